	.target	sm_80

	.elftype	@"ET_EXEC"


//--------------------- .note.nv.tkinfo           --------------------------
	.section	.note.nv.tkinfo,"",@"SHT_NOTE"
	.sectionflags	@"SHF_NOTE_NV_TKINFO"
	.tkinfo
        /*0018*/ 	.word	0x00000002
        /*0030*/ 	.string	""
        /*0030*/ 	.string	"ptxas"
        /*0030*/ 	.string	"Cuda compilation tools, release 13.0, V13.0.88"
        /*0030*/ 	.string	"Build cuda_13.0.r13.0/compiler.36424714_0"
        /*0030*/ 	.string	"-v  -suppress-debug-info  -lineinfo  -arch sm_80 "



//--------------------- .note.nv.cuinfo           --------------------------
	.section	.note.nv.cuinfo,"",@"SHT_NOTE"
	.sectionflags	@"SHF_NOTE_NV_CUINFO"
        /*0018*/ 	.short	0x0002
        /*001a*/ 	.short	0x0050
        /*001c*/ 	.short	0x0082
	.zero		2


//--------------------- .nv.info                  --------------------------
	.section	.nv.info,"",@"SHT_CUDA_INFO"
	.align	4


	//----- nvinfo : EIATTR_REGCOUNT
	.align		4
        /*0000*/ 	.byte	0x04, 0x2f
        /*0002*/ 	.short	(.L_1 - .L_0)
	.align		4
.L_0:
        /*0004*/ 	.word	index@(matmul_kernel)
        /*0008*/ 	.word	0x000000ff


	//----- nvinfo : EIATTR_FRAME_SIZE
	.align		4
.L_1:
        /*000c*/ 	.byte	0x04, 0x11
        /*000e*/ 	.short	(.L_3 - .L_2)
	.align		4
.L_2:
        /*0010*/ 	.word	index@(matmul_kernel)
        /*0014*/ 	.word	0x00009ca0


	//----- nvinfo : EIATTR_MIN_STACK_SIZE
	.align		4
.L_3:
        /*0018*/ 	.byte	0x04, 0x12
        /*001a*/ 	.short	(.L_5 - .L_4)
	.align		4
.L_4:
        /*001c*/ 	.word	index@(matmul_kernel)
        /*0020*/ 	.word	0x00009ca0
.L_5:


//--------------------- .nv.info.matmul_kernel    --------------------------
	.section	.nv.info.matmul_kernel,"",@"SHT_CUDA_INFO"
	.sectionflags	@""
	.align	4


	//----- nvinfo : EIATTR_CUDA_API_VERSION
	.align		4
        /*0000*/ 	.byte	0x04, 0x37
        /*0002*/ 	.short	(.L_7 - .L_6)
.L_6:
        /*0004*/ 	.word	0x00000082


	//----- nvinfo : EIATTR_SW2861232_WAR
	.align		4
.L_7:
        /*0008*/ 	.byte	0x01, 0x35
	.zero		2


	//----- nvinfo : EIATTR_PARAM_CBANK
	.align		4
        /*000c*/ 	.byte	0x04, 0x0a
        /*000e*/ 	.short	(.L_9 - .L_8)
	.align		4
.L_8:
        /*0010*/ 	.word	index@(.nv.constant0.matmul_kernel)
        /*0014*/ 	.short	0x0160
        /*0016*/ 	.short	0x0050


	//----- nvinfo : EIATTR_CBANK_PARAM_SIZE
	.align		4
.L_9:
        /*0018*/ 	.byte	0x03, 0x19
        /*001a*/ 	.short	0x0050


	//----- nvinfo : EIATTR_KPARAM_INFO
	.align		4
        /*001c*/ 	.byte	0x04, 0x17
        /*001e*/ 	.short	(.L_11 - .L_10)
.L_10:
        /*0020*/ 	.word	0x00000000
        /*0024*/ 	.short	0x000d
        /*0026*/ 	.short	0x0048
        /*0028*/ 	.byte	0x00, 0xf4, 0x21, 0x00


	//----- nvinfo : EIATTR_KPARAM_INFO
	.align		4
.L_11:
        /*002c*/ 	.byte	0x04, 0x17
        /*002e*/ 	.short	(.L_13 - .L_12)
.L_12:
        /*0030*/ 	.word	0x00000000
        /*0034*/ 	.short	0x000c
        /*0036*/ 	.short	0x0040
        /*0038*/ 	.byte	0x00, 0xf4, 0x21, 0x00


	//----- nvinfo : EIATTR_KPARAM_INFO
	.align		4
.L_13:
        /*003c*/ 	.byte	0x04, 0x17
        /*003e*/ 	.short	(.L_15 - .L_14)
.L_14:
        /*0040*/ 	.word	0x00000000
        /*0044*/ 	.short	0x000b
        /*0046*/ 	.short	0x0038
        /*0048*/ 	.byte	0x00, 0xf0, 0x11, 0x00


	//----- nvinfo : EIATTR_KPARAM_INFO
	.align		4
.L_15:
        /*004c*/ 	.byte	0x04, 0x17
        /*004e*/ 	.short	(.L_17 - .L_16)
.L_16:
        /*0050*/ 	.word	0x00000000
        /*0054*/ 	.short	0x000a
        /*0056*/ 	.short	0x0034
        /*0058*/ 	.byte	0x00, 0xf0, 0x11, 0x00


	//----- nvinfo : EIATTR_KPARAM_INFO
	.align		4
.L_17:
        /*005c*/ 	.byte	0x04, 0x17
        /*005e*/ 	.short	(.L_19 - .L_18)
.L_18:
        /*0060*/ 	.word	0x00000000
        /*0064*/ 	.short	0x0009
        /*0066*/ 	.short	0x0030
        /*0068*/ 	.byte	0x00, 0xf0, 0x11, 0x00


	//----- nvinfo : EIATTR_KPARAM_INFO
	.align		4
.L_19:
        /*006c*/ 	.byte	0x04, 0x17
        /*006e*/ 	.short	(.L_21 - .L_20)
.L_20:
        /*0070*/ 	.word	0x00000000
        /*0074*/ 	.short	0x0008
        /*0076*/ 	.short	0x002c
        /*0078*/ 	.byte	0x00, 0xf0, 0x11, 0x00


	//----- nvinfo : EIATTR_KPARAM_INFO
	.align		4
.L_21:
        /*007c*/ 	.byte	0x04, 0x17
        /*007e*/ 	.short	(.L_23 - .L_22)
.L_22:
        /*0080*/ 	.word	0x00000000
        /*0084*/ 	.short	0x0007
        /*0086*/ 	.short	0x0028
        /*0088*/ 	.byte	0x00, 0xf0, 0x11, 0x00


	//----- nvinfo : EIATTR_KPARAM_INFO
	.align		4
.L_23:
        /*008c*/ 	.byte	0x04, 0x17
        /*008e*/ 	.short	(.L_25 - .L_24)
.L_24:
        /*0090*/ 	.word	0x00000000
        /*0094*/ 	.short	0x0006
        /*0096*/ 	.short	0x0024
        /*0098*/ 	.byte	0x00, 0xf0, 0x11, 0x00


	//----- nvinfo : EIATTR_KPARAM_INFO
	.align		4
.L_25:
        /*009c*/ 	.byte	0x04, 0x17
        /*009e*/ 	.short	(.L_27 - .L_26)
.L_26:
        /*00a0*/ 	.word	0x00000000
        /*00a4*/ 	.short	0x0005
        /*00a6*/ 	.short	0x0020
        /*00a8*/ 	.byte	0x00, 0xf0, 0x11, 0x00


	//----- nvinfo : EIATTR_KPARAM_INFO
	.align		4
.L_27:
        /*00ac*/ 	.byte	0x04, 0x17
        /*00ae*/ 	.short	(.L_29 - .L_28)
.L_28:
        /*00b0*/ 	.word	0x00000000
        /*00b4*/ 	.short	0x0004
        /*00b6*/ 	.short	0x001c
        /*00b8*/ 	.byte	0x00, 0xf0, 0x11, 0x00


	//----- nvinfo : EIATTR_KPARAM_INFO
	.align		4
.L_29:
        /*00bc*/ 	.byte	0x04, 0x17
        /*00be*/ 	.short	(.L_31 - .L_30)
.L_30:
        /*00c0*/ 	.word	0x00000000
        /*00c4*/ 	.short	0x0003
        /*00c6*/ 	.short	0x0018
        /*00c8*/ 	.byte	0x00, 0xf0, 0x11, 0x00


	//----- nvinfo : EIATTR_KPARAM_INFO
	.align		4
.L_31:
        /*00cc*/ 	.byte	0x04, 0x17
        /*00ce*/ 	.short	(.L_33 - .L_32)
.L_32:
        /*00d0*/ 	.word	0x00000000
        /*00d4*/ 	.short	0x0002
        /*00d6*/ 	.short	0x0010
        /*00d8*/ 	.byte	0x00, 0xf4, 0x21, 0x00


	//----- nvinfo : EIATTR_KPARAM_INFO
	.align		4
.L_33:
        /*00dc*/ 	.byte	0x04, 0x17
        /*00de*/ 	.short	(.L_35 - .L_34)
.L_34:
        /*00e0*/ 	.word	0x00000000
        /*00e4*/ 	.short	0x0001
        /*00e6*/ 	.short	0x0008
        /*00e8*/ 	.byte	0x00, 0xf4, 0x21, 0x00


	//----- nvinfo : EIATTR_KPARAM_INFO
	.align		4
.L_35:
        /*00ec*/ 	.byte	0x04, 0x17
        /*00ee*/ 	.short	(.L_37 - .L_36)
.L_36:
        /*00f0*/ 	.word	0x00000000
        /*00f4*/ 	.short	0x0000
        /*00f6*/ 	.short	0x0000
        /*00f8*/ 	.byte	0x00, 0xf4, 0x21, 0x00


	//----- nvinfo : EIATTR_MAXREG_COUNT
	.align		4
.L_37:
        /*00fc*/ 	.byte	0x03, 0x1b
        /*00fe*/ 	.short	0x00ff


	//----- nvinfo : EIATTR_NUM_BARRIERS
	.align		4
        /*0100*/ 	.byte	0x02, 0x4c
        /*0102*/ 	.byte	0x01
	.zero		1


	//----- nvinfo : EIATTR_ANNOTATIONS
	.align		4
        /*0104*/ 	.byte	0x04, 0x55
        /*0106*/ 	.short	(.L_39 - .L_38)


	//   ....[0]....
.L_38:
        /*0108*/ 	.word	0x00000001
        /*010c*/ 	.byte	0x90, 0x05, 0x00, 0x00, 0x01, 0x00, 0x00, 0x00, 0xe0, 0x06, 0x00, 0x00, 0x01, 0x00, 0x00, 0x00
        /* <DEDUP_REMOVED lines=2593> */
        /*a32c*/ 	.byte	0xa0, 0x5f, 0x03, 0x00, 0x01, 0x00, 0x00, 0x00, 0xc0, 0x5f, 0x03, 0x00


	//----- nvinfo : EIATTR_MERCURY_ISA_VERSION
	.align		4
.L_39:
        /*a338*/ 	.byte	0x03, 0x5f
        /*a33a*/ 	.short	0x0000


	//----- nvinfo : EIATTR_COOP_GROUP_MASK_REGIDS
	.align		4
        /*a33c*/ 	.byte	0x04, 0x29
        /*a33e*/ 	.short	(.L_41 - .L_40)


	//   ....[0]....
.L_40:
        /*a340*/ 	.word	0xffffffff


	//   ....[1]....
        /*a344*/ 	.word	0xffffffff


	//   ....[2]....
        /*a348*/ 	.word	0xffffffff


	//   ....[3]....
        /*a34c*/ 	.word	0xffffffff


	//   ....[4]....
        /*a350*/ 	.word	0xffffffff


	//   ....[5]....
        /*a354*/ 	.word	0xffffffff


	//   ....[6]....
        /*a358*/ 	.word	0xffffffff


	//   ....[7]....
        /*a35c*/ 	.word	0xffffffff


	//   ....[8]....
        /*a360*/ 	.word	0xffffffff


	//   ....[9]....
        /*a364*/ 	.word	0xffffffff


	//   ....[10]....
        /*a368*/ 	.word	0xffffffff


	//   ....[11]....
        /*a36c*/ 	.word	0xffffffff


	//   ....[12]....
        /*a370*/ 	.word	0xffffffff


	//   ....[13]....
        /*a374*/ 	.word	0xffffffff


	//   ....[14]....
        /*a378*/ 	.word	0xffffffff


	//   ....[15]....
        /*a37c*/ 	.word	0xffffffff


	//   ....[16]....
        /*a380*/ 	.word	0xffffffff


	//   ....[17]....
        /*a384*/ 	.word	0xffffffff


	//   ....[18]....
        /*a388*/ 	.word	0xffffffff


	//   ....[19]....
        /*a38c*/ 	.word	0xffffffff


	//   ....[20]....
        /*a390*/ 	.word	0xffffffff


	//   ....[21]....
        /*a394*/ 	.word	0xffffffff


	//   ....[22]....
        /*a398*/ 	.word	0xffffffff


	//   ....[23]....
        /*a39c*/ 	.word	0xffffffff


	//   ....[24]....
        /*a3a0*/ 	.word	0xffffffff


	//   ....[25]....
        /*a3a4*/ 	.word	0xffffffff


	//   ....[26]....
        /*a3a8*/ 	.word	0xffffffff


	//   ....[27]....
        /*a3ac*/ 	.word	0xffffffff


	//   ....[28]....
        /*a3b0*/ 	.word	0xffffffff


	//   ....[29]....
        /*a3b4*/ 	.word	0xffffffff


	//   ....[30]....
        /*a3b8*/ 	.word	0xffffffff


	//   ....[31]....
        /*a3bc*/ 	.word	0xffffffff


	//   ....[32]....
        /*a3c0*/ 	.word	0xffffffff


	//   ....[33]....
        /*a3c4*/ 	.word	0xffffffff


	//   ....[34]....
        /*a3c8*/ 	.word	0xffffffff


	//   ....[35]....
        /*a3cc*/ 	.word	0xffffffff


	//   ....[36]....
        /*a3d0*/ 	.word	0xffffffff


	//   ....[37]....
        /*a3d4*/ 	.word	0xffffffff


	//   ....[38]....
        /*a3d8*/ 	.word	0xffffffff


	//   ....[39]....
        /*a3dc*/ 	.word	0xffffffff


	//   ....[40]....
        /*a3e0*/ 	.word	0xffffffff


	//   ....[41]....
        /*a3e4*/ 	.word	0xffffffff


	//   ....[42]....
        /*a3e8*/ 	.word	0xffffffff


	//   ....[43]....
        /*a3ec*/ 	.word	0xffffffff


	//   ....[44]....
        /*a3f0*/ 	.word	0xffffffff


	//   ....[45]....
        /*a3f4*/ 	.word	0xffffffff


	//   ....[46]....
        /*a3f8*/ 	.word	0xffffffff


	//   ....[47]....
        /*a3fc*/ 	.word	0xffffffff


	//   ....[48]....
        /*a400*/ 	.word	0xffffffff


	//   ....[49]....
        /*a404*/ 	.word	0xffffffff


	//   ....[50]....
        /*a408*/ 	.word	0xffffffff


	//   ....[51]....
        /*a40c*/ 	.word	0xffffffff


	//   ....[52]....
        /*a410*/ 	.word	0xffffffff


	//   ....[53]....
        /*a414*/ 	.word	0xffffffff


	//   ....[54]....
        /*a418*/ 	.word	0xffffffff


	//   ....[55]....
        /*a41c*/ 	.word	0xffffffff


	//   ....[56]....
        /*a420*/ 	.word	0xffffffff


	//   ....[57]....
        /*a424*/ 	.word	0xffffffff


	//   ....[58]....
        /*a428*/ 	.word	0xffffffff


	//   ....[59]....
        /*a42c*/ 	.word	0xffffffff


	//   ....[60]....
        /*a430*/ 	.word	0xffffffff


	//   ....[61]....
        /*a434*/ 	.word	0xffffffff


	//   ....[62]....
        /*a438*/ 	.word	0xffffffff


	//   ....[63]....
        /*a43c*/ 	.word	0xffffffff


	//   ....[64]....
        /*a440*/ 	.word	0xffffffff


	//   ....[65]....
        /*a444*/ 	.word	0xffffffff


	//   ....[66]....
        /*a448*/ 	.word	0xffffffff


	//   ....[67]....
        /*a44c*/ 	.word	0xffffffff


	//   ....[68]....
        /*a450*/ 	.word	0xffffffff


	//   ....[69]....
        /*a454*/ 	.word	0xffffffff


	//   ....[70]....
        /*a458*/ 	.word	0xffffffff


	//   ....[71]....
        /*a45c*/ 	.word	0xffffffff


	//   ....[72]....
        /*a460*/ 	.word	0xffffffff


	//   ....[73]....
        /*a464*/ 	.word	0xffffffff


	//   ....[74]....
        /*a468*/ 	.word	0xffffffff


	//   ....[75]....
        /*a46c*/ 	.word	0xffffffff


	//   ....[76]....
        /*a470*/ 	.word	0xffffffff


	//   ....[77]....
        /*a474*/ 	.word	0xffffffff


	//   ....[78]....
        /*a478*/ 	.word	0xffffffff


	//   ....[79]....
        /*a47c*/ 	.word	0xffffffff


	//   ....[80]....
        /*a480*/ 	.word	0xffffffff


	//   ....[81]....
        /*a484*/ 	.word	0xffffffff


	//   ....[82]....
        /*a488*/ 	.word	0xffffffff


	//   ....[83]....
        /*a48c*/ 	.word	0xffffffff


	//   ....[84]....
        /*a490*/ 	.word	0xffffffff


	//   ....[85]....
        /*a494*/ 	.word	0xffffffff


	//   ....[86]....
        /*a498*/ 	.word	0xffffffff


	//   ....[87]....
        /*a49c*/ 	.word	0xffffffff


	//   ....[88]....
        /*a4a0*/ 	.word	0xffffffff


	//   ....[89]....
        /*a4a4*/ 	.word	0xffffffff


	//   ....[90]....
        /*a4a8*/ 	.word	0xffffffff


	//   ....[91]....
        /*a4ac*/ 	.word	0xffffffff


	//   ....[92]....
        /*a4b0*/ 	.word	0xffffffff


	//   ....[93]....
        /*a4b4*/ 	.word	0xffffffff


	//   ....[94]....
        /*a4b8*/ 	.word	0xffffffff


	//   ....[95]....
        /*a4bc*/ 	.word	0xffffffff


	//   ....[96]....
        /*a4c0*/ 	.word	0xffffffff


	//   ....[97]....
        /*a4c4*/ 	.word	0xffffffff


	//   ....[98]....
        /*a4c8*/ 	.word	0xffffffff


	//   ....[99]....
        /*a4cc*/ 	.word	0xffffffff


	//   ....[100]....
        /*a4d0*/ 	.word	0xffffffff


	//   ....[101]....
        /*a4d4*/ 	.word	0xffffffff


	//   ....[102]....
        /*a4d8*/ 	.word	0xffffffff


	//   ....[103]....
        /*a4dc*/ 	.word	0xffffffff


	//   ....[104]....
        /*a4e0*/ 	.word	0xffffffff


	//   ....[105]....
        /*a4e4*/ 	.word	0xffffffff


	//   ....[106]....
        /*a4e8*/ 	.word	0xffffffff


	//   ....[107]....
        /*a4ec*/ 	.word	0xffffffff


	//   ....[108]....
        /*a4f0*/ 	.word	0xffffffff


	//   ....[109]....
        /*a4f4*/ 	.word	0xffffffff


	//   ....[110]....
        /*a4f8*/ 	.word	0xffffffff


	//   ....[111]....
        /*a4fc*/ 	.word	0xffffffff


	//   ....[112]....
        /*a500*/ 	.word	0xffffffff


	//   ....[113]....
        /*a504*/ 	.word	0xffffffff


	//   ....[114]....
        /*a508*/ 	.word	0xffffffff


	//   ....[115]....
        /*a50c*/ 	.word	0xffffffff


	//   ....[116]....
        /*a510*/ 	.word	0xffffffff


	//   ....[117]....
        /*a514*/ 	.word	0xffffffff


	//   ....[118]....
        /*a518*/ 	.word	0xffffffff


	//   ....[119]....
        /*a51c*/ 	.word	0xffffffff


	//   ....[120]....
        /*a520*/ 	.word	0xffffffff


	//   ....[121]....
        /*a524*/ 	.word	0xffffffff


	//   ....[122]....
        /*a528*/ 	.word	0xffffffff


	//   ....[123]....
        /*a52c*/ 	.word	0xffffffff


	//   ....[124]....
        /*a530*/ 	.word	0xffffffff


	//   ....[125]....
        /*a534*/ 	.word	0xffffffff


	//   ....[126]....
        /*a538*/ 	.word	0xffffffff


	//   ....[127]....
        /*a53c*/ 	.word	0xffffffff


	//   ....[128]....
        /*a540*/ 	.word	0xffffffff


	//   ....[129]....
        /*a544*/ 	.word	0xffffffff


	//   ....[130]....
        /*a548*/ 	.word	0xffffffff


	//   ....[131]....
        /*a54c*/ 	.word	0xffffffff


	//   ....[132]....
        /*a550*/ 	.word	0xffffffff


	//   ....[133]....
        /*a554*/ 	.word	0xffffffff


	//   ....[134]....
        /*a558*/ 	.word	0xffffffff


	//   ....[135]....
        /*a55c*/ 	.word	0xffffffff


	//   ....[136]....
        /*a560*/ 	.word	0xffffffff


	//   ....[137]....
        /*a564*/ 	.word	0xffffffff


	//   ....[138]....
        /*a568*/ 	.word	0xffffffff


	//   ....[139]....
        /*a56c*/ 	.word	0xffffffff


	//   ....[140]....
        /*a570*/ 	.word	0xffffffff


	//   ....[141]....
        /*a574*/ 	.word	0xffffffff


	//   ....[142]....
        /*a578*/ 	.word	0xffffffff


	//   ....[143]....
        /*a57c*/ 	.word	0xffffffff


	//   ....[144]....
        /*a580*/ 	.word	0xffffffff


	//   ....[145]....
        /*a584*/ 	.word	0xffffffff


	//   ....[146]....
        /*a588*/ 	.word	0xffffffff


	//   ....[147]....
        /*a58c*/ 	.word	0xffffffff


	//   ....[148]....
        /*a590*/ 	.word	0xffffffff


	//   ....[149]....
        /*a594*/ 	.word	0xffffffff


	//   ....[150]....
        /*a598*/ 	.word	0xffffffff


	//   ....[151]....
        /*a59c*/ 	.word	0xffffffff


	//   ....[152]....
        /*a5a0*/ 	.word	0xffffffff


	//   ....[153]....
        /*a5a4*/ 	.word	0xffffffff


	//   ....[154]....
        /*a5a8*/ 	.word	0xffffffff


	//   ....[155]....
        /*a5ac*/ 	.word	0xffffffff


	//   ....[156]....
        /*a5b0*/ 	.word	0xffffffff


	//   ....[157]....
        /*a5b4*/ 	.word	0xffffffff


	//   ....[158]....
        /*a5b8*/ 	.word	0xffffffff


	//   ....[159]....
        /*a5bc*/ 	.word	0xffffffff


	//   ....[160]....
        /*a5c0*/ 	.word	0xffffffff


	//   ....[161]....
        /*a5c4*/ 	.word	0xffffffff


	//   ....[162]....
        /*a5c8*/ 	.word	0xffffffff


	//   ....[163]....
        /*a5cc*/ 	.word	0xffffffff


	//   ....[164]....
        /*a5d0*/ 	.word	0xffffffff


	//   ....[165]....
        /*a5d4*/ 	.word	0xffffffff


	//   ....[166]....
        /*a5d8*/ 	.word	0xffffffff


	//   ....[167]....
        /*a5dc*/ 	.word	0xffffffff


	//   ....[168]....
        /*a5e0*/ 	.word	0xffffffff


	//   ....[169]....
        /*a5e4*/ 	.word	0xffffffff


	//   ....[170]....
        /*a5e8*/ 	.word	0xffffffff


	//   ....[171]....
        /*a5ec*/ 	.word	0xffffffff


	//   ....[172]....
        /*a5f0*/ 	.word	0xffffffff


	//   ....[173]....
        /*a5f4*/ 	.word	0xffffffff


	//   ....[174]....
        /*a5f8*/ 	.word	0xffffffff


	//   ....[175]....
        /*a5fc*/ 	.word	0xffffffff


	//   ....[176]....
        /*a600*/ 	.word	0xffffffff


	//   ....[177]....
        /*a604*/ 	.word	0xffffffff


	//   ....[178]....
        /*a608*/ 	.word	0xffffffff


	//   ....[179]....
        /*a60c*/ 	.word	0xffffffff


	//   ....[180]....
        /*a610*/ 	.word	0xffffffff


	//   ....[181]....
        /*a614*/ 	.word	0xffffffff


	//   ....[182]....
        /*a618*/ 	.word	0xffffffff


	//   ....[183]....
        /*a61c*/ 	.word	0xffffffff


	//   ....[184]....
        /*a620*/ 	.word	0xffffffff


	//   ....[185]....
        /*a624*/ 	.word	0xffffffff


	//   ....[186]....
        /*a628*/ 	.word	0xffffffff


	//   ....[187]....
        /*a62c*/ 	.word	0xffffffff


	//   ....[188]....
        /*a630*/ 	.word	0xffffffff


	//   ....[189]....
        /*a634*/ 	.word	0xffffffff


	//   ....[190]....
        /*a638*/ 	.word	0xffffffff


	//   ....[191]....
        /*a63c*/ 	.word	0xffffffff


	//   ....[192]....
        /*a640*/ 	.word	0xffffffff


	//   ....[193]....
        /*a644*/ 	.word	0xffffffff


	//   ....[194]....
        /*a648*/ 	.word	0xffffffff


	//   ....[195]....
        /*a64c*/ 	.word	0xffffffff


	//   ....[196]....
        /*a650*/ 	.word	0xffffffff


	//   ....[197]....
        /*a654*/ 	.word	0xffffffff


	//   ....[198]....
        /*a658*/ 	.word	0xffffffff


	//   ....[199]....
        /*a65c*/ 	.word	0xffffffff


	//   ....[200]....
        /*a660*/ 	.word	0xffffffff


	//   ....[201]....
        /*a664*/ 	.word	0xffffffff


	//   ....[202]....
        /*a668*/ 	.word	0xffffffff


	//   ....[203]....
        /*a66c*/ 	.word	0xffffffff


	//   ....[204]....
        /*a670*/ 	.word	0xffffffff


	//   ....[205]....
        /*a674*/ 	.word	0xffffffff


	//   ....[206]....
        /*a678*/ 	.word	0xffffffff


	//   ....[207]....
        /*a67c*/ 	.word	0xffffffff


	//   ....[208]....
        /*a680*/ 	.word	0xffffffff


	//   ....[209]....
        /*a684*/ 	.word	0xffffffff


	//   ....[210]....
        /*a688*/ 	.word	0xffffffff


	//   ....[211]....
        /*a68c*/ 	.word	0xffffffff


	//   ....[212]....
        /*a690*/ 	.word	0xffffffff


	//   ....[213]....
        /*a694*/ 	.word	0xffffffff


	//   ....[214]....
        /*a698*/ 	.word	0xffffffff


	//   ....[215]....
        /*a69c*/ 	.word	0xffffffff


	//   ....[216]....
        /*a6a0*/ 	.word	0xffffffff


	//   ....[217]....
        /*a6a4*/ 	.word	0xffffffff


	//   ....[218]....
        /*a6a8*/ 	.word	0xffffffff


	//   ....[219]....
        /*a6ac*/ 	.word	0xffffffff


	//   ....[220]....
        /*a6b0*/ 	.word	0xffffffff


	//   ....[221]....
        /*a6b4*/ 	.word	0xffffffff


	//   ....[222]....
        /*a6b8*/ 	.word	0xffffffff


	//   ....[223]....
        /*a6bc*/ 	.word	0xffffffff


	//   ....[224]....
        /*a6c0*/ 	.word	0xffffffff


	//   ....[225]....
        /*a6c4*/ 	.word	0xffffffff


	//   ....[226]....
        /*a6c8*/ 	.word	0xffffffff


	//   ....[227]....
        /*a6cc*/ 	.word	0xffffffff


	//   ....[228]....
        /*a6d0*/ 	.word	0xffffffff


	//   ....[229]....
        /*a6d4*/ 	.word	0xffffffff


	//   ....[230]....
        /*a6d8*/ 	.word	0xffffffff


	//   ....[231]....
        /*a6dc*/ 	.word	0xffffffff


	//   ....[232]....
        /*a6e0*/ 	.word	0xffffffff


	//   ....[233]....
        /*a6e4*/ 	.word	0xffffffff


	//   ....[234]....
        /*a6e8*/ 	.word	0xffffffff


	//   ....[235]....
        /*a6ec*/ 	.word	0xffffffff


	//   ....[236]....
        /*a6f0*/ 	.word	0xffffffff


	//   ....[237]....
        /*a6f4*/ 	.word	0xffffffff


	//   ....[238]....
        /*a6f8*/ 	.word	0xffffffff


	//   ....[239]....
        /*a6fc*/ 	.word	0xffffffff


	//   ....[240]....
        /*a700*/ 	.word	0xffffffff


	//   ....[241]....
        /*a704*/ 	.word	0xffffffff


	//   ....[242]....
        /*a708*/ 	.word	0xffffffff


	//   ....[243]....
        /*a70c*/ 	.word	0xffffffff


	//   ....[244]....
        /*a710*/ 	.word	0xffffffff


	//   ....[245]....
        /*a714*/ 	.word	0xffffffff


	//   ....[246]....
        /*a718*/ 	.word	0xffffffff


	//   ....[247]....
        /*a71c*/ 	.word	0xffffffff


	//   ....[248]....
        /*a720*/ 	.word	0xffffffff


	//   ....[249]....
        /*a724*/ 	.word	0xffffffff


	//   ....[250]....
        /*a728*/ 	.word	0xffffffff


	//   ....[251]....
        /*a72c*/ 	.word	0xffffffff


	//   ....[252]....
        /*a730*/ 	.word	0xffffffff


	//   ....[253]....
        /*a734*/ 	.word	0xffffffff


	//   ....[254]....
        /*a738*/ 	.word	0xffffffff


	//   ....[255]....
        /*a73c*/ 	.word	0xffffffff


	//   ....[0]....
        /*a740*/ 	.word	0xffffffff


	//   ....[1]....
        /*a744*/ 	.word	0xffffffff


	//   ....[2]....
        /*a748*/ 	.word	0xffffffff


	//   ....[3]....
        /*a74c*/ 	.word	0xffffffff


	//   ....[4]....
        /*a750*/ 	.word	0xffffffff


	//   ....[5]....
        /*a754*/ 	.word	0xffffffff


	//   ....[6]....
        /*a758*/ 	.word	0xffffffff


	//   ....[7]....
        /*a75c*/ 	.word	0xffffffff


	//   ....[8]....
        /*a760*/ 	.word	0xffffffff


	//   ....[9]....
        /*a764*/ 	.word	0xffffffff


	//   ....[10]....
        /*a768*/ 	.word	0xffffffff


	//   ....[11]....
        /*a76c*/ 	.word	0xffffffff


	//   ....[12]....
        /*a770*/ 	.word	0xffffffff


	//   ....[13]....
        /*a774*/ 	.word	0xffffffff


	//   ....[14]....
        /*a778*/ 	.word	0xffffffff


	//   ....[15]....
        /*a77c*/ 	.word	0xffffffff


	//   ....[16]....
        /*a780*/ 	.word	0xffffffff


	//   ....[17]....
        /*a784*/ 	.word	0xffffffff


	//   ....[18]....
        /*a788*/ 	.word	0xffffffff


	//   ....[19]....
        /*a78c*/ 	.word	0xffffffff


	//   ....[20]....
        /*a790*/ 	.word	0xffffffff


	//   ....[21]....
        /*a794*/ 	.word	0xffffffff


	//   ....[22]....
        /*a798*/ 	.word	0xffffffff


	//   ....[23]....
        /*a79c*/ 	.word	0xffffffff


	//   ....[24]....
        /*a7a0*/ 	.word	0xffffffff


	//   ....[25]....
        /*a7a4*/ 	.word	0xffffffff


	//   ....[26]....
        /*a7a8*/ 	.word	0xffffffff


	//   ....[27]....
        /*a7ac*/ 	.word	0xffffffff


	//   ....[28]....
        /*a7b0*/ 	.word	0xffffffff


	//   ....[29]....
        /*a7b4*/ 	.word	0xffffffff


	//   ....[30]....
        /*a7b8*/ 	.word	0xffffffff


	//   ....[31]....
        /*a7bc*/ 	.word	0xffffffff


	//   ....[32]....
        /*a7c0*/ 	.word	0xffffffff


	//   ....[33]....
        /*a7c4*/ 	.word	0xffffffff


	//   ....[34]....
        /*a7c8*/ 	.word	0xffffffff


	//   ....[35]....
        /*a7cc*/ 	.word	0xffffffff


	//   ....[36]....
        /*a7d0*/ 	.word	0xffffffff


	//   ....[37]....
        /*a7d4*/ 	.word	0xffffffff


	//   ....[38]....
        /*a7d8*/ 	.word	0xffffffff


	//   ....[39]....
        /*a7dc*/ 	.word	0xffffffff


	//   ....[40]....
        /*a7e0*/ 	.word	0xffffffff


	//   ....[41]....
        /*a7e4*/ 	.word	0xffffffff


	//   ....[42]....
        /*a7e8*/ 	.word	0xffffffff


	//   ....[43]....
        /*a7ec*/ 	.word	0xffffffff


	//   ....[44]....
        /*a7f0*/ 	.word	0xffffffff


	//   ....[45]....
        /*a7f4*/ 	.word	0xffffffff


	//   ....[46]....
        /*a7f8*/ 	.word	0xffffffff


	//   ....[47]....
        /*a7fc*/ 	.word	0xffffffff


	//   ....[48]....
        /*a800*/ 	.word	0xffffffff


	//   ....[49]....
        /*a804*/ 	.word	0xffffffff


	//   ....[50]....
        /*a808*/ 	.word	0xffffffff


	//   ....[51]....
        /*a80c*/ 	.word	0xffffffff


	//   ....[52]....
        /*a810*/ 	.word	0xffffffff


	//   ....[53]....
        /*a814*/ 	.word	0xffffffff


	//   ....[54]....
        /*a818*/ 	.word	0xffffffff


	//   ....[55]....
        /*a81c*/ 	.word	0xffffffff


	//   ....[56]....
        /*a820*/ 	.word	0xffffffff


	//   ....[57]....
        /*a824*/ 	.word	0xffffffff


	//   ....[58]....
        /*a828*/ 	.word	0xffffffff


	//   ....[59]....
        /*a82c*/ 	.word	0xffffffff


	//   ....[60]....
        /*a830*/ 	.word	0xffffffff


	//   ....[61]....
        /*a834*/ 	.word	0xffffffff


	//   ....[62]....
        /*a838*/ 	.word	0xffffffff


	//   ....[63]....
        /*a83c*/ 	.word	0xffffffff


	//   ....[64]....
        /*a840*/ 	.word	0xffffffff


	//   ....[65]....
        /*a844*/ 	.word	0xffffffff


	//   ....[66]....
        /*a848*/ 	.word	0xffffffff


	//   ....[67]....
        /*a84c*/ 	.word	0xffffffff


	//   ....[68]....
        /*a850*/ 	.word	0xffffffff


	//   ....[69]....
        /*a854*/ 	.word	0xffffffff


	//   ....[70]....
        /*a858*/ 	.word	0xffffffff


	//   ....[71]....
        /*a85c*/ 	.word	0xffffffff


	//   ....[72]....
        /*a860*/ 	.word	0xffffffff


	//   ....[73]....
        /*a864*/ 	.word	0xffffffff


	//   ....[74]....
        /*a868*/ 	.word	0xffffffff


	//   ....[75]....
        /*a86c*/ 	.word	0xffffffff


	//   ....[76]....
        /*a870*/ 	.word	0xffffffff


	//   ....[77]....
        /*a874*/ 	.word	0xffffffff


	//   ....[78]....
        /*a878*/ 	.word	0xffffffff


	//   ....[79]....
        /*a87c*/ 	.word	0xffffffff


	//   ....[80]....
        /*a880*/ 	.word	0xffffffff


	//   ....[81]....
        /*a884*/ 	.word	0xffffffff


	//   ....[82]....
        /*a888*/ 	.word	0xffffffff


	//   ....[83]....
        /*a88c*/ 	.word	0xffffffff


	//   ....[84]....
        /*a890*/ 	.word	0xffffffff


	//   ....[85]....
        /*a894*/ 	.word	0xffffffff


	//   ....[86]....
        /*a898*/ 	.word	0xffffffff


	//   ....[87]....
        /*a89c*/ 	.word	0xffffffff


	//   ....[88]....
        /*a8a0*/ 	.word	0xffffffff


	//   ....[89]....
        /*a8a4*/ 	.word	0xffffffff


	//   ....[90]....
        /*a8a8*/ 	.word	0xffffffff


	//   ....[91]....
        /*a8ac*/ 	.word	0xffffffff


	//   ....[92]....
        /*a8b0*/ 	.word	0xffffffff


	//   ....[93]....
        /*a8b4*/ 	.word	0xffffffff


	//   ....[94]....
        /*a8b8*/ 	.word	0xffffffff


	//   ....[95]....
        /*a8bc*/ 	.word	0xffffffff


	//   ....[96]....
        /*a8c0*/ 	.word	0xffffffff


	//   ....[97]....
        /*a8c4*/ 	.word	0xffffffff


	//   ....[98]....
        /*a8c8*/ 	.word	0xffffffff


	//   ....[99]....
        /*a8cc*/ 	.word	0xffffffff


	//   ....[100]....
        /*a8d0*/ 	.word	0xffffffff


	//   ....[101]....
        /*a8d4*/ 	.word	0xffffffff


	//   ....[102]....
        /*a8d8*/ 	.word	0xffffffff


	//   ....[103]....
        /*a8dc*/ 	.word	0xffffffff


	//   ....[104]....
        /*a8e0*/ 	.word	0xffffffff


	//   ....[105]....
        /*a8e4*/ 	.word	0xffffffff


	//   ....[106]....
        /*a8e8*/ 	.word	0xffffffff


	//   ....[107]....
        /*a8ec*/ 	.word	0xffffffff


	//   ....[108]....
        /*a8f0*/ 	.word	0xffffffff


	//   ....[109]....
        /*a8f4*/ 	.word	0xffffffff


	//   ....[110]....
        /*a8f8*/ 	.word	0xffffffff


	//   ....[111]....
        /*a8fc*/ 	.word	0xffffffff


	//   ....[112]....
        /*a900*/ 	.word	0xffffffff


	//   ....[113]....
        /*a904*/ 	.word	0xffffffff


	//   ....[114]....
        /*a908*/ 	.word	0xffffffff


	//   ....[115]....
        /*a90c*/ 	.word	0xffffffff


	//   ....[116]....
        /*a910*/ 	.word	0xffffffff


	//   ....[117]....
        /*a914*/ 	.word	0xffffffff


	//   ....[118]....
        /*a918*/ 	.word	0xffffffff


	//   ....[119]....
        /*a91c*/ 	.word	0xffffffff


	//   ....[120]....
        /*a920*/ 	.word	0xffffffff


	//   ....[121]....
        /*a924*/ 	.word	0xffffffff


	//   ....[122]....
        /*a928*/ 	.word	0xffffffff


	//   ....[123]....
        /*a92c*/ 	.word	0xffffffff


	//   ....[124]....
        /*a930*/ 	.word	0xffffffff


	//   ....[125]....
        /*a934*/ 	.word	0xffffffff


	//   ....[126]....
        /*a938*/ 	.word	0xffffffff


	//   ....[127]....
        /*a93c*/ 	.word	0xffffffff


	//   ....[128]....
        /*a940*/ 	.word	0xffffffff


	//   ....[129]....
        /*a944*/ 	.word	0xffffffff


	//   ....[130]....
        /*a948*/ 	.word	0xffffffff


	//   ....[131]....
        /*a94c*/ 	.word	0xffffffff


	//   ....[132]....
        /*a950*/ 	.word	0xffffffff


	//   ....[133]....
        /*a954*/ 	.word	0xffffffff


	//   ....[134]....
        /*a958*/ 	.word	0xffffffff


	//   ....[135]....
        /*a95c*/ 	.word	0xffffffff


	//   ....[136]....
        /*a960*/ 	.word	0xffffffff


	//   ....[137]....
        /*a964*/ 	.word	0xffffffff


	//   ....[138]....
        /*a968*/ 	.word	0xffffffff


	//   ....[139]....
        /*a96c*/ 	.word	0xffffffff


	//   ....[140]....
        /*a970*/ 	.word	0xffffffff


	//   ....[141]....
        /*a974*/ 	.word	0xffffffff


	//   ....[142]....
        /*a978*/ 	.word	0xffffffff


	//   ....[143]....
        /*a97c*/ 	.word	0xffffffff


	//   ....[144]....
        /*a980*/ 	.word	0xffffffff


	//   ....[145]....
        /*a984*/ 	.word	0xffffffff


	//   ....[146]....
        /*a988*/ 	.word	0xffffffff


	//   ....[147]....
        /*a98c*/ 	.word	0xffffffff


	//   ....[148]....
        /*a990*/ 	.word	0xffffffff


	//   ....[149]....
        /*a994*/ 	.word	0xffffffff


	//   ....[150]....
        /*a998*/ 	.word	0xffffffff


	//   ....[151]....
        /*a99c*/ 	.word	0xffffffff


	//   ....[152]....
        /*a9a0*/ 	.word	0xffffffff


	//   ....[153]....
        /*a9a4*/ 	.word	0xffffffff


	//   ....[154]....
        /*a9a8*/ 	.word	0xffffffff


	//   ....[155]....
        /*a9ac*/ 	.word	0xffffffff


	//   ....[156]....
        /*a9b0*/ 	.word	0xffffffff


	//   ....[157]....
        /*a9b4*/ 	.word	0xffffffff


	//   ....[158]....
        /*a9b8*/ 	.word	0xffffffff


	//   ....[159]....
        /*a9bc*/ 	.word	0xffffffff


	//   ....[160]....
        /*a9c0*/ 	.word	0xffffffff


	//   ....[161]....
        /*a9c4*/ 	.word	0xffffffff


	//   ....[162]....
        /*a9c8*/ 	.word	0xffffffff


	//   ....[163]....
        /*a9cc*/ 	.word	0xffffffff


	//   ....[164]....
        /*a9d0*/ 	.word	0xffffffff


	//   ....[165]....
        /*a9d4*/ 	.word	0xffffffff


	//   ....[166]....
        /*a9d8*/ 	.word	0xffffffff


	//   ....[167]....
        /*a9dc*/ 	.word	0xffffffff


	//   ....[168]....
        /*a9e0*/ 	.word	0xffffffff


	//   ....[169]....
        /*a9e4*/ 	.word	0xffffffff


	//   ....[170]....
        /*a9e8*/ 	.word	0xffffffff


	//   ....[171]....
        /*a9ec*/ 	.word	0xffffffff


	//   ....[172]....
        /*a9f0*/ 	.word	0xffffffff


	//   ....[173]....
        /*a9f4*/ 	.word	0xffffffff


	//   ....[174]....
        /*a9f8*/ 	.word	0xffffffff


	//   ....[175]....
        /*a9fc*/ 	.word	0xffffffff


	//   ....[176]....
        /*aa00*/ 	.word	0xffffffff


	//   ....[177]....
        /*aa04*/ 	.word	0xffffffff


	//   ....[178]....
        /*aa08*/ 	.word	0xffffffff


	//   ....[179]....
        /*aa0c*/ 	.word	0xffffffff


	//   ....[180]....
        /*aa10*/ 	.word	0xffffffff


	//   ....[181]....
        /*aa14*/ 	.word	0xffffffff


	//   ....[182]....
        /*aa18*/ 	.word	0xffffffff


	//   ....[183]....
        /*aa1c*/ 	.word	0xffffffff


	//   ....[184]....
        /*aa20*/ 	.word	0xffffffff


	//   ....[185]....
        /*aa24*/ 	.word	0xffffffff


	//   ....[186]....
        /*aa28*/ 	.word	0xffffffff


	//   ....[187]....
        /*aa2c*/ 	.word	0xffffffff


	//   ....[188]....
        /*aa30*/ 	.word	0xffffffff


	//   ....[189]....
        /*aa34*/ 	.word	0xffffffff


	//   ....[190]....
        /*aa38*/ 	.word	0xffffffff


	//   ....[191]....
        /*aa3c*/ 	.word	0xffffffff


	//   ....[192]....
        /*aa40*/ 	.word	0xffffffff


	//   ....[193]....
        /*aa44*/ 	.word	0xffffffff


	//   ....[194]....
        /*aa48*/ 	.word	0xffffffff


	//   ....[195]....
        /*aa4c*/ 	.word	0xffffffff


	//   ....[196]....
        /*aa50*/ 	.word	0xffffffff


	//   ....[197]....
        /*aa54*/ 	.word	0xffffffff


	//   ....[198]....
        /*aa58*/ 	.word	0xffffffff


	//   ....[199]....
        /*aa5c*/ 	.word	0xffffffff


	//   ....[200]....
        /*aa60*/ 	.word	0xffffffff


	//   ....[201]....
        /*aa64*/ 	.word	0xffffffff


	//   ....[202]....
        /*aa68*/ 	.word	0xffffffff


	//   ....[203]....
        /*aa6c*/ 	.word	0xffffffff


	//   ....[204]....
        /*aa70*/ 	.word	0xffffffff


	//   ....[205]....
        /*aa74*/ 	.word	0xffffffff


	//   ....[206]....
        /*aa78*/ 	.word	0xffffffff


	//   ....[207]....
        /*aa7c*/ 	.word	0xffffffff


	//   ....[208]....
        /*aa80*/ 	.word	0xffffffff


	//   ....[209]....
        /*aa84*/ 	.word	0xffffffff


	//   ....[210]....
        /*aa88*/ 	.word	0xffffffff


	//   ....[211]....
        /*aa8c*/ 	.word	0xffffffff


	//   ....[212]....
        /*aa90*/ 	.word	0xffffffff


	//   ....[213]....
        /*aa94*/ 	.word	0xffffffff


	//   ....[214]....
        /*aa98*/ 	.word	0xffffffff


	//   ....[215]....
        /*aa9c*/ 	.word	0xffffffff


	//   ....[216]....
        /*aaa0*/ 	.word	0xffffffff


	//   ....[217]....
        /*aaa4*/ 	.word	0xffffffff


	//   ....[218]....
        /*aaa8*/ 	.word	0xffffffff


	//   ....[219]....
        /*aaac*/ 	.word	0xffffffff


	//   ....[220]....
        /*aab0*/ 	.word	0xffffffff


	//   ....[221]....
        /*aab4*/ 	.word	0xffffffff


	//   ....[222]....
        /*aab8*/ 	.word	0xffffffff


	//   ....[223]....
        /*aabc*/ 	.word	0xffffffff


	//   ....[224]....
        /*aac0*/ 	.word	0xffffffff


	//   ....[225]....
        /*aac4*/ 	.word	0xffffffff


	//   ....[226]....
        /*aac8*/ 	.word	0xffffffff


	//   ....[227]....
        /*aacc*/ 	.word	0xffffffff


	//   ....[228]....
        /*aad0*/ 	.word	0xffffffff


	//   ....[229]....
        /*aad4*/ 	.word	0xffffffff


	//   ....[230]....
        /*aad8*/ 	.word	0xffffffff


	//   ....[231]....
        /*aadc*/ 	.word	0xffffffff


	//   ....[232]....
        /*aae0*/ 	.word	0xffffffff


	//   ....[233]....
        /*aae4*/ 	.word	0xffffffff


	//   ....[234]....
        /*aae8*/ 	.word	0xffffffff


	//   ....[235]....
        /*aaec*/ 	.word	0xffffffff


	//   ....[236]....
        /*aaf0*/ 	.word	0xffffffff


	//   ....[237]....
        /*aaf4*/ 	.word	0xffffffff


	//   ....[238]....
        /*aaf8*/ 	.word	0xffffffff


	//   ....[239]....
        /*aafc*/ 	.word	0xffffffff


	//   ....[240]....
        /*ab00*/ 	.word	0xffffffff


	//   ....[241]....
        /*ab04*/ 	.word	0xffffffff


	//   ....[242]....
        /*ab08*/ 	.word	0xffffffff


	//   ....[243]....
        /*ab0c*/ 	.word	0xffffffff


	//   ....[244]....
        /*ab10*/ 	.word	0xffffffff


	//   ....[245]....
        /*ab14*/ 	.word	0xffffffff


	//   ....[246]....
        /*ab18*/ 	.word	0xffffffff


	//   ....[247]....
        /*ab1c*/ 	.word	0xffffffff


	//   ....[248]....
        /*ab20*/ 	.word	0xffffffff


	//   ....[249]....
        /*ab24*/ 	.word	0xffffffff


	//   ....[250]....
        /*ab28*/ 	.word	0xffffffff


	//   ....[251]....
        /*ab2c*/ 	.word	0xffffffff


	//   ....[252]....
        /*ab30*/ 	.word	0xffffffff


	//   ....[253]....
        /*ab34*/ 	.word	0xffffffff


	//   ....[254]....
        /*ab38*/ 	.word	0xffffffff


	//----- nvinfo : EIATTR_COOP_GROUP_INSTR_OFFSETS
	.align		4
.L_41:
        /*ab3c*/ 	.byte	0x04, 0x28
        /*ab3e*/ 	.short	(.L_43 - .L_42)


	//   ....[0]....
.L_42:
        /*ab40*/ 	.word	0x00109b10


	//   ....[1]....
        /*ab44*/ 	.word	0x00109bb0


	//   ....[2]....
        /*ab48*/ 	.word	0x00109c40


	//   ....[3]....
        /*ab4c*/ 	.word	0x00109dd0


	//   ....[4]....
        /*ab50*/ 	.word	0x00109f40


	//   ....[5]....
        /*ab54*/ 	.word	0x0010a000


	//   ....[6]....
        /*ab58*/ 	.word	0x0010a170


	//   ....[7]....
        /*ab5c*/ 	.word	0x0010a230


	//   ....[8]....
        /*ab60*/ 	.word	0x0010a3a0


	//   ....[9]....
        /*ab64*/ 	.word	0x0010a430


	//   ....[10]....
        /*ab68*/ 	.word	0x0010a580


	//   ....[11]....
        /*ab6c*/ 	.word	0x0010a630


	//   ....[12]....
        /*ab70*/ 	.word	0x0010a7a0


	//   ....[13]....
        /*ab74*/ 	.word	0x0010a830


	//   ....[14]....
        /*ab78*/ 	.word	0x0010a9e0


	//   ....[15]....
        /*ab7c*/ 	.word	0x0010aa30


	//   ....[16]....
        /*ab80*/ 	.word	0x0010ab80


	//   ....[17]....
        /*ab84*/ 	.word	0x0010ac30


	//   ....[18]....
        /*ab88*/ 	.word	0x0010ada0


	//   ....[19]....
        /*ab8c*/ 	.word	0x0010ae50


	//   ....[20]....
        /*ab90*/ 	.word	0x0010afc0


	//   ....[21]....
        /*ab94*/ 	.word	0x0010b070


	//   ....[22]....
        /*ab98*/ 	.word	0x0010b1e0


	//   ....[23]....
        /*ab9c*/ 	.word	0x0010b290


	//   ....[24]....
        /*aba0*/ 	.word	0x0010b400


	//   ....[25]....
        /*aba4*/ 	.word	0x0010b4b0


	//   ....[26]....
        /*aba8*/ 	.word	0x0010b620


	//   ....[27]....
        /*abac*/ 	.word	0x0010b6d0


	//   ....[28]....
        /*abb0*/ 	.word	0x0010b830


	//   ....[29]....
        /*abb4*/ 	.word	0x0010b8f0


	//   ....[30]....
        /*abb8*/ 	.word	0x0010baa0


	//   ....[31]....
        /*abbc*/ 	.word	0x0010bb10


	//   ....[32]....
        /*abc0*/ 	.word	0x0010bc80


	//   ....[33]....
        /*abc4*/ 	.word	0x0010bd30


	//   ....[34]....
        /*abc8*/ 	.word	0x0010bea0


	//   ....[35]....
        /*abcc*/ 	.word	0x0010bf50


	//   ....[36]....
        /*abd0*/ 	.word	0x0010c0c0


	//   ....[37]....
        /*abd4*/ 	.word	0x0010c170


	//   ....[38]....
        /*abd8*/ 	.word	0x0010c2e0


	//   ....[39]....
        /*abdc*/ 	.word	0x0010c390


	//   ....[40]....
        /*abe0*/ 	.word	0x0010c500


	//   ....[41]....
        /*abe4*/ 	.word	0x0010c5b0


	//   ....[42]....
        /*abe8*/ 	.word	0x0010c720


	//   ....[43]....
        /*abec*/ 	.word	0x0010c7d0


	//   ....[44]....
        /*abf0*/ 	.word	0x0010c940


	//   ....[45]....
        /*abf4*/ 	.word	0x0010c9f0


	//   ....[46]....
        /*abf8*/ 	.word	0x0010cb60


	//   ....[47]....
        /*abfc*/ 	.word	0x0010cc10


	//   ....[48]....
        /*ac00*/ 	.word	0x0010cd80


	//   ....[49]....
        /*ac04*/ 	.word	0x0010ce30


	//   ....[50]....
        /*ac08*/ 	.word	0x0010cfa0


	//   ....[51]....
        /*ac0c*/ 	.word	0x0010d050


	//   ....[52]....
        /*ac10*/ 	.word	0x0010d1c0


	//   ....[53]....
        /*ac14*/ 	.word	0x0010d270


	//   ....[54]....
        /*ac18*/ 	.word	0x0010d3e0


	//   ....[55]....
        /*ac1c*/ 	.word	0x0010d490


	//   ....[56]....
        /*ac20*/ 	.word	0x0010d600


	//   ....[57]....
        /*ac24*/ 	.word	0x0010d6b0


	//   ....[58]....
        /*ac28*/ 	.word	0x0010d820


	//   ....[59]....
        /*ac2c*/ 	.word	0x0010d8d0


	//   ....[60]....
        /*ac30*/ 	.word	0x0010da40


	//   ....[61]....
        /*ac34*/ 	.word	0x0010daf0


	//   ....[62]....
        /*ac38*/ 	.word	0x0010dc60


	//   ....[63]....
        /*ac3c*/ 	.word	0x0010dd10


	//   ....[64]....
        /*ac40*/ 	.word	0x0010de80


	//   ....[65]....
        /*ac44*/ 	.word	0x0010df30


	//   ....[66]....
        /*ac48*/ 	.word	0x0010e0a0


	//   ....[67]....
        /*ac4c*/ 	.word	0x0010e150


	//   ....[68]....
        /*ac50*/ 	.word	0x0010e2c0


	//   ....[69]....
        /*ac54*/ 	.word	0x0010e370


	//   ....[70]....
        /*ac58*/ 	.word	0x0010e4e0


	//   ....[71]....
        /*ac5c*/ 	.word	0x0010e590


	//   ....[72]....
        /*ac60*/ 	.word	0x0010e700


	//   ....[73]....
        /*ac64*/ 	.word	0x0010e7b0


	//   ....[74]....
        /*ac68*/ 	.word	0x0010e920


	//   ....[75]....
        /*ac6c*/ 	.word	0x0010e9d0


	//   ....[76]....
        /*ac70*/ 	.word	0x0010eb40


	//   ....[77]....
        /*ac74*/ 	.word	0x0010ebf0


	//   ....[78]....
        /*ac78*/ 	.word	0x0010ed60


	//   ....[79]....
        /*ac7c*/ 	.word	0x0010ee10


	//   ....[80]....
        /*ac80*/ 	.word	0x0010ef80


	//   ....[81]....
        /*ac84*/ 	.word	0x0010f030


	//   ....[82]....
        /*ac88*/ 	.word	0x0010f1a0


	//   ....[83]....
        /*ac8c*/ 	.word	0x0010f250


	//   ....[84]....
        /*ac90*/ 	.word	0x0010f3c0


	//   ....[85]....
        /*ac94*/ 	.word	0x0010f470


	//   ....[86]....
        /*ac98*/ 	.word	0x0010f5e0


	//   ....[87]....
        /*ac9c*/ 	.word	0x0010f690


	//   ....[88]....
        /*aca0*/ 	.word	0x0010f800


	//   ....[89]....
        /*aca4*/ 	.word	0x0010f8b0


	//   ....[90]....
        /*aca8*/ 	.word	0x0010fa20


	//   ....[91]....
        /*acac*/ 	.word	0x0010fad0


	//   ....[92]....
        /*acb0*/ 	.word	0x0010fc20


	//   ....[93]....
        /*acb4*/ 	.word	0x0010fcb0


	//   ....[94]....
        /*acb8*/ 	.word	0x0010fe60


	//   ....[95]....
        /*acbc*/ 	.word	0x0010ff10


	//   ....[96]....
        /*acc0*/ 	.word	0x00110080


	//   ....[97]....
        /*acc4*/ 	.word	0x00110130


	//   ....[98]....
        /*acc8*/ 	.word	0x001102a0


	//   ....[99]....
        /*accc*/ 	.word	0x00110350


	//   ....[100]....
        /*acd0*/ 	.word	0x001104c0


	//   ....[101]....
        /*acd4*/ 	.word	0x00110570


	//   ....[102]....
        /*acd8*/ 	.word	0x001106e0


	//   ....[103]....
        /*acdc*/ 	.word	0x00110790


	//   ....[104]....
        /*ace0*/ 	.word	0x00110900


	//   ....[105]....
        /*ace4*/ 	.word	0x001109b0


	//   ....[106]....
        /*ace8*/ 	.word	0x00110b20


	//   ....[107]....
        /*acec*/ 	.word	0x00110bd0


	//   ....[108]....
        /*acf0*/ 	.word	0x00110d20


	//   ....[109]....
        /*acf4*/ 	.word	0x00110db0


	//   ....[110]....
        /*acf8*/ 	.word	0x00110f60


	//   ....[111]....
        /*acfc*/ 	.word	0x00111010


	//   ....[112]....
        /*ad00*/ 	.word	0x00111180


	//   ....[113]....
        /*ad04*/ 	.word	0x00111230


	//   ....[114]....
        /*ad08*/ 	.word	0x001113a0


	//   ....[115]....
        /*ad0c*/ 	.word	0x00111450


	//   ....[116]....
        /*ad10*/ 	.word	0x001115c0


	//   ....[117]....
        /*ad14*/ 	.word	0x00111670


	//   ....[118]....
        /*ad18*/ 	.word	0x001117e0


	//   ....[119]....
        /*ad1c*/ 	.word	0x00111890


	//   ....[120]....
        /*ad20*/ 	.word	0x00111a00


	//   ....[121]....
        /*ad24*/ 	.word	0x00111ab0


	//   ....[122]....
        /*ad28*/ 	.word	0x00111c20


	//   ....[123]....
        /*ad2c*/ 	.word	0x00111cd0


	//   ....[124]....
        /*ad30*/ 	.word	0x00111e00


	//   ....[125]....
        /*ad34*/ 	.word	0x00111e70


	//   ....[126]....
        /*ad38*/ 	.word	0x00112040


	//   ....[127]....
        /*ad3c*/ 	.word	0x001120f0


	//   ....[128]....
        /*ad40*/ 	.word	0x00112260


	//   ....[129]....
        /*ad44*/ 	.word	0x00112310


	//   ....[130]....
        /*ad48*/ 	.word	0x00112480


	//   ....[131]....
        /*ad4c*/ 	.word	0x00112530


	//   ....[132]....
        /*ad50*/ 	.word	0x001126a0


	//   ....[133]....
        /*ad54*/ 	.word	0x00112750


	//   ....[134]....
        /*ad58*/ 	.word	0x001128c0


	//   ....[135]....
        /*ad5c*/ 	.word	0x00112970


	//   ....[136]....
        /*ad60*/ 	.word	0x00112ae0


	//   ....[137]....
        /*ad64*/ 	.word	0x00112b90


	//   ....[138]....
        /*ad68*/ 	.word	0x00112d00


	//   ....[139]....
        /*ad6c*/ 	.word	0x00112db0


	//   ....[140]....
        /*ad70*/ 	.word	0x00112ee0


	//   ....[141]....
        /*ad74*/ 	.word	0x00112f50


	//   ....[142]....
        /*ad78*/ 	.word	0x00113120


	//   ....[143]....
        /*ad7c*/ 	.word	0x001131d0


	//   ....[144]....
        /*ad80*/ 	.word	0x00113340


	//   ....[145]....
        /*ad84*/ 	.word	0x001133f0


	//   ....[146]....
        /*ad88*/ 	.word	0x00113560


	//   ....[147]....
        /*ad8c*/ 	.word	0x00113610


	//   ....[148]....
        /*ad90*/ 	.word	0x00113780


	//   ....[149]....
        /*ad94*/ 	.word	0x00113830


	//   ....[150]....
        /*ad98*/ 	.word	0x001139a0


	//   ....[151]....
        /*ad9c*/ 	.word	0x00113a50


	//   ....[152]....
        /*ada0*/ 	.word	0x00113bc0


	//   ....[153]....
        /*ada4*/ 	.word	0x00113c70


	//   ....[154]....
        /*ada8*/ 	.word	0x00113de0


	//   ....[155]....
        /*adac*/ 	.word	0x00113e90


	//   ....[156]....
        /*adb0*/ 	.word	0x00113fc0


	//   ....[157]....
        /*adb4*/ 	.word	0x00114030


	//   ....[158]....
        /*adb8*/ 	.word	0x00114200


	//   ....[159]....
        /*adbc*/ 	.word	0x001142b0


	//   ....[160]....
        /*adc0*/ 	.word	0x00114420


	//   ....[161]....
        /*adc4*/ 	.word	0x001144d0


	//   ....[162]....
        /*adc8*/ 	.word	0x00114640


	//   ....[163]....
        /*adcc*/ 	.word	0x001146f0


	//   ....[164]....
        /*add0*/ 	.word	0x00114860


	//   ....[165]....
        /*add4*/ 	.word	0x00114910


	//   ....[166]....
        /*add8*/ 	.word	0x00114a80


	//   ....[167]....
        /*addc*/ 	.word	0x00114b30


	//   ....[168]....
        /*ade0*/ 	.word	0x00114ca0


	//   ....[169]....
        /*ade4*/ 	.word	0x00114d50


	//   ....[170]....
        /*ade8*/ 	.word	0x00114ec0


	//   ....[171]....
        /*adec*/ 	.word	0x00114f70


	//   ....[172]....
        /*adf0*/ 	.word	0x001150a0


	//   ....[173]....
        /*adf4*/ 	.word	0x00115110


	//   ....[174]....
        /*adf8*/ 	.word	0x00115320


	//   ....[175]....
        /*adfc*/ 	.word	0x00115390


	//   ....[176]....
        /*ae00*/ 	.word	0x00115420


	//   ....[177]....
        /*ae04*/ 	.word	0x001155b0


	//   ....[178]....
        /*ae08*/ 	.word	0x00115720


	//   ....[179]....
        /*ae0c*/ 	.word	0x001157d0


	//   ....[180]....
        /*ae10*/ 	.word	0x00115940


	//   ....[181]....
        /*ae14*/ 	.word	0x001159f0


	//   ....[182]....
        /*ae18*/ 	.word	0x00115b60


	//   ....[183]....
        /*ae1c*/ 	.word	0x00115c10


	//   ....[184]....
        /*ae20*/ 	.word	0x00115d80


	//   ....[185]....
        /*ae24*/ 	.word	0x00115e30


	//   ....[186]....
        /*ae28*/ 	.word	0x00115fa0


	//   ....[187]....
        /*ae2c*/ 	.word	0x00116050


	//   ....[188]....
        /*ae30*/ 	.word	0x00116180


	//   ....[189]....
        /*ae34*/ 	.word	0x001161f0


	//   ....[190]....
        /*ae38*/ 	.word	0x001163c0


	//   ....[191]....
        /*ae3c*/ 	.word	0x00116470


	//   ....[192]....
        /*ae40*/ 	.word	0x001165e0


	//   ....[193]....
        /*ae44*/ 	.word	0x00116690


	//   ....[194]....
        /*ae48*/ 	.word	0x00116800


	//   ....[195]....
        /*ae4c*/ 	.word	0x001168b0


	//   ....[196]....
        /*ae50*/ 	.word	0x00116a20


	//   ....[197]....
        /*ae54*/ 	.word	0x00116ad0


	//   ....[198]....
        /*ae58*/ 	.word	0x00116c40


	//   ....[199]....
        /*ae5c*/ 	.word	0x00116cf0


	//   ....[200]....
        /*ae60*/ 	.word	0x00116e60


	//   ....[201]....
        /*ae64*/ 	.word	0x00116f10


	//   ....[202]....
        /*ae68*/ 	.word	0x00117080


	//   ....[203]....
        /*ae6c*/ 	.word	0x00117130


	//   ....[204]....
        /*ae70*/ 	.word	0x00117260


	//   ....[205]....
        /*ae74*/ 	.word	0x001172d0


	//   ....[206]....
        /*ae78*/ 	.word	0x001174a0


	//   ....[207]....
        /*ae7c*/ 	.word	0x00117550


	//   ....[208]....
        /*ae80*/ 	.word	0x001176c0


	//   ....[209]....
        /*ae84*/ 	.word	0x00117770


	//   ....[210]....
        /*ae88*/ 	.word	0x001178e0


	//   ....[211]....
        /*ae8c*/ 	.word	0x00117990


	//   ....[212]....
        /*ae90*/ 	.word	0x00117b00


	//   ....[213]....
        /*ae94*/ 	.word	0x00117bb0


	//   ....[214]....
        /*ae98*/ 	.word	0x00117d20


	//   ....[215]....
        /*ae9c*/ 	.word	0x00117dd0


	//   ....[216]....
        /*aea0*/ 	.word	0x00117f40


	//   ....[217]....
        /*aea4*/ 	.word	0x00117ff0


	//   ....[218]....
        /*aea8*/ 	.word	0x00118160


	//   ....[219]....
        /*aeac*/ 	.word	0x00118210


	//   ....[220]....
        /*aeb0*/ 	.word	0x00118340


	//   ....[221]....
        /*aeb4*/ 	.word	0x001183b0


	//   ....[222]....
        /*aeb8*/ 	.word	0x00118580


	//   ....[223]....
        /*aebc*/ 	.word	0x00118630


	//   ....[224]....
        /*aec0*/ 	.word	0x001187a0


	//   ....[225]....
        /*aec4*/ 	.word	0x00118850


	//   ....[226]....
        /*aec8*/ 	.word	0x001189c0


	//   ....[227]....
        /*aecc*/ 	.word	0x00118a70


	//   ....[228]....
        /*aed0*/ 	.word	0x00118be0


	//   ....[229]....
        /*aed4*/ 	.word	0x00118c90


	//   ....[230]....
        /*aed8*/ 	.word	0x00118e00


	//   ....[231]....
        /*aedc*/ 	.word	0x00118eb0


	//   ....[232]....
        /*aee0*/ 	.word	0x00119020


	//   ....[233]....
        /*aee4*/ 	.word	0x001190d0


	//   ....[234]....
        /*aee8*/ 	.word	0x00119240


	//   ....[235]....
        /*aeec*/ 	.word	0x001192f0


	//   ....[236]....
        /*aef0*/ 	.word	0x00119420


	//   ....[237]....
        /*aef4*/ 	.word	0x00119490


	//   ....[238]....
        /*aef8*/ 	.word	0x00119660


	//   ....[239]....
        /*aefc*/ 	.word	0x00119710


	//   ....[240]....
        /*af00*/ 	.word	0x00119880


	//   ....[241]....
        /*af04*/ 	.word	0x00119930


	//   ....[242]....
        /*af08*/ 	.word	0x00119aa0


	//   ....[243]....
        /*af0c*/ 	.word	0x00119b50


	//   ....[244]....
        /*af10*/ 	.word	0x00119cc0


	//   ....[245]....
        /*af14*/ 	.word	0x00119d70


	//   ....[246]....
        /*af18*/ 	.word	0x00119ee0


	//   ....[247]....
        /*af1c*/ 	.word	0x00119f90


	//   ....[248]....
        /*af20*/ 	.word	0x0011a100


	//   ....[249]....
        /*af24*/ 	.word	0x0011a1b0


	//   ....[250]....
        /*af28*/ 	.word	0x0011a320


	//   ....[251]....
        /*af2c*/ 	.word	0x0011a3d0


	//   ....[252]....
        /*af30*/ 	.word	0x0011a500


	//   ....[253]....
        /*af34*/ 	.word	0x0011a570


	//   ....[254]....
        /*af38*/ 	.word	0x0011a740


	//   ....[255]....
        /*af3c*/ 	.word	0x0011a7f0


	//   ....[0]....
        /*af40*/ 	.word	0x0011a960


	//   ....[1]....
        /*af44*/ 	.word	0x0011aa10


	//   ....[2]....
        /*af48*/ 	.word	0x0011ab80


	//   ....[3]....
        /*af4c*/ 	.word	0x0011ac30


	//   ....[4]....
        /*af50*/ 	.word	0x0011ada0


	//   ....[5]....
        /*af54*/ 	.word	0x0011ae50


	//   ....[6]....
        /*af58*/ 	.word	0x0011afc0


	//   ....[7]....
        /*af5c*/ 	.word	0x0011b070


	//   ....[8]....
        /*af60*/ 	.word	0x0011b1e0


	//   ....[9]....
        /*af64*/ 	.word	0x0011b290


	//   ....[10]....
        /*af68*/ 	.word	0x0011b400


	//   ....[11]....
        /*af6c*/ 	.word	0x0011b4b0


	//   ....[12]....
        /*af70*/ 	.word	0x0011b5e0


	//   ....[13]....
        /*af74*/ 	.word	0x0011b650


	//   ....[14]....
        /*af78*/ 	.word	0x0011b820


	//   ....[15]....
        /*af7c*/ 	.word	0x0011b8d0


	//   ....[16]....
        /*af80*/ 	.word	0x0011ba40


	//   ....[17]....
        /*af84*/ 	.word	0x0011baf0


	//   ....[18]....
        /*af88*/ 	.word	0x0011bc60


	//   ....[19]....
        /*af8c*/ 	.word	0x0011bd10


	//   ....[20]....
        /*af90*/ 	.word	0x0011be80


	//   ....[21]....
        /*af94*/ 	.word	0x0011bf30


	//   ....[22]....
        /*af98*/ 	.word	0x0011c0a0


	//   ....[23]....
        /*af9c*/ 	.word	0x0011c150


	//   ....[24]....
        /*afa0*/ 	.word	0x0011c2c0


	//   ....[25]....
        /*afa4*/ 	.word	0x0011c370


	//   ....[26]....
        /*afa8*/ 	.word	0x0011c4e0


	//   ....[27]....
        /*afac*/ 	.word	0x0011c590


	//   ....[28]....
        /*afb0*/ 	.word	0x0011c6c0


	//   ....[29]....
        /*afb4*/ 	.word	0x0011c730


	//   ....[30]....
        /*afb8*/ 	.word	0x0011c900


	//   ....[31]....
        /*afbc*/ 	.word	0x0011c9b0


	//   ....[32]....
        /*afc0*/ 	.word	0x0011cb20


	//   ....[33]....
        /*afc4*/ 	.word	0x0011cbd0


	//   ....[34]....
        /*afc8*/ 	.word	0x0011cd40


	//   ....[35]....
        /*afcc*/ 	.word	0x0011cdf0


	//   ....[36]....
        /*afd0*/ 	.word	0x0011cf60


	//   ....[37]....
        /*afd4*/ 	.word	0x0011d010


	//   ....[38]....
        /*afd8*/ 	.word	0x0011d180


	//   ....[39]....
        /*afdc*/ 	.word	0x0011d230


	//   ....[40]....
        /*afe0*/ 	.word	0x0011d3a0


	//   ....[41]....
        /*afe4*/ 	.word	0x0011d450


	//   ....[42]....
        /*afe8*/ 	.word	0x0011d5c0


	//   ....[43]....
        /*afec*/ 	.word	0x0011d670


	//   ....[44]....
        /*aff0*/ 	.word	0x0011d7a0


	//   ....[45]....
        /*aff4*/ 	.word	0x0011d810


	//   ....[46]....
        /*aff8*/ 	.word	0x0011d9e0


	//   ....[47]....
        /*affc*/ 	.word	0x0011da90


	//   ....[48]....
        /*b000*/ 	.word	0x0011dc00


	//   ....[49]....
        /*b004*/ 	.word	0x0011dcb0


	//   ....[50]....
        /*b008*/ 	.word	0x0011de20


	//   ....[51]....
        /*b00c*/ 	.word	0x0011ded0


	//   ....[52]....
        /*b010*/ 	.word	0x0011e040


	//   ....[53]....
        /*b014*/ 	.word	0x0011e0f0


	//   ....[54]....
        /*b018*/ 	.word	0x0011e260


	//   ....[55]....
        /*b01c*/ 	.word	0x0011e310


	//   ....[56]....
        /*b020*/ 	.word	0x0011e480


	//   ....[57]....
        /*b024*/ 	.word	0x0011e530


	//   ....[58]....
        /*b028*/ 	.word	0x0011e6a0


	//   ....[59]....
        /*b02c*/ 	.word	0x0011e750


	//   ....[60]....
        /*b030*/ 	.word	0x0011e880


	//   ....[61]....
        /*b034*/ 	.word	0x0011e8f0


	//   ....[62]....
        /*b038*/ 	.word	0x0011eac0


	//   ....[63]....
        /*b03c*/ 	.word	0x0011eb70


	//   ....[64]....
        /*b040*/ 	.word	0x0011ece0


	//   ....[65]....
        /*b044*/ 	.word	0x0011ed90


	//   ....[66]....
        /*b048*/ 	.word	0x0011ef00


	//   ....[67]....
        /*b04c*/ 	.word	0x0011efb0


	//   ....[68]....
        /*b050*/ 	.word	0x0011f120


	//   ....[69]....
        /*b054*/ 	.word	0x0011f1d0


	//   ....[70]....
        /*b058*/ 	.word	0x0011f340


	//   ....[71]....
        /*b05c*/ 	.word	0x0011f3f0


	//   ....[72]....
        /*b060*/ 	.word	0x0011f560


	//   ....[73]....
        /*b064*/ 	.word	0x0011f610


	//   ....[74]....
        /*b068*/ 	.word	0x0011f780


	//   ....[75]....
        /*b06c*/ 	.word	0x0011f830


	//   ....[76]....
        /*b070*/ 	.word	0x0011f960


	//   ....[77]....
        /*b074*/ 	.word	0x0011f9d0


	//   ....[78]....
        /*b078*/ 	.word	0x0011fba0


	//   ....[79]....
        /*b07c*/ 	.word	0x0011fc50


	//   ....[80]....
        /*b080*/ 	.word	0x0011fdc0


	//   ....[81]....
        /*b084*/ 	.word	0x0011fe70


	//   ....[82]....
        /*b088*/ 	.word	0x0011ffe0


	//   ....[83]....
        /*b08c*/ 	.word	0x00120090


	//   ....[84]....
        /*b090*/ 	.word	0x00120200


	//   ....[85]....
        /*b094*/ 	.word	0x001202b0


	//   ....[86]....
        /*b098*/ 	.word	0x00120420


	//   ....[87]....
        /*b09c*/ 	.word	0x001204d0


	//   ....[88]....
        /*b0a0*/ 	.word	0x00120640


	//   ....[89]....
        /*b0a4*/ 	.word	0x001206f0


	//   ....[90]....
        /*b0a8*/ 	.word	0x00120860


	//   ....[91]....
        /*b0ac*/ 	.word	0x00120910


	//   ....[92]....
        /*b0b0*/ 	.word	0x00120a40


	//   ....[93]....
        /*b0b4*/ 	.word	0x00120ab0


	//   ....[94]....
        /*b0b8*/ 	.word	0x00120c80


	//   ....[95]....
        /*b0bc*/ 	.word	0x00120d30


	//   ....[96]....
        /*b0c0*/ 	.word	0x00120ea0


	//   ....[97]....
        /*b0c4*/ 	.word	0x00120f50


	//   ....[98]....
        /*b0c8*/ 	.word	0x001210c0


	//   ....[99]....
        /*b0cc*/ 	.word	0x00121170


	//   ....[100]....
        /*b0d0*/ 	.word	0x001212e0


	//   ....[101]....
        /*b0d4*/ 	.word	0x00121390


	//   ....[102]....
        /*b0d8*/ 	.word	0x00121500


	//   ....[103]....
        /*b0dc*/ 	.word	0x001215b0


	//   ....[104]....
        /*b0e0*/ 	.word	0x00121720


	//   ....[105]....
        /*b0e4*/ 	.word	0x001217d0


	//   ....[106]....
        /*b0e8*/ 	.word	0x00121940


	//   ....[107]....
        /*b0ec*/ 	.word	0x001219f0


	//   ....[108]....
        /*b0f0*/ 	.word	0x00121b20


	//   ....[109]....
        /*b0f4*/ 	.word	0x00121b90


	//   ....[110]....
        /*b0f8*/ 	.word	0x00121da0


	//   ....[111]....
        /*b0fc*/ 	.word	0x00121e10


	//   ....[112]....
        /*b100*/ 	.word	0x00121f40


	//   ....[113]....
        /*b104*/ 	.word	0x00122030


	//   ....[114]....
        /*b108*/ 	.word	0x00122190


	//   ....[115]....
        /*b10c*/ 	.word	0x00122250


	//   ....[116]....
        /*b110*/ 	.word	0x001223b0


	//   ....[117]....
        /*b114*/ 	.word	0x00122470


	//   ....[118]....
        /*b118*/ 	.word	0x001225d0


	//   ....[119]....
        /*b11c*/ 	.word	0x00122690


	//   ....[120]....
        /*b120*/ 	.word	0x001227f0


	//   ....[121]....
        /*b124*/ 	.word	0x001228b0


	//   ....[122]....
        /*b128*/ 	.word	0x00122a10


	//   ....[123]....
        /*b12c*/ 	.word	0x00122ad0


	//   ....[124]....
        /*b130*/ 	.word	0x00122c30


	//   ....[125]....
        /*b134*/ 	.word	0x00122cf0


	//   ....[126]....
        /*b138*/ 	.word	0x00122e50


	//   ....[127]....
        /*b13c*/ 	.word	0x00122f10


	//   ....[128]....
        /*b140*/ 	.word	0x00123070


	//   ....[129]....
        /*b144*/ 	.word	0x00123130


	//   ....[130]....
        /*b148*/ 	.word	0x00123290


	//   ....[131]....
        /*b14c*/ 	.word	0x00123350


	//   ....[132]....
        /*b150*/ 	.word	0x001234b0


	//   ....[133]....
        /*b154*/ 	.word	0x00123570


	//   ....[134]....
        /*b158*/ 	.word	0x001236d0


	//   ....[135]....
        /*b15c*/ 	.word	0x00123790


	//   ....[136]....
        /*b160*/ 	.word	0x001238f0


	//   ....[137]....
        /*b164*/ 	.word	0x001239b0


	//   ....[138]....
        /*b168*/ 	.word	0x00123b10


	//   ....[139]....
        /*b16c*/ 	.word	0x00123bd0


	//   ....[140]....
        /*b170*/ 	.word	0x00123d30


	//   ....[141]....
        /*b174*/ 	.word	0x00123df0


	//   ....[142]....
        /*b178*/ 	.word	0x00123f50


	//   ....[143]....
        /*b17c*/ 	.word	0x00124010


	//   ....[144]....
        /*b180*/ 	.word	0x00124170


	//   ....[145]....
        /*b184*/ 	.word	0x00124230


	//   ....[146]....
        /*b188*/ 	.word	0x00124390


	//   ....[147]....
        /*b18c*/ 	.word	0x00124450


	//   ....[148]....
        /*b190*/ 	.word	0x001245b0


	//   ....[149]....
        /*b194*/ 	.word	0x00124670


	//   ....[150]....
        /*b198*/ 	.word	0x001247d0


	//   ....[151]....
        /*b19c*/ 	.word	0x00124890


	//   ....[152]....
        /*b1a0*/ 	.word	0x001249f0


	//   ....[153]....
        /*b1a4*/ 	.word	0x00124ab0


	//   ....[154]....
        /*b1a8*/ 	.word	0x00124c10


	//   ....[155]....
        /*b1ac*/ 	.word	0x00124cd0


	//   ....[156]....
        /*b1b0*/ 	.word	0x00124e30


	//   ....[157]....
        /*b1b4*/ 	.word	0x00124ef0


	//   ....[158]....
        /*b1b8*/ 	.word	0x00125050


	//   ....[159]....
        /*b1bc*/ 	.word	0x00125110


	//   ....[160]....
        /*b1c0*/ 	.word	0x00125200


	//   ....[161]....
        /*b1c4*/ 	.word	0x00125330


	//   ....[162]....
        /*b1c8*/ 	.word	0x001254a0


	//   ....[163]....
        /*b1cc*/ 	.word	0x00125550


	//   ....[164]....
        /*b1d0*/ 	.word	0x001256c0


	//   ....[165]....
        /*b1d4*/ 	.word	0x00125770


	//   ....[166]....
        /*b1d8*/ 	.word	0x001258e0


	//   ....[167]....
        /*b1dc*/ 	.word	0x00125990


	//   ....[168]....
        /*b1e0*/ 	.word	0x00125b00


	//   ....[169]....
        /*b1e4*/ 	.word	0x00125bb0


	//   ....[170]....
        /*b1e8*/ 	.word	0x00125d20


	//   ....[171]....
        /*b1ec*/ 	.word	0x00125dd0


	//   ....[172]....
        /*b1f0*/ 	.word	0x00125f40


	//   ....[173]....
        /*b1f4*/ 	.word	0x00125ff0


	//   ....[174]....
        /*b1f8*/ 	.word	0x00126160


	//   ....[175]....
        /*b1fc*/ 	.word	0x00126210


	//   ....[176]....
        /*b200*/ 	.word	0x00126380


	//   ....[177]....
        /*b204*/ 	.word	0x00126430


	//   ....[178]....
        /*b208*/ 	.word	0x001265a0


	//   ....[179]....
        /*b20c*/ 	.word	0x00126650


	//   ....[180]....
        /*b210*/ 	.word	0x001267c0


	//   ....[181]....
        /*b214*/ 	.word	0x00126870


	//   ....[182]....
        /*b218*/ 	.word	0x001269e0


	//   ....[183]....
        /*b21c*/ 	.word	0x00126a90


	//   ....[184]....
        /*b220*/ 	.word	0x00126c00


	//   ....[185]....
        /*b224*/ 	.word	0x00126cb0


	//   ....[186]....
        /*b228*/ 	.word	0x00126e20


	//   ....[187]....
        /*b22c*/ 	.word	0x00126ed0


	//   ....[188]....
        /*b230*/ 	.word	0x00127040


	//   ....[189]....
        /*b234*/ 	.word	0x001270f0


	//   ....[190]....
        /*b238*/ 	.word	0x00127260


	//   ....[191]....
        /*b23c*/ 	.word	0x00127310


	//   ....[192]....
        /*b240*/ 	.word	0x00127480


	//   ....[193]....
        /*b244*/ 	.word	0x00127530


	//   ....[194]....
        /*b248*/ 	.word	0x001276a0


	//   ....[195]....
        /*b24c*/ 	.word	0x00127750


	//   ....[196]....
        /*b250*/ 	.word	0x001278c0


	//   ....[197]....
        /*b254*/ 	.word	0x00127970


	//   ....[198]....
        /*b258*/ 	.word	0x00127ae0


	//   ....[199]....
        /*b25c*/ 	.word	0x00127b90


	//   ....[200]....
        /*b260*/ 	.word	0x00127d00


	//   ....[201]....
        /*b264*/ 	.word	0x00127db0


	//   ....[202]....
        /*b268*/ 	.word	0x00127f20


	//   ....[203]....
        /*b26c*/ 	.word	0x00127fd0


	//   ....[204]....
        /*b270*/ 	.word	0x00128140


	//   ....[205]....
        /*b274*/ 	.word	0x001281f0


	//   ....[206]....
        /*b278*/ 	.word	0x00128360


	//   ....[207]....
        /*b27c*/ 	.word	0x00128410


	//   ....[208]....
        /*b280*/ 	.word	0x00128580


	//   ....[209]....
        /*b284*/ 	.word	0x00128630


	//   ....[210]....
        /*b288*/ 	.word	0x00128760


	//   ....[211]....
        /*b28c*/ 	.word	0x00128850


	//   ....[212]....
        /*b290*/ 	.word	0x00128980


	//   ....[213]....
        /*b294*/ 	.word	0x00128a70


	//   ....[214]....
        /*b298*/ 	.word	0x00128bd0


	//   ....[215]....
        /*b29c*/ 	.word	0x00128c90


	//   ....[216]....
        /*b2a0*/ 	.word	0x00128df0


	//   ....[217]....
        /*b2a4*/ 	.word	0x00128eb0


	//   ....[218]....
        /*b2a8*/ 	.word	0x00129010


	//   ....[219]....
        /*b2ac*/ 	.word	0x001290d0


	//   ....[220]....
        /*b2b0*/ 	.word	0x00129230


	//   ....[221]....
        /*b2b4*/ 	.word	0x001292f0


	//   ....[222]....
        /*b2b8*/ 	.word	0x00129450


	//   ....[223]....
        /*b2bc*/ 	.word	0x00129510


	//   ....[224]....
        /*b2c0*/ 	.word	0x00129670


	//   ....[225]....
        /*b2c4*/ 	.word	0x00129730


	//   ....[226]....
        /*b2c8*/ 	.word	0x00129880


	//   ....[227]....
        /*b2cc*/ 	.word	0x00129950


	//   ....[228]....
        /*b2d0*/ 	.word	0x00129ad0


	//   ....[229]....
        /*b2d4*/ 	.word	0x00129b30


	//   ....[230]....
        /*b2d8*/ 	.word	0x00129ca0


	//   ....[231]....
        /*b2dc*/ 	.word	0x00129cf0


	//   ....[232]....
        /*b2e0*/ 	.word	0x00129e40


	//   ....[233]....
        /*b2e4*/ 	.word	0x0012a1d0


	//   ....[234]....
        /*b2e8*/ 	.word	0x0012a220


	//   ....[235]....
        /*b2ec*/ 	.word	0x0012a270


	//   ....[236]....
        /*b2f0*/ 	.word	0x0012a3c0


	//   ....[237]....
        /*b2f4*/ 	.word	0x0012a410


	//   ....[238]....
        /*b2f8*/ 	.word	0x0012a460


	//   ....[239]....
        /*b2fc*/ 	.word	0x0012a4b0


	//   ....[240]....
        /*b300*/ 	.word	0x0012a500


	//   ....[241]....
        /*b304*/ 	.word	0x0012a550


	//   ....[242]....
        /*b308*/ 	.word	0x0012a6b0


	//   ....[243]....
        /*b30c*/ 	.word	0x0012a700


	//   ....[244]....
        /*b310*/ 	.word	0x0012a860


	//   ....[245]....
        /*b314*/ 	.word	0x0012a8b0


	//   ....[246]....
        /*b318*/ 	.word	0x0012aa10


	//   ....[247]....
        /*b31c*/ 	.word	0x0012aa60


	//   ....[248]....
        /*b320*/ 	.word	0x0012abc0


	//   ....[249]....
        /*b324*/ 	.word	0x0012ac10


	//   ....[250]....
        /*b328*/ 	.word	0x0012ad70


	//   ....[251]....
        /*b32c*/ 	.word	0x0012adc0


	//   ....[252]....
        /*b330*/ 	.word	0x0012ae90


	//   ....[253]....
        /*b334*/ 	.word	0x0012b030


	//   ....[254]....
        /*b338*/ 	.word	0x0012b190


	//----- nvinfo : EIATTR_EXIT_INSTR_OFFSETS
	.align		4
.L_43:
        /*b33c*/ 	.byte	0x04, 0x1c
        /*b33e*/ 	.short	(.L_45 - .L_44)


	//   ....[0]....
.L_44:
        /*b340*/ 	.word	0x00170440


	//   ....[1]....
        /*b344*/ 	.word	0x00170460


	//----- nvinfo : EIATTR_REQNTID
	.align		4
.L_45:
        /*b348*/ 	.byte	0x04, 0x10
        /*b34a*/ 	.short	(.L_47 - .L_46)
.L_46:
        /*b34c*/ 	.word	0x00000020
        /*b350*/ 	.word	0x00000001
        /*b354*/ 	.word	0x00000001
.L_47:


//--------------------- .nv.callgraph             --------------------------
	.section	.nv.callgraph,"",@"SHT_CUDA_CALLGRAPH"
	.align	4
	.sectionentsize	8
	.align		4
        /*0000*/ 	.word	0x00000000
	.align		4
        /*0004*/ 	.word	0xffffffff
	.align		4
        /*0008*/ 	.word	0x00000000
	.align		4
        /*000c*/ 	.word	0xfffffffe
	.align		4
        /*0010*/ 	.word	0x00000000
	.align		4
        /*0014*/ 	.word	0xfffffffd
	.align		4
        /*0018*/ 	.word	0x00000000
	.align		4
        /*001c*/ 	.word	0xfffffffc


//--------------------- .nv.rel.action            --------------------------
	.section	.nv.rel.action,"",@"SHT_CUDA_RELOCINFO"
	.align	8
	.sectionentsize	8
        /*0000*/ 	.byte	0x73, 0x00, 0x00, 0x00, 0x00, 0x00, 0x00, 0x00, 0x00, 0x00, 0x00, 0x11, 0x25, 0x00, 0x05, 0x36


//--------------------- .nv.constant0.matmul_kernel --------------------------
	.section	.nv.constant0.matmul_kernel,"a",@progbits
	.sectionflags	@""
	.align	4
.nv.constant0.matmul_kernel:
	.zero		432


//--------------------- .text.matmul_kernel       --------------------------
	.section	.text.matmul_kernel,"ax",@progbits
	.sectioninfo	@"SHI_REGISTERS=255"
	.align	128
        .global         matmul_kernel
        .type           matmul_kernel,@function
        .size           matmul_kernel,(.L_x_3 - matmul_kernel)
        .other          matmul_kernel,@"STO_CUDA_ENTRY STV_DEFAULT"
matmul_kernel:
.text.matmul_kernel:
[----:B------:R-:W-:Y:S02]  /*0000*/  IMAD.MOV.U32 R1, RZ, RZ, c[0x0][0x28] ;  /* 0x00000a00ff017624 */ /* 0x000fe400078e00ff */
[----:B------:R-:W-:Y:S01]  /*0010*/  IMAD.MOV.U32 R0, RZ, RZ, c[0x0][0x17c] ;  /* 0x00005f00ff007624 */ /* 0x000fe200078e00ff */
[----:B------:R-:W1:Y:S01]  /*0020*/  S2R R5, SR_CTAID.X ;  /* 0x0000000000057919 */ /* 0x000e620000002500 */
[----:B------:R-:W-:Y:S02]  /*0030*/  IABS R241, c[0x0][0x17c] ;  /* 0x00005f0000f17a13 */ /* 0x000fe40000000000 */
[----:B------:R-:W-:Y:S02]  /*0040*/  IABS R242, c[0x0][0x178] ;  /* 0x00005e0000f27a13 */ /* 0x000fe40000000000 */
[----:B------:R-:W-:Y:S02]  /*0050*/  IADD3 R0, R0, 0x1ff, RZ ;  /* 0x000001ff00007810 */ /* 0x000fe40007ffe0ff */
[----:B------:R-:W-:Y:S02]  /*0060*/  IADD3 R1, R1, -0x9ca0, RZ ;  /* 0xffff636001017810 */ /* 0x000fe40007ffe0ff */
[----:B------:R-:W-:-:S04]  /*0070*/  SHF.R.S32.HI R3, RZ, 0x1f, R0 ;  /* 0x0000001fff037819 */ /* 0x000fc80000011400 */
[----:B------:R-:W-:-:S04]  /*0080*/  LEA.HI R3, R3, R0, RZ, 0x9 ;  /* 0x0000000003037211 */ /* 0x000fc800078f48ff */
[----:B------:R-:W-:-:S05]  /*0090*/  SHF.R.S32.HI R3, RZ, 0x9, R3 ;  /* 0x00000009ff037819 */ /* 0x000fca0000011403 */
[----:B------:R-:W-:Y:S01]  /*00a0*/  IMAD.SHL.U32 R4, R3, 0x8, RZ ;  /* 0x0000000803047824 */ /* 0x000fe200078e00ff */
[----:B-1----:R-:W-:-:S04]  /*00b0*/  IABS R8, R5 ;  /* 0x0000000500087213 */ /* 0x002fc80000000000 */
[-C--:B------:R-:W-:Y:S02]  /*00c0*/  IABS R7, R4.reuse ;  /* 0x0000000400077213 */ /* 0x080fe40000000000 */
[----:B------:R-:W-:Y:S02]  /*00d0*/  IABS R10, R4 ;  /* 0x00000004000a7213 */ /* 0x000fe40000000000 */
[----:B------:R-:W1:Y:S08]  /*00e0*/  I2F.RP R0, R7 ;  /* 0x0000000700007306 */ /* 0x000e700000209400 */
[----:B-1----:R-:W1:Y:S02]  /*00f0*/  MUFU.RCP R0, R0 ;  /* 0x0000000000007308 */ /* 0x002e640000001000 */
[----:B-1----:R-:W-:Y:S01]  /*0100*/  IADD3 R2, R0, 0xffffffe, RZ ;  /* 0x0ffffffe00027810 */ /* 0x002fe20007ffe0ff */
[----:B------:R-:W-:-:S05]  /*0110*/  IMAD.MOV R0, RZ, RZ, -R10 ;  /* 0x000000ffff007224 */ /* 0x000fca00078e0a0a */
[----:B------:R1:W2:Y:S02]  /*0120*/  F2I.FTZ.U32.TRUNC.NTZ R3, R2 ;  /* 0x0000000200037305 */ /* 0x0002a4000021f000 */
[----:B-1----:R-:W-:Y:S02]  /*0130*/  IMAD.MOV.U32 R2, RZ, RZ, RZ ;  /* 0x000000ffff027224 */ /* 0x002fe400078e00ff */
[----:B--2---:R-:W-:-:S04]  /*0140*/  IMAD.MOV R6, RZ, RZ, -R3 ;  /* 0x000000ffff067224 */ /* 0x004fc800078e0a03 */
[----:B------:R-:W-:Y:S02]  /*0150*/  IMAD R9, R6, R7, RZ ;  /* 0x0000000706097224 */ /* 0x000fe400078e02ff */
[----:B------:R-:W-:Y:S02]  /*0160*/  IMAD.MOV.U32 R6, RZ, RZ, R8 ;  /* 0x000000ffff067224 */ /* 0x000fe400078e0008 */
[----:B------:R-:W-:-:S06]  /*0170*/  IMAD.HI.U32 R3, R3, R9, R2 ;  /* 0x0000000903037227 */ /* 0x000fcc00078e0002 */
[----:B------:R-:W-:-:S04]  /*0180*/  IMAD.HI.U32 R3, R3, R6, RZ ;  /* 0x0000000603037227 */ /* 0x000fc800078e00ff */
[----:B------:R-:W-:-:S05]  /*0190*/  IMAD R0, R3, R0, R6 ;  /* 0x0000000003007224 */ /* 0x000fca00078e0206 */
[----:B------:R-:W-:-:S13]  /*01a0*/  ISETP.GT.U32.AND P1, PT, R7, R0, PT ;  /* 0x000000000700720c */ /* 0x000fda0003f24070 */
[----:B------:R-:W-:Y:S01]  /*01b0*/  @!P1 IMAD.IADD R0, R0, 0x1, -R7 ;  /* 0x0000000100009824 */ /* 0x000fe200078e0a07 */
[----:B------:R-:W-:Y:S02]  /*01c0*/  @!P1 IADD3 R3, R3, 0x1, RZ ;  /* 0x0000000103039810 */ /* 0x000fe40007ffe0ff */
[----:B------:R-:W-:Y:S02]  /*01d0*/  ISETP.NE.AND P1, PT, R4, RZ, PT ;  /* 0x000000ff0400720c */ /* 0x000fe40003f25270 */
[----:B------:R-:W-:Y:S02]  /*01e0*/  ISETP.GE.U32.AND P0, PT, R0, R7, PT ;  /* 0x000000070000720c */ /* 0x000fe40003f06070 */
[----:B------:R-:W-:-:S04]  /*01f0*/  LOP3.LUT R0, R5, R4, RZ, 0x3c, !PT ;  /* 0x0000000405007212 */ /* 0x000fc800078e3cff */
[----:B------:R-:W-:Y:S02]  /*0200*/  ISETP.GE.AND P2, PT, R0, RZ, PT ;  /* 0x000000ff0000720c */ /* 0x000fe40003f46270 */
[----:B------:R-:W-:-:S04]  /*0210*/  MOV R0, c[0x0][0x178] ;  /* 0x00005e0000007a02 */ /* 0x000fc80000000f00 */
[----:B------:R-:W-:Y:S02]  /*0220*/  IADD3 R0, R0, 0xff, RZ ;  /* 0x000000ff00007810 */ /* 0x000fe40007ffe0ff */
[----:B------:R-:W-:-:S05]  /*0230*/  @P0 IADD3 R3, R3, 0x1, RZ ;  /* 0x0000000103030810 */ /* 0x000fca0007ffe0ff */
[----:B------:R-:W-:Y:S01]  /*0240*/  IMAD.MOV.U32 R2, RZ, RZ, R3 ;  /* 0x000000ffff027224 */ /* 0x000fe200078e0003 */
[----:B------:R-:W-:-:S03]  /*0250*/  SHF.R.S32.HI R3, RZ, 0x1f, R0 ;  /* 0x0000001fff037819 */ /* 0x000fc60000011400 */
[----:B------:R-:W-:Y:S01]  /*0260*/  @!P2 IMAD.MOV R2, RZ, RZ, -R2 ;  /* 0x000000ffff02a224 */ /* 0x000fe200078e0a02 */
[----:B------:R-:W-:Y:S02]  /*0270*/  @!P1 LOP3.LUT R2, RZ, R4, RZ, 0x33, !PT ;  /* 0x00000004ff029212 */ /* 0x000fe400078e33ff */
[----:B------:R-:W-:-:S03]  /*0280*/  LEA.HI R3, R3, R0, RZ, 0x8 ;  /* 0x0000000003037211 */ /* 0x000fc600078f40ff */
[----:B------:R-:W-:Y:S02]  /*0290*/  IMAD.SHL.U32 R6, R2, 0x8, RZ ;  /* 0x0000000802067824 */ /* 0x000fe400078e00ff */
[----:B------:R-:W-:-:S03]  /*02a0*/  IMAD.MOV R2, RZ, RZ, -R2 ;  /* 0x000000ffff027224 */ /* 0x000fc600078e0a02 */
[----:B------:R-:W-:Y:S01]  /*02b0*/  LEA.HI.SX32 R3, R3, -R6, 0x18 ;  /* 0x8000000603037211 */ /* 0x000fe200078fc2ff */
[----:B------:R-:W-:Y:S02]  /*02c0*/  IMAD R8, R4, R2, R5 ;  /* 0x0000000204087224 */ /* 0x000fe400078e0205 */
[----:B------:R-:W-:Y:S01]  /*02d0*/  IMAD.MOV.U32 R2, RZ, RZ, RZ ;  /* 0x000000ffff027224 */ /* 0x000fe200078e00ff */
[----:B------:R-:W-:Y:S02]  /*02e0*/  IMNMX R9, R3, 0x8, PT ;  /* 0x0000000803097817 */ /* 0x000fe40003800200 */
[----:B------:R-:W-:Y:S02]  /*02f0*/  IABS R4, R8 ;  /* 0x0000000800047213 */ /* 0x000fe40000000000 */
[----:B------:R-:W-:-:S04]  /*0300*/  IABS R7, R9 ;  /* 0x0000000900077213 */ /* 0x000fc80000000000 */
[----:B------:R-:W1:Y:S08]  /*0310*/  I2F.RP R0, R7 ;  /* 0x0000000700007306 */ /* 0x000e700000209400 */
[----:B-1----:R-:W1:Y:S02]  /*0320*/  MUFU.RCP R0, R0 ;  /* 0x0000000000007308 */ /* 0x002e640000001000 */
[----:B-1----:R-:W-:-:S06]  /*0330*/  IADD3 R3, R0, 0xffffffe, RZ ;  /* 0x0ffffffe00037810 */ /* 0x002fcc0007ffe0ff */
[----:B------:R-:W1:Y:S02]  /*0340*/  F2I.FTZ.U32.TRUNC.NTZ R3, R3 ;  /* 0x0000000300037305 */ /* 0x000e64000021f000 */
[----:B-1----:R-:W-:-:S04]  /*0350*/  IMAD.MOV R10, RZ, RZ, -R3 ;  /* 0x000000ffff0a7224 */ /* 0x002fc800078e0a03 */
[----:B------:R-:W-:Y:S01]  /*0360*/  IMAD R5, R10, R7, RZ ;  /* 0x000000070a057224 */ /* 0x000fe200078e02ff */
[----:B------:R-:W-:-:S03]  /*0370*/  IABS R10, R9 ;  /* 0x00000009000a7213 */ /* 0x000fc60000000000 */
[----:B------:R-:W-:Y:S02]  /*0380*/  IMAD.HI.U32 R2, R3, R5, R2 ;  /* 0x0000000503027227 */ /* 0x000fe400078e0002 */
[----:B------:R-:W1:Y:S02]  /*0390*/  I2F.RP R5, R241 ;  /* 0x000000f100057306 */ /* 0x000e640000209400 */
[----:B------:R-:W-:Y:S02]  /*03a0*/  IMAD.MOV.U32 R3, RZ, RZ, R4 ;  /* 0x000000ffff037224 */ /* 0x000fe400078e0004 */
[----:B------:R-:W-:Y:S02]  /*03b0*/  IMAD.MOV R0, RZ, RZ, -R10 ;  /* 0x000000ffff007224 */ /* 0x000fe400078e0a0a */
[----:B------:R-:W-:Y:S02]  /*03c0*/  IMAD.HI.U32 R2, R2, R3, RZ ;  /* 0x0000000302027227 */ /* 0x000fe400078e00ff */
[----:B------:R-:W2:Y:S02]  /*03d0*/  I2F.RP R4, R242 ;  /* 0x000000f200047306 */ /* 0x000ea40000209400 */
[----:B------:R-:W-:-:S05]  /*03e0*/  IMAD R0, R2, R0, R3 ;  /* 0x0000000002007224 */ /* 0x000fca00078e0203 */
[----:B------:R-:W-:Y:S01]  /*03f0*/  ISETP.GT.U32.AND P1, PT, R7, R0, PT ;  /* 0x000000000700720c */ /* 0x000fe20003f24070 */
[----:B-1----:R-:W1:Y:S08]  /*0400*/  MUFU.RCP R5, R5 ;  /* 0x0000000500057308 */ /* 0x002e700000001000 */
[----:B--2---:R-:W2:Y:S04]  /*0410*/  MUFU.RCP R4, R4 ;  /* 0x0000000400047308 */ /* 0x004ea80000001000 */
[----:B------:R-:W-:-:S02]  /*0420*/  @!P1 IADD3 R0, R0, -R7, RZ ;  /* 0x8000000700009210 */ /* 0x000fc40007ffe0ff */
[----:B------:R-:W-:Y:S02]  /*0430*/  @!P1 IADD3 R2, R2, 0x1, RZ ;  /* 0x0000000102029810 */ /* 0x000fe40007ffe0ff */
[----:B------:R-:W-:Y:S02]  /*0440*/  ISETP.GE.U32.AND P0, PT, R0, R7, PT ;  /* 0x000000070000720c */ /* 0x000fe40003f06070 */
[----:B------:R-:W-:Y:S02]  /*0450*/  LOP3.LUT R0, R8, R9, RZ, 0x3c, !PT ;  /* 0x0000000908007212 */ /* 0x000fe400078e3cff */
[----:B-1----:R-:W-:Y:S02]  /*0460*/  IADD3 R3, R5, 0xffffffe, RZ ;  /* 0x0ffffffe05037810 */ /* 0x002fe40007ffe0ff */
[----:B------:R-:W-:Y:S02]  /*0470*/  ISETP.GE.AND P2, PT, R0, RZ, PT ;  /* 0x000000ff0000720c */ /* 0x000fe40003f46270 */
[----:B------:R-:W-:-:S02]  /*0480*/  ISETP.NE.AND P1, PT, R9, RZ, PT ;  /* 0x000000ff0900720c */ /* 0x000fc40003f25270 */
[----:B------:R-:W1:Y:S01]  /*0490*/  F2I.FTZ.U32.TRUNC.NTZ R3, R3 ;  /* 0x0000000300037305 */ /* 0x000e62000021f000 */
[----:B--2---:R-:W-:Y:S02]  /*04a0*/  IADD3 R224, R4, 0xffffffe, RZ ;  /* 0x0ffffffe04e07810 */ /* 0x004fe40007ffe0ff */
[----:B------:R-:W-:-:S05]  /*04b0*/  @P0 IADD3 R2, R2, 0x1, RZ ;  /* 0x0000000102020810 */ /* 0x000fca0007ffe0ff */
[----:B------:R-:W-:Y:S01]  /*04c0*/  IMAD.MOV.U32 R228, RZ, RZ, R2 ;  /* 0x000000ffffe47224 */ /* 0x000fe200078e0002 */
[----:B------:R2:W3:Y:S01]  /*04d0*/  F2I.FTZ.U32.TRUNC.NTZ R225, R224 ;  /* 0x000000e000e17305 */ /* 0x0004e2000021f000 */
[----:B------:R-:W-:Y:S02]  /*04e0*/  IMAD.MOV.U32 R2, RZ, RZ, RZ ;  /* 0x000000ffff027224 */ /* 0x000fe400078e00ff */
[----:B------:R-:W-:Y:S01]  /*04f0*/  @!P2 IMAD.MOV R228, RZ, RZ, -R228 ;  /* 0x000000ffffe4a224 */ /* 0x000fe200078e0ae4 */
[----:B------:R-:W-:Y:S01]  /*0500*/  @!P1 LOP3.LUT R228, RZ, R9, RZ, 0x33, !PT ;  /* 0x00000009ffe49212 */ /* 0x000fe200078e33ff */
[----:B-1----:R-:W-:-:S04]  /*0510*/  IMAD.MOV R0, RZ, RZ, -R3 ;  /* 0x000000ffff007224 */ /* 0x002fc800078e0a03 */
[C---:B------:R-:W-:Y:S01]  /*0520*/  IMAD.SHL.U32 R222, R228.reuse, 0x200, RZ ;  /* 0x00000200e4de7824 */ /* 0x040fe200078e00ff */
[----:B------:R-:W-:Y:S01]  /*0530*/  IADD3 R228, -R228, RZ, RZ ;  /* 0x000000ffe4e47210 */ /* 0x000fe20007ffe1ff */
[----:B------:R-:W-:Y:S02]  /*0540*/  IMAD R5, R0, R241, RZ ;  /* 0x000000f100057224 */ /* 0x000fe400078e02ff */
[----:B--2---:R-:W-:Y:S01]  /*0550*/  IMAD.MOV.U32 R224, RZ, RZ, RZ ;  /* 0x000000ffffe07224 */ /* 0x004fe200078e00ff */
[----:B------:R-:W-:Y:S01]  /*0560*/  IABS R4, R222 ;  /* 0x000000de00047213 */ /* 0x000fe20000000000 */
[----:B------:R-:W-:Y:S01]  /*0570*/  IMAD.HI.U32 R240, R3, R5, R2 ;  /* 0x0000000503f07227 */ /* 0x000fe200078e0002 */
[C---:B------:R-:W-:Y:S01]  /*0580*/  IADD3 R7, R222.reuse, 0x2, RZ ;  /* 0x00000002de077810 */ /* 0x040fe20007ffe0ff */
[----:B------:R-:W-:Y:S01]  /*0590*/  STL [R1+0x3574], R222 ;  /* 0x003574de01007387 */ /* 0x000fe20000100800 */
[C---:B------:R-:W-:Y:S01]  /*05a0*/  IADD3 R5, R222.reuse, 0x3, RZ ;  /* 0x00000003de057810 */ /* 0x040fe20007ffe0ff */
[----:B---3--:R-:W-:Y:S01]  /*05b0*/  IMAD.MOV R0, RZ, RZ, -R225 ;  /* 0x000000ffff007224 */ /* 0x008fe200078e0ae1 */
[C---:B------:R-:W-:Y:S01]  /*05c0*/  IADD3 R11, R222.reuse, 0xc1, RZ ;  /* 0x000000c1de0b7810 */ /* 0x040fe20007ffe0ff */
[----:B------:R-:W-:Y:S01]  /*05d0*/  IMAD.MOV.U32 R2, RZ, RZ, R4 ;  /* 0x000000ffff027224 */ /* 0x000fe200078e0004 */
[C---:B------:R-:W-:Y:S01]  /*05e0*/  IADD3 R4, R222.reuse, 0x4, RZ ;  /* 0x00000004de047810 */ /* 0x040fe20007ffe0ff */
[----:B------:R-:W-:Y:S01]  /*05f0*/  IMAD.MOV.U32 R3, RZ, RZ, R0 ;  /* 0x000000ffff037224 */ /* 0x000fe200078e0000 */
[----:B------:R-:W-:Y:S01]  /*0600*/  IADD3 R15, R222, 0xc4, RZ ;  /* 0x000000c4de0f7810 */ /* 0x000fe20007ffe0ff */
[----:B------:R-:W-:Y:S01]  /*0610*/  IMAD.HI.U32 R0, R240, R2, RZ ;  /* 0x00000002f0007227 */ /* 0x000fe200078e00ff */
[----:B------:R-:W-:-:S02]  /*0620*/  IADD3 R13, R222, 0xc6, RZ ;  /* 0x000000c6de0d7810 */ /* 0x000fc40007ffe0ff */
[----:B------:R-:W-:Y:S01]  /*0630*/  IADD3 R14, R222, 0xc5, RZ ;  /* 0x000000c5de0e7810 */ /* 0x000fe20007ffe0ff */
[----:B------:R-:W-:Y:S01]  /*0640*/  IMAD R228, R9, R228, R8 ;  /* 0x000000e409e47224 */ /* 0x000fe200078e0208 */
[----:B------:R-:W-:Y:S01]  /*0650*/  IABS R8, R5 ;  /* 0x0000000500087213 */ /* 0x000fe20000000000 */
[----:B------:R-:W-:Y:S01]  /*0660*/  IMAD.MOV R0, RZ, RZ, -R0 ;  /* 0x000000ffff007224 */ /* 0x000fe200078e0a00 */
[----:B------:R-:W-:Y:S01]  /*0670*/  IABS R9, R4 ;  /* 0x0000000400097213 */ /* 0x000fe20000000000 */
[----:B------:R-:W-:Y:S01]  /*0680*/  IMAD.IADD R228, R6, 0x1, R228 ;  /* 0x0000000106e47824 */ /* 0x000fe200078e02e4 */
[C---:B------:R-:W-:Y:S01]  /*0690*/  IADD3 R6, R222.reuse, 0x1, RZ ;  /* 0x00000001de067810 */ /* 0x040fe20007ffe0ff */
[----:B------:R-:W-:Y:S01]  /*06a0*/  IMAD R0, R241, R0, R2 ;  /* 0x00000000f1007224 */ /* 0x000fe200078e0202 */
[C---:B------:R-:W-:Y:S01]  /*06b0*/  IADD3 R12, R222.reuse, 0xc7, RZ ;  /* 0x000000c7de0c7810 */ /* 0x040fe20007ffe0ff */
[----:B------:R-:W-:Y:S01]  /*06c0*/  IMAD R3, R3, R242, RZ ;  /* 0x000000f203037224 */ /* 0x000fe200078e02ff */
[----:B------:R-:W-:-:S02]  /*06d0*/  IADD3 R17, R222, 0x11a, RZ ;  /* 0x0000011ade117810 */ /* 0x000fc40007ffe0ff */
[----:B------:R-:W-:Y:S01]  /*06e0*/  STL [R1+0x410], R0 ;  /* 0x0004100001007387 */ /* 0x000fe20000100800 */
[----:B------:R-:W-:Y:S01]  /*06f0*/  IMAD.HI.U32 R224, R225, R3, R224 ;  /* 0x00000003e1e07227 */ /* 0x000fe200078e00e0 */
[C---:B------:R-:W-:Y:S02]  /*0700*/  IADD3 R3, R222.reuse, 0x5, RZ ;  /* 0x00000005de037810 */ /* 0x040fe40007ffe0ff */
[----:B------:R1:W-:Y:S01]  /*0710*/  STL [R1+0x72f0], R6 ;  /* 0x0072f00601007387 */ /* 0x0003e20000100800 */
[C---:B------:R-:W-:Y:S02]  /*0720*/  IADD3 R19, R222.reuse, 0x118, RZ ;  /* 0x00000118de137810 */ /* 0x040fe40007ffe0ff */
[----:B------:R-:W-:Y:S01]  /*0730*/  IABS R10, R3 ;  /* 0x00000003000a7213 */ /* 0x000fe20000000000 */
[----:B------:R2:W-:Y:S01]  /*0740*/  STL [R1+0x72f4], R7 ;  /* 0x0072f40701007387 */ /* 0x0005e20000100800 */
[C---:B------:R-:W-:Y:S02]  /*0750*/  IADD3 R18, R222.reuse, 0x119, RZ ;  /* 0x00000119de127810 */ /* 0x040fe40007ffe0ff */
[C---:B------:R-:W-:Y:S01]  /*0760*/  IADD3 R22, R222.reuse, 0x11f, RZ ;  /* 0x0000011fde167810 */ /* 0x040fe20007ffe0ff */
[----:B------:R-:W-:Y:S01]  /*0770*/  STL [R1+0x72f8], R5 ;  /* 0x0072f80501007387 */ /* 0x000fe20000100800 */
[----:B------:R-:W-:-:S02]  /*0780*/  IADD3 R24, R222, 0x11d, RZ ;  /* 0x0000011dde187810 */ /* 0x000fc40007ffe0ff */
[----:B-1----:R-:W-:Y:S01]  /*0790*/  IABS R6, R6 ;  /* 0x0000000600067213 */ /* 0x002fe20000000000 */
[----:B------:R-:W-:Y:S01]  /*07a0*/  STL [R1+0x72fc], R4 ;  /* 0x0072fc0401007387 */ /* 0x000fe20000100800 */
[----:B------:R-:W-:Y:S02]  /*07b0*/  IADD3 R23, R222, 0x11e, RZ ;  /* 0x0000011ede177810 */ /* 0x000fe40007ffe0ff */
[----:B--2---:R-:W-:Y:S01]  /*07c0*/  IABS R7, R7 ;  /* 0x0000000700077213 */ /* 0x004fe20000000000 */
[----:B------:R-:W-:Y:S01]  /*07d0*/  IMAD.HI.U32 R0, R240, R6, RZ ;  /* 0x00000006f0007227 */ /* 0x000fe200078e00ff */
[----:B------:R1:W-:Y:S01]  /*07e0*/  STL [R1+0x7300], R3 ;  /* 0x0073000301007387 */ /* 0x0003e20000100800 */
[----:B------:R-:W-:Y:S02]  /*07f0*/  IADD3 R27, R222, 0x124, RZ ;  /* 0x00000124de1b7810 */ /* 0x000fe40007ffe0ff */
[----:B------:R-:W-:Y:S01]  /*0800*/  IMAD.HI.U32 R2, R240, R7, RZ ;  /* 0x00000007f0027227 */ /* 0x000fe200078e00ff */
[----:B------:R-:W-:-:S02]  /*0810*/  IADD3 R29, R222, 0x122, RZ ;  /* 0x00000122de1d7810 */ /* 0x000fc40007ffe0ff */
[C---:B------:R-:W-:Y:S01]  /*0820*/  IADD3 R28, R222.reuse, 0x123, RZ ;  /* 0x00000123de1c7810 */ /* 0x040fe20007ffe0ff */
[----:B------:R-:W-:Y:S01]  /*0830*/  IMAD.MOV R0, RZ, RZ, -R0 ;  /* 0x000000ffff007224 */ /* 0x000fe200078e0a00 */
[C---:B------:R-:W-:Y:S01]  /*0840*/  IADD3 R32, R222.reuse, 0x129, RZ ;  /* 0x00000129de207810 */ /* 0x040fe20007ffe0ff */
[----:B------:R-:W-:Y:S01]  /*0850*/  IMAD.MOV R2, RZ, RZ, -R2 ;  /* 0x000000ffff027224 */ /* 0x000fe200078e0a02 */
[----:B------:R-:W-:Y:S01]  /*0860*/  IADD3 R34, R222, 0x127, RZ ;  /* 0x00000127de227810 */ /* 0x000fe20007ffe0ff */
[----:B-1----:R-:W-:Y:S01]  /*0870*/  IMAD.HI.U32 R3, R240, R8, RZ ;  /* 0x00000008f0037227 */ /* 0x002fe200078e00ff */
[C---:B------:R-:W-:Y:S02]  /*0880*/  IADD3 R33, R222.reuse, 0x128, RZ ;  /* 0x00000128de217810 */ /* 0x040fe40007ffe0ff */
[----:B------:R-:W-:Y:S01]  /*0890*/  IADD3 R37, R222, 0x12e, RZ ;  /* 0x0000012ede257810 */ /* 0x000fe20007ffe0ff */
[----:B------:R-:W-:Y:S01]  /*08a0*/  IMAD.HI.U32 R4, R240, R9, RZ ;  /* 0x00000009f0047227 */ /* 0x000fe200078e00ff */
[----:B------:R-:W-:-:S02]  /*08b0*/  IADD3 R39, R222, 0x12c, RZ ;  /* 0x0000012cde277810 */ /* 0x000fc40007ffe0ff */
[----:B------:R-:W-:Y:S01]  /*08c0*/  IADD3 R38, R222, 0x12d, RZ ;  /* 0x0000012dde267810 */ /* 0x000fe20007ffe0ff */
[----:B------:R-:W-:Y:S01]  /*08d0*/  IMAD.HI.U32 R5, R240, R10, RZ ;  /* 0x0000000af0057227 */ /* 0x000fe200078e00ff */
[C---:B------:R-:W-:Y:S02]  /*08e0*/  IADD3 R42, R222.reuse, 0x133, RZ ;  /* 0x00000133de2a7810 */ /* 0x040fe40007ffe0ff */
[C---:B------:R-:W-:Y:S01]  /*08f0*/  IADD3 R44, R222.reuse, 0x131, RZ ;  /* 0x00000131de2c7810 */ /* 0x040fe20007ffe0ff */
[C---:B------:R-:W-:Y:S01]  /*0900*/  IMAD R6, R241.reuse, R0, R6 ;  /* 0x00000000f1067224 */ /* 0x040fe200078e0206 */
[C---:B------:R-:W-:Y:S01]  /*0910*/  IADD3 R43, R222.reuse, 0x132, RZ ;  /* 0x00000132de2b7810 */ /* 0x040fe20007ffe0ff */
[----:B------:R-:W-:Y:S01]  /*0920*/  IMAD.MOV R3, RZ, RZ, -R3 ;  /* 0x000000ffff037224 */ /* 0x000fe200078e0a03 */
[C---:B------:R-:W-:Y:S01]  /*0930*/  IADD3 R47, R222.reuse, 0x138, RZ ;  /* 0x00000138de2f7810 */ /* 0x040fe20007ffe0ff */
[C---:B------:R-:W-:Y:S01]  /*0940*/  IMAD R0, R241.reuse, R2, R7 ;  /* 0x00000002f1007224 */ /* 0x040fe200078e0207 */
[----:B------:R1:W-:Y:S01]  /*0950*/  STL [R1+0x40c], R6 ;  /* 0x00040c0601007387 */ /* 0x0003e20000100800 */
[----:B------:R-:W-:Y:S01]  /*0960*/  IMAD.MOV R4, RZ, RZ, -R4 ;  /* 0x000000ffff047224 */ /* 0x000fe200078e0a04 */
[C---:B------:R-:W-:Y:S01]  /*0970*/  IADD3 R49, R222.reuse, 0x136, RZ ;  /* 0x00000136de317810 */ /* 0x040fe20007ffe0ff */
[----:B------:R-:W-:Y:S01]  /*0980*/  IMAD.MOV R5, RZ, RZ, -R5 ;  /* 0x000000ffff057224 */ /* 0x000fe200078e0a05 */
[----:B------:R2:W-:Y:S01]  /*0990*/  STL [R1+0x408], R0 ;  /* 0x0004080001007387 */ /* 0x0005e20000100800 */
[C---:B------:R-:W-:Y:S01]  /*09a0*/  IMAD R3, R241.reuse, R3, R8 ;  /* 0x00000003f1037224 */ /* 0x040fe200078e0208 */
[C---:B------:R-:W-:Y:S01]  /*09b0*/  IADD3 R48, R222.reuse, 0x137, RZ ;  /* 0x00000137de307810 */ /* 0x040fe20007ffe0ff */
[----:B------:R-:W-:Y:S01]  /*09c0*/  IMAD R2, R241, R4, R9 ;  /* 0x00000004f1027224 */ /* 0x000fe200078e0209 */
[----:B------:R-:W-:-:S02]  /*09d0*/  IADD3 R4, R222, 0x7, RZ ;  /* 0x00000007de047810 */ /* 0x000fc40007ffe0ff */
[C---:B-1----:R-:W-:Y:S01]  /*09e0*/  IADD3 R6, R222.reuse, 0x6, RZ ;  /* 0x00000006de067810 */ /* 0x042fe20007ffe0ff */
[----:B------:R1:W-:Y:S01]  /*09f0*/  STL [R1+0x404], R3 ;  /* 0x0004040301007387 */ /* 0x0003e20000100800 */
[----:B------:R-:W-:Y:S01]  /*0a00*/  IABS R7, R4 ;  /* 0x0000000400077213 */ /* 0x000fe20000000000 */
[----:B--2---:R-:W-:Y:S02]  /*0a10*/  IMAD R0, R241, R5, R10 ;  /* 0x00000005f1007224 */ /* 0x004fe400078e020a */
[----:B------:R2:W-:Y:S01]  /*0a20*/  STL [R1+0x400], R2 ;  /* 0x0004000201007387 */ /* 0x0005e20000100800 */
[C---:B------:R-:W-:Y:S02]  /*0a30*/  IADD3 R52, R222.reuse, 0x13d, RZ ;  /* 0x0000013dde347810 */ /* 0x040fe40007ffe0ff */
[C---:B------:R-:W-:Y:S01]  /*0a40*/  IADD3 R54, R222.reuse, 0x13b, RZ ;  /* 0x0000013bde367810 */ /* 0x040fe20007ffe0ff */
[----:B------:R3:W-:Y:S01]  /*0a50*/  STL [R1+0x3fc], R0 ;  /* 0x0003fc0001007387 */ /* 0x0007e20000100800 */
[----:B------:R-:W-:-:S02]  /*0a60*/  IADD3 R53, R222, 0x13c, RZ ;  /* 0x0000013cde357810 */ /* 0x000fc40007ffe0ff */
[C---:B-1----:R-:W-:Y:S01]  /*0a70*/  IADD3 R3, R222.reuse, 0x8, RZ ;  /* 0x00000008de037810 */ /* 0x042fe20007ffe0ff */
[----:B------:R1:W-:Y:S01]  /*0a80*/  STL [R1+0x7304], R6 ;  /* 0x0073040601007387 */ /* 0x0003e20000100800 */
[C---:B------:R-:W-:Y:S02]  /*0a90*/  IADD3 R57, R222.reuse, 0x142, RZ ;  /* 0x00000142de397810 */ /* 0x040fe40007ffe0ff */
[C---:B--2---:R-:W-:Y:S01]  /*0aa0*/  IADD3 R2, R222.reuse, 0x9, RZ ;  /* 0x00000009de027810 */ /* 0x044fe20007ffe0ff */
[----:B------:R2:W-:Y:S01]  /*0ab0*/  STL [R1+0x7308], R4 ;  /* 0x0073080401007387 */ /* 0x0005e20000100800 */
[----:B------:R-:W-:Y:S02]  /*0ac0*/  IABS R8, R3 ;  /* 0x0000000300087213 */ /* 0x000fe40000000000 */
[----:B---3--:R-:W-:Y:S01]  /*0ad0*/  IADD3 R0, R222, 0xa, RZ ;  /* 0x0000000ade007810 */ /* 0x008fe20007ffe0ff */
[----:B------:R3:W-:Y:S01]  /*0ae0*/  STL [R1+0x730c], R3 ;  /* 0x00730c0301007387 */ /* 0x0007e20000100800 */
[----:B------:R-:W-:-:S02]  /*0af0*/  IABS R9, R2 ;  /* 0x0000000200097213 */ /* 0x000fc40000000000 */
[----:B-1----:R-:W-:Y:S01]  /*0b00*/  IABS R6, R6 ;  /* 0x0000000600067213 */ /* 0x002fe20000000000 */
[----:B------:R1:W-:Y:S01]  /*0b10*/  STL [R1+0x7310], R2 ;  /* 0x0073100201007387 */ /* 0x0003e20000100800 */
[----:B------:R-:W-:Y:S01]  /*0b20*/  IABS R10, R0 ;  /* 0x00000000000a7213 */ /* 0x000fe20000000000 */
[----:B--2---:R-:W-:Y:S01]  /*0b30*/  IMAD.HI.U32 R4, R240, R9, RZ ;  /* 0x00000009f0047227 */ /* 0x004fe200078e00ff */
[C---:B------:R-:W-:Y:S01]  /*0b40*/  IADD3 R59, R222.reuse, 0x140, RZ ;  /* 0x00000140de3b7810 */ /* 0x040fe20007ffe0ff */
[----:B------:R2:W-:Y:S01]  /*0b50*/  STL [R1+0x7314], R0 ;  /* 0x0073140001007387 */ /* 0x0005e20000100800 */
[----:B------:R-:W-:Y:S01]  /*0b60*/  IADD3 R58, R222, 0x141, RZ ;  /* 0x00000141de3a7810 */ /* 0x000fe20007ffe0ff */
[----:B---3--:R-:W-:Y:S01]  /*0b70*/  IMAD.HI.U32 R3, R240, R8, RZ ;  /* 0x00000008f0037227 */ /* 0x008fe200078e00ff */
[C---:B------:R-:W-:Y:S02]  /*0b80*/  IADD3 R62, R222.reuse, 0x147, RZ ;  /* 0x00000147de3e7810 */ /* 0x040fe40007ffe0ff */
[----:B------:R-:W-:Y:S01]  /*0b90*/  IADD3 R64, R222, 0x145, RZ ;  /* 0x00000145de407810 */ /* 0x000fe20007ffe0ff */
[----:B-1----:R-:W-:Y:S01]  /*0ba0*/  IMAD.HI.U32 R2, R240, R7, RZ ;  /* 0x00000007f0027227 */ /* 0x002fe200078e00ff */
[----:B------:R-:W-:-:S02]  /*0bb0*/  IADD3 R63, R222, 0x146, RZ ;  /* 0x00000146de3f7810 */ /* 0x000fc40007ffe0ff */
[----:B------:R-:W-:Y:S01]  /*0bc0*/  IADD3 R67, R222, 0x14c, RZ ;  /* 0x0000014cde437810 */ /* 0x000fe20007ffe0ff */
[----:B--2---:R-:W-:Y:S01]  /*0bd0*/  IMAD.HI.U32 R0, R240, R6, RZ ;  /* 0x00000006f0007227 */ /* 0x004fe200078e00ff */
[C---:B------:R-:W-:Y:S02]  /*0be0*/  IADD3 R69, R222.reuse, 0x14a, RZ ;  /* 0x0000014ade457810 */ /* 0x040fe40007ffe0ff */
[----:B------:R-:W-:Y:S01]  /*0bf0*/  IADD3 R68, R222, 0x14b, RZ ;  /* 0x0000014bde447810 */ /* 0x000fe20007ffe0ff */
[----:B------:R-:W-:Y:S01]  /*0c00*/  IMAD.MOV R2, RZ, RZ, -R2 ;  /* 0x000000ffff027224 */ /* 0x000fe200078e0a02 */
[----:B------:R-:W-:Y:S01]  /*0c10*/  IADD3 R0, -R0, RZ, RZ ;  /* 0x000000ff00007210 */ /* 0x000fe20007ffe1ff */
        /* <DEDUP_REMOVED lines=50> */
[C---:B------:R-:W-:Y:S01]  /*0f40*/  IADD3 R98, R222.reuse, 0x169, RZ ;  /* 0x00000169de627810 */ /* 0x040fe20007ffe0ff */
[----:B------:R-:W-:Y:S01]  /*0f50*/  IMAD.MOV R0, RZ, RZ, -R0 ;  /* 0x000000ffff007224 */ /* 0x000fe200078e0a00 */
[----:B------:R-:W-:Y:S01]  /*0f60*/  IADD3 R102, R222, 0x16f, RZ ;  /* 0x0000016fde667810 */ /* 0x000fe20007ffe0ff */
[----:B------:R-:W-:Y:S01]  /*0f70*/  IMAD.HI.U32 R5, R240, R10, RZ ;  /* 0x0000000af0057227 */ /* 0x000fe200078e00ff */
[C---:B------:R-:W-:Y:S02]  /*0f80*/  IADD3 R104, R222.reuse, 0x16d, RZ ;  /* 0x0000016dde687810 */ /* 0x040fe40007ffe0ff */
[C---:B------:R-:W-:Y:S01]  /*0f90*/  IADD3 R103, R222.reuse, 0x16e, RZ ;  /* 0x0000016ede677810 */ /* 0x040fe20007ffe0ff */
[----:B------:R-:W-:Y:S01]  /*0fa0*/  IMAD.MOV R2, RZ, RZ, -R2 ;  /* 0x000000ffff027224 */ /* 0x000fe200078e0a02 */
[----:B------:R-:W-:Y:S01]  /*0fb0*/  IADD3 R5, -R5, RZ, RZ ;  /* 0x000000ff05057210 */ /* 0x000fe20007ffe1ff */
        /* <DEDUP_REMOVED lines=8> */
[C---:B------:R-:W-:Y:S01]  /*1040*/  IMAD R3, R241.reuse, R3, R8 ;  /* 0x00000003f1037224 */ /* 0x040fe200078e0208 */
[----:B------:R2:W-:Y:S01]  /*1050*/  STL [R1+0x3e0], R0 ;  /* 0x0003e00001007387 */ /* 0x0005e20000100800 */
[----:B------:R-:W-:Y:S01]  /*1060*/  IMAD R2, R241, R4, R9 ;  /* 0x00000004f1027224 */ /* 0x000fe200078e0209 */
[----:B------:R-:W-:-:S02]  /*1070*/  IADD3 R4, R222, 0x11, RZ ;  /* 0x00000011de047810 */ /* 0x000fc40007ffe0ff */
[----:B------:R3:W-:Y:S01]  /*1080*/  STL [R1+0x3dc], R3 ;  /* 0x0003dc0301007387 */ /* 0x0007e20000100800 */
[C---:B------:R-:W-:Y:S02]  /*1090*/  IADD3 R112, R222.reuse, 0x179, RZ ;  /* 0x00000179de707810 */ /* 0x040fe40007ffe0ff */
[C---:B-1----:R-:W-:Y:S01]  /*10a0*/  IADD3 R6, R222.reuse, 0x10, RZ ;  /* 0x00000010de067810 */ /* 0x042fe20007ffe0ff */
[----:B------:R1:W-:Y:S01]  /*10b0*/  STL [R1+0x3d8], R2 ;  /* 0x0003d80201007387 */ /* 0x0003e20000100800 */
[----:B------:R-:W-:Y:S01]  /*10c0*/  IABS R7, R4 ;  /* 0x0000000400077213 */ /* 0x000fe20000000000 */
[----:B--2---:R-:W-:Y:S01]  /*10d0*/  IMAD R0, R241, R5, R10 ;  /* 0x00000005f1007224 */ /* 0x004fe200078e020a */
[C---:B------:R-:W-:Y:S02]  /*10e0*/  IADD3 R114, R222.reuse, 0x177, RZ ;  /* 0x00000177de727810 */ /* 0x040fe40007ffe0ff */
[C---:B------:R-:W-:Y:S02]  /*10f0*/  IADD3 R113, R222.reuse, 0x178, RZ ;  /* 0x00000178de717810 */ /* 0x040fe40007ffe0ff */
[C---:B---3--:R-:W-:Y:S01]  /*1100*/  IADD3 R3, R222.reuse, 0x12, RZ ;  /* 0x00000012de037810 */ /* 0x048fe20007ffe0ff */
[----:B------:R2:W-:Y:S01]  /*1110*/  STL [R1+0x3d4], R0 ;  /* 0x0003d40001007387 */ /* 0x0005e20000100800 */
[----:B------:R-:W-:-:S02]  /*1120*/  IADD3 R117, R222, 0x17e, RZ ;  /* 0x0000017ede757810 */ /* 0x000fc40007ffe0ff */
[C---:B-1----:R-:W-:Y:S01]  /*1130*/  IADD3 R2, R222.reuse, 0x13, RZ ;  /* 0x00000013de027810 */ /* 0x042fe20007ffe0ff */
[----:B------:R1:W-:Y:S01]  /*1140*/  STL [R1+0x732c], R6 ;  /* 0x00732c0601007387 */ /* 0x0003e20000100800 */
[----:B------:R-:W-:Y:S02]  /*1150*/  IABS R8, R3 ;  /* 0x0000000300087213 */ /* 0x000fe40000000000 */
[----:B------:R-:W-:Y:S01]  /*1160*/  IABS R9, R2 ;  /* 0x0000000200097213 */ /* 0x000fe20000000000 */
[----:B------:R3:W-:Y:S01]  /*1170*/  STL [R1+0x7330], R4 ;  /* 0x0073300401007387 */ /* 0x0007e20000100800 */
[C---:B------:R-:W-:Y:S02]  /*1180*/  IADD3 R119, R222.reuse, 0x17c, RZ ;  /* 0x0000017cde777810 */ /* 0x040fe40007ffe0ff */
[C---:B--2---:R-:W-:Y:S01]  /*1190*/  IADD3 R0, R222.reuse, 0x14, RZ ;  /* 0x00000014de007810 */ /* 0x044fe20007ffe0ff */
[----:B------:R2:W-:Y:S01]  /*11a0*/  STL [R1+0x7334], R3 ;  /* 0x0073340301007387 */ /* 0x0005e20000100800 */
[----:B------:R-:W-:-:S02]  /*11b0*/  IADD3 R118, R222, 0x17d, RZ ;  /* 0x0000017dde767810 */ /* 0x000fc40007ffe0ff */
[----:B-1----:R-:W-:Y:S01]  /*11c0*/  IABS R6, R6 ;  /* 0x0000000600067213 */ /* 0x002fe20000000000 */
[----:B------:R1:W-:Y:S01]  /*11d0*/  STL [R1+0x7338], R2 ;  /* 0x0073380201007387 */ /* 0x0003e20000100800 */
[----:B------:R-:W-:Y:S01]  /*11e0*/  IABS R10, R0 ;  /* 0x00000000000a7213 */ /* 0x000fe20000000000 */
[----:B---3--:R-:W-:Y:S01]  /*11f0*/  IMAD.HI.U32 R4, R240, R9, RZ ;  /* 0x00000009f0047227 */ /* 0x008fe200078e00ff */
[C---:B------:R-:W-:Y:S01]  /*1200*/  IADD3 R122, R222.reuse, 0x183, RZ ;  /* 0x00000183de7a7810 */ /* 0x040fe20007ffe0ff */
[----:B------:R3:W-:Y:S01]  /*1210*/  STL [R1+0x733c], R0 ;  /* 0x00733c0001007387 */ /* 0x0007e20000100800 */
[----:B------:R-:W-:Y:S01]  /*1220*/  IADD3 R124, R222, 0x181, RZ ;  /* 0x00000181de7c7810 */ /* 0x000fe20007ffe0ff */
[----:B--2---:R-:W-:Y:S01]  /*1230*/  IMAD.HI.U32 R3, R240, R8, RZ ;  /* 0x00000008f0037227 */ /* 0x004fe200078e00ff */
[C---:B------:R-:W-:Y:S02]  /*1240*/  IADD3 R123, R222.reuse, 0x182, RZ ;  /* 0x00000182de7b7810 */ /* 0x040fe40007ffe0ff */
[----:B------:R-:W-:Y:S01]  /*1250*/  IADD3 R127, R222, 0x188, RZ ;  /* 0x00000188de7f7810 */ /* 0x000fe20007ffe0ff */
[----:B-1----:R-:W-:Y:S01]  /*1260*/  IMAD.HI.U32 R2, R240, R7, RZ ;  /* 0x00000007f0027227 */ /* 0x002fe200078e00ff */
[----:B------:R-:W-:-:S02]  /*1270*/  IADD3 R129, R222, 0x186, RZ ;  /* 0x00000186de817810 */ /* 0x000fc40007ffe0ff */
[----:B------:R-:W-:Y:S01]  /*1280*/  IADD3 R128, R222, 0x187, RZ ;  /* 0x00000187de807810 */ /* 0x000fe20007ffe0ff */
[----:B---3--:R-:W-:Y:S01]  /*1290*/  IMAD.HI.U32 R0, R240, R6, RZ ;  /* 0x00000006f0007227 */ /* 0x008fe200078e00ff */
[C---:B------:R-:W-:Y:S02]  /*12a0*/  IADD3 R132, R222.reuse, 0x18d, RZ ;  /* 0x0000018dde847810 */ /* 0x040fe40007ffe0ff */
[C---:B------:R-:W-:Y:S01]  /*12b0*/  IADD3 R134, R222.reuse, 0x18b, RZ ;  /* 0x0000018bde867810 */ /* 0x040fe20007ffe0ff */
[----:B------:R-:W-:Y:S01]  /*12c0*/  IMAD.MOV R0, RZ, RZ, -R0 ;  /* 0x000000ffff007224 */ /* 0x000fe200078e0a00 */
[C---:B------:R-:W-:Y:S01]  /*12d0*/  IADD3 R133, R222.reuse, 0x18c, RZ ;  /* 0x0000018cde857810 */ /* 0x040fe20007ffe0ff */
[----:B------:R-:W-:Y:S01]  /*12e0*/  IMAD.MOV R2, RZ, RZ, -R2 ;  /* 0x000000ffff027224 */ /* 0x000fe200078e0a02 */
[----:B------:R-:W-:Y:S01]  /*12f0*/  IADD3 R137, R222, 0x192, RZ ;  /* 0x00000192de897810 */ /* 0x000fe20007ffe0ff */
[----:B------:R-:W-:Y:S01]  /*1300*/  IMAD.HI.U32 R5, R240, R10, RZ ;  /* 0x0000000af0057227 */ /* 0x000fe200078e00ff */
[----:B------:R-:W-:-:S02]  /*1310*/  IADD3 R139, R222, 0x190, RZ ;  /* 0x00000190de8b7810 */ /* 0x000fc40007ffe0ff */
        /* <DEDUP_REMOVED lines=41> */
[----:B------:R-:W-:Y:S02]  /*15b0*/  IADD3 R4, -R4, RZ, RZ ;  /* 0x000000ff04047210 */ /* 0x000fe40007ffe1ff */
        /* <DEDUP_REMOVED lines=67> */
[----:B------:R-:W-:-:S03]  /*19f0*/  IADD3 R202, R222, 0x1d3, RZ ;  /* 0x000001d3deca7810 */ /* 0x000fc60007ffe0ff */
[C---:B------:R-:W-:Y:S02]  /*1a00*/  IMAD R6, R241.reuse, R0, R6 ;  /* 0x00000000f1067224 */ /* 0x040fe400078e0206 */
[----:B------:R-:W-:Y:S02]  /*1a10*/  IMAD.MOV R3, RZ, RZ, -R3 ;  /* 0x000000ffff037224 */ /* 0x000fe400078e0a03 */
[C---:B------:R-:W-:Y:S01]  /*1a20*/  IMAD R0, R241.reuse, R2, R7 ;  /* 0x00000002f1007224 */ /* 0x040fe200078e0207 */
[----:B------:R1:W-:Y:S01]  /*1a30*/  STL [R1+0x3a8], R6 ;  /* 0x0003a80601007387 */ /* 0x0003e20000100800 */
[----:B------:R-:W-:Y:S02]  /*1a40*/  IMAD.MOV R4, RZ, RZ, -R4 ;  /* 0x000000ffff047224 */ /* 0x000fe400078e0a04 */
[----:B------:R-:W-:Y:S01]  /*1a50*/  IMAD.MOV R5, RZ, RZ, -R5 ;  /* 0x000000ffff057224 */ /* 0x000fe200078e0a05 */
[----:B------:R2:W-:Y:S01]  /*1a60*/  STL [R1+0x3a4], R0 ;  /* 0x0003a40001007387 */ /* 0x0005e20000100800 */
[----:B------:R-:W-:-:S02]  /*1a70*/  IMAD R3, R241, R3, R8 ;  /* 0x00000003f1037224 */ /* 0x000fc400078e0208 */
[C---:B------:R-:W-:Y:S01]  /*1a80*/  IMAD R2, R241.reuse, R4, R9 ;  /* 0x00000004f1027224 */ /* 0x040fe200078e0209 */
[C---:B------:R-:W-:Y:S02]  /*1a90*/  IADD3 R4, R222.reuse, 0x20, RZ ;  /* 0x00000020de047810 */ /* 0x040fe40007ffe0ff */
[C---:B-1----:R-:W-:Y:S01]  /*1aa0*/  IADD3 R6, R222.reuse, 0x1f, RZ ;  /* 0x0000001fde067810 */ /* 0x042fe20007ffe0ff */
[----:B------:R1:W-:Y:S01]  /*1ab0*/  STL [R1+0x3a0], R3 ;  /* 0x0003a00301007387 */ /* 0x0003e20000100800 */
[----:B------:R-:W-:Y:S01]  /*1ac0*/  IABS R7, R4 ;  /* 0x0000000400077213 */ /* 0x000fe20000000000 */
[----:B--2---:R-:W-:Y:S02]  /*1ad0*/  IMAD R0, R241, R5, R10 ;  /* 0x00000005f1007224 */ /* 0x004fe400078e020a */
[----:B------:R2:W-:Y:S04]  /*1ae0*/  STL [R1+0x39c], R2 ;  /* 0x00039c0201007387 */ /* 0x0005e80000100800 */
[----:B------:R3:W-:Y:S01]  /*1af0*/  STL [R1+0x398], R0 ;  /* 0x0003980001007387 */ /* 0x0007e20000100800 */
[----:B-1----:R-:W-:-:S03]  /*1b00*/  IADD3 R3, R222, 0x21, RZ ;  /* 0x00000021de037810 */ /* 0x002fc60007ffe0ff */
[----:B------:R1:W-:Y:S01]  /*1b10*/  STL [R1+0x7368], R6 ;  /* 0x0073680601007387 */ /* 0x0003e20000100800 */
[----:B--2---:R-:W-:-:S03]  /*1b20*/  IADD3 R2, R222, 0x22, RZ ;  /* 0x00000022de027810 */ /* 0x004fc60007ffe0ff */
[----:B------:R2:W-:Y:S01]  /*1b30*/  STL [R1+0x736c], R4 ;  /* 0x00736c0401007387 */ /* 0x0005e20000100800 */
[----:B------:R-:W-:Y:S02]  /*1b40*/  IABS R8, R3 ;  /* 0x0000000300087213 */ /* 0x000fe40000000000 */
[----:B---3--:R-:W-:Y:S01]  /*1b50*/  IADD3 R0, R222, 0x23, RZ ;  /* 0x00000023de007810 */ /* 0x008fe20007ffe0ff */
[----:B------:R3:W-:Y:S01]  /*1b60*/  STL [R1+0x7370], R3 ;  /* 0x0073700301007387 */ /* 0x0007e20000100800 */
[----:B------:R-:W-:Y:S02]  /*1b70*/  IABS R9, R2 ;  /* 0x0000000200097213 */ /* 0x000fe40000000000 */
[----:B-1----:R-:W-:Y:S01]  /*1b80*/  IABS R6, R6 ;  /* 0x0000000600067213 */ /* 0x002fe20000000000 */
[----:B------:R1:W-:Y:S01]  /*1b90*/  STL [R1+0x7374], R2 ;  /* 0x0073740201007387 */ /* 0x0003e20000100800 */
[----:B------:R-:W-:Y:S01]  /*1ba0*/  IABS R10, R0 ;  /* 0x00000000000a7213 */ /* 0x000fe20000000000 */
[----:B--2---:R-:W-:-:S02]  /*1bb0*/  IMAD.HI.U32 R4, R240, R9, RZ ;  /* 0x00000009f0047227 */ /* 0x004fc400078e00ff */
[----:B------:R2:W-:Y:S02]  /*1bc0*/  STL [R1+0x7378], R0 ;  /* 0x0073780001007387 */ /* 0x0005e40000100800 */
[----:B---3--:R-:W-:-:S04]  /*1bd0*/  IMAD.HI.U32 R3, R240, R8, RZ ;  /* 0x00000008f0037227 */ /* 0x008fc800078e00ff */
[----:B-1----:R-:W-:Y:S01]  /*1be0*/  IMAD.HI.U32 R2, R240, R7, RZ ;  /* 0x00000007f0027227 */ /* 0x002fe200078e00ff */
[----:B------:R-:W-:-:S03]  /*1bf0*/  IADD3 R3, -R3, RZ, RZ ;  /* 0x000000ff03037210 */ /* 0x000fc60007ffe1ff */
[----:B--2---:R-:W-:-:S04]  /*1c00*/  IMAD.HI.U32 R0, R240, R6, RZ ;  /* 0x00000006f0007227 */ /* 0x004fc800078e00ff */
[----:B------:R-:W-:Y:S02]  /*1c10*/  IMAD.MOV R0, RZ, RZ, -R0 ;  /* 0x000000ffff007224 */ /* 0x000fe400078e0a00 */
[----:B------:R-:W-:Y:S02]  /*1c20*/  IMAD.MOV R2, RZ, RZ, -R2 ;  /* 0x000000ffff027224 */ /* 0x000fe400078e0a02 */
[----:B------:R-:W-:-:S04]  /*1c30*/  IMAD.HI.U32 R5, R240, R10, RZ ;  /* 0x0000000af0057227 */ /* 0x000fc800078e00ff */
[C---:B------:R-:W-:Y:S02]  /*1c40*/  IMAD R6, R241.reuse, R0, R6 ;  /* 0x00000000f1067224 */ /* 0x040fe400078e0206 */
[C---:B------:R-:W-:Y:S02]  /*1c50*/  IMAD R0, R241.reuse, R2, R7 ;  /* 0x00000002f1007224 */ /* 0x040fe400078e0207 */
[----:B------:R-:W-:Y:S01]  /*1c60*/  IMAD.MOV R4, RZ, RZ, -R4 ;  /* 0x000000ffff047224 */ /* 0x000fe200078e0a04 */
[----:B------:R1:W-:Y:S01]  /*1c70*/  STL [R1+0x394], R6 ;  /* 0x0003940601007387 */ /* 0x0003e20000100800 */
[----:B------:R-:W-:Y:S02]  /*1c80*/  IMAD.MOV R5, RZ, RZ, -R5 ;  /* 0x000000ffff057224 */ /* 0x000fe400078e0a05 */
[C---:B------:R-:W-:Y:S01]  /*1c90*/  IMAD R3, R241.reuse, R3, R8 ;  /* 0x00000003f1037224 */ /* 0x040fe200078e0208 */
[----:B------:R2:W-:Y:S01]  /*1ca0*/  STL [R1+0x390], R0 ;  /* 0x0003900001007387 */ /* 0x0005e20000100800 */
[----:B------:R-:W-:Y:S01]  /*1cb0*/  IMAD R2, R241, R4, R9 ;  /* 0x00000004f1027224 */ /* 0x000fe200078e0209 */
[----:B------:R-:W-:-:S02]  /*1cc0*/  IADD3 R4, R222, 0x25, RZ ;  /* 0x00000025de047810 */ /* 0x000fc40007ffe0ff */
[----:B------:R3:W-:Y:S01]  /*1cd0*/  STL [R1+0x38c], R3 ;  /* 0x00038c0301007387 */ /* 0x0007e20000100800 */
[----:B-1----:R-:W-:-:S03]  /*1ce0*/  IADD3 R6, R222, 0x24, RZ ;  /* 0x00000024de067810 */ /* 0x002fc60007ffe0ff */
[----:B------:R1:W-:Y:S01]  /*1cf0*/  STL [R1+0x388], R2 ;  /* 0x0003880201007387 */ /* 0x0003e20000100800 */
[----:B------:R-:W-:Y:S01]  /*1d00*/  IABS R7, R4 ;  /* 0x0000000400077213 */ /* 0x000fe20000000000 */
[----:B--2---:R-:W-:Y:S01]  /*1d10*/  IMAD R0, R241, R5, R10 ;  /* 0x00000005f1007224 */ /* 0x004fe200078e020a */
[----:B---3--:R-:W-:-:S04]  /*1d20*/  IADD3 R3, R222, 0x26, RZ ;  /* 0x00000026de037810 */ /* 0x008fc80007ffe0ff */
[----:B------:R2:W-:Y:S01]  /*1d30*/  STL [R1+0x384], R0 ;  /* 0x0003840001007387 */ /* 0x0005e20000100800 */
[----:B-1----:R-:W-:-:S03]  /*1d40*/  IADD3 R2, R222, 0x27, RZ ;  /* 0x00000027de027810 */ /* 0x002fc60007ffe0ff */
[----:B------:R1:W-:Y:S01]  /*1d50*/  STL [R1+0x737c], R6 ;  /* 0x00737c0601007387 */ /* 0x0003e20000100800 */
[----:B------:R-:W-:Y:S02]  /*1d60*/  IABS R8, R3 ;  /* 0x0000000300087213 */ /* 0x000fe40000000000 */
[----:B------:R-:W-:Y:S01]  /*1d70*/  IABS R9, R2 ;  /* 0x0000000200097213 */ /* 0x000fe20000000000 */
[----:B------:R3:W-:Y:S01]  /*1d80*/  STL [R1+0x7380], R4 ;  /* 0x0073800401007387 */ /* 0x0007e20000100800 */
[----:B--2---:R-:W-:-:S03]  /*1d90*/  IADD3 R0, R222, 0x28, RZ ;  /* 0x00000028de007810 */ /* 0x004fc60007ffe0ff */
[----:B------:R2:W-:Y:S01]  /*1da0*/  STL [R1+0x7384], R3 ;  /* 0x0073840301007387 */ /* 0x0005e20000100800 */
[----:B-1----:R-:W-:-:S03]  /*1db0*/  IABS R6, R6 ;  /* 0x0000000600067213 */ /* 0x002fc60000000000 */
[----:B------:R1:W-:Y:S01]  /*1dc0*/  STL [R1+0x7388], R2 ;  /* 0x0073880201007387 */ /* 0x0003e20000100800 */
[----:B------:R-:W-:Y:S01]  /*1dd0*/  IABS R10, R0 ;  /* 0x00000000000a7213 */ /* 0x000fe20000000000 */
[C---:B---3--:R-:W-:Y:S02]  /*1de0*/  IMAD.HI.U32 R4, R240.reuse, R9, RZ ;  /* 0x00000009f0047227 */ /* 0x048fe400078e00ff */
[----:B------:R3:W-:Y:S02]  /*1df0*/  STL [R1+0x738c], R0 ;  /* 0x00738c0001007387 */ /* 0x0007e40000100800 */
[----:B--2---:R-:W-:-:S04]  /*1e00*/  IMAD.HI.U32 R3, R240, R8, RZ ;  /* 0x00000008f0037227 */ /* 0x004fc800078e00ff */
[----:B-1----:R-:W-:-:S04]  /*1e10*/  IMAD.HI.U32 R2, R240, R7, RZ ;  /* 0x00000007f0027227 */ /* 0x002fc800078e00ff */
[----:B---3--:R-:W-:-:S04]  /*1e20*/  IMAD.HI.U32 R0, R240, R6, RZ ;  /* 0x00000006f0007227 */ /* 0x008fc800078e00ff */
[----:B------:R-:W-:Y:S02]  /*1e30*/  IMAD.MOV R0, RZ, RZ, -R0 ;  /* 0x000000ffff007224 */ /* 0x000fe400078e0a00 */
[----:B------:R-:W-:Y:S02]  /*1e40*/  IMAD.MOV R2, RZ, RZ, -R2 ;  /* 0x000000ffff027224 */ /* 0x000fe400078e0a02 */
[----:B------:R-:W-:-:S04]  /*1e50*/  IMAD.HI.U32 R5, R240, R10, RZ ;  /* 0x0000000af0057227 */ /* 0x000fc800078e00ff */
[C---:B------:R-:W-:Y:S01]  /*1e60*/  IMAD R212, R241.reuse, R0, R6 ;  /* 0x00000000f1d47224 */ /* 0x040fe200078e0206 */
[----:B------:R-:W-:Y:S01]  /*1e70*/  IADD3 R6, R222, 0x29, RZ ;  /* 0x00000029de067810 */ /* 0x000fe20007ffe0ff */
[----:B------:R-:W-:Y:S02]  /*1e80*/  IMAD.MOV R3, RZ, RZ, -R3 ;  /* 0x000000ffff037224 */ /* 0x000fe400078e0a03 */
[C---:B------:R-:W-:Y:S02]  /*1e90*/  IMAD R0, R241.reuse, R2, R7 ;  /* 0x00000002f1007224 */ /* 0x040fe400078e0207 */
[----:B------:R-:W-:Y:S02]  /*1ea0*/  IMAD.MOV R4, RZ, RZ, -R4 ;  /* 0x000000ffff047224 */ /* 0x000fe400078e0a04 */
[----:B------:R-:W-:Y:S01]  /*1eb0*/  IMAD.MOV R5, RZ, RZ, -R5 ;  /* 0x000000ffff057224 */ /* 0x000fe200078e0a05 */
[----:B------:R1:W-:Y:S01]  /*1ec0*/  STL [R1+0x37c], R0 ;  /* 0x00037c0001007387 */ /* 0x0003e20000100800 */
[----:B------:R-:W-:-:S02]  /*1ed0*/  IMAD R3, R241, R3, R8 ;  /* 0x00000003f1037224 */ /* 0x000fc400078e0208 */
[C---:B------:R-:W-:Y:S01]  /*1ee0*/  IMAD R2, R241.reuse, R4, R9 ;  /* 0x00000004f1027224 */ /* 0x040fe200078e0209 */
[C---:B------:R-:W-:Y:S02]  /*1ef0*/  IADD3 R4, R222.reuse, 0x2a, RZ ;  /* 0x0000002ade047810 */ /* 0x040fe40007ffe0ff */
[----:B------:R2:W-:Y:S02]  /*1f00*/  STL [R1+0x378], R3 ;  /* 0x0003780301007387 */ /* 0x0005e40000100800 */
[----:B------:R-:W-:Y:S01]  /*1f10*/  IABS R7, R4 ;  /* 0x0000000400077213 */ /* 0x000fe20000000000 */
[----:B-1----:R-:W-:Y:S01]  /*1f20*/  IMAD R0, R241, R5, R10 ;  /* 0x00000005f1007224 */ /* 0x002fe200078e020a */
[----:B------:R1:W-:Y:S04]  /*1f30*/  STL [R1+0x374], R2 ;  /* 0x0003740201007387 */ /* 0x0003e80000100800 */
[----:B------:R3:W-:Y:S01]  /*1f40*/  STL [R1+0x370], R0 ;  /* 0x0003700001007387 */ /* 0x0007e20000100800 */
[----:B--2---:R-:W-:-:S03]  /*1f50*/  IADD3 R3, R222, 0x2b, RZ ;  /* 0x0000002bde037810 */ /* 0x004fc60007ffe0ff */
[----:B------:R2:W-:Y:S01]  /*1f60*/  STL [R1+0x7390], R6 ;  /* 0x0073900601007387 */ /* 0x0005e20000100800 */
[----:B------:R-:W-:Y:S02]  /*1f70*/  IABS R8, R3 ;  /* 0x0000000300087213 */ /* 0x000fe40000000000 */
[C---:B-1----:R-:W-:Y:S01]  /*1f80*/  IADD3 R2, R222.reuse, 0x2c, RZ ;  /* 0x0000002cde027810 */ /* 0x042fe20007ffe0ff */
[----:B------:R1:W-:Y:S01]  /*1f90*/  STL [R1+0x7394], R4 ;  /* 0x0073940401007387 */ /* 0x0003e20000100800 */
[----:B---3--:R-:W-:-:S03]  /*1fa0*/  IADD3 R0, R222, 0x2d, RZ ;  /* 0x0000002dde007810 */ /* 0x008fc60007ffe0ff */
[----:B------:R3:W-:Y:S01]  /*1fb0*/  STL [R1+0x7398], R3 ;  /* 0x0073980301007387 */ /* 0x0007e20000100800 */
[----:B------:R-:W-:Y:S02]  /*1fc0*/  IABS R9, R2 ;  /* 0x0000000200097213 */ /* 0x000fe40000000000 */
[----:B--2---:R-:W-:Y:S01]  /*1fd0*/  IABS R6, R6 ;  /* 0x0000000600067213 */ /* 0x004fe20000000000 */
[----:B------:R2:W-:Y:S01]  /*1fe0*/  STL [R1+0x739c], R2 ;  /* 0x00739c0201007387 */ /* 0x0005e20000100800 */
[----:B------:R-:W-:Y:S01]  /*1ff0*/  IABS R10, R0 ;  /* 0x00000000000a7213 */ /* 0x000fe20000000000 */
[C---:B-1----:R-:W-:Y:S02]  /*2000*/  IMAD.HI.U32 R4, R240.reuse, R9, RZ ;  /* 0x00000009f0047227 */ /* 0x042fe400078e00ff */
[----:B------:R1:W-:Y:S02]  /*2010*/  STL [R1+0x73a0], R0 ;  /* 0x0073a00001007387 */ /* 0x0003e40000100800 */
[----:B---3--:R-:W-:-:S04]  /*2020*/  IMAD.HI.U32 R3, R240, R8, RZ ;  /* 0x00000008f0037227 */ /* 0x008fc800078e00ff */
[----:B--2---:R-:W-:-:S04]  /*2030*/  IMAD.HI.U32 R2, R240, R7, RZ ;  /* 0x00000007f0027227 */ /* 0x004fc800078e00ff */
[----:B-1----:R-:W-:Y:S01]  /*2040*/  IMAD.HI.U32 R0, R240, R6, RZ ;  /* 0x00000006f0007227 */ /* 0x002fe200078e00ff */
[----:B------:R-:W-:-:S03]  /*2050*/  IADD3 R2, -R2, RZ, RZ ;  /* 0x000000ff02027210 */ /* 0x000fc60007ffe1ff */
[----:B------:R-:W-:Y:S02]  /*2060*/  IMAD.MOV R0, RZ, RZ, -R0 ;  /* 0x000000ffff007224 */ /* 0x000fe400078e0a00 */
[----:B------:R-:W-:-:S04]  /*2070*/  IMAD.HI.U32 R5, R240, R10, RZ ;  /* 0x0000000af0057227 */ /* 0x000fc800078e00ff */
        /* <DEDUP_REMOVED lines=30> */
[----:B-1----:R-:W-:-:S04]  /*2260*/  IMAD.HI.U32 R2, R240, R7, RZ ;  /* 0x00000007f0027227 */ /* 0x002fc800078e00ff */
[----:B--2---:R-:W-:-:S04]  /*2270*/  IMAD.HI.U32 R0, R240, R6, RZ ;  /* 0x00000006f0007227 */ /* 0x004fc800078e00ff */
[----:B------:R-:W-:Y:S02]  /*2280*/  IMAD.MOV R0, RZ, RZ, -R0 ;  /* 0x000000ffff007224 */ /* 0x000fe400078e0a00 */
        /* <DEDUP_REMOVED lines=34> */
[----:B------:R-:W-:Y:S01]  /*24b0*/  IMAD.MOV R2, RZ, RZ, -R2 ;  /* 0x000000ffff027224 */ /* 0x000fe200078e0a02 */
[----:B------:R-:W-:Y:S01]  /*24c0*/  IADD3 R0, -R0, RZ, RZ ;  /* 0x000000ff00007210 */ /* 0x000fe20007ffe1ff */
        /* <DEDUP_REMOVED lines=34> */
[----:B------:R-:W-:-:S04]  /*26f0*/  IMAD.HI.U32 R5, R240, R10, RZ ;  /* 0x0000000af0057227 */ /* 0x000fc800078e00ff */
[----:B------:R-:W-:Y:S01]  /*2700*/  IMAD.MOV R2, RZ, RZ, -R2 ;  /* 0x000000ffff027224 */ /* 0x000fe200078e0a02 */
[----:B------:R-:W-:Y:S01]  /*2710*/  IADD3 R5, -R5, RZ, RZ ;  /* 0x000000ff05057210 */ /* 0x000fe20007ffe1ff */
[C---:B------:R-:W-:Y:S02]  /*2720*/  IMAD R6, R241.reuse, R0, R6 ;  /* 0x00000000f1067224 */ /* 0x040fe400078e0206 */
[----:B------:R-:W-:Y:S02]  /*2730*/  IMAD.MOV R3, RZ, RZ, -R3 ;  /* 0x000000ffff037224 */ /* 0x000fe400078e0a03 */
[C---:B------:R-:W-:Y:S01]  /*2740*/  IMAD R0, R241.reuse, R2, R7 ;  /* 0x00000002f1007224 */ /* 0x040fe200078e0207 */
        /* <DEDUP_REMOVED lines=29> */
[----:B------:R-:W-:-:S04]  /*2920*/  IMAD.HI.U32 R5, R240, R10, RZ ;  /* 0x0000000af0057227 */ /* 0x000fc800078e00ff */
[----:B------:R-:W-:Y:S02]  /*2930*/  IMAD.MOV R2, RZ, RZ, -R2 ;  /* 0x000000ffff027224 */ /* 0x000fe400078e0a02 */
[----:B------:R-:W-:Y:S02]  /*2940*/  IMAD.MOV R3, RZ, RZ, -R3 ;  /* 0x000000ffff037224 */ /* 0x000fe400078e0a03 */
[C---:B------:R-:W-:Y:S01]  /*2950*/  IMAD R0, R241.reuse, R0, R6 ;  /* 0x00000000f1007224 */ /* 0x040fe200078e0206 */
[----:B------:R-:W-:Y:S01]  /*2960*/  IADD3 R6, R222, 0x42, RZ ;  /* 0x00000042de067810 */ /* 0x000fe20007ffe0ff */
[----:B------:R-:W-:Y:S02]  /*2970*/  IMAD.MOV R4, RZ, RZ, -R4 ;  /* 0x000000ffff047224 */ /* 0x000fe400078e0a04 */
[----:B------:R-:W-:Y:S01]  /*2980*/  IMAD.MOV R5, RZ, RZ, -R5 ;  /* 0x000000ffff057224 */ /* 0x000fe200078e0a05 */
[----:B------:R1:W-:Y:S01]  /*2990*/  STL [R1+0x31c], R0 ;  /* 0x00031c0001007387 */ /* 0x0003e20000100800 */
[----:B------:R-:W-:-:S02]  /*29a0*/  IMAD R219, R241, R2, R7 ;  /* 0x00000002f1db7224 */ /* 0x000fc400078e0207 */
[C---:B------:R-:W-:Y:S02]  /*29b0*/  IMAD R3, R241.reuse, R3, R8 ;  /* 0x00000003f1037224 */ /* 0x040fe400078e0208 */
[C---:B------:R-:W-:Y:S01]  /*29c0*/  IMAD R2, R241.reuse, R4, R9 ;  /* 0x00000004f1027224 */ /* 0x040fe200078e0209 */
[C---:B------:R-:W-:Y:S02]  /*29d0*/  IADD3 R4, R222.reuse, 0x43, RZ ;  /* 0x00000043de047810 */ /* 0x040fe40007ffe0ff */
[----:B------:R2:W-:Y:S01]  /*29e0*/  STL [R1+0x314], R3 ;  /* 0x0003140301007387 */ /* 0x0005e20000100800 */
[----:B-1----:R-:W-:Y:S01]  /*29f0*/  IMAD R0, R241, R5, R10 ;  /* 0x00000005f1007224 */ /* 0x002fe200078e020a */
[----:B------:R-:W-:Y:S02]  /*2a00*/  IABS R7, R4 ;  /* 0x0000000400077213 */ /* 0x000fe40000000000 */
[----:B------:R1:W-:Y:S04]  /*2a10*/  STL [R1+0x310], R2 ;  /* 0x0003100201007387 */ /* 0x0003e80000100800 */
[----:B------:R3:W-:Y:S01]  /*2a20*/  STL [R1+0x30c], R0 ;  /* 0x00030c0001007387 */ /* 0x0007e20000100800 */
[----:B--2---:R-:W-:-:S03]  /*2a30*/  IADD3 R3, R222, 0x44, RZ ;  /* 0x00000044de037810 */ /* 0x004fc60007ffe0ff */
[----:B------:R2:W-:Y:S01]  /*2a40*/  STL [R1+0x73f4], R6 ;  /* 0x0073f40601007387 */ /* 0x0005e20000100800 */
[----:B-1----:R-:W-:-:S03]  /*2a50*/  IADD3 R2, R222, 0x45, RZ ;  /* 0x00000045de027810 */ /* 0x002fc60007ffe0ff */
[----:B------:R1:W-:Y:S01]  /*2a60*/  STL [R1+0x73f8], R4 ;  /* 0x0073f80401007387 */ /* 0x0003e20000100800 */
[----:B------:R-:W-:Y:S02]  /*2a70*/  IABS R8, R3 ;  /* 0x0000000300087213 */ /* 0x000fe40000000000 */
[----:B---3--:R-:W-:Y:S01]  /*2a80*/  IADD3 R0, R222, 0x46, RZ ;  /* 0x00000046de007810 */ /* 0x008fe20007ffe0ff */
[----:B------:R3:W-:Y:S01]  /*2a90*/  STL [R1+0x73fc], R3 ;  /* 0x0073fc0301007387 */ /* 0x0007e20000100800 */
[----:B------:R-:W-:Y:S02]  /*2aa0*/  IABS R9, R2 ;  /* 0x0000000200097213 */ /* 0x000fe40000000000 */
[----:B--2---:R-:W-:Y:S01]  /*2ab0*/  IABS R6, R6 ;  /* 0x0000000600067213 */ /* 0x004fe20000000000 */
[----:B------:R2:W-:Y:S01]  /*2ac0*/  STL [R1+0x7400], R2 ;  /* 0x0074000201007387 */ /* 0x0005e20000100800 */
[----:B------:R-:W-:Y:S01]  /*2ad0*/  IABS R10, R0 ;  /* 0x00000000000a7213 */ /* 0x000fe20000000000 */
[----:B-1----:R-:W-:-:S02]  /*2ae0*/  IMAD.HI.U32 R4, R240, R9, RZ ;  /* 0x00000009f0047227 */ /* 0x002fc400078e00ff */
[----:B------:R1:W-:Y:S02]  /*2af0*/  STL [R1+0x7404], R0 ;  /* 0x0074040001007387 */ /* 0x0003e40000100800 */
[----:B---3--:R-:W-:Y:S01]  /*2b00*/  IMAD.HI.U32 R3, R240, R8, RZ ;  /* 0x00000008f0037227 */ /* 0x008fe200078e00ff */
[----:B------:R-:W-:-:S03]  /*2b10*/  IADD3 R4, -R4, RZ, RZ ;  /* 0x000000ff04047210 */ /* 0x000fc60007ffe1ff */
[----:B--2---:R-:W-:-:S04]  /*2b20*/  IMAD.HI.U32 R2, R240, R7, RZ ;  /* 0x00000007f0027227 */ /* 0x004fc800078e00ff */
[----:B-1----:R-:W-:-:S04]  /*2b30*/  IMAD.HI.U32 R0, R240, R6, RZ ;  /* 0x00000006f0007227 */ /* 0x002fc800078e00ff */
        /* <DEDUP_REMOVED lines=95> */
[----:B------:R-:W-:Y:S01]  /*3130*/  STL [R1+0x7438], R3 ;  /* 0x0074380301007387 */ /* 0x000fe20000100800 */
[----:B-1----:R-:W-:-:S03]  /*3140*/  IABS R6, R6 ;  /* 0x0000000600067213 */ /* 0x002fc60000000000 */
[----:B------:R1:W-:Y:S01]  /*3150*/  STL [R1+0x743c], R2 ;  /* 0x00743c0201007387 */ /* 0x0003e20000100800 */
[----:B------:R-:W-:Y:S01]  /*3160*/  IABS R10, R0 ;  /* 0x00000000000a7213 */ /* 0x000fe20000000000 */
[C---:B---3--:R-:W-:Y:S02]  /*3170*/  IMAD.HI.U32 R4, R240.reuse, R9, RZ ;  /* 0x00000009f0047227 */ /* 0x048fe400078e00ff */
[----:B------:R2:W-:Y:S02]  /*3180*/  STL [R1+0x7440], R0 ;  /* 0x0074400001007387 */ /* 0x0005e40000100800 */
[----:B------:R-:W-:-:S04]  /*3190*/  IMAD.HI.U32 R5, R240, R10, RZ ;  /* 0x0000000af0057227 */ /* 0x000fc800078e00ff */
[----:B-1----:R-:W-:-:S04]  /*31a0*/  IMAD.HI.U32 R2, R240, R7, RZ ;  /* 0x00000007f0027227 */ /* 0x002fc800078e00ff */
[----:B--2---:R-:W-:-:S04]  /*31b0*/  IMAD.HI.U32 R0, R240, R6, RZ ;  /* 0x00000006f0007227 */ /* 0x004fc800078e00ff */
[----:B------:R-:W-:Y:S02]  /*31c0*/  IMAD.MOV R0, RZ, RZ, -R0 ;  /* 0x000000ffff007224 */ /* 0x000fe400078e0a00 */
[----:B------:R-:W-:Y:S02]  /*31d0*/  IMAD.MOV R2, RZ, RZ, -R2 ;  /* 0x000000ffff027224 */ /* 0x000fe400078e0a02 */
[C---:B------:R-:W-:Y:S02]  /*31e0*/  IMAD R6, R241.reuse, R0, R6 ;  /* 0x00000000f1067224 */ /* 0x040fe400078e0206 */
[----:B------:R-:W-:Y:S02]  /*31f0*/  IMAD R0, R241, R2, R7 ;  /* 0x00000002f1007224 */ /* 0x000fe400078e0207 */
[----:B------:R-:W-:Y:S01]  /*3200*/  IMAD.HI.U32 R3, R240, R8, RZ ;  /* 0x00000008f0037227 */ /* 0x000fe200078e00ff */
[----:B------:R1:W-:Y:S03]  /*3210*/  STL [R1+0x2cc], R6 ;  /* 0x0002cc0601007387 */ /* 0x0003e60000100800 */
[----:B------:R-:W-:Y:S01]  /*3220*/  IMAD.MOV R4, RZ, RZ, -R4 ;  /* 0x000000ffff047224 */ /* 0x000fe200078e0a04 */
[----:B------:R2:W-:Y:S01]  /*3230*/  STL [R1+0x2c8], R0 ;  /* 0x0002c80001007387 */ /* 0x0005e20000100800 */
[----:B------:R-:W-:-:S02]  /*3240*/  IMAD.MOV R5, RZ, RZ, -R5 ;  /* 0x000000ffff057224 */ /* 0x000fc400078e0a05 */
[----:B------:R-:W-:Y:S02]  /*3250*/  IMAD.MOV R3, RZ, RZ, -R3 ;  /* 0x000000ffff037224 */ /* 0x000fe400078e0a03 */
[C---:B------:R-:W-:Y:S01]  /*3260*/  IMAD R2, R241.reuse, R4, R9 ;  /* 0x00000004f1027224 */ /* 0x040fe200078e0209 */
[C---:B-1----:R-:W-:Y:S01]  /*3270*/  IADD3 R6, R222.reuse, 0x56, RZ ;  /* 0x00000056de067810 */ /* 0x042fe20007ffe0ff */
[C---:B------:R-:W-:Y:S01]  /*3280*/  IMAD R214, R241.reuse, R3, R8 ;  /* 0x00000003f1d67224 */ /* 0x040fe200078e0208 */
[C---:B------:R-:W-:Y:S01]  /*3290*/  IADD3 R4, R222.reuse, 0x57, RZ ;  /* 0x00000057de047810 */ /* 0x040fe20007ffe0ff */
[----:B--2---:R-:W-:Y:S01]  /*32a0*/  IMAD R0, R241, R5, R10 ;  /* 0x00000005f1007224 */ /* 0x004fe200078e020a */
[----:B------:R1:W-:Y:S01]  /*32b0*/  STL [R1+0x2c0], R2 ;  /* 0x0002c00201007387 */ /* 0x0003e20000100800 */
[----:B------:R-:W-:Y:S02]  /*32c0*/  IADD3 R3, R222, 0x58, RZ ;  /* 0x00000058de037810 */ /* 0x000fe40007ffe0ff */
[----:B------:R-:W-:Y:S01]  /*32d0*/  IABS R7, R4 ;  /* 0x0000000400077213 */ /* 0x000fe20000000000 */
[----:B------:R2:W-:Y:S01]  /*32e0*/  STL [R1+0x2bc], R0 ;  /* 0x0002bc0001007387 */ /* 0x0005e20000100800 */
[----:B------:R-:W-:-:S03]  /*32f0*/  IABS R8, R3 ;  /* 0x0000000300087213 */ /* 0x000fc60000000000 */
[----:B------:R3:W-:Y:S01]  /*3300*/  STL [R1+0x7444], R6 ;  /* 0x0074440601007387 */ /* 0x0007e20000100800 */
[----:B-1----:R-:W-:-:S03]  /*3310*/  IADD3 R2, R222, 0x59, RZ ;  /* 0x00000059de027810 */ /* 0x002fc60007ffe0ff */
[----:B------:R1:W-:Y:S01]  /*3320*/  STL [R1+0x7448], R4 ;  /* 0x0074480401007387 */ /* 0x0003e20000100800 */
[----:B--2---:R-:W-:-:S03]  /*3330*/  IADD3 R0, R222, 0x5a, RZ ;  /* 0x0000005ade007810 */ /* 0x004fc60007ffe0ff */
[----:B------:R-:W-:Y:S01]  /*3340*/  STL [R1+0x744c], R3 ;  /* 0x00744c0301007387 */ /* 0x000fe20000100800 */
[----:B------:R-:W-:Y:S02]  /*3350*/  IABS R9, R2 ;  /* 0x0000000200097213 */ /* 0x000fe40000000000 */
[----:B---3--:R-:W-:Y:S01]  /*3360*/  IABS R6, R6 ;  /* 0x0000000600067213 */ /* 0x008fe20000000000 */
[----:B------:R2:W-:Y:S01]  /*3370*/  STL [R1+0x7450], R2 ;  /* 0x0074500201007387 */ /* 0x0005e20000100800 */
[----:B------:R-:W-:Y:S01]  /*3380*/  IABS R10, R0 ;  /* 0x00000000000a7213 */ /* 0x000fe20000000000 */
[C---:B-1----:R-:W-:Y:S02]  /*3390*/  IMAD.HI.U32 R4, R240.reuse, R9, RZ ;  /* 0x00000009f0047227 */ /* 0x042fe400078e00ff */
[----:B------:R1:W-:Y:S02]  /*33a0*/  STL [R1+0x7454], R0 ;  /* 0x0074540001007387 */ /* 0x0003e40000100800 */
[----:B------:R-:W-:-:S04]  /*33b0*/  IMAD.HI.U32 R5, R240, R10, RZ ;  /* 0x0000000af0057227 */ /* 0x000fc800078e00ff */
[----:B--2---:R-:W-:-:S04]  /*33c0*/  IMAD.HI.U32 R2, R240, R7, RZ ;  /* 0x00000007f0027227 */ /* 0x004fc800078e00ff */
[----:B-1----:R-:W-:Y:S01]  /*33d0*/  IMAD.HI.U32 R0, R240, R6, RZ ;  /* 0x00000006f0007227 */ /* 0x002fe200078e00ff */
[----:B------:R-:W-:-:S03]  /*33e0*/  IADD3 R2, -R2, RZ, RZ ;  /* 0x000000ff02027210 */ /* 0x000fc60007ffe1ff */
[----:B------:R-:W-:Y:S02]  /*33f0*/  IMAD.MOV R0, RZ, RZ, -R0 ;  /* 0x000000ffff007224 */ /* 0x000fe400078e0a00 */
[----:B------:R-:W-:-:S04]  /*3400*/  IMAD.HI.U32 R3, R240, R8, RZ ;  /* 0x00000008f0037227 */ /* 0x000fc800078e00ff */
[C---:B------:R-:W-:Y:S02]  /*3410*/  IMAD R6, R241.reuse, R0, R6 ;  /* 0x00000000f1067224 */ /* 0x040fe400078e0206 */
[C---:B------:R-:W-:Y:S02]  /*3420*/  IMAD R0, R241.reuse, R2, R7 ;  /* 0x00000002f1007224 */ /* 0x040fe400078e0207 */
[----:B------:R-:W-:Y:S01]  /*3430*/  IMAD.MOV R4, RZ, RZ, -R4 ;  /* 0x000000ffff047224 */ /* 0x000fe200078e0a04 */
[----:B------:R1:W-:Y:S01]  /*3440*/  STL [R1+0x2b8], R6 ;  /* 0x0002b80601007387 */ /* 0x0003e20000100800 */
[----:B------:R-:W-:Y:S02]  /*3450*/  IMAD.MOV R5, RZ, RZ, -R5 ;  /* 0x000000ffff057224 */ /* 0x000fe400078e0a05 */
[----:B------:R-:W-:Y:S01]  /*3460*/  IMAD.MOV R3, RZ, RZ, -R3 ;  /* 0x000000ffff037224 */ /* 0x000fe200078e0a03 */
[----:B------:R2:W-:Y:S01]  /*3470*/  STL [R1+0x2b4], R0 ;  /* 0x0002b40001007387 */ /* 0x0005e20000100800 */
[C---:B------:R-:W-:Y:S01]  /*3480*/  IMAD R2, R241.reuse, R4, R9 ;  /* 0x00000004f1027224 */ /* 0x040fe200078e0209 */
[C---:B------:R-:W-:Y:S01]  /*3490*/  IADD3 R4, R222.reuse, 0x5c, RZ ;  /* 0x0000005cde047810 */ /* 0x040fe20007ffe0ff */
[----:B------:R-:W-:Y:S01]  /*34a0*/  IMAD R227, R241, R3, R8 ;  /* 0x00000003f1e37224 */ /* 0x000fe200078e0208 */
[----:B------:R-:W-:-:S02]  /*34b0*/  IADD3 R3, R222, 0x5d, RZ ;  /* 0x0000005dde037810 */ /* 0x000fc40007ffe0ff */
[----:B-1----:R-:W-:Y:S01]  /*34c0*/  IADD3 R6, R222, 0x5b, RZ ;  /* 0x0000005bde067810 */ /* 0x002fe20007ffe0ff */
[----:B------:R1:W-:Y:S01]  /*34d0*/  STL [R1+0x2ac], R2 ;  /* 0x0002ac0201007387 */ /* 0x0003e20000100800 */
[----:B------:R-:W-:Y:S01]  /*34e0*/  IABS R7, R4 ;  /* 0x0000000400077213 */ /* 0x000fe20000000000 */
[----:B--2---:R-:W-:Y:S01]  /*34f0*/  IMAD R0, R241, R5, R10 ;  /* 0x00000005f1007224 */ /* 0x004fe200078e020a */
[----:B------:R-:W-:-:S04]  /*3500*/  IABS R8, R3 ;  /* 0x0000000300087213 */ /* 0x000fc80000000000 */
[----:B------:R2:W-:Y:S01]  /*3510*/  STL [R1+0x2a8], R0 ;  /* 0x0002a80001007387 */ /* 0x0005e20000100800 */
[----:B-1----:R-:W-:-:S03]  /*3520*/  IADD3 R2, R222, 0x5e, RZ ;  /* 0x0000005ede027810 */ /* 0x002fc60007ffe0ff */
[----:B------:R1:W-:Y:S01]  /*3530*/  STL [R1+0x7458], R6 ;  /* 0x0074580601007387 */ /* 0x0003e20000100800 */
[----:B------:R-:W-:-:S03]  /*3540*/  IABS R9, R2 ;  /* 0x0000000200097213 */ /* 0x000fc60000000000 */
        /* <DEDUP_REMOVED lines=141> */
[----:B------:R-:W-:Y:S01]  /*3e20*/  STL [R1+0x74b0], R3 ;  /* 0x0074b00301007387 */ /* 0x000fe20000100800 */
[----:B------:R-:W-:Y:S02]  /*3e30*/  IABS R9, R2 ;  /* 0x0000000200097213 */ /* 0x000fe40000000000 */
[----:B-1----:R-:W-:Y:S01]  /*3e40*/  IABS R6, R6 ;  /* 0x0000000600067213 */ /* 0x002fe20000000000 */
[----:B------:R1:W-:Y:S01]  /*3e50*/  STL [R1+0x74b4], R2 ;  /* 0x0074b40201007387 */ /* 0x0003e20000100800 */
[----:B------:R-:W-:Y:S01]  /*3e60*/  IABS R10, R0 ;  /* 0x00000000000a7213 */ /* 0x000fe20000000000 */
[----:B--2---:R-:W-:-:S02]  /*3e70*/  IMAD.HI.U32 R4, R240, R9, RZ ;  /* 0x00000009f0047227 */ /* 0x004fc400078e00ff */
[----:B------:R2:W-:Y:S02]  /*3e80*/  STL [R1+0x74b8], R0 ;  /* 0x0074b80001007387 */ /* 0x0005e40000100800 */
[----:B------:R-:W-:Y:S01]  /*3e90*/  IMAD.HI.U32 R5, R240, R10, RZ ;  /* 0x0000000af0057227 */ /* 0x000fe200078e00ff */
[----:B------:R-:W-:-:S03]  /*3ea0*/  IADD3 R4, -R4, RZ, RZ ;  /* 0x000000ff04047210 */ /* 0x000fc60007ffe1ff */
[----:B-1----:R-:W-:-:S04]  /*3eb0*/  IMAD.HI.U32 R2, R240, R7, RZ ;  /* 0x00000007f0027227 */ /* 0x002fc800078e00ff */
[----:B--2---:R-:W-:-:S04]  /*3ec0*/  IMAD.HI.U32 R0, R240, R6, RZ ;  /* 0x00000006f0007227 */ /* 0x004fc800078e00ff */
[----:B------:R-:W-:Y:S02]  /*3ed0*/  IMAD.MOV R0, RZ, RZ, -R0 ;  /* 0x000000ffff007224 */ /* 0x000fe400078e0a00 */
[----:B------:R-:W-:Y:S02]  /*3ee0*/  IMAD.MOV R2, RZ, RZ, -R2 ;  /* 0x000000ffff027224 */ /* 0x000fe400078e0a02 */
[C---:B------:R-:W-:Y:S02]  /*3ef0*/  IMAD R6, R241.reuse, R0, R6 ;  /* 0x00000000f1067224 */ /* 0x040fe400078e0206 */
[----:B------:R-:W-:Y:S01]  /*3f00*/  IMAD R0, R241, R2, R7 ;  /* 0x00000002f1007224 */ /* 0x000fe200078e0207 */
[----:B------:R-:W-:Y:S01]  /*3f10*/  IADD3 R2, R222, 0x77, RZ ;  /* 0x00000077de027810 */ /* 0x000fe20007ffe0ff */
[----:B------:R-:W-:Y:S01]  /*3f20*/  IMAD.HI.U32 R3, R240, R8, RZ ;  /* 0x00000008f0037227 */ /* 0x000fe200078e00ff */
[----:B------:R1:W-:Y:S03]  /*3f30*/  STL [R1+0x254], R6 ;  /* 0x0002540601007387 */ /* 0x0003e60000100800 */
[----:B------:R-:W-:Y:S01]  /*3f40*/  IMAD.MOV R5, RZ, RZ, -R5 ;  /* 0x000000ffff057224 */ /* 0x000fe200078e0a05 */
[----:B------:R2:W-:Y:S01]  /*3f50*/  STL [R1+0x250], R0 ;  /* 0x0002500001007387 */ /* 0x0005e20000100800 */
[----:B------:R-:W-:-:S02]  /*3f60*/  IMAD.MOV R3, RZ, RZ, -R3 ;  /* 0x000000ffff037224 */ /* 0x000fc400078e0a03 */
[C---:B------:R-:W-:Y:S01]  /*3f70*/  IMAD R238, R241.reuse, R4, R9 ;  /* 0x00000004f1ee7224 */ /* 0x040fe200078e0209 */
[C---:B------:R-:W-:Y:S01]  /*3f80*/  IADD3 R4, R222.reuse, 0x75, RZ ;  /* 0x00000075de047810 */ /* 0x040fe20007ffe0ff */
[C---:B------:R-:W-:Y:S01]  /*3f90*/  IMAD R218, R241.reuse, R3, R8 ;  /* 0x00000003f1da7224 */ /* 0x040fe200078e0208 */
[C---:B-1----:R-:W-:Y:S02]  /*3fa0*/  IADD3 R6, R222.reuse, 0x74, RZ ;  /* 0x00000074de067810 */ /* 0x042fe40007ffe0ff */
[----:B------:R-:W-:Y:S01]  /*3fb0*/  IADD3 R3, R222, 0x76, RZ ;  /* 0x00000076de037810 */ /* 0x000fe20007ffe0ff */
[----:B--2---:R-:W-:Y:S01]  /*3fc0*/  IMAD R0, R241, R5, R10 ;  /* 0x00000005f1007224 */ /* 0x004fe200078e020a */
[----:B------:R-:W-:Y:S02]  /*3fd0*/  IABS R9, R6 ;  /* 0x0000000600097213 */ /* 0x000fe40000000000 */
[----:B------:R-:W-:Y:S02]  /*3fe0*/  IABS R7, R4 ;  /* 0x0000000400077213 */ /* 0x000fe40000000000 */
[----:B------:R1:W-:Y:S01]  /*3ff0*/  STL [R1+0x244], R0 ;  /* 0x0002440001007387 */ /* 0x0003e20000100800 */
[----:B------:R-:W-:Y:S01]  /*4000*/  IABS R5, R3 ;  /* 0x0000000300057213 */ /* 0x000fe20000000000 */
[----:B------:R-:W-:-:S02]  /*4010*/  IMAD.HI.U32 R10, R240, R9, RZ ;  /* 0x00000009f00a7227 */ /* 0x000fc400078e00ff */
[----:B------:R2:W-:Y:S02]  /*4020*/  STL [R1+0x74bc], R6 ;  /* 0x0074bc0601007387 */ /* 0x0005e40000100800 */
[----:B------:R-:W-:Y:S02]  /*4030*/  IMAD.HI.U32 R8, R240, R7, RZ ;  /* 0x00000007f0087227 */ /* 0x000fe400078e00ff */
[----:B------:R-:W-:Y:S01]  /*4040*/  STL [R1+0x74c0], R4 ;  /* 0x0074c00401007387 */ /* 0x000fe20000100800 */
[----:B-1----:R-:W-:Y:S01]  /*4050*/  IADD3 R0, R222, 0x78, RZ ;  /* 0x00000078de007810 */ /* 0x002fe20007ffe0ff */
[----:B------:R-:W-:Y:S02]  /*4060*/  IMAD.MOV R10, RZ, RZ, -R10 ;  /* 0x000000ffff0a7224 */ /* 0x000fe400078e0a0a */
[----:B------:R1:W-:Y:S01]  /*4070*/  STL [R1+0x74c4], R3 ;  /* 0x0074c40301007387 */ /* 0x0003e20000100800 */
[----:B------:R-:W-:Y:S02]  /*4080*/  IMAD.MOV R8, RZ, RZ, -R8 ;  /* 0x000000ffff087224 */ /* 0x000fe400078e0a08 */
[----:B--2---:R-:W-:Y:S01]  /*4090*/  IMAD.HI.U32 R6, R240, R5, RZ ;  /* 0x00000005f0067227 */ /* 0x004fe200078e00ff */
[----:B------:R-:W-:Y:S03]  /*40a0*/  STL [R1+0x74c8], R2 ;  /* 0x0074c80201007387 */ /* 0x000fe60000100800 */
[----:B------:R-:W-:Y:S01]  /*40b0*/  IMAD.MOV R6, RZ, RZ, -R6 ;  /* 0x000000ffff067224 */ /* 0x000fe200078e0a06 */
[----:B------:R2:W-:Y:S01]  /*40c0*/  STL [R1+0x74cc], R0 ;  /* 0x0074cc0001007387 */ /* 0x0005e20000100800 */
[C---:B------:R-:W-:Y:S01]  /*40d0*/  IMAD R9, R241.reuse, R10, R9 ;  /* 0x0000000af1097224 */ /* 0x040fe200078e0209 */
[----:B-1----:R-:W-:Y:S01]  /*40e0*/  IABS R3, R2 ;  /* 0x0000000200037213 */ /* 0x002fe20000000000 */
[----:B------:R-:W-:-:S02]  /*40f0*/  IMAD R7, R241, R8, R7 ;  /* 0x00000008f1077224 */ /* 0x000fc400078e0207 */
[----:B------:R-:W-:Y:S01]  /*4100*/  IMAD R5, R241, R6, R5 ;  /* 0x00000006f1057224 */ /* 0x000fe200078e0205 */
[----:B------:R-:W-:Y:S01]  /*4110*/  STL [R1+0x240], R9 ;  /* 0x0002400901007387 */ /* 0x000fe20000100800 */
[----:B------:R-:W-:Y:S01]  /*4120*/  IMAD.HI.U32 R4, R240, R3, RZ ;  /* 0x00000003f0047227 */ /* 0x000fe200078e00ff */
[----:B------:R-:W-:Y:S02]  /*4130*/  IADD3 R6, R222, 0x7a, RZ ;  /* 0x0000007ade067810 */ /* 0x000fe40007ffe0ff */
[----:B--2---:R-:W-:Y:S01]  /*4140*/  IABS R0, R0 ;  /* 0x0000000000007213 */ /* 0x004fe20000000000 */
[----:B------:R-:W-:Y:S01]  /*4150*/  IMAD.MOV R4, RZ, RZ, -R4 ;  /* 0x000000ffff047224 */ /* 0x000fe200078e0a04 */
[----:B------:R1:W-:Y:S03]  /*4160*/  STL [R1+0x23c], R7 ;  /* 0x00023c0701007387 */ /* 0x0003e60000100800 */
[----:B------:R-:W-:Y:S01]  /*4170*/  IMAD.HI.U32 R2, R240, R0, RZ ;  /* 0x00000000f0027227 */ /* 0x000fe200078e00ff */
[----:B------:R2:W-:Y:S03]  /*4180*/  STL [R1+0x238], R5 ;  /* 0x0002380501007387 */ /* 0x0005e60000100800 */
[----:B------:R-:W-:-:S02]  /*4190*/  IMAD.MOV R2, RZ, RZ, -R2 ;  /* 0x000000ffff027224 */ /* 0x000fc400078e0a02 */
[C---:B------:R-:W-:Y:S01]  /*41a0*/  IMAD R3, R241.reuse, R4, R3 ;  /* 0x00000004f1037224 */ /* 0x040fe200078e0203 */
[C---:B-1----:R-:W-:Y:S01]  /*41b0*/  IADD3 R7, R222.reuse, 0x79, RZ ;  /* 0x00000079de077810 */ /* 0x042fe20007ffe0ff */
[----:B------:R-:W-:Y:S01]  /*41c0*/  IMAD R0, R241, R2, R0 ;  /* 0x00000002f1007224 */ /* 0x000fe200078e0200 */
[C---:B------:R-:W-:Y:S02]  /*41d0*/  IADD3 R4, R222.reuse, 0x7d, RZ ;  /* 0x0000007dde047810 */ /* 0x040fe40007ffe0ff */
[----:B--2---:R-:W-:Y:S01]  /*41e0*/  IADD3 R5, R222, 0x7b, RZ ;  /* 0x0000007bde057810 */ /* 0x004fe20007ffe0ff */
[----:B------:R1:W-:Y:S01]  /*41f0*/  STL [R1+0x234], R3 ;  /* 0x0002340301007387 */ /* 0x0003e20000100800 */
[----:B------:R-:W-:-:S03]  /*4200*/  IABS R9, R7 ;  /* 0x0000000700097213 */ /* 0x000fc60000000000 */
[----:B------:R2:W-:Y:S02]  /*4210*/  STL [R1+0x230], R0 ;  /* 0x0002300001007387 */ /* 0x0005e40000100800 */
[----:B------:R-:W-:Y:S02]  /*4220*/  IMAD.HI.U32 R10, R240, R9, RZ ;  /* 0x00000009f00a7227 */ /* 0x000fe400078e00ff */
[----:B------:R3:W-:Y:S01]  /*4230*/  STL [R1+0x74d0], R7 ;  /* 0x0074d00701007387 */ /* 0x0007e20000100800 */
[----:B-1----:R-:W-:Y:S01]  /*4240*/  IADD3 R3, R222, 0x7c, RZ ;  /* 0x0000007cde037810 */ /* 0x002fe20007ffe0ff */
[----:B------:R-:W-:Y:S02]  /*4250*/  IMAD.MOV R10, RZ, RZ, -R10 ;  /* 0x000000ffff0a7224 */ /* 0x000fe400078e0a0a */
[----:B------:R-:W-:Y:S01]  /*4260*/  STL [R1+0x74d4], R6 ;  /* 0x0074d40601007387 */ /* 0x000fe20000100800 */
[----:B--2---:R-:W-:Y:S01]  /*4270*/  IABS R0, R4 ;  /* 0x0000000400007213 */ /* 0x004fe20000000000 */
[----:B------:R-:W-:-:S02]  /*4280*/  IMAD R9, R241, R10, R9 ;  /* 0x0000000af1097224 */ /* 0x000fc400078e0209 */
[----:B------:R1:W-:Y:S01]  /*4290*/  STL [R1+0x74d8], R5 ;  /* 0x0074d80501007387 */ /* 0x0003e20000100800 */
[----:B---3--:R-:W-:Y:S01]  /*42a0*/  IABS R7, R6 ;  /* 0x0000000600077213 */ /* 0x008fe20000000000 */
[C---:B------:R-:W-:Y:S02]  /*42b0*/  IMAD.HI.U32 R2, R240.reuse, R0, RZ ;  /* 0x00000000f0027227 */ /* 0x040fe400078e00ff */
[----:B------:R2:W-:Y:S02]  /*42c0*/  STL [R1+0x74dc], R3 ;  /* 0x0074dc0301007387 */ /* 0x0005e40000100800 */
[----:B------:R-:W-:Y:S02]  /*42d0*/  IMAD.HI.U32 R8, R240, R7, RZ ;  /* 0x00000007f0087227 */ /* 0x000fe400078e00ff */
[----:B------:R3:W-:Y:S01]  /*42e0*/  STL [R1+0x74e4], R4 ;  /* 0x0074e40401007387 */ /* 0x0007e20000100800 */
[----:B-1----:R-:W-:Y:S01]  /*42f0*/  IABS R5, R5 ;  /* 0x0000000500057213 */ /* 0x002fe20000000000 */
[----:B------:R-:W-:-:S02]  /*4300*/  IMAD.MOV R8, RZ, RZ, -R8 ;  /* 0x000000ffff087224 */ /* 0x000fc400078e0a08 */
[----:B------:R-:W-:Y:S01]  /*4310*/  STL [R1+0x22c], R9 ;  /* 0x00022c0901007387 */ /* 0x000fe20000100800 */
[----:B------:R-:W-:Y:S01]  /*4320*/  IMAD.MOV R2, RZ, RZ, -R2 ;  /* 0x000000ffff027224 */ /* 0x000fe200078e0a02 */
[----:B--2---:R-:W-:Y:S01]  /*4330*/  IABS R3, R3 ;  /* 0x0000000300037213 */ /* 0x004fe20000000000 */
[----:B------:R-:W-:-:S04]  /*4340*/  IMAD.HI.U32 R6, R240, R5, RZ ;  /* 0x00000005f0067227 */ /* 0x000fc800078e00ff */
[----:B---3--:R-:W-:Y:S01]  /*4350*/  IMAD.HI.U32 R4, R240, R3, RZ ;  /* 0x00000003f0047227 */ /* 0x008fe200078e00ff */
[----:B------:R-:W-:-:S03]  /*4360*/  IADD3 R6, -R6, RZ, RZ ;  /* 0x000000ff06067210 */ /* 0x000fc60007ffe1ff */
[----:B------:R-:W-:Y:S02]  /*4370*/  IMAD.MOV R4, RZ, RZ, -R4 ;  /* 0x000000ffff047224 */ /* 0x000fe400078e0a04 */
[C---:B------:R-:W-:Y:S02]  /*4380*/  IMAD R7, R241.reuse, R8, R7 ;  /* 0x00000008f1077224 */ /* 0x040fe400078e0207 */
[C---:B------:R-:W-:Y:S01]  /*4390*/  IMAD R5, R241.reuse, R6, R5 ;  /* 0x00000006f1057224 */ /* 0x040fe200078e0205 */
[C---:B------:R-:W-:Y:S01]  /*43a0*/  IADD3 R6, R222.reuse, 0x7f, RZ ;  /* 0x0000007fde067810 */ /* 0x040fe20007ffe0ff */
[C---:B------:R-:W-:Y:S01]  /*43b0*/  IMAD R3, R241.reuse, R4, R3 ;  /* 0x00000004f1037224 */ /* 0x040fe200078e0203 */
[----:B------:R1:W-:Y:S01]  /*43c0*/  STL [R1+0x228], R7 ;  /* 0x0002280701007387 */ /* 0x0003e20000100800 */
[----:B------:R-:W-:Y:S01]  /*43d0*/  IMAD R0, R241, R2, R0 ;  /* 0x00000002f1007224 */ /* 0x000fe200078e0200 */
[C---:B------:R-:W-:Y:S02]  /*43e0*/  IADD3 R4, R222.reuse, 0x82, RZ ;  /* 0x00000082de047810 */ /* 0x040fe40007ffe0ff */
        /* <DEDUP_REMOVED lines=8> */
[----:B------:R-:W-:Y:S02]  /*4470*/  STL [R1+0x74e8], R6 ;  /* 0x0074e80601007387 */ /* 0x000fe40000100800 */
[----:B------:R-:W-:Y:S01]  /*4480*/  IMAD.HI.U32 R10, R240, R9, RZ ;  /* 0x00000009f00a7227 */ /* 0x000fe200078e00ff */
[----:B-1----:R-:W-:Y:S01]  /*4490*/  IABS R0, R4 ;  /* 0x0000000400007213 */ /* 0x002fe20000000000 */
[----:B------:R1:W-:Y:S01]  /*44a0*/  STL [R1+0x74ec], R5 ;  /* 0x0074ec0501007387 */ /* 0x0003e20000100800 */
[----:B--2---:R-:W-:Y:S01]  /*44b0*/  IABS R7, R6 ;  /* 0x0000000600077213 */ /* 0x004fe20000000000 */
[----:B------:R-:W-:-:S02]  /*44c0*/  IMAD.MOV R10, RZ, RZ, -R10 ;  /* 0x000000ffff0a7224 */ /* 0x000fc400078e0a0a */
[----:B------:R2:W-:Y:S01]  /*44d0*/  STL [R1+0x74f0], R3 ;  /* 0x0074f00301007387 */ /* 0x0005e20000100800 */
[----:B------:R-:W-:-:S03]  /*44e0*/  IMAD.HI.U32 R2, R240, R0, RZ ;  /* 0x00000000f0027227 */ /* 0x000fc600078e00ff */
[----:B------:R3:W-:Y:S01]  /*44f0*/  STL [R1+0x74f8], R4 ;  /* 0x0074f80401007387 */ /* 0x0007e20000100800 */
[----:B------:R-:W-:Y:S01]  /*4500*/  IMAD.HI.U32 R8, R240, R7, RZ ;  /* 0x00000007f0087227 */ /* 0x000fe200078e00ff */
[----:B-1----:R-:W-:-:S03]  /*4510*/  IABS R5, R5 ;  /* 0x0000000500057213 */ /* 0x002fc60000000000 */
[----:B------:R-:W-:Y:S01]  /*4520*/  IMAD.MOV R8, RZ, RZ, -R8 ;  /* 0x000000ffff087224 */ /* 0x000fe200078e0a08 */
[----:B--2---:R-:W-:Y:S01]  /*4530*/  IABS R3, R3 ;  /* 0x0000000300037213 */ /* 0x004fe20000000000 */
[----:B------:R-:W-:-:S04]  /*4540*/  IMAD.HI.U32 R6, R240, R5, RZ ;  /* 0x00000005f0067227 */ /* 0x000fc800078e00ff */
[----:B---3--:R-:W-:-:S04]  /*4550*/  IMAD.HI.U32 R4, R240, R3, RZ ;  /* 0x00000003f0047227 */ /* 0x008fc800078e00ff */
[----:B------:R-:W-:Y:S02]  /*4560*/  IMAD.MOV R6, RZ, RZ, -R6 ;  /* 0x000000ffff067224 */ /* 0x000fe400078e0a06 */
[C---:B------:R-:W-:Y:S02]  /*4570*/  IMAD R9, R241.reuse, R10, R9 ;  /* 0x0000000af1097224 */ /* 0x040fe400078e0209 */
[----:B------:R-:W-:Y:S02]  /*4580*/  IMAD.MOV R4, RZ, RZ, -R4 ;  /* 0x000000ffff047224 */ /* 0x000fe400078e0a04 */
[C---:B------:R-:W-:Y:S01]  /*4590*/  IMAD R7, R241.reuse, R8, R7 ;  /* 0x00000008f1077224 */ /* 0x040fe200078e0207 */
[----:B------:R-:W-:Y:S01]  /*45a0*/  STL [R1+0x218], R9 ;  /* 0x0002180901007387 */ /* 0x000fe20000100800 */
[----:B------:R-:W-:Y:S02]  /*45b0*/  IMAD.MOV R2, RZ, RZ, -R2 ;  /* 0x000000ffff027224 */ /* 0x000fe400078e0a02 */
[C---:B------:R-:W-:Y:S01]  /*45c0*/  IMAD R5, R241.reuse, R6, R5 ;  /* 0x00000006f1057224 */ /* 0x040fe200078e0205 */
[----:B------:R1:W-:Y:S01]  /*45d0*/  STL [R1+0x214], R7 ;  /* 0x0002140701007387 */ /* 0x0003e20000100800 */
[C---:B------:R-:W-:Y:S01]  /*45e0*/  IMAD R3, R241.reuse, R4, R3 ;  /* 0x00000004f1037224 */ /* 0x040fe200078e0203 */
[C---:B------:R-:W-:Y:S01]  /*45f0*/  IADD3 R6, R222.reuse, 0x84, RZ ;  /* 0x00000084de067810 */ /* 0x040fe20007ffe0ff */
[----:B------:R-:W-:Y:S01]  /*4600*/  IMAD R0, R241, R2, R0 ;  /* 0x00000002f1007224 */ /* 0x000fe200078e0200 */
[----:B------:R2:W-:Y:S01]  /*4610*/  STL [R1+0x210], R5 ;  /* 0x0002100501007387 */ /* 0x0005e20000100800 */
[----:B------:R-:W-:-:S03]  /*4620*/  IADD3 R4, R222, 0x87, RZ ;  /* 0x00000087de047810 */ /* 0x000fc60007ffe0ff */
        /* <DEDUP_REMOVED lines=18> */
[----:B------:R-:W-:Y:S01]  /*4750*/  IMAD R9, R241, R10, R9 ;  /* 0x0000000af1097224 */ /* 0x000fe200078e0209 */
[----:B--2---:R-:W-:Y:S01]  /*4760*/  IABS R3, R3 ;  /* 0x0000000300037213 */ /* 0x004fe20000000000 */
[----:B------:R-:W-:Y:S01]  /*4770*/  IMAD.HI.U32 R6, R240, R5, RZ ;  /* 0x00000005f0067227 */ /* 0x000fe200078e00ff */
[----:B------:R-:W-:Y:S02]  /*4780*/  IADD3 R8, -R8, RZ, RZ ;  /* 0x000000ff08087210 */ /* 0x000fe40007ffe1ff */
[----:B------:R-:W-:Y:S01]  /*4790*/  STL [R1+0x204], R9 ;  /* 0x0002040901007387 */ /* 0x000fe20000100800 */
[----:B---3--:R-:W-:-:S04]  /*47a0*/  IMAD.HI.U32 R4, R240, R3, RZ ;  /* 0x00000003f0047227 */ /* 0x008fc800078e00ff */
[----:B------:R-:W-:Y:S02]  /*47b0*/  IMAD.MOV R6, RZ, RZ, -R6 ;  /* 0x000000ffff067224 */ /* 0x000fe400078e0a06 */
[----:B------:R-:W-:Y:S02]  /*47c0*/  IMAD.MOV R4, RZ, RZ, -R4 ;  /* 0x000000ffff047224 */ /* 0x000fe400078e0a04 */
[C---:B------:R-:W-:Y:S02]  /*47d0*/  IMAD R7, R241.reuse, R8, R7 ;  /* 0x00000008f1077224 */ /* 0x040fe400078e0207 */
        /* <DEDUP_REMOVED lines=11> */
[C---:B--2---:R-:W-:Y:S02]  /*4890*/  IADD3 R5, R222.reuse, 0x8a, RZ ;  /* 0x0000008ade057810 */ /* 0x044fe40007ffe0ff */
[----:B------:R-:W-:Y:S01]  /*48a0*/  IABS R9, R7 ;  /* 0x0000000700097213 */ /* 0x000fe20000000000 */
[----:B------:R2:W-:Y:S01]  /*48b0*/  STL [R1+0x750c], R7 ;  /* 0x00750c0701007387 */ /* 0x0005e20000100800 */
[----:B---3--:R-:W-:-:S03]  /*48c0*/  IADD3 R3, R222, 0x8b, RZ ;  /* 0x0000008bde037810 */ /* 0x008fc60007ffe0ff */
[----:B------:R-:W-:Y:S01]  /*48d0*/  STL [R1+0x7510], R6 ;  /* 0x0075100601007387 */ /* 0x000fe20000100800 */
[C---:B------:R-:W-:Y:S01]  /*48e0*/  IMAD.HI.U32 R10, R240.reuse, R9, RZ ;  /* 0x00000009f00a7227 */ /* 0x040fe200078e00ff */
[----:B-1----:R-:W-:Y:S02]  /*48f0*/  IABS R0, R4 ;  /* 0x0000000400007213 */ /* 0x002fe40000000000 */
[----:B------:R1:W-:Y:S01]  /*4900*/  STL [R1+0x7514], R5 ;  /* 0x0075140501007387 */ /* 0x0003e20000100800 */
[----:B------:R-:W-:Y:S01]  /*4910*/  IMAD.MOV R10, RZ, RZ, -R10 ;  /* 0x000000ffff0a7224 */ /* 0x000fe200078e0a0a */
[----:B--2---:R-:W-:Y:S01]  /*4920*/  IABS R7, R6 ;  /* 0x0000000600077213 */ /* 0x004fe20000000000 */
[C---:B------:R-:W-:Y:S01]  /*4930*/  IMAD.HI.U32 R2, R240.reuse, R0, RZ ;  /* 0x00000000f0027227 */ /* 0x040fe200078e00ff */
[----:B------:R2:W-:Y:S03]  /*4940*/  STL [R1+0x7518], R3 ;  /* 0x0075180301007387 */ /* 0x0005e60000100800 */
[----:B------:R-:W-:Y:S01]  /*4950*/  IMAD.HI.U32 R8, R240, R7, RZ ;  /* 0x00000007f0087227 */ /* 0x000fe200078e00ff */
[----:B------:R3:W-:Y:S01]  /*4960*/  STL [R1+0x7520], R4 ;  /* 0x0075200401007387 */ /* 0x0007e20000100800 */
[----:B-1----:R-:W-:-:S02]  /*4970*/  IABS R5, R5 ;  /* 0x0000000500057213 */ /* 0x002fc40000000000 */
[----:B------:R-:W-:Y:S02]  /*4980*/  IMAD.MOV R8, RZ, RZ, -R8 ;  /* 0x000000ffff087224 */ /* 0x000fe400078e0a08 */
[----:B------:R-:W-:Y:S01]  /*4990*/  IMAD R9, R241, R10, R9 ;  /* 0x0000000af1097224 */ /* 0x000fe200078e0209 */
[----:B--2---:R-:W-:Y:S01]  /*49a0*/  IABS R3, R3 ;  /* 0x0000000300037213 */ /* 0x004fe20000000000 */
[----:B------:R-:W-:-:S03]  /*49b0*/  IMAD.HI.U32 R6, R240, R5, RZ ;  /* 0x00000005f0067227 */ /* 0x000fc600078e00ff */
[----:B------:R1:W-:Y:S01]  /*49c0*/  STL [R1+0x1f0], R9 ;  /* 0x0001f00901007387 */ /* 0x0003e20000100800 */
[----:B---3--:R-:W-:-:S04]  /*49d0*/  IMAD.HI.U32 R4, R240, R3, RZ ;  /* 0x00000003f0047227 */ /* 0x008fc800078e00ff */
[----:B------:R-:W-:Y:S02]  /*49e0*/  IMAD.MOV R6, RZ, RZ, -R6 ;  /* 0x000000ffff067224 */ /* 0x000fe400078e0a06 */
[----:B------:R-:W-:Y:S02]  /*49f0*/  IMAD.MOV R4, RZ, RZ, -R4 ;  /* 0x000000ffff047224 */ /* 0x000fe400078e0a04 */
[C---:B------:R-:W-:Y:S01]  /*4a00*/  IMAD R7, R241.reuse, R8, R7 ;  /* 0x00000008f1077224 */ /* 0x040fe200078e0207 */
[C---:B-1----:R-:W-:Y:S01]  /*4a10*/  IADD3 R9, R222.reuse, 0x8d, RZ ;  /* 0x0000008dde097810 */ /* 0x042fe20007ffe0ff */
[C---:B------:R-:W-:Y:S01]  /*4a20*/  IMAD R5, R241.reuse, R6, R5 ;  /* 0x00000006f1057224 */ /* 0x040fe200078e0205 */
[C---:B------:R-:W-:Y:S01]  /*4a30*/  IADD3 R8, R222.reuse, 0x90, RZ ;  /* 0x00000090de087810 */ /* 0x040fe20007ffe0ff */
[----:B------:R-:W-:Y:S01]  /*4a40*/  IMAD R3, R241, R4, R3 ;  /* 0x00000004f1037224 */ /* 0x000fe200078e0203 */
[----:B------:R1:W-:Y:S01]  /*4a50*/  STL [R1+0x1ec], R7 ;  /* 0x0001ec0701007387 */ /* 0x0003e20000100800 */
[----:B------:R-:W-:Y:S01]  /*4a60*/  IMAD.MOV R2, RZ, RZ, -R2 ;  /* 0x000000ffff027224 */ /* 0x000fe200078e0a02 */
[----:B------:R-:W-:-:S02]  /*4a70*/  IADD3 R6, R222, 0x91, RZ ;  /* 0x00000091de067810 */ /* 0x000fc40007ffe0ff */
[----:B------:R2:W-:Y:S01]  /*4a80*/  STL [R1+0x1e8], R5 ;  /* 0x0001e80501007387 */ /* 0x0005e20000100800 */
[----:B------:R-:W-:Y:S01]  /*4a90*/  IMAD R220, R241, R2, R0 ;  /* 0x00000002f1dc7224 */ /* 0x000fe200078e0200 */
[----:B------:R-:W-:Y:S02]  /*4aa0*/  IABS R0, R6 ;  /* 0x0000000600007213 */ /* 0x000fe40000000000 */
[----:B------:R3:W-:Y:S01]  /*4ab0*/  STL [R1+0x1e4], R3 ;  /* 0x0001e40301007387 */ /* 0x0007e20000100800 */
[----:B-1----:R-:W-:Y:S02]  /*4ac0*/  IADD3 R7, R222, 0x8e, RZ ;  /* 0x0000008ede077810 */ /* 0x002fe40007ffe0ff */
[----:B------:R-:W-:Y:S01]  /*4ad0*/  IMAD.HI.U32 R2, R240, R0, RZ ;  /* 0x00000000f0027227 */ /* 0x000fe200078e00ff */
[----:B------:R1:W-:Y:S01]  /*4ae0*/  STL [R1+0x751c], R9 ;  /* 0x00751c0901007387 */ /* 0x0003e20000100800 */
[----:B--2---:R-:W-:Y:S02]  /*4af0*/  IADD3 R5, R222, 0x8f, RZ ;  /* 0x0000008fde057810 */ /* 0x004fe40007ffe0ff */
[----:B------:R-:W-:Y:S01]  /*4b00*/  IMAD.MOV R2, RZ, RZ, -R2 ;  /* 0x000000ffff027224 */ /* 0x000fe200078e0a02 */
[----:B------:R2:W-:Y:S01]  /*4b10*/  STL [R1+0x7524], R7 ;  /* 0x0075240701007387 */ /* 0x0005e20000100800 */
[----:B---3--:R-:W-:-:S02]  /*4b20*/  IABS R3, R8 ;  /* 0x0000000800037213 */ /* 0x008fc40000000000 */
[----:B------:R-:W-:Y:S01]  /*4b30*/  IMAD R0, R241, R2, R0 ;  /* 0x00000002f1007224 */ /* 0x000fe200078e0200 */
[----:B------:R3:W-:Y:S01]  /*4b40*/  STL [R1+0x7528], R5 ;  /* 0x0075280501007387 */ /* 0x0007e20000100800 */
[----:B-1----:R-:W-:Y:S01]  /*4b50*/  IABS R9, R9 ;  /* 0x0000000900097213 */ /* 0x002fe20000000000 */
[C---:B------:R-:W-:Y:S02]  /*4b60*/  IMAD.HI.U32 R4, R240.reuse, R3, RZ ;  /* 0x00000003f0047227 */ /* 0x040fe400078e00ff */
[----:B------:R1:W-:Y:S01]  /*4b70*/  STL [R1+0x752c], R8 ;  /* 0x00752c0801007387 */ /* 0x0003e20000100800 */
[----:B--2---:R-:W-:Y:S01]  /*4b80*/  IABS R7, R7 ;  /* 0x0000000700077213 */ /* 0x004fe20000000000 */
[----:B------:R-:W-:Y:S02]  /*4b90*/  IMAD.HI.U32 R10, R240, R9, RZ ;  /* 0x00000009f00a7227 */ /* 0x000fe400078e00ff */
[----:B------:R2:W-:Y:S01]  /*4ba0*/  STL [R1+0x7534], R6 ;  /* 0x0075340601007387 */ /* 0x0005e20000100800 */
[----:B---3--:R-:W-:Y:S01]  /*4bb0*/  IABS R5, R5 ;  /* 0x0000000500057213 */ /* 0x008fe20000000000 */
[----:B------:R-:W-:Y:S01]  /*4bc0*/  IMAD.MOV R4, RZ, RZ, -R4 ;  /* 0x000000ffff047224 */ /* 0x000fe200078e0a04 */
[----:B------:R-:W-:Y:S01]  /*4bd0*/  IADD3 R10, -R10, RZ, RZ ;  /* 0x000000ff0a0a7210 */ /* 0x000fe20007ffe1ff */
[----:B-1----:R-:W-:-:S04]  /*4be0*/  IMAD.HI.U32 R8, R240, R7, RZ ;  /* 0x00000007f0087227 */ /* 0x002fc800078e00ff */
[----:B--2---:R-:W-:-:S04]  /*4bf0*/  IMAD.HI.U32 R6, R240, R5, RZ ;  /* 0x00000005f0067227 */ /* 0x004fc800078e00ff */
[----:B------:R-:W-:Y:S02]  /*4c00*/  IMAD.MOV R8, RZ, RZ, -R8 ;  /* 0x000000ffff087224 */ /* 0x000fe400078e0a08 */
[----:B------:R-:W-:Y:S02]  /*4c10*/  IMAD.MOV R6, RZ, RZ, -R6 ;  /* 0x000000ffff067224 */ /* 0x000fe400078e0a06 */
[C---:B------:R-:W-:Y:S02]  /*4c20*/  IMAD R9, R241.reuse, R10, R9 ;  /* 0x0000000af1097224 */ /* 0x040fe400078e0209 */
[C---:B------:R-:W-:Y:S02]  /*4c30*/  IMAD R7, R241.reuse, R8, R7 ;  /* 0x00000008f1077224 */ /* 0x040fe400078e0207 */
[C---:B------:R-:W-:Y:S01]  /*4c40*/  IMAD R5, R241.reuse, R6, R5 ;  /* 0x00000006f1057224 */ /* 0x040fe200078e0205 */
[----:B------:R-:W-:Y:S01]  /*4c50*/  STL [R1+0x1dc], R9 ;  /* 0x0001dc0901007387 */ /* 0x000fe20000100800 */
[----:B------:R-:W-:Y:S01]  /*4c60*/  IMAD R3, R241, R4, R3 ;  /* 0x00000004f1037224 */ /* 0x000fe200078e0203 */
[----:B------:R-:W-:-:S02]  /*4c70*/  IADD3 R6, R222, 0x93, RZ ;  /* 0x00000093de067810 */ /* 0x000fc40007ffe0ff */
[----:B------:R1:W-:Y:S01]  /*4c80*/  STL [R1+0x1d8], R7 ;  /* 0x0001d80701007387 */ /* 0x0003e20000100800 */
[----:B------:R-:W-:-:S03]  /*4c90*/  IADD3 R4, R222, 0x96, RZ ;  /* 0x00000096de047810 */ /* 0x000fc60007ffe0ff */
        /* <DEDUP_REMOVED lines=9> */
[----:B-1----:R-:W-:Y:S01]  /*4d30*/  IABS R0, R4 ;  /* 0x0000000400007213 */ /* 0x002fe20000000000 */
[C---:B------:R-:W-:Y:S02]  /*4d40*/  IMAD.HI.U32 R10, R240.reuse, R9, RZ ;  /* 0x00000009f00a7227 */ /* 0x040fe400078e00ff */
[----:B------:R1:W-:Y:S01]  /*4d50*/  STL [R1+0x753c], R5 ;  /* 0x00753c0501007387 */ /* 0x0003e20000100800 */
[----:B--2---:R-:W-:Y:S01]  /*4d60*/  IABS R7, R6 ;  /* 0x0000000600077213 */ /* 0x004fe20000000000 */
[----:B------:R-:W-:-:S02]  /*4d70*/  IMAD.HI.U32 R2, R240, R0, RZ ;  /* 0x00000000f0027227 */ /* 0x000fc400078e00ff */
[----:B------:R2:W-:Y:S02]  /*4d80*/  STL [R1+0x7540], R3 ;  /* 0x0075400301007387 */ /* 0x0005e40000100800 */
[----:B------:R-:W-:Y:S02]  /*4d90*/  IMAD.HI.U32 R8, R240, R7, RZ ;  /* 0x00000007f0087227 */ /* 0x000fe400078e00ff */
[----:B------:R3:W-:Y:S01]  /*4da0*/  STL [R1+0x7548], R4 ;  /* 0x0075480401007387 */ /* 0x0007e20000100800 */
[----:B------:R-:W-:Y:S02]  /*4db0*/  IADD3 R2, -R2, RZ, RZ ;  /* 0x000000ff02027210 */ /* 0x000fe40007ffe1ff */
[----:B-1----:R-:W-:Y:S01]  /*4dc0*/  IABS R5, R5 ;  /* 0x0000000500057213 */ /* 0x002fe20000000000 */
[----:B------:R-:W-:Y:S01]  /*4dd0*/  IMAD.MOV R10, RZ, RZ, -R10 ;  /* 0x000000ffff0a7224 */ /* 0x000fe200078e0a0a */
[----:B--2---:R-:W-:Y:S01]  /*4de0*/  IABS R3, R3 ;  /* 0x0000000300037213 */ /* 0x004fe20000000000 */
[----:B------:R-:W-:-:S02]  /*4df0*/  IMAD.MOV R8, RZ, RZ, -R8 ;  /* 0x000000ffff087224 */ /* 0x000fc400078e0a08 */
[----:B------:R-:W-:-:S04]  /*4e00*/  IMAD.HI.U32 R6, R240, R5, RZ ;  /* 0x00000005f0067227 */ /* 0x000fc800078e00ff */
[----:B---3--:R-:W-:-:S04]  /*4e10*/  IMAD.HI.U32 R4, R240, R3, RZ ;  /* 0x00000003f0047227 */ /* 0x008fc800078e00ff */
[----:B------:R-:W-:Y:S02]  /*4e20*/  IMAD.MOV R6, RZ, RZ, -R6 ;  /* 0x000000ffff067224 */ /* 0x000fe400078e0a06 */
[----:B------:R-:W-:Y:S02]  /*4e30*/  IMAD.MOV R4, RZ, RZ, -R4 ;  /* 0x000000ffff047224 */ /* 0x000fe400078e0a04 */
[C---:B------:R-:W-:Y:S02]  /*4e40*/  IMAD R9, R241.reuse, R10, R9 ;  /* 0x0000000af1097224 */ /* 0x040fe400078e0209 */
[C---:B------:R-:W-:Y:S02]  /*4e50*/  IMAD R7, R241.reuse, R8, R7 ;  /* 0x00000008f1077224 */ /* 0x040fe400078e0207 */
[C---:B------:R-:W-:Y:S01]  /*4e60*/  IMAD R5, R241.reuse, R6, R5 ;  /* 0x00000006f1057224 */ /* 0x040fe200078e0205 */
[----:B------:R-:W-:Y:S01]  /*4e70*/  STL [R1+0x1c8], R9 ;  /* 0x0001c80901007387 */ /* 0x000fe20000100800 */
[C---:B------:R-:W-:Y:S01]  /*4e80*/  IMAD R3, R241.reuse, R4, R3 ;  /* 0x00000004f1037224 */ /* 0x040fe200078e0203 */
[C---:B------:R-:W-:Y:S01]  /*4e90*/  IADD3 R6, R222.reuse, 0x98, RZ ;  /* 0x00000098de067810 */ /* 0x040fe20007ffe0ff */
[----:B------:R-:W-:Y:S01]  /*4ea0*/  IMAD R0, R241, R2, R0 ;  /* 0x00000002f1007224 */ /* 0x000fe200078e0200 */
        /* <DEDUP_REMOVED lines=26> */
[----:B------:R-:W-:Y:S02]  /*5050*/  IMAD.MOV R4, RZ, RZ, -R4 ;  /* 0x000000ffff047224 */ /* 0x000fe400078e0a04 */
[C---:B------:R-:W-:Y:S02]  /*5060*/  IMAD R9, R241.reuse, R10, R9 ;  /* 0x0000000af1097224 */ /* 0x040fe400078e0209 */
[C---:B------:R-:W-:Y:S02]  /*5070*/  IMAD R7, R241.reuse, R8, R7 ;  /* 0x00000008f1077224 */ /* 0x040fe400078e0207 */
[----:B------:R-:W-:Y:S01]  /*5080*/  IMAD.MOV R2, RZ, RZ, -R2 ;  /* 0x000000ffff027224 */ /* 0x000fe200078e0a02 */
[----:B------:R-:W-:Y:S01]  /*5090*/  STL [R1+0x1b4], R9 ;  /* 0x0001b40901007387 */ /* 0x000fe20000100800 */
[C---:B------:R-:W-:Y:S01]  /*50a0*/  IMAD R5, R241.reuse, R6, R5 ;  /* 0x00000006f1057224 */ /* 0x040fe200078e0205 */
[C---:B------:R-:W-:Y:S01]  /*50b0*/  IADD3 R6, R222.reuse, 0x9d, RZ ;  /* 0x0000009dde067810 */ /* 0x040fe20007ffe0ff */
[C---:B------:R-:W-:Y:S01]  /*50c0*/  IMAD R3, R241.reuse, R4, R3 ;  /* 0x00000004f1037224 */ /* 0x040fe200078e0203 */
[----:B------:R1:W-:Y:S01]  /*50d0*/  STL [R1+0x1b0], R7 ;  /* 0x0001b00701007387 */ /* 0x0003e20000100800 */
[----:B------:R-:W-:Y:S01]  /*50e0*/  IMAD R0, R241, R2, R0 ;  /* 0x00000002f1007224 */ /* 0x000fe200078e0200 */
[----:B------:R-:W-:-:S02]  /*50f0*/  IADD3 R4, R222, 0xa0, RZ ;  /* 0x000000a0de047810 */ /* 0x000fc40007ffe0ff */
        /* <DEDUP_REMOVED lines=23> */
[----:B------:R-:W-:Y:S01]  /*5270*/  IMAD.MOV R6, RZ, RZ, -R6 ;  /* 0x000000ffff067224 */ /* 0x000fe200078e0a06 */
[----:B------:R-:W-:Y:S01]  /*5280*/  IADD3 R4, -R4, RZ, RZ ;  /* 0x000000ff04047210 */ /* 0x000fe20007ffe1ff */
        /* <DEDUP_REMOVED lines=25> */
[C---:B------:R-:W-:Y:S02]  /*5420*/  IMAD.HI.U32 R8, R240.reuse, R7, RZ ;  /* 0x00000007f0087227 */ /* 0x040fe400078e00ff */
[----:B------:R3:W-:Y:S01]  /*5430*/  STL [R1+0x7584], R4 ;  /* 0x0075840401007387 */ /* 0x0007e20000100800 */
[----:B-1----:R-:W-:Y:S01]  /*5440*/  IABS R5, R5 ;  /* 0x0000000500057213 */ /* 0x002fe20000000000 */
[----:B------:R-:W-:Y:S02]  /*5450*/  IMAD.MOV R8, RZ, RZ, -R8 ;  /* 0x000000ffff087224 */ /* 0x000fe400078e0a08 */
[----:B------:R-:W-:Y:S01]  /*5460*/  IMAD.MOV R2, RZ, RZ, -R2 ;  /* 0x000000ffff027224 */ /* 0x000fe200078e0a02 */
[----:B--2---:R-:W-:Y:S01]  /*5470*/  IABS R3, R3 ;  /* 0x0000000300037213 */ /* 0x004fe20000000000 */
[----:B------:R-:W-:-:S04]  /*5480*/  IMAD.HI.U32 R6, R240, R5, RZ ;  /* 0x00000005f0067227 */ /* 0x000fc800078e00ff */
[----:B---3--:R-:W-:-:S04]  /*5490*/  IMAD.HI.U32 R4, R240, R3, RZ ;  /* 0x00000003f0047227 */ /* 0x008fc800078e00ff */
[----:B------:R-:W-:Y:S02]  /*54a0*/  IMAD.MOV R6, RZ, RZ, -R6 ;  /* 0x000000ffff067224 */ /* 0x000fe400078e0a06 */
[----:B------:R-:W-:Y:S02]  /*54b0*/  IMAD.MOV R4, RZ, RZ, -R4 ;  /* 0x000000ffff047224 */ /* 0x000fe400078e0a04 */
[C---:B------:R-:W-:Y:S02]  /*54c0*/  IMAD R7, R241.reuse, R8, R7 ;  /* 0x00000008f1077224 */ /* 0x040fe400078e0207 */
[C---:B------:R-:W-:Y:S01]  /*54d0*/  IMAD R5, R241.reuse, R6, R5 ;  /* 0x00000006f1057224 */ /* 0x040fe200078e0205 */
[C---:B------:R-:W-:Y:S01]  /*54e0*/  IADD3 R6, R222.reuse, 0xa7, RZ ;  /* 0x000000a7de067810 */ /* 0x040fe20007ffe0ff */
[C---:B------:R-:W-:Y:S01]  /*54f0*/  IMAD R3, R241.reuse, R4, R3 ;  /* 0x00000004f1037224 */ /* 0x040fe200078e0203 */
[----:B------:R1:W-:Y:S01]  /*5500*/  STL [R1+0x188], R7 ;  /* 0x0001880701007387 */ /* 0x0003e20000100800 */
[C---:B------:R-:W-:Y:S01]  /*5510*/  IMAD R0, R241.reuse, R2, R0 ;  /* 0x00000002f1007224 */ /* 0x040fe200078e0200 */
[C---:B------:R-:W-:Y:S01]  /*5520*/  IADD3 R4, R222.reuse, 0xaa, RZ ;  /* 0x000000aade047810 */ /* 0x040fe20007ffe0ff */
[----:B------:R-:W-:Y:S01]  /*5530*/  IMAD.MOV R10, RZ, RZ, -R10 ;  /* 0x000000ffff0a7224 */ /* 0x000fe200078e0a0a */
[----:B------:R2:W-:Y:S03]  /*5540*/  STL [R1+0x184], R5 ;  /* 0x0001840501007387 */ /* 0x0005e60000100800 */
[----:B------:R-:W-:Y:S01]  /*5550*/  IMAD R225, R241, R10, R9 ;  /* 0x0000000af1e17224 */ /* 0x000fe200078e0209 */
        /* <DEDUP_REMOVED lines=21> */
[----:B---3--:R-:W-:Y:S01]  /*56b0*/  IMAD.HI.U32 R4, R240, R3, RZ ;  /* 0x00000003f0047227 */ /* 0x008fe200078e00ff */
[----:B------:R-:W-:-:S03]  /*56c0*/  IADD3 R6, -R6, RZ, RZ ;  /* 0x000000ff06067210 */ /* 0x000fc60007ffe1ff */
        /* <DEDUP_REMOVED lines=104> */
[C---:B------:R-:W-:Y:S02]  /*5d50*/  IMAD R9, R241.reuse, R10, R9 ;  /* 0x0000000af1097224 */ /* 0x040fe400078e0209 */
[----:B------:R-:W-:Y:S02]  /*5d60*/  IMAD.MOV R6, RZ, RZ, -R6 ;  /* 0x000000ffff067224 */ /* 0x000fe400078e0a06 */
[C---:B------:R-:W-:Y:S01]  /*5d70*/  IMAD R7, R241.reuse, R8, R7 ;  /* 0x00000008f1077224 */ /* 0x040fe200078e0207 */
[----:B------:R-:W-:Y:S01]  /*5d80*/  STL [R1+0x13c], R9 ;  /* 0x00013c0901007387 */ /* 0x000fe20000100800 */
[----:B------:R-:W-:Y:S02]  /*5d90*/  IMAD.MOV R4, RZ, RZ, -R4 ;  /* 0x000000ffff047224 */ /* 0x000fe400078e0a04 */
[----:B------:R-:W-:Y:S01]  /*5da0*/  IMAD.MOV R2, RZ, RZ, -R2 ;  /* 0x000000ffff027224 */ /* 0x000fe200078e0a02 */
[----:B------:R1:W-:Y:S01]  /*5db0*/  STL [R1+0x138], R7 ;  /* 0x0001380701007387 */ /* 0x0003e20000100800 */
[C---:B------:R-:W-:Y:S01]  /*5dc0*/  IMAD R5, R241.reuse, R6, R5 ;  /* 0x00000006f1057224 */ /* 0x040fe200078e0205 */
[C---:B------:R-:W-:Y:S01]  /*5dd0*/  IADD3 R6, R222.reuse, 0xbb, RZ ;  /* 0x000000bbde067810 */ /* 0x040fe20007ffe0ff */
[C---:B------:R-:W-:Y:S01]  /*5de0*/  IMAD R3, R241.reuse, R4, R3 ;  /* 0x00000004f1037224 */ /* 0x040fe200078e0203 */
[C---:B------:R-:W-:Y:S01]  /*5df0*/  IADD3 R4, R222.reuse, 0xbe, RZ ;  /* 0x000000bede047810 */ /* 0x040fe20007ffe0ff */
[----:B------:R-:W-:Y:S01]  /*5e00*/  IMAD R0, R241, R2, R0 ;  /* 0x00000002f1007224 */ /* 0x000fe200078e0200 */
[----:B------:R2:W-:Y:S01]  /*5e10*/  STL [R1+0x134], R5 ;  /* 0x0001340501007387 */ /* 0x0005e20000100800 */
[----:B-1----:R-:W-:-:S03]  /*5e20*/  IADD3 R7, R222, 0xba, RZ ;  /* 0x000000bade077810 */ /* 0x002fc60007ffe0ff */
[----:B------:R1:W-:Y:S01]  /*5e30*/  STL [R1+0x130], R3 ;  /* 0x0001300301007387 */ /* 0x0003e20000100800 */
[----:B------:R-:W-:-:S03]  /*5e40*/  IABS R9, R7 ;  /* 0x0000000700097213 */ /* 0x000fc60000000000 */
[----:B------:R3:W-:Y:S01]  /*5e50*/  STL [R1+0x12c], R0 ;  /* 0x00012c0001007387 */ /* 0x0007e20000100800 */
[----:B--2---:R-:W-:-:S03]  /*5e60*/  IADD3 R5, R222, 0xbc, RZ ;  /* 0x000000bcde057810 */ /* 0x004fc60007ffe0ff */
[----:B------:R2:W-:Y:S01]  /*5e70*/  STL [R1+0x75d0], R7 ;  /* 0x0075d00701007387 */ /* 0x0005e20000100800 */
[----:B------:R-:W-:Y:S01]  /*5e80*/  IMAD.HI.U32 R10, R240, R9, RZ ;  /* 0x00000009f00a7227 */ /* 0x000fe200078e00ff */
[----:B-1----:R-:W-:Y:S02]  /*5e90*/  IADD3 R3, R222, 0xbd, RZ ;  /* 0x000000bdde037810 */ /* 0x002fe40007ffe0ff */
[----:B------:R-:W-:Y:S02]  /*5ea0*/  STL [R1+0x75d8], R6 ;  /* 0x0075d80601007387 */ /* 0x000fe40000100800 */
[----:B------:R-:W-:Y:S02]  /*5eb0*/  IADD3 R10, -R10, RZ, RZ ;  /* 0x000000ff0a0a7210 */ /* 0x000fe40007ffe1ff */
[----:B------:R1:W-:Y:S01]  /*5ec0*/  STL [R1+0x75dc], R5 ;  /* 0x0075dc0501007387 */ /* 0x0003e20000100800 */
[----:B---3--:R-:W-:Y:S02]  /*5ed0*/  IABS R0, R4 ;  /* 0x0000000400007213 */ /* 0x008fe40000000000 */
[----:B--2---:R-:W-:Y:S01]  /*5ee0*/  IABS R7, R6 ;  /* 0x0000000600077213 */ /* 0x004fe20000000000 */
[----:B------:R-:W-:Y:S01]  /*5ef0*/  IMAD R9, R241, R10, R9 ;  /* 0x0000000af1097224 */ /* 0x000fe200078e0209 */
[----:B------:R2:W-:Y:S01]  /*5f00*/  STL [R1+0x75e0], R3 ;  /* 0x0075e00301007387 */ /* 0x0005e20000100800 */
[----:B------:R-:W-:Y:S01]  /*5f10*/  IMAD.HI.U32 R2, R240, R0, RZ ;  /* 0x00000000f0027227 */ /* 0x000fe200078e00ff */
[----:B------:R-:W-:-:S02]  /*5f20*/  IADD3 R10, R222, 0xc2, RZ ;  /* 0x000000c2de0a7810 */ /* 0x000fc40007ffe0ff */
[----:B------:R-:W-:Y:S01]  /*5f30*/  STL [R1+0x75e8], R4 ;  /* 0x0075e80401007387 */ /* 0x000fe20000100800 */
[----:B-1----:R-:W-:Y:S01]  /*5f40*/  IABS R5, R5 ;  /* 0x0000000500057213 */ /* 0x002fe20000000000 */
[C---:B------:R-:W-:Y:S02]  /*5f50*/  IMAD.HI.U32 R8, R240.reuse, R7, RZ ;  /* 0x00000007f0087227 */ /* 0x040fe400078e00ff */
[----:B------:R1:W-:Y:S02]  /*5f60*/  STL [R1+0x128], R9 ;  /* 0x0001280901007387 */ /* 0x0003e40000100800 */
[----:B------:R-:W-:Y:S01]  /*5f70*/  IMAD.HI.U32 R6, R240, R5, RZ ;  /* 0x00000005f0067227 */ /* 0x000fe200078e00ff */
[----:B--2---:R-:W-:-:S03]  /*5f80*/  IABS R3, R3 ;  /* 0x0000000300037213 */ /* 0x004fc60000000000 */
[----:B------:R-:W-:Y:S02]  /*5f90*/  IMAD.MOV R8, RZ, RZ, -R8 ;  /* 0x000000ffff087224 */ /* 0x000fe400078e0a08 */
[----:B------:R-:W-:Y:S02]  /*5fa0*/  IMAD.MOV R6, RZ, RZ, -R6 ;  /* 0x000000ffff067224 */ /* 0x000fe400078e0a06 */
[C---:B------:R-:W-:Y:S01]  /*5fb0*/  IMAD R7, R241.reuse, R8, R7 ;  /* 0x00000008f1077224 */ /* 0x040fe200078e0207 */
[C---:B-1----:R-:W-:Y:S01]  /*5fc0*/  IADD3 R9, R222.reuse, 0xbf, RZ ;  /* 0x000000bfde097810 */ /* 0x042fe20007ffe0ff */
        /* <DEDUP_REMOVED lines=8> */
[----:B------:R3:W-:Y:S01]  /*6050*/  STL [R1+0x75e4], R9 ;  /* 0x0075e40901007387 */ /* 0x0007e20000100800 */
[----:B------:R-:W-:Y:S01]  /*6060*/  IMAD R230, R241, R2, R0 ;  /* 0x00000002f1e67224 */ /* 0x000fe200078e0200 */
[----:B-1----:R-:W-:Y:S02]  /*6070*/  IADD3 R7, R222, 0xc0, RZ ;  /* 0x000000c0de077810 */ /* 0x002fe40007ffe0ff */
[----:B------:R-:W-:Y:S02]  /*6080*/  IABS R3, R10 ;  /* 0x0000000a00037213 */ /* 0x000fe40000000000 */
[----:B--2---:R-:W-:Y:S01]  /*6090*/  IABS R5, R11 ;  /* 0x0000000b00057213 */ /* 0x004fe20000000000 */
[----:B------:R1:W-:Y:S01]  /*60a0*/  STL [R1+0x75ec], R7 ;  /* 0x0075ec0701007387 */ /* 0x0003e20000100800 */
[----:B------:R-:W-:Y:S01]  /*60b0*/  IABS R0, R8 ;  /* 0x0000000800007213 */ /* 0x000fe20000000000 */
[C---:B------:R-:W-:Y:S01]  /*60c0*/  IMAD.HI.U32 R4, R240.reuse, R3, RZ ;  /* 0x00000003f0047227 */ /* 0x040fe200078e00ff */
[----:B---3--:R-:W-:Y:S01]  /*60d0*/  IABS R9, R9 ;  /* 0x0000000900097213 */ /* 0x008fe20000000000 */
[----:B------:R2:W-:Y:S02]  /*60e0*/  STL [R1+0x75f0], R11 ;  /* 0x0075f00b01007387 */ /* 0x0005e40000100800 */
[----:B------:R-:W-:-:S02]  /*60f0*/  IMAD.HI.U32 R6, R240, R5, RZ ;  /* 0x00000005f0067227 */ /* 0x000fc400078e00ff */
[----:B------:R3:W-:Y:S01]  /*6100*/  STL [R1+0x75f4], R10 ;  /* 0x0075f40a01007387 */ /* 0x0007e20000100800 */
[----:B-1----:R-:W-:Y:S01]  /*6110*/  IABS R7, R7 ;  /* 0x0000000700077213 */ /* 0x002fe20000000000 */
[----:B------:R-:W-:Y:S02]  /*6120*/  IMAD.MOV R6, RZ, RZ, -R6 ;  /* 0x000000ffff067224 */ /* 0x000fe400078e0a06 */
[----:B------:R1:W-:Y:S01]  /*6130*/  STL [R1+0x75f8], R8 ;  /* 0x0075f80801007387 */ /* 0x0003e20000100800 */
[----:B------:R-:W-:Y:S01]  /*6140*/  IMAD.HI.U32 R2, R240, R0, RZ ;  /* 0x00000000f0027227 */ /* 0x000fe200078e00ff */
[----:B--2---:R-:W-:Y:S02]  /*6150*/  IADD3 R11, R222, 0xc8, RZ ;  /* 0x000000c8de0b7810 */ /* 0x004fe40007ffe0ff */
[----:B------:R-:W-:Y:S01]  /*6160*/  STL [R1+0x75fc], R15 ;  /* 0x0075fc0f01007387 */ /* 0x000fe20000100800 */
[----:B------:R-:W-:Y:S01]  /*6170*/  IMAD R223, R241, R6, R5 ;  /* 0x00000006f1df7224 */ /* 0x000fe200078e0205 */
[----:B------:R-:W-:Y:S01]  /*6180*/  IABS R5, R13 ;  /* 0x0000000d00057213 */ /* 0x000fe20000000000 */
[----:B---3--:R-:W-:Y:S01]  /*6190*/  IMAD.HI.U32 R10, R240, R9, RZ ;  /* 0x00000009f00a7227 */ /* 0x008fe200078e00ff */
[----:B------:R-:W-:Y:S01]  /*61a0*/  IADD3 R2, -R2, RZ, RZ ;  /* 0x000000ff02027210 */ /* 0x000fe20007ffe1ff */
[----:B------:R-:W-:Y:S02]  /*61b0*/  STL [R1+0x7600], R14 ;  /* 0x0076000e01007387 */ /* 0x000fe40000100800 */
[----:B-1----:R-:W-:-:S02]  /*61c0*/  IMAD.HI.U32 R8, R240, R7, RZ ;  /* 0x00000007f0087227 */ /* 0x002fc400078e00ff */
[----:B------:R1:W-:Y:S02]  /*61d0*/  STL [R1+0x7604], R13 ;  /* 0x0076040d01007387 */ /* 0x0003e40000100800 */
[----:B------:R-:W-:Y:S02]  /*61e0*/  IMAD.MOV R10, RZ, RZ, -R10 ;  /* 0x000000ffff0a7224 */ /* 0x000fe400078e0a0a */
[----:B------:R-:W-:Y:S01]  /*61f0*/  IMAD.MOV R8, RZ, RZ, -R8 ;  /* 0x000000ffff087224 */ /* 0x000fe200078e0a08 */
[----:B------:R2:W-:Y:S01]  /*6200*/  STL [R1+0x7608], R12 ;  /* 0x0076080c01007387 */ /* 0x0005e20000100800 */
[C---:B------:R-:W-:Y:S01]  /*6210*/  IMAD R231, R241.reuse, R10, R9 ;  /* 0x0000000af1e77224 */ /* 0x040fe200078e0209 */
[----:B------:R-:W-:Y:S01]  /*6220*/  IABS R9, R15 ;  /* 0x0000000f00097213 */ /* 0x000fe20000000000 */
[----:B------:R-:W-:Y:S01]  /*6230*/  IMAD R239, R241, R8, R7 ;  /* 0x00000008f1ef7224 */ /* 0x000fe200078e0207 */
[----:B------:R-:W-:Y:S01]  /*6240*/  IABS R7, R14 ;  /* 0x0000000e00077213 */ /* 0x000fe20000000000 */
[----:B------:R-:W-:Y:S01]  /*6250*/  IMAD.MOV R4, RZ, RZ, -R4 ;  /* 0x000000ffff047224 */ /* 0x000fe200078e0a04 */
[----:B------:R3:W-:Y:S01]  /*6260*/  STL [R1+0x7610], R11 ;  /* 0x0076100b01007387 */ /* 0x0007e20000100800 */
[----:B------:R-:W-:Y:S01]  /*6270*/  IMAD.HI.U32 R10, R240, R9, RZ ;  /* 0x00000009f00a7227 */ /* 0x000fe200078e00ff */
[----:B-1----:R-:W-:-:S02]  /*6280*/  IADD3 R13, R222, 0x115, RZ ;  /* 0x00000115de0d7810 */ /* 0x002fc40007ffe0ff */
[----:B------:R-:W-:Y:S01]  /*6290*/  IADD3 R15, R222, 0x113, RZ ;  /* 0x00000113de0f7810 */ /* 0x000fe20007ffe0ff */
[----:B------:R-:W-:Y:S01]  /*62a0*/  IMAD.HI.U32 R6, R240, R5, RZ ;  /* 0x00000005f0067227 */ /* 0x000fe200078e00ff */
[----:B------:R-:W-:-:S03]  /*62b0*/  IADD3 R14, R222, 0x114, RZ ;  /* 0x00000114de0e7810 */ /* 0x000fc60007ffe0ff */
[----:B------:R-:W-:-:S04]  /*62c0*/  IMAD.HI.U32 R8, R240, R7, RZ ;  /* 0x00000007f0087227 */ /* 0x000fc800078e00ff */
[C---:B------:R-:W-:Y:S01]  /*62d0*/  IMAD R213, R241.reuse, R4, R3 ;  /* 0x00000004f1d57224 */ /* 0x040fe200078e0203 */
[----:B------:R-:W-:Y:S01]  /*62e0*/  IABS R3, R12 ;  /* 0x0000000c00037213 */ /* 0x000fe20000000000 */
[----:B------:R-:W-:Y:S01]  /*62f0*/  IMAD.MOV R10, RZ, RZ, -R10 ;  /* 0x000000ffff0a7224 */ /* 0x000fe200078e0a0a */
[C---:B--2---:R-:W-:Y:S01]  /*6300*/  IADD3 R12, R222.reuse, 0x116, RZ ;  /* 0x00000116de0c7810 */ /* 0x044fe20007ffe0ff */
[----:B------:R-:W-:Y:S02]  /*6310*/  IMAD.MOV R6, RZ, RZ, -R6 ;  /* 0x000000ffff067224 */ /* 0x000fe400078e0a06 */
[C---:B------:R-:W-:Y:S01]  /*6320*/  IMAD R232, R241.reuse, R2, R0 ;  /* 0x00000002f1e87224 */ /* 0x040fe200078e0200 */
[----:B------:R-:W-:Y:S01]  /*6330*/  IABS R0, R11 ;  /* 0x0000000b00007213 */ /* 0x000fe20000000000 */
[----:B------:R-:W-:Y:S01]  /*6340*/  IMAD.MOV R8, RZ, RZ, -R8 ;  /* 0x000000ffff087224 */ /* 0x000fe200078e0a08 */
[C---:B---3--:R-:W-:Y:S01]  /*6350*/  IADD3 R11, R222.reuse, 0xcb, RZ ;  /* 0x000000cbde0b7810 */ /* 0x048fe20007ffe0ff */
[C---:B------:R-:W-:Y:S01]  /*6360*/  IMAD R233, R241.reuse, R10, R9 ;  /* 0x0000000af1e97224 */ /* 0x040fe200078e0209 */
[C---:B------:R-:W-:Y:S01]  /*6370*/  IADD3 R9, R222.reuse, 0xc9, RZ ;  /* 0x000000c9de097810 */ /* 0x040fe20007ffe0ff */
[----:B------:R-:W-:Y:S01]  /*6380*/  IMAD R5, R241, R6, R5 ;  /* 0x00000006f1057224 */ /* 0x000fe200078e0205 */
[----:B------:R-:W-:Y:S01]  /*6390*/  IADD3 R10, R222, 0xcc, RZ ;  /* 0x000000ccde0a7810 */ /* 0x000fe20007ffe0ff */
[----:B------:R-:W-:-:S03]  /*63a0*/  IMAD.HI.U32 R4, R240, R3, RZ ;  /* 0x00000003f0047227 */ /* 0x000fc600078e00ff */
[----:B------:R1:W-:Y:S01]  /*63b0*/  STL [R1+0xf8], R5 ;  /* 0x0000f80501007387 */ /* 0x0003e20000100800 */
[C---:B------:R-:W-:Y:S01]  /*63c0*/  IMAD R234, R241.reuse, R8, R7 ;  /* 0x00000008f1ea7224 */ /* 0x040fe200078e0207 */
[----:B------:R-:W-:Y:S01]  /*63d0*/  IADD3 R7, R222, 0xca, RZ ;  /* 0x000000cade077810 */ /* 0x000fe20007ffe0ff */
[----:B------:R-:W-:Y:S01]  /*63e0*/  IMAD.HI.U32 R2, R240, R0, RZ ;  /* 0x00000000f0027227 */ /* 0x000fe200078e00ff */
[----:B------:R2:W-:Y:S01]  /*63f0*/  STL [R1+0x760c], R9 ;  /* 0x00760c0901007387 */ /* 0x0005e20000100800 */
[----:B------:R-:W-:Y:S02]  /*6400*/  IADD3 R8, R222, 0xcd, RZ ;  /* 0x000000cdde087810 */ /* 0x000fe40007ffe0ff */
[----:B------:R-:W-:Y:S01]  /*6410*/  IMAD.MOV R4, RZ, RZ, -R4 ;  /* 0x000000ffff047224 */ /* 0x000fe200078e0a04 */
[----:B------:R3:W-:Y:S01]  /*6420*/  STL [R1+0x7614], R7 ;  /* 0x0076140701007387 */ /* 0x0007e20000100800 */
[----:B------:R-:W-:Y:S01]  /*6430*/  IMAD.MOV R2, RZ, RZ, -R2 ;  /* 0x000000ffff027224 */ /* 0x000fe200078e0a02 */
[----:B-1----:R-:W-:Y:S01]  /*6440*/  IABS R5, R11 ;  /* 0x0000000b00057213 */ /* 0x002fe20000000000 */
[C---:B------:R-:W-:Y:S01]  /*6450*/  IMAD R226, R241.reuse, R4, R3 ;  /* 0x00000004f1e27224 */ /* 0x040fe200078e0203 */
[----:B------:R1:W-:Y:S01]  /*6460*/  STL [R1+0x7618], R11 ;  /* 0x0076180b01007387 */ /* 0x0003e20000100800 */
[----:B------:R-:W-:Y:S01]  /*6470*/  IABS R3, R10 ;  /* 0x0000000a00037213 */ /* 0x000fe20000000000 */
[----:B------:R-:W-:Y:S01]  /*6480*/  IMAD R243, R241, R2, R0 ;  /* 0x00000002f1f37224 */ /* 0x000fe200078e0200 */
[----:B--2---:R-:W-:Y:S01]  /*6490*/  IABS R9, R9 ;  /* 0x0000000900097213 */ /* 0x004fe20000000000 */
[----:B------:R2:W-:Y:S01]  /*64a0*/  STL [R1+0x761c], R10 ;  /* 0x00761c0a01007387 */ /* 0x0005e20000100800 */
[----:B------:R-:W-:Y:S01]  /*64b0*/  IABS R0, R8 ;  /* 0x0000000800007213 */ /* 0x000fe20000000000 */
[C---:B------:R-:W-:Y:S01]  /*64c0*/  IMAD.HI.U32 R6, R240.reuse, R5, RZ ;  /* 0x00000005f0067227 */ /* 0x040fe200078e00ff */
[----:B---3--:R-:W-:Y:S01]  /*64d0*/  IABS R7, R7 ;  /* 0x0000000700077213 */ /* 0x008fe20000000000 */
[----:B------:R3:W-:Y:S02]  /*64e0*/  STL [R1+0x7624], R8 ;  /* 0x0076240801007387 */ /* 0x0007e40000100800 */
[----:B------:R-:W-:Y:S01]  /*64f0*/  IMAD.HI.U32 R4, R240, R3, RZ ;  /* 0x00000003f0047227 */ /* 0x000fe200078e00ff */
[----:B-1----:R-:W-:-:S03]  /*6500*/  IADD3 R11, R222, 0xe4, RZ ;  /* 0x000000e4de0b7810 */ /* 0x002fc60007ffe0ff */
[----:B--2---:R-:W-:Y:S01]  /*6510*/  IMAD.HI.U32 R10, R240, R9, RZ ;  /* 0x00000009f00a7227 */ /* 0x004fe200078e00ff */
[----:B------:R-:W-:-:S03]  /*6520*/  IADD3 R4, -R4, RZ, RZ ;  /* 0x000000ff04047210 */ /* 0x000fc60007ffe1ff */
[----:B---3--:R-:W-:-:S04]  /*6530*/  IMAD.HI.U32 R8, R240, R7, RZ ;  /* 0x00000007f0087227 */ /* 0x008fc800078e00ff */
[----:B------:R-:W-:Y:S02]  /*6540*/  IMAD.MOV R8, RZ, RZ, -R8 ;  /* 0x000000ffff087224 */ /* 0x000fe400078e0a08 */
[----:B------:R-:W-:Y:S02]  /*6550*/  IMAD.MOV R6, RZ, RZ, -R6 ;  /* 0x000000ffff067224 */ /* 0x000fe400078e0a06 */
[----:B------:R-:W-:Y:S02]  /*6560*/  IMAD.MOV R10, RZ, RZ, -R10 ;  /* 0x000000ffff0a7224 */ /* 0x000fe400078e0a0a */
[C---:B------:R-:W-:Y:S01]  /*6570*/  IMAD R7, R241.reuse, R8, R7 ;  /* 0x00000008f1077224 */ /* 0x040fe200078e0207 */
[C---:B------:R-:W-:Y:S01]  /*6580*/  IADD3 R8, R222.reuse, 0xd1, RZ ;  /* 0x000000d1de087810 */ /* 0x040fe20007ffe0ff */
[C---:B------:R-:W-:Y:S01]  /*6590*/  IMAD R5, R241.reuse, R6, R5 ;  /* 0x00000006f1057224 */ /* 0x040fe200078e0205 */
[C---:B------:R-:W-:Y:S01]  /*65a0*/  IADD3 R6, R222.reuse, 0xd2, RZ ;  /* 0x000000d2de067810 */ /* 0x040fe20007ffe0ff */
[C---:B------:R-:W-:Y:S01]  /*65b0*/  IMAD R221, R241.reuse, R10, R9 ;  /* 0x0000000af1dd7224 */ /* 0x040fe200078e0209 */
[----:B------:R1:W-:Y:S01]  /*65c0*/  STL [R1+0xe8], R7 ;  /* 0x0000e80701007387 */ /* 0x0003e20000100800 */
[----:B------:R-:W-:Y:S01]  /*65d0*/  IMAD R3, R241, R4, R3 ;  /* 0x00000004f1037224 */ /* 0x000fe200078e0203 */
[----:B------:R-:W-:Y:S01]  /*65e0*/  IADD3 R9, R222, 0xce, RZ ;  /* 0x000000cede097810 */ /* 0x000fe20007ffe0ff */
[----:B------:R-:W-:Y:S01]  /*65f0*/  IMAD.HI.U32 R2, R240, R0, RZ ;  /* 0x00000000f0027227 */ /* 0x000fe200078e00ff */
[----:B------:R2:W-:Y:S03]  /*6600*/  STL [R1+0xe4], R5 ;  /* 0x0000e40501007387 */ /* 0x0005e60000100800 */
[----:B------:R-:W-:Y:S01]  /*6610*/  IMAD.MOV R2, RZ, RZ, -R2 ;  /* 0x000000ffff027224 */ /* 0x000fe200078e0a02 */
[----:B------:R3:W-:Y:S01]  /*6620*/  STL [R1+0xe0], R3 ;  /* 0x0000e00301007387 */ /* 0x0007e20000100800 */
[----:B-1----:R-:W-:-:S02]  /*6630*/  IADD3 R7, R222, 0xcf, RZ ;  /* 0x000000cfde077810 */ /* 0x002fc40007ffe0ff */
[----:B------:R-:W-:Y:S01]  /*6640*/  IMAD R236, R241, R2, R0 ;  /* 0x00000002f1ec7224 */ /* 0x000fe200078e0200 */
[----:B------:R1:W-:Y:S01]  /*6650*/  STL [R1+0x7620], R9 ;  /* 0x0076200901007387 */ /* 0x0003e20000100800 */
[----:B------:R-:W-:Y:S02]  /*6660*/  IABS R0, R6 ;  /* 0x0000000600007213 */ /* 0x000fe40000000000 */
[----:B--2---:R-:W-:Y:S01]  /*6670*/  IADD3 R5, R222, 0xd0, RZ ;  /* 0x000000d0de057810 */ /* 0x004fe20007ffe0ff */
[----:B------:R2:W-:Y:S01]  /*6680*/  STL [R1+0x7628], R7 ;  /* 0x0076280701007387 */ /* 0x0005e20000100800 */
[----:B---3--:R-:W-:Y:S01]  /*6690*/  IABS R3, R8 ;  /* 0x0000000800037213 */ /* 0x008fe20000000000 */
[C---:B------:R-:W-:Y:S02]  /*66a0*/  IMAD.HI.U32 R2, R240.reuse, R0, RZ ;  /* 0x00000000f0027227 */ /* 0x040fe400078e00ff */
[----:B------:R3:W-:Y:S01]  /*66b0*/  STL [R1+0x762c], R5 ;  /* 0x00762c0501007387 */ /* 0x0007e20000100800 */
[----:B-1----:R-:W-:Y:S01]  /*66c0*/  IABS R9, R9 ;  /* 0x0000000900097213 */ /* 0x002fe20000000000 */
[----:B------:R-:W-:-:S02]  /*66d0*/  IMAD.HI.U32 R4, R240, R3, RZ ;  /* 0x00000003f0047227 */ /* 0x000fc400078e00ff */
[----:B------:R1:W-:Y:S01]  /*66e0*/  STL [R1+0x7630], R8 ;  /* 0x0076300801007387 */ /* 0x0003e20000100800 */
[----:B--2---:R-:W-:Y:S01]  /*66f0*/  IABS R7, R7 ;  /* 0x0000000700077213 */ /* 0x004fe20000000000 */
[C---:B------:R-:W-:Y:S02]  /*6700*/  IMAD.HI.U32 R10, R240.reuse, R9, RZ ;  /* 0x00000009f00a7227 */ /* 0x040fe400078e00ff */
[----:B------:R2:W-:Y:S01]  /*6710*/  STL [R1+0x7638], R6 ;  /* 0x0076380601007387 */ /* 0x0005e20000100800 */
[----:B---3--:R-:W-:Y:S01]  /*6720*/  IABS R5, R5 ;  /* 0x0000000500057213 */ /* 0x008fe20000000000 */
[----:B------:R-:W-:Y:S02]  /*6730*/  IMAD.MOV R10, RZ, RZ, -R10 ;  /* 0x000000ffff0a7224 */ /* 0x000fe400078e0a0a */
[----:B------:R-:W-:Y:S02]  /*6740*/  IMAD.MOV R4, RZ, RZ, -R4 ;  /* 0x000000ffff047224 */ /* 0x000fe400078e0a04 */
[----:B-1----:R-:W-:-:S04]  /*6750*/  IMAD.HI.U32 R8, R240, R7, RZ ;  /* 0x00000007f0087227 */ /* 0x002fc800078e00ff */
[----:B--2---:R-:W-:-:S04]  /*6760*/  IMAD.HI.U32 R6, R240, R5, RZ ;  /* 0x00000005f0067227 */ /* 0x004fc800078e00ff */
        /* <DEDUP_REMOVED lines=86> */
[----:B------:R-:W-:-:S03]  /*6cd0*/  IABS R9, R7 ;  /* 0x0000000700097213 */ /* 0x000fc60000000000 */
[----:B------:R4:W-:Y:S01]  /*6ce0*/  STL [R1+0x765c], R7 ;  /* 0x00765c0701007387 */ /* 0x0009e20000100800 */
[----:B--2---:R-:W-:Y:S01]  /*6cf0*/  IADD3 R5, R222, 0xdf, RZ ;  /* 0x000000dfde057810 */ /* 0x004fe20007ffe0ff */
[----:B------:R-:W-:Y:S02]  /*6d00*/  IMAD.HI.U32 R10, R240, R9, RZ ;  /* 0x00000009f00a7227 */ /* 0x000fe400078e00ff */
[----:B------:R-:W-:Y:S01]  /*6d10*/  STL [R1+0x7664], R6 ;  /* 0x0076640601007387 */ /* 0x000fe20000100800 */
[----:B---3--:R-:W-:Y:S01]  /*6d20*/  IADD3 R3, R222, 0xe0, RZ ;  /* 0x000000e0de037810 */ /* 0x008fe20007ffe0ff */
[----:B------:R-:W-:Y:S02]  /*6d30*/  IMAD.MOV R10, RZ, RZ, -R10 ;  /* 0x000000ffff0a7224 */ /* 0x000fe400078e0a0a */
[----:B------:R2:W-:Y:S01]  /*6d40*/  STL [R1+0x7668], R5 ;  /* 0x0076680501007387 */ /* 0x0005e20000100800 */
[----:B-1----:R-:W-:Y:S02]  /*6d50*/  IABS R0, R4 ;  /* 0x0000000400007213 */ /* 0x002fe40000000000 */
[----:B----4-:R-:W-:Y:S01]  /*6d60*/  IABS R7, R6 ;  /* 0x0000000600077213 */ /* 0x010fe20000000000 */
[----:B------:R-:W-:Y:S01]  /*6d70*/  IMAD R9, R241, R10, R9 ;  /* 0x0000000af1097224 */ /* 0x000fe200078e0209 */
[----:B------:R1:W-:Y:S01]  /*6d80*/  STL [R1+0x766c], R3 ;  /* 0x00766c0301007387 */ /* 0x0003e20000100800 */
[----:B------:R-:W-:Y:S01]  /*6d90*/  IMAD.HI.U32 R2, R240, R0, RZ ;  /* 0x00000000f0027227 */ /* 0x000fe200078e00ff */
[----:B------:R-:W-:-:S02]  /*6da0*/  IADD3 R10, R222, 0xe5, RZ ;  /* 0x000000e5de0a7810 */ /* 0x000fc40007ffe0ff */
[----:B------:R-:W-:Y:S01]  /*6db0*/  STL [R1+0x7674], R4 ;  /* 0x0076740401007387 */ /* 0x000fe20000100800 */
[----:B------:R-:W-:Y:S01]  /*6dc0*/  IMAD.HI.U32 R8, R240, R7, RZ ;  /* 0x00000007f0087227 */ /* 0x000fe200078e00ff */
[----:B--2---:R-:W-:Y:S02]  /*6dd0*/  IABS R5, R5 ;  /* 0x0000000500057213 */ /* 0x004fe40000000000 */
[----:B------:R2:W-:Y:S01]  /*6de0*/  STL [R1+0x9c], R9 ;  /* 0x00009c0901007387 */ /* 0x0005e20000100800 */
[----:B------:R-:W-:Y:S01]  /*6df0*/  IMAD.MOV R2, RZ, RZ, -R2 ;  /* 0x000000ffff027224 */ /* 0x000fe200078e0a02 */
[----:B------:R-:W-:Y:S01]  /*6e00*/  IADD3 R8, -R8, RZ, RZ ;  /* 0x000000ff08087210 */ /* 0x000fe20007ffe1ff */
[----:B------:R-:W-:Y:S01]  /*6e10*/  IMAD.HI.U32 R6, R240, R5, RZ ;  /* 0x00000005f0067227 */ /* 0x000fe200078e00ff */
[----:B-1----:R-:W-:-:S03]  /*6e20*/  IABS R3, R3 ;  /* 0x0000000300037213 */ /* 0x002fc60000000000 */
[----:B------:R-:W-:Y:S02]  /*6e30*/  IMAD.MOV R6, RZ, RZ, -R6 ;  /* 0x000000ffff067224 */ /* 0x000fe400078e0a06 */
[C---:B------:R-:W-:Y:S01]  /*6e40*/  IMAD R7, R241.reuse, R8, R7 ;  /* 0x00000008f1077224 */ /* 0x040fe200078e0207 */
[C---:B--2---:R-:W-:Y:S01]  /*6e50*/  IADD3 R9, R222.reuse, 0xe2, RZ ;  /* 0x000000e2de097810 */ /* 0x044fe20007ffe0ff */
[C---:B------:R-:W-:Y:S01]  /*6e60*/  IMAD R5, R241.reuse, R6, R5 ;  /* 0x00000006f1057224 */ /* 0x040fe200078e0205 */
[----:B------:R-:W-:Y:S01]  /*6e70*/  IADD3 R8, R222, 0xe6, RZ ;  /* 0x000000e6de087810 */ /* 0x000fe20007ffe0ff */
[----:B------:R-:W-:Y:S01]  /*6e80*/  IMAD.HI.U32 R4, R240, R3, RZ ;  /* 0x00000003f0047227 */ /* 0x000fe200078e00ff */
[----:B------:R1:W-:Y:S03]  /*6e90*/  STL [R1+0x98], R7 ;  /* 0x0000980701007387 */ /* 0x0003e60000100800 */
[----:B------:R-:W-:Y:S01]  /*6ea0*/  IMAD.MOV R4, RZ, RZ, -R4 ;  /* 0x000000ffff047224 */ /* 0x000fe200078e0a04 */
[----:B------:R2:W-:Y:S01]  /*6eb0*/  STL [R1+0x94], R5 ;  /* 0x0000940501007387 */ /* 0x0005e20000100800 */
[C---:B------:R-:W-:Y:S01]  /*6ec0*/  IMAD R237, R241.reuse, R2, R0 ;  /* 0x00000002f1ed7224 */ /* 0x040fe200078e0200 */
[----:B------:R-:W-:Y:S01]  /*6ed0*/  IABS R0, R8 ;  /* 0x0000000800007213 */ /* 0x000fe20000000000 */
[----:B------:R-:W-:Y:S01]  /*6ee0*/  IMAD R235, R241, R4, R3 ;  /* 0x00000004f1eb7224 */ /* 0x000fe200078e0203 */
[----:B------:R3:W-:Y:S01]  /*6ef0*/  STL [R1+0x7670], R9 ;  /* 0x0076700901007387 */ /* 0x0007e20000100800 */
[----:B------:R-:W-:-:S02]  /*6f00*/  IABS R3, R10 ;  /* 0x0000000a00037213 */ /* 0x000fc40000000000 */
[----:B-1----:R-:W-:Y:S01]  /*6f10*/  IADD3 R7, R222, 0xe3, RZ ;  /* 0x000000e3de077810 */ /* 0x002fe20007ffe0ff */
[----:B------:R-:W-:Y:S01]  /*6f20*/  IMAD.HI.U32 R2, R240, R0, RZ ;  /* 0x00000000f0027227 */ /* 0x000fe200078e00ff */
[----:B--2---:R-:W-:-:S03]  /*6f30*/  IABS R5, R11 ;  /* 0x0000000b00057213 */ /* 0x004fc60000000000 */
[----:B------:R1:W-:Y:S01]  /*6f40*/  STL [R1+0x7678], R7 ;  /* 0x0076780701007387 */ /* 0x0003e20000100800 */
[C---:B------:R-:W-:Y:S01]  /*6f50*/  IMAD.HI.U32 R4, R240.reuse, R3, RZ ;  /* 0x00000003f0047227 */ /* 0x040fe200078e00ff */
[----:B---3--:R-:W-:Y:S02]  /*6f60*/  IABS R9, R9 ;  /* 0x0000000900097213 */ /* 0x008fe40000000000 */
[----:B------:R-:W-:Y:S01]  /*6f70*/  STL [R1+0x767c], R11 ;  /* 0x00767c0b01007387 */ /* 0x000fe20000100800 */
[----:B------:R-:W-:-:S03]  /*6f80*/  IMAD.HI.U32 R6, R240, R5, RZ ;  /* 0x00000005f0067227 */ /* 0x000fc600078e00ff */
[----:B------:R2:W-:Y:S01]  /*6f90*/  STL [R1+0x7680], R10 ;  /* 0x0076800a01007387 */ /* 0x0005e20000100800 */
[----:B------:R-:W-:Y:S01]  /*6fa0*/  IMAD.MOV R6, RZ, RZ, -R6 ;  /* 0x000000ffff067224 */ /* 0x000fe200078e0a06 */
[----:B-1----:R-:W-:Y:S01]  /*6fb0*/  IABS R7, R7 ;  /* 0x0000000700077213 */ /* 0x002fe20000000000 */
[----:B------:R-:W-:Y:S01]  /*6fc0*/  IMAD.MOV R4, RZ, RZ, -R4 ;  /* 0x000000ffff047224 */ /* 0x000fe200078e0a04 */
[----:B------:R1:W-:Y:S01]  /*6fd0*/  STL [R1+0x7688], R8 ;  /* 0x0076880801007387 */ /* 0x0003e20000100800 */
[----:B------:R-:W-:Y:S02]  /*6fe0*/  IMAD.MOV R2, RZ, RZ, -R2 ;  /* 0x000000ffff027224 */ /* 0x000fe400078e0a02 */
[C---:B------:R-:W-:Y:S01]  /*6ff0*/  IMAD R5, R241.reuse, R6, R5 ;  /* 0x00000006f1057224 */ /* 0x040fe200078e0205 */
[C---:B------:R-:W-:Y:S01]  /*7000*/  IADD3 R6, R222.reuse, 0xe8, RZ ;  /* 0x000000e8de067810 */ /* 0x040fe20007ffe0ff */
[----:B------:R-:W-:Y:S01]  /*7010*/  IMAD R3, R241, R4, R3 ;  /* 0x00000004f1037224 */ /* 0x000fe200078e0203 */
[----:B------:R-:W-:Y:S01]  /*7020*/  IADD3 R4, R222, 0xeb, RZ ;  /* 0x000000ebde047810 */ /* 0x000fe20007ffe0ff */
[----:B--2---:R-:W-:-:S04]  /*7030*/  IMAD.HI.U32 R10, R240, R9, RZ ;  /* 0x00000009f00a7227 */ /* 0x004fc800078e00ff */
[----:B-1----:R-:W-:-:S04]  /*7040*/  IMAD.HI.U32 R8, R240, R7, RZ ;  /* 0x00000007f0087227 */ /* 0x002fc800078e00ff */
[----:B------:R-:W-:Y:S02]  /*7050*/  IMAD.MOV R8, RZ, RZ, -R8 ;  /* 0x000000ffff087224 */ /* 0x000fe400078e0a08 */
[----:B------:R-:W-:Y:S02]  /*7060*/  IMAD.MOV R10, RZ, RZ, -R10 ;  /* 0x000000ffff0a7224 */ /* 0x000fe400078e0a0a */
[C---:B------:R-:W-:Y:S02]  /*7070*/  IMAD R7, R241.reuse, R8, R7 ;  /* 0x00000008f1077224 */ /* 0x040fe400078e0207 */
[C---:B------:R-:W-:Y:S02]  /*7080*/  IMAD R0, R241.reuse, R2, R0 ;  /* 0x00000002f1007224 */ /* 0x040fe400078e0200 */
[----:B------:R-:W-:Y:S01]  /*7090*/  IMAD R217, R241, R10, R9 ;  /* 0x0000000af1d97224 */ /* 0x000fe200078e0209 */
[----:B------:R1:W-:Y:S04]  /*70a0*/  STL [R1+0x84], R7 ;  /* 0x0000840701007387 */ /* 0x0003e80000100800 */
[----:B------:R2:W-:Y:S04]  /*70b0*/  STL [R1+0x80], R5 ;  /* 0x0000800501007387 */ /* 0x0005e80000100800 */
        /* <DEDUP_REMOVED lines=11> */
[----:B--2---:R-:W-:Y:S02]  /*7170*/  IABS R7, R6 ;  /* 0x0000000600077213 */ /* 0x004fe40000000000 */
[----:B------:R-:W-:Y:S01]  /*7180*/  IMAD.HI.U32 R2, R240, R0, RZ ;  /* 0x00000000f0027227 */ /* 0x000fe200078e00ff */
[----:B------:R2:W-:Y:S01]  /*7190*/  STL [R1+0x7694], R3 ;  /* 0x0076940301007387 */ /* 0x0005e20000100800 */
[----:B------:R-:W-:Y:S02]  /*71a0*/  IADD3 R10, -R10, RZ, RZ ;  /* 0x000000ff0a0a7210 */ /* 0x000fe40007ffe1ff */
[----:B------:R-:W-:Y:S01]  /*71b0*/  IMAD.HI.U32 R8, R240, R7, RZ ;  /* 0x00000007f0087227 */ /* 0x000fe200078e00ff */
[----:B------:R3:W-:Y:S01]  /*71c0*/  STL [R1+0x7698], R4 ;  /* 0x0076980401007387 */ /* 0x0007e20000100800 */
[----:B-1----:R-:W-:-:S02]  /*71d0*/  IABS R5, R5 ;  /* 0x0000000500057213 */ /* 0x002fc40000000000 */
[----:B------:R-:W-:Y:S02]  /*71e0*/  IMAD.MOV R8, RZ, RZ, -R8 ;  /* 0x000000ffff087224 */ /* 0x000fe400078e0a08 */
[----:B------:R-:W-:Y:S01]  /*71f0*/  IMAD R9, R241, R10, R9 ;  /* 0x0000000af1097224 */ /* 0x000fe200078e0209 */
[----:B--2---:R-:W-:Y:S01]  /*7200*/  IABS R3, R3 ;  /* 0x0000000300037213 */ /* 0x004fe20000000000 */
[----:B------:R-:W-:-:S03]  /*7210*/  IMAD.HI.U32 R6, R240, R5, RZ ;  /* 0x00000005f0067227 */ /* 0x000fc600078e00ff */
        /* <DEDUP_REMOVED lines=56> */
[----:B-1----:R-:W-:Y:S01]  /*75a0*/  IABS R0, R5 ;  /* 0x0000000500007213 */ /* 0x002fe20000000000 */
[C---:B------:R-:W-:Y:S02]  /*75b0*/  IMAD.HI.U32 R9, R240.reuse, R2, RZ ;  /* 0x00000002f0097227 */ /* 0x040fe400078e00ff */
[----:B------:R1:W-:Y:S01]  /*75c0*/  STL [R1+0x76b8], R3 ;  /* 0x0076b80301007387 */ /* 0x0003e20000100800 */
[----:B--2---:R-:W-:Y:S01]  /*75d0*/  IABS R6, R6 ;  /* 0x0000000600067213 */ /* 0x004fe20000000000 */
[----:B------:R-:W-:-:S02]  /*75e0*/  IMAD.HI.U32 R10, R240, R0, RZ ;  /* 0x00000000f00a7227 */ /* 0x000fc400078e00ff */
[----:B------:R2:W-:Y:S01]  /*75f0*/  STL [R1+0x76bc], R7 ;  /* 0x0076bc0701007387 */ /* 0x0005e20000100800 */
[----:B---3--:R-:W-:Y:S01]  /*7600*/  IABS R4, R4 ;  /* 0x0000000400047213 */ /* 0x008fe20000000000 */
[----:B------:R-:W-:Y:S02]  /*7610*/  IMAD.MOV R9, RZ, RZ, -R9 ;  /* 0x000000ffff097224 */ /* 0x000fe400078e0a09 */
[----:B------:R3:W-:Y:S01]  /*7620*/  STL [R1+0x76c4], R5 ;  /* 0x0076c40501007387 */ /* 0x0007e20000100800 */
[----:B------:R-:W-:Y:S01]  /*7630*/  IMAD.MOV R10, RZ, RZ, -R10 ;  /* 0x000000ffff0a7224 */ /* 0x000fe200078e0a0a */
[----:B-1----:R-:W-:-:S03]  /*7640*/  IABS R3, R3 ;  /* 0x0000000300037213 */ /* 0x002fc60000000000 */
[----:B------:R-:W-:Y:S02]  /*7650*/  IMAD R0, R241, R10, R0 ;  /* 0x0000000af1007224 */ /* 0x000fe400078e0200 */
[----:B--2---:R-:W-:-:S04]  /*7660*/  IMAD.HI.U32 R7, R240, R6, RZ ;  /* 0x00000006f0077227 */ /* 0x004fc800078e00ff */
[----:B---3--:R-:W-:-:S04]  /*7670*/  IMAD.HI.U32 R5, R240, R4, RZ ;  /* 0x00000004f0057227 */ /* 0x008fc800078e00ff */
[----:B------:R-:W-:-:S04]  /*7680*/  IMAD.HI.U32 R8, R240, R3, RZ ;  /* 0x00000003f0087227 */ /* 0x000fc800078e00ff */
[----:B------:R-:W-:Y:S02]  /*7690*/  IMAD.MOV R7, RZ, RZ, -R7 ;  /* 0x000000ffff077224 */ /* 0x000fe400078e0a07 */
[----:B------:R-:W-:Y:S02]  /*76a0*/  IMAD.MOV R5, RZ, RZ, -R5 ;  /* 0x000000ffff057224 */ /* 0x000fe400078e0a05 */
[----:B------:R-:W-:Y:S02]  /*76b0*/  IMAD.MOV R8, RZ, RZ, -R8 ;  /* 0x000000ffff087224 */ /* 0x000fe400078e0a08 */
[C---:B------:R-:W-:Y:S02]  /*76c0*/  IMAD R6, R241.reuse, R7, R6 ;  /* 0x00000007f1067224 */ /* 0x040fe400078e0206 */
[C---:B------:R-:W-:Y:S02]  /*76d0*/  IMAD R5, R241.reuse, R5, R4 ;  /* 0x00000005f1057224 */ /* 0x040fe400078e0204 */
        /* <DEDUP_REMOVED lines=10> */
[----:B---3--:R-:W-:-:S03]  /*7780*/  IADD3 R4, R222, 0xf9, RZ ;  /* 0x000000f9de047810 */ /* 0x008fc60007ffe0ff */
[----:B------:R3:W-:Y:S01]  /*7790*/  STL [R1+0x76c0], R2 ;  /* 0x0076c00201007387 */ /* 0x0007e20000100800 */
[----:B-1----:R-:W-:-:S03]  /*77a0*/  IADD3 R3, R222, 0xf8, RZ ;  /* 0x000000f8de037810 */ /* 0x002fc60007ffe0ff */
[----:B------:R1:W-:Y:S01]  /*77b0*/  STL [R1+0x76c8], R6 ;  /* 0x0076c80601007387 */ /* 0x0003e20000100800 */
[----:B--2---:R-:W-:-:S03]  /*77c0*/  IABS R0, R6 ;  /* 0x0000000600007213 */ /* 0x004fc60000000000 */
[----:B------:R2:W-:Y:S01]  /*77d0*/  STL [R1+0x76cc], R3 ;  /* 0x0076cc0301007387 */ /* 0x0005e20000100800 */
[----:B---3--:R-:W-:Y:S01]  /*77e0*/  IABS R2, R2 ;  /* 0x0000000200027213 */ /* 0x008fe20000000000 */
[C---:B------:R-:W-:Y:S02]  /*77f0*/  IMAD.HI.U32 R7, R240.reuse, R0, RZ ;  /* 0x00000000f0077227 */ /* 0x040fe400078e00ff */
[----:B------:R3:W-:Y:S02]  /*7800*/  STL [R1+0x76d0], R4 ;  /* 0x0076d00401007387 */ /* 0x0007e40000100800 */
[----:B-1----:R-:W-:Y:S02]  /*7810*/  IMAD.HI.U32 R6, R240, R2, RZ ;  /* 0x00000002f0067227 */ /* 0x002fe400078e00ff */
[----:B------:R1:W-:Y:S01]  /*7820*/  STL [R1+0x76d8], R5 ;  /* 0x0076d80501007387 */ /* 0x0003e20000100800 */
[----:B--2---:R-:W-:Y:S01]  /*7830*/  IABS R3, R3 ;  /* 0x0000000300037213 */ /* 0x004fe20000000000 */
[----:B------:R-:W-:-:S02]  /*7840*/  IMAD.MOV R6, RZ, RZ, -R6 ;  /* 0x000000ffff067224 */ /* 0x000fc400078e0a06 */
[----:B------:R-:W-:Y:S01]  /*7850*/  IMAD.MOV R7, RZ, RZ, -R7 ;  /* 0x000000ffff077224 */ /* 0x000fe200078e0a07 */
[----:B---3--:R-:W-:Y:S01]  /*7860*/  IABS R4, R4 ;  /* 0x0000000400047213 */ /* 0x008fe20000000000 */
[----:B------:R-:W-:Y:S01]  /*7870*/  IMAD.HI.U32 R8, R240, R3, RZ ;  /* 0x00000003f0087227 */ /* 0x000fe200078e00ff */
[----:B-1----:R-:W-:-:S03]  /*7880*/  IABS R5, R5 ;  /* 0x0000000500057213 */ /* 0x002fc60000000000 */
[----:B------:R-:W-:-:S04]  /*7890*/  IMAD.HI.U32 R9, R240, R4, RZ ;  /* 0x00000004f0097227 */ /* 0x000fc800078e00ff */
[----:B------:R-:W-:Y:S01]  /*78a0*/  IMAD.HI.U32 R10, R240, R5, RZ ;  /* 0x00000005f00a7227 */ /* 0x000fe200078e00ff */
[----:B------:R-:W-:-:S03]  /*78b0*/  IADD3 R9, -R9, RZ, RZ ;  /* 0x000000ff09097210 */ /* 0x000fc60007ffe1ff */
[C---:B------:R-:W-:Y:S02]  /*78c0*/  IMAD R2, R241.reuse, R6, R2 ;  /* 0x00000006f1027224 */ /* 0x040fe400078e0202 */
[----:B------:R-:W-:Y:S02]  /*78d0*/  IMAD.MOV R8, RZ, RZ, -R8 ;  /* 0x000000ffff087224 */ /* 0x000fe400078e0a08 */
[----:B------:R-:W-:Y:S01]  /*78e0*/  IMAD.MOV R10, RZ, RZ, -R10 ;  /* 0x000000ffff0a7224 */ /* 0x000fe200078e0a0a */
[----:B------:R1:W-:Y:S01]  /*78f0*/  STL [R1+0x38], R2 ;  /* 0x0000380201007387 */ /* 0x0003e20000100800 */
[C---:B------:R-:W-:Y:S02]  /*7900*/  IMAD R6, R241.reuse, R7, R0 ;  /* 0x00000007f1067224 */ /* 0x040fe400078e0200 */
[C---:B------:R-:W-:Y:S02]  /*7910*/  IMAD R0, R241.reuse, R8, R3 ;  /* 0x00000008f1007224 */ /* 0x040fe400078e0203 */
[C---:B------:R-:W-:Y:S01]  /*7920*/  IMAD R3, R241.reuse, R10, R5 ;  /* 0x0000000af1037224 */ /* 0x040fe200078e0205 */
[----:B------:R2:W-:Y:S01]  /*7930*/  STL [R1+0x34], R6 ;  /* 0x0000340601007387 */ /* 0x0005e20000100800 */
[----:B-1----:R-:W-:-:S03]  /*7940*/  IMAD R2, R241, R9, R4 ;  /* 0x00000009f1027224 */ /* 0x002fc600078e0204 */
[----:B------:R1:W-:Y:S01]  /*7950*/  STL [R1+0x30], R0 ;  /* 0x0000300001007387 */ /* 0x0003e20000100800 */
[----:B------:R-:W-:-:S03]  /*7960*/  IADD3 R4, R222, 0xfe, RZ ;  /* 0x000000fede047810 */ /* 0x000fc60007ffe0ff */
[----:B------:R3:W-:Y:S01]  /*7970*/  STL [R1+0x2c], R2 ;  /* 0x00002c0201007387 */ /* 0x0007e20000100800 */
[----:B--2---:R-:W-:-:S03]  /*7980*/  IADD3 R6, R222, 0xff, RZ ;  /* 0x000000ffde067810 */ /* 0x004fc60007ffe0ff */
[----:B------:R2:W-:Y:S01]  /*7990*/  STL [R1+0x28], R3 ;  /* 0x0000280301007387 */ /* 0x0005e20000100800 */
[----:B------:R-:W-:Y:S02]  /*79a0*/  IABS R5, R6 ;  /* 0x0000000600057213 */ /* 0x000fe40000000000 */
[C---:B-1----:R-:W-:Y:S02]  /*79b0*/  IADD3 R0, R222.reuse, 0xfb, RZ ;  /* 0x000000fbde007810 */ /* 0x042fe40007ffe0ff */
[----:B---3--:R-:W-:Y:S01]  /*79c0*/  IADD3 R2, R222, 0xfc, RZ ;  /* 0x000000fcde027810 */ /* 0x008fe20007ffe0ff */
[----:B------:R-:W-:Y:S02]  /*79d0*/  IMAD.HI.U32 R10, R240, R5, RZ ;  /* 0x00000005f00a7227 */ /* 0x000fe400078e00ff */
[----:B------:R1:W-:Y:S01]  /*79e0*/  STL [R1+0x76d4], R0 ;  /* 0x0076d40001007387 */ /* 0x0003e20000100800 */
[----:B--2---:R-:W-:Y:S01]  /*79f0*/  IADD3 R3, R222, 0xfd, RZ ;  /* 0x000000fdde037810 */ /* 0x004fe20007ffe0ff */
[----:B------:R-:W-:-:S02]  /*7a00*/  IMAD.MOV R10, RZ, RZ, -R10 ;  /* 0x000000ffff0a7224 */ /* 0x000fc400078e0a0a */
[----:B------:R2:W-:Y:S04]  /*7a10*/  STL [R1+0x76dc], R2 ;  /* 0x0076dc0201007387 */ /* 0x0005e80000100800 */
[----:B------:R3:W-:Y:S01]  /*7a20*/  STL [R1+0x76e0], R3 ;  /* 0x0076e00301007387 */ /* 0x0007e20000100800 */
[----:B-1----:R-:W-:-:S03]  /*7a30*/  IABS R0, R0 ;  /* 0x0000000000007213 */ /* 0x002fc60000000000 */
[----:B------:R1:W-:Y:S01]  /*7a40*/  STL [R1+0x76e4], R4 ;  /* 0x0076e40401007387 */ /* 0x0003e20000100800 */
[----:B--2---:R-:W-:-:S03]  /*7a50*/  IABS R2, R2 ;  /* 0x0000000200027213 */ /* 0x004fc60000000000 */
[----:B------:R2:W-:Y:S01]  /*7a60*/  STL [R1+0x76e8], R6 ;  /* 0x0076e80601007387 */ /* 0x0005e20000100800 */
[----:B---3--:R-:W-:Y:S01]  /*7a70*/  IABS R3, R3 ;  /* 0x0000000300037213 */ /* 0x008fe20000000000 */
[----:B------:R-:W-:Y:S01]  /*7a80*/  IMAD.HI.U32 R7, R240, R2, RZ ;  /* 0x00000002f0077227 */ /* 0x000fe200078e00ff */
[----:B-1----:R-:W-:-:S03]  /*7a90*/  IABS R4, R4 ;  /* 0x0000000400047213 */ /* 0x002fc60000000000 */
[----:B------:R-:W-:-:S04]  /*7aa0*/  IMAD.HI.U32 R8, R240, R3, RZ ;  /* 0x00000003f0087227 */ /* 0x000fc800078e00ff */
[----:B--2---:R-:W-:-:S04]  /*7ab0*/  IMAD.HI.U32 R6, R240, R0, RZ ;  /* 0x00000000f0067227 */ /* 0x004fc800078e00ff */
[----:B------:R-:W-:Y:S02]  /*7ac0*/  IMAD.MOV R6, RZ, RZ, -R6 ;  /* 0x000000ffff067224 */ /* 0x000fe400078e0a06 */
[----:B------:R-:W-:-:S04]  /*7ad0*/  IMAD.HI.U32 R9, R240, R4, RZ ;  /* 0x00000004f0097227 */ /* 0x000fc800078e00ff */
[----:B------:R-:W-:Y:S02]  /*7ae0*/  IMAD.MOV R7, RZ, RZ, -R7 ;  /* 0x000000ffff077224 */ /* 0x000fe400078e0a07 */
[----:B------:R-:W-:Y:S02]  /*7af0*/  IMAD.MOV R8, RZ, RZ, -R8 ;  /* 0x000000ffff087224 */ /* 0x000fe400078e0a08 */
[C---:B------:R-:W-:Y:S02]  /*7b00*/  IMAD R11, R241.reuse, R6, R0 ;  /* 0x00000006f10b7224 */ /* 0x040fe400078e0200 */
[----:B------:R-:W-:Y:S02]  /*7b10*/  IMAD.MOV R9, RZ, RZ, -R9 ;  /* 0x000000ffff097224 */ /* 0x000fe400078e0a09 */
[C---:B------:R-:W-:Y:S01]  /*7b20*/  IMAD R6, R241.reuse, R7, R2 ;  /* 0x00000007f1067224 */ /* 0x040fe200078e0202 */
[----:B------:R1:W-:Y:S01]  /*7b30*/  STL [R1+0x24], R11 ;  /* 0x0000240b01007387 */ /* 0x0003e20000100800 */
[----:B------:R-:W-:-:S02]  /*7b40*/  IMAD R0, R241, R8, R3 ;  /* 0x00000008f1007224 */ /* 0x000fc400078e0203 */
[C---:B------:R-:W-:Y:S01]  /*7b50*/  IMAD R2, R241.reuse, R9, R4 ;  /* 0x00000009f1027224 */ /* 0x040fe200078e0204 */
[----:B------:R2:W-:Y:S01]  /*7b60*/  STL [R1+0x20], R6 ;  /* 0x0000200601007387 */ /* 0x0005e20000100800 */
[----:B------:R-:W-:Y:S01]  /*7b70*/  IMAD R3, R241, R10, R5 ;  /* 0x0000000af1037224 */ /* 0x000fe200078e0205 */
[C---:B------:R-:W-:Y:S02]  /*7b80*/  IADD3 R4, R222.reuse, 0x1ff, RZ ;  /* 0x000001ffde047810 */ /* 0x040fe40007ffe0ff */
[----:B------:R3:W-:Y:S01]  /*7b90*/  STL [R1+0x1c], R0 ;  /* 0x00001c0001007387 */ /* 0x0007e20000100800 */
[----:B-1----:R-:W-:-:S03]  /*7ba0*/  IADD3 R11, R222, 0x109, RZ ;  /* 0x00000109de0b7810 */ /* 0x002fc60007ffe0ff */
[----:B------:R1:W-:Y:S01]  /*7bb0*/  STL [R1+0x18], R2 ;  /* 0x0000180201007387 */ /* 0x0003e20000100800 */
[----:B--2---:R-:W-:-:S03]  /*7bc0*/  IADD3 R6, R222, 0x103, RZ ;  /* 0x00000103de067810 */ /* 0x004fc60007ffe0ff */
[----:B------:R2:W-:Y:S01]  /*7bd0*/  STL [R1+0x14], R3 ;  /* 0x0000140301007387 */ /* 0x0005e20000100800 */
[----:B------:R-:W-:Y:S02]  /*7be0*/  IABS R248, R11 ;  /* 0x0000000b00f87213 */ /* 0x000fe40000000000 */
[C---:B---3--:R-:W-:Y:S02]  /*7bf0*/  IADD3 R0, R222.reuse, 0x100, RZ ;  /* 0x00000100de007810 */ /* 0x048fe40007ffe0ff */
[----:B------:R-:W-:Y:S02]  /*7c00*/  IABS R5, R6 ;  /* 0x0000000600057213 */ /* 0x000fe40000000000 */
[C---:B-1----:R-:W-:Y:S01]  /*7c10*/  IADD3 R2, R222.reuse, 0x101, RZ ;  /* 0x00000101de027810 */ /* 0x042fe20007ffe0ff */
[----:B------:R1:W-:Y:S01]  /*7c20*/  STL [R1+0x76ec], R0 ;  /* 0x0076ec0001007387 */ /* 0x0003e20000100800 */
[----:B--2---:R-:W-:Y:S01]  /*7c30*/  IADD3 R3, R222, 0x102, RZ ;  /* 0x00000102de037810 */ /* 0x004fe20007ffe0ff */
[----:B------:R-:W-:-:S02]  /*7c40*/  IMAD.HI.U32 R10, R240, R5, RZ ;  /* 0x00000005f00a7227 */ /* 0x000fc400078e00ff */
[----:B------:R2:W-:Y:S02]  /*7c50*/  STL [R1+0x76f0], R2 ;  /* 0x0076f00201007387 */ /* 0x0005e40000100800 */
[----:B------:R-:W-:Y:S02]  /*7c60*/  IMAD.MOV R10, RZ, RZ, -R10 ;  /* 0x000000ffff0a7224 */ /* 0x000fe400078e0a0a */
[----:B------:R3:W-:Y:S01]  /*7c70*/  STL [R1+0x76f4], R3 ;  /* 0x0076f40301007387 */ /* 0x0007e20000100800 */
[----:B-1----:R-:W-:-:S03]  /*7c80*/  IABS R0, R0 ;  /* 0x0000000000007213 */ /* 0x002fc60000000000 */
[----:B------:R1:W-:Y:S01]  /*7c90*/  STL [R1+0x76f8], R6 ;  /* 0x0076f80601007387 */ /* 0x0003e20000100800 */
[----:B--2---:R-:W-:-:S03]  /*7ca0*/  IABS R2, R2 ;  /* 0x0000000200027213 */ /* 0x004fc60000000000 */
[----:B------:R2:W-:Y:S01]  /*7cb0*/  STL [R1+0x7ae8], R4 ;  /* 0x007ae80401007387 */ /* 0x0005e20000100800 */
[----:B---3--:R-:W-:Y:S01]  /*7cc0*/  IABS R3, R3 ;  /* 0x0000000300037213 */ /* 0x008fe20000000000 */
[----:B------:R-:W-:-:S04]  /*7cd0*/  IMAD.HI.U32 R7, R240, R2, RZ ;  /* 0x00000002f0077227 */ /* 0x000fc800078e00ff */
[----:B-1----:R-:W-:Y:S01]  /*7ce0*/  IMAD.HI.U32 R6, R240, R0, RZ ;  /* 0x00000000f0067227 */ /* 0x002fe200078e00ff */
[----:B--2---:R-:W-:-:S03]  /*7cf0*/  IABS R4, R4 ;  /* 0x0000000400047213 */ /* 0x004fc60000000000 */
[----:B------:R-:W-:Y:S02]  /*7d00*/  IMAD.MOV R6, RZ, RZ, -R6 ;  /* 0x000000ffff067224 */ /* 0x000fe400078e0a06 */
        /* <DEDUP_REMOVED lines=8> */
[----:B------:R-:W-:Y:S01]  /*7d90*/  IMAD R2, R241, R8, R3 ;  /* 0x00000008f1027224 */ /* 0x000fe200078e0203 */
[C---:B------:R-:W-:Y:S02]  /*7da0*/  IADD3 R3, R222.reuse, 0x107, RZ ;  /* 0x00000107de037810 */ /* 0x040fe40007ffe0ff */
[----:B------:R2:W-:Y:S01]  /*7db0*/  STL [R1+0xc], R6 ;  /* 0x00000c0601007387 */ /* 0x0005e20000100800 */
[----:B------:R-:W-:-:S02]  /*7dc0*/  IADD3 R8, R222, 0x10c, RZ ;  /* 0x0000010cde087810 */ /* 0x000fc40007ffe0ff */
[----:B------:R-:W-:Y:S01]  /*7dd0*/  IABS R250, R3 ;  /* 0x0000000300fa7213 */ /* 0x000fe20000000000 */
[----:B-1----:R-:W-:Y:S01]  /*7de0*/  IMAD R0, R241, R9, R4 ;  /* 0x00000009f1007224 */ /* 0x002fe200078e0204 */
[C---:B------:R-:W-:Y:S02]  /*7df0*/  IADD3 R4, R222.reuse, 0x106, RZ ;  /* 0x00000106de047810 */ /* 0x040fe40007ffe0ff */
[C---:B------:R-:W-:Y:S02]  /*7e00*/  IADD3 R9, R222.reuse, 0x10b, RZ ;  /* 0x0000010bde097810 */ /* 0x040fe40007ffe0ff */
[----:B------:R1:W-:Y:S01]  /*7e10*/  STL [R1+0x8058], R0 ;  /* 0x0080580001007387 */ /* 0x0003e20000100800 */
[----:B--2---:R-:W-:Y:S02]  /*7e20*/  IADD3 R6, R222, 0x105, RZ ;  /* 0x00000105de067810 */ /* 0x004fe40007ffe0ff */
[----:B------:R-:W-:Y:S01]  /*7e30*/  IABS R251, R4 ;  /* 0x0000000400fb7213 */ /* 0x000fe20000000000 */
[----:B------:R2:W-:Y:S01]  /*7e40*/  STL [R1+0x8], R2 ;  /* 0x0000080201007387 */ /* 0x0005e20000100800 */
[----:B------:R-:W-:-:S02]  /*7e50*/  IABS R252, R6 ;  /* 0x0000000600fc7213 */ /* 0x000fc40000000000 */
[----:B------:R-:W-:Y:S02]  /*7e60*/  IABS R246, R9 ;  /* 0x0000000900f67213 */ /* 0x000fe40000000000 */
[----:B------:R-:W-:Y:S01]  /*7e70*/  IABS R245, R8 ;  /* 0x0000000800f57213 */ /* 0x000fe20000000000 */
[----:B-1----:R-:W-:Y:S01]  /*7e80*/  IMAD R0, R241, R10, R5 ;  /* 0x0000000af1007224 */ /* 0x002fe200078e0205 */
[----:B------:R-:W-:Y:S01]  /*7e90*/  IADD3 R10, R222, 0x10a, RZ ;  /* 0x0000010ade0a7810 */ /* 0x000fe20007ffe0ff */
[----:B------:R-:W-:Y:S01]  /*7ea0*/  IMAD.HI.U32 R5, R240, R251, RZ ;  /* 0x000000fbf0057227 */ /* 0x000fe200078e00ff */
[----:B--2---:R-:W-:Y:S02]  /*7eb0*/  IADD3 R2, R222, 0x104, RZ ;  /* 0x00000104de027810 */ /* 0x004fe40007ffe0ff */
[----:B------:R1:W-:Y:S01]  /*7ec0*/  STL [R1+0x4], R0 ;  /* 0x0000040001007387 */ /* 0x0003e20000100800 */
[----:B------:R-:W-:Y:S01]  /*7ed0*/  IABS R247, R10 ;  /* 0x0000000a00f77213 */ /* 0x000fe20000000000 */
[----:B------:R-:W-:-:S02]  /*7ee0*/  IMAD.MOV R5, RZ, RZ, -R5 ;  /* 0x000000ffff057224 */ /* 0x000fc400078e0a05 */
[----:B------:R2:W-:Y:S02]  /*7ef0*/  STL [R1+0x76fc], R2 ;  /* 0x0076fc0201007387 */ /* 0x0005e40000100800 */
[----:B------:R-:W-:Y:S02]  /*7f00*/  IMAD R251, R241, R5, R251 ;  /* 0x00000005f1fb7224 */ /* 0x000fe400078e02fb */
[----:B------:R3:W-:Y:S01]  /*7f10*/  STL [R1+0x7700], R6 ;  /* 0x0077000601007387 */ /* 0x0007e20000100800 */
[----:B------:R-:W-:Y:S01]  /*7f20*/  IMAD.HI.U32 R5, R240, R245, RZ ;  /* 0x000000f5f0057227 */ /* 0x000fe200078e00ff */
[----:B-1----:R-:W-:Y:S02]  /*7f30*/  IADD3 R0, R222, 0x108, RZ ;  /* 0x00000108de007810 */ /* 0x002fe40007ffe0ff */
[----:B------:R1:W-:Y:S01]  /*7f40*/  STL [R1+0x7704], R4 ;  /* 0x0077040401007387 */ /* 0x0003e20000100800 */
[----:B------:R-:W-:Y:S01]  /*7f50*/  IMAD.MOV R5, RZ, RZ, -R5 ;  /* 0x000000ffff057224 */ /* 0x000fe200078e0a05 */
[----:B--2---:R-:W-:-:S02]  /*7f60*/  IABS R2, R2 ;  /* 0x0000000200027213 */ /* 0x004fc40000000000 */
[----:B------:R2:W-:Y:S01]  /*7f70*/  STL [R1+0x7708], R3 ;  /* 0x0077080301007387 */ /* 0x0005e20000100800 */
[----:B------:R-:W-:Y:S01]  /*7f80*/  IABS R249, R0 ;  /* 0x0000000000f97213 */ /* 0x000fe20000000000 */
[C---:B---3--:R-:W-:Y:S02]  /*7f90*/  IMAD.HI.U32 R6, R240.reuse, R250, RZ ;  /* 0x000000faf0067227 */ /* 0x048fe400078e00ff */
[----:B------:R3:W-:Y:S02]  /*7fa0*/  STL [R1+0x7710], R0 ;  /* 0x0077100001007387 */ /* 0x0007e40000100800 */
[----:B-1----:R-:W-:-:S04]  /*7fb0*/  IMAD.HI.U32 R4, R240, R252, RZ ;  /* 0x000000fcf0047227 */ /* 0x002fc800078e00ff */
[----:B--2---:R-:W-:-:S04]  /*7fc0*/  IMAD.HI.U32 R3, R240, R2, RZ ;  /* 0x00000002f0037227 */ /* 0x004fc800078e00ff */
[----:B------:R-:W-:Y:S02]  /*7fd0*/  IMAD.MOV R4, RZ, RZ, -R4 ;  /* 0x000000ffff047224 */ /* 0x000fe400078e0a04 */
[----:B------:R-:W-:Y:S02]  /*7fe0*/  IMAD.MOV R3, RZ, RZ, -R3 ;  /* 0x000000ffff037224 */ /* 0x000fe400078e0a03 */
[C---:B------:R-:W-:Y:S02]  /*7ff0*/  IMAD R252, R241.reuse, R4, R252 ;  /* 0x00000004f1fc7224 */ /* 0x040fe400078e02fc */
[----:B---3--:R-:W-:Y:S02]  /*8000*/  IMAD R0, R241, R3, R2 ;  /* 0x00000003f1007224 */ /* 0x008fe400078e0202 */
[----:B------:R-:W-:Y:S01]  /*8010*/  IMAD.HI.U32 R7, R240, R249, RZ ;  /* 0x000000f9f0077227 */ /* 0x000fe200078e00ff */
[----:B------:R-:W-:Y:S03]  /*8020*/  STL [R1+0x805c], R252 ;  /* 0x00805cfc01007387 */ /* 0x000fe60000100800 */
[----:B------:R-:W-:Y:S01]  /*8030*/  IMAD.MOV R6, RZ, RZ, -R6 ;  /* 0x000000ffff067224 */ /* 0x000fe200078e0a06 */
[----:B------:R1:W-:Y:S01]  /*8040*/  STL [R1], R0 ;  /* 0x0000000001007387 */ /* 0x0003e20000100800 */
[----:B------:R-:W-:-:S02]  /*8050*/  IMAD.MOV R7, RZ, RZ, -R7 ;  /* 0x000000ffff077224 */ /* 0x000fc400078e0a07 */
[C---:B------:R-:W-:Y:S01]  /*8060*/  IMAD.HI.U32 R3, R240.reuse, R247, RZ ;  /* 0x000000f7f0037227 */ /* 0x040fe200078e00ff */
[----:B------:R-:W-:Y:S03]  /*8070*/  STL [R1+0x8060], R251 ;  /* 0x008060fb01007387 */ /* 0x000fe60000100800 */
[----:B------:R-:W-:Y:S01]  /*8080*/  IMAD.HI.U32 R2, R240, R248, RZ ;  /* 0x000000f8f0027227 */ /* 0x000fe200078e00ff */
[----:B------:R-:W-:Y:S02]  /*8090*/  IADD3 R3, -R3, RZ, RZ ;  /* 0x000000ff03037210 */ /* 0x000fe40007ffe1ff */
[----:B-1----:R-:W-:Y:S01]  /*80a0*/  IADD3 R0, R222, 0x10d, RZ ;  /* 0x0000010dde007810 */ /* 0x002fe20007ffe0ff */
[C---:B------:R-:W-:Y:S02]  /*80b0*/  IMAD R250, R241.reuse, R6, R250 ;  /* 0x00000006f1fa7224 */ /* 0x040fe400078e02fa */
[----:B------:R-:W-:Y:S01]  /*80c0*/  IMAD R249, R241, R7, R249 ;  /* 0x00000007f1f97224 */ /* 0x000fe200078e02f9 */
[----:B------:R-:W-:Y:S01]  /*80d0*/  IABS R244, R0 ;  /* 0x0000000000f47213 */ /* 0x000fe20000000000 */
[----:B------:R-:W-:Y:S01]  /*80e0*/  IMAD.HI.U32 R4, R240, R246, RZ ;  /* 0x000000f6f0047227 */ /* 0x000fe200078e00ff */
[----:B------:R-:W-:Y:S01]  /*80f0*/  STL [R1+0x8064], R250 ;  /* 0x008064fa01007387 */ /* 0x000fe20000100800 */
[----:B------:R-:W-:-:S02]  /*8100*/  IADD3 R7, R222, 0x111, RZ ;  /* 0x00000111de077810 */ /* 0x000fc40007ffe0ff */
[----:B------:R-:W-:Y:S01]  /*8110*/  IMAD.HI.U32 R6, R240, R244, RZ ;  /* 0x000000f4f0067227 */ /* 0x000fe200078e00ff */
[----:B------:R-:W-:Y:S03]  /*8120*/  STL [R1+0x8068], R249 ;  /* 0x008068f901007387 */ /* 0x000fe60000100800 */
[----:B------:R-:W-:Y:S01]  /*8130*/  IMAD.MOV R2, RZ, RZ, -R2 ;  /* 0x000000ffff027224 */ /* 0x000fe200078e0a02 */
[----:B------:R-:W-:Y:S01]  /*8140*/  STL [R1+0x770c], R11 ;  /* 0x00770c0b01007387 */ /* 0x000fe20000100800 */
[----:B------:R-:W-:Y:S02]  /*8150*/  IMAD.MOV R4, RZ, RZ, -R4 ;  /* 0x000000ffff047224 */ /* 0x000fe400078e0a04 */
[----:B------:R-:W-:Y:S01]  /*8160*/  IMAD.MOV R6, RZ, RZ, -R6 ;  /* 0x000000ffff067224 */ /* 0x000fe200078e0a06 */
[----:B------:R1:W-:Y:S01]  /*8170*/  STL [R1+0x7714], R10 ;  /* 0x0077140a01007387 */ /* 0x0003e20000100800 */
[----:B------:R-:W-:-:S02]  /*8180*/  IMAD R248, R241, R2, R248 ;  /* 0x00000002f1f87224 */ /* 0x000fc400078e02f8 */
[C---:B------:R-:W-:Y:S01]  /*8190*/  IMAD R247, R241.reuse, R3, R247 ;  /* 0x00000003f1f77224 */ /* 0x040fe200078e02f7 */
[----:B------:R2:W-:Y:S01]  /*81a0*/  STL [R1+0x7718], R9 ;  /* 0x0077180901007387 */ /* 0x0005e20000100800 */
[C---:B------:R-:W-:Y:S02]  /*81b0*/  IMAD R246, R241.reuse, R4, R246 ;  /* 0x00000004f1f67224 */ /* 0x040fe400078e02f6 */
[C---:B------:R-:W-:Y:S01]  /*81c0*/  IMAD R245, R241.reuse, R5, R245 ;  /* 0x00000005f1f57224 */ /* 0x040fe200078e02f5 */
[----:B------:R3:W-:Y:S01]  /*81d0*/  STL [R1+0x771c], R8 ;  /* 0x00771c0801007387 */ /* 0x0007e20000100800 */
[----:B------:R-:W-:Y:S01]  /*81e0*/  IMAD R244, R241, R6, R244 ;  /* 0x00000006f1f47224 */ /* 0x000fe200078e02f4 */
[C---:B-1----:R-:W-:Y:S01]  /*81f0*/  IADD3 R10, R222.reuse, 0x10e, RZ ;  /* 0x0000010ede0a7810 */ /* 0x042fe20007ffe0ff */
[----:B------:R-:W-:Y:S01]  /*8200*/  IMAD.MOV.U32 R251, RZ, RZ, R212 ;  /* 0x000000fffffb7224 */ /* 0x000fe200078e00d4 */
[----:B------:R1:W-:Y:S01]  /*8210*/  STL [R1+0x7724], R0 ;  /* 0x0077240001007387 */ /* 0x0003e20000100800 */
[----:B------:R-:W-:Y:S01]  /*8220*/  IABS R5, R7 ;  /* 0x0000000700057213 */ /* 0x000fe20000000000 */
[----:B------:R-:W-:Y:S01]  /*8230*/  IMAD.MOV.U32 R252, RZ, RZ, R213 ;  /* 0x000000fffffc7224 */ /* 0x000fe200078e00d5 */
[C---:B--2---:R-:W-:Y:S01]  /*8240*/  IADD3 R9, R222.reuse, 0x10f, RZ ;  /* 0x0000010fde097810 */ /* 0x044fe20007ffe0ff */
[----:B------:R-:W-:Y:S01]  /*8250*/  STL [R1+0x806c], R248 ;  /* 0x00806cf801007387 */ /* 0x000fe20000100800 */
[----:B------:R-:W-:Y:S01]  /*8260*/  IABS R2, R10 ;  /* 0x0000000a00027213 */ /* 0x000fe20000000000 */
[----:B------:R-:W-:Y:S01]  /*8270*/  IMAD.MOV.U32 R250, RZ, RZ, R220 ;  /* 0x000000fffffa7224 */ /* 0x000fe200078e00dc */
[C---:B---3--:R-:W-:Y:S01]  /*8280*/  IADD3 R8, R222.reuse, 0x110, RZ ;  /* 0x00000110de087810 */ /* 0x048fe20007ffe0ff */
[----:B------:R2:W-:Y:S01]  /*8290*/  STL [R1+0x8070], R247 ;  /* 0x008070f701007387 */ /* 0x0005e20000100800 */
[----:B------:R-:W-:Y:S01]  /*82a0*/  IABS R3, R9 ;  /* 0x0000000900037213 */ /* 0x000fe20000000000 */
[----:B------:R-:W-:Y:S01]  /*82b0*/  IMAD.MOV.U32 R249, RZ, RZ, R221 ;  /* 0x000000fffff97224 */ /* 0x000fe200078e00dd */
[----:B-1----:R-:W-:Y:S01]  /*82c0*/  IADD3 R0, R222, 0x112, RZ ;  /* 0x00000112de007810 */ /* 0x002fe20007ffe0ff */
[----:B------:R1:W-:Y:S01]  /*82d0*/  STL [R1+0x8074], R246 ;  /* 0x008074f601007387 */ /* 0x0003e20000100800 */
[----:B------:R-:W-:-:S02]  /*82e0*/  IABS R4, R8 ;  /* 0x0000000800047213 */ /* 0x000fc40000000000 */
[----:B------:R-:W-:Y:S01]  /*82f0*/  IABS R6, R0 ;  /* 0x0000000000067213 */ /* 0x000fe20000000000 */
[----:B------:R-:W-:Y:S01]  /*8300*/  STL [R1+0x8078], R245 ;  /* 0x008078f501007387 */ /* 0x000fe20000100800 */
[----:B--2---:R-:W-:-:S03]  /*8310*/  IMAD.MOV.U32 R247, RZ, RZ, R252 ;  /* 0x000000fffff77224 */ /* 0x004fc600078e00fc */
[----:B------:R-:W-:Y:S01]  /*8320*/  STL [R1+0x807c], R244 ;  /* 0x00807cf401007387 */ /* 0x000fe20000100800 */
[----:B------:R-:W-:-:S03]  /*8330*/  IMAD.HI.U32 R11, R240, R6, RZ ;  /* 0x00000006f00b7227 */ /* 0x000fc600078e00ff */
[----:B------:R2:W-:Y:S01]  /*8340*/  STL [R1+0x7720], R10 ;  /* 0x0077200a01007387 */ /* 0x0005e20000100800 */
[----:B------:R-:W-:Y:S02]  /*8350*/  IMAD.MOV R11, RZ, RZ, -R11 ;  /* 0x000000ffff0b7224 */ /* 0x000fe400078e0a0b */
[----:B-1----:R-:W-:Y:S01]  /*8360*/  IMAD.MOV.U32 R246, RZ, RZ, R251 ;  /* 0x000000fffff67224 */ /* 0x002fe200078e00fb */
[----:B------:R1:W-:Y:S01]  /*8370*/  STL [R1+0x7728], R9 ;  /* 0x0077280901007387 */ /* 0x0003e20000100800 */
[----:B------:R-:W-:Y:S02]  /*8380*/  IMAD R6, R241, R11, R6 ;  /* 0x0000000bf1067224 */ /* 0x000fe400078e0206 */
[----:B------:R-:W-:Y:S01]  /*8390*/  IMAD.MOV.U32 R252, RZ, RZ, R218 ;  /* 0x000000fffffc7224 */ /* 0x000fe200078e00da */
[----:B------:R3:W-:Y:S01]  /*83a0*/  STL [R1+0x772c], R8 ;  /* 0x00772c0801007387 */ /* 0x0007e20000100800 */
[----:B------:R-:W-:Y:S02]  /*83b0*/  IMAD.MOV.U32 R251, RZ, RZ, R219 ;  /* 0x000000fffffb7224 */ /* 0x000fe400078e00db */
[C---:B--2---:R-:W-:Y:S01]  /*83c0*/  IMAD.HI.U32 R10, R240.reuse, R5, RZ ;  /* 0x00000005f00a7227 */ /* 0x044fe200078e00ff */
[----:B------:R2:W-:Y:S03]  /*83d0*/  STL [R1+0x7730], R7 ;  /* 0x0077300701007387 */ /* 0x0005e60000100800 */
[C---:B-1----:R-:W-:Y:S01]  /*83e0*/  IMAD.HI.U32 R9, R240.reuse, R4, RZ ;  /* 0x00000004f0097227 */ /* 0x042fe200078e00ff */
[----:B------:R1:W-:Y:S03]  /*83f0*/  STL [R1+0x7738], R0 ;  /* 0x0077380001007387 */ /* 0x0003e60000100800 */
[----:B---3--:R-:W-:-:S04]  /*8400*/  IMAD.HI.U32 R8, R240, R3, RZ ;  /* 0x00000003f0087227 */ /* 0x008fc800078e00ff */
[----:B--2---:R-:W-:Y:S01]  /*8410*/  IMAD.HI.U32 R7, R240, R2, RZ ;  /* 0x00000002f0077227 */ /* 0x004fe200078e00ff */
[----:B-1----:R-:W-:-:S03]  /*8420*/  IADD3 R0, R222, 0x117, RZ ;  /* 0x00000117de007810 */ /* 0x002fc60007ffe0ff */
[----:B------:R-:W-:Y:S02]  /*8430*/  IMAD.MOV R7, RZ, RZ, -R7 ;  /* 0x000000ffff077224 */ /* 0x000fe400078e0a07 */
[----:B------:R-:W-:Y:S01]  /*8440*/  IMAD.MOV R9, RZ, RZ, -R9 ;  /* 0x000000ffff097224 */ /* 0x000fe200078e0a09 */
[----:B------:R-:W-:Y:S01]  /*8450*/  IABS R11, R0 ;  /* 0x00000000000b7213 */ /* 0x000fe20000000000 */
[----:B------:R-:W-:Y:S02]  /*8460*/  IMAD.MOV R10, RZ, RZ, -R10 ;  /* 0x000000ffff0a7224 */ /* 0x000fe400078e0a0a */
[C---:B------:R-:W-:Y:S01]  /*8470*/  IMAD R2, R241.reuse, R7, R2 ;  /* 0x00000007f1027224 */ /* 0x040fe200078e0202 */
[----:B------:R-:W-:Y:S01]  /*8480*/  IABS R7, R15 ;  /* 0x0000000f00077213 */ /* 0x000fe20000000000 */
[----:B------:R-:W-:Y:S02]  /*8490*/  IMAD.MOV R8, RZ, RZ, -R8 ;  /* 0x000000ffff087224 */ /* 0x000fe400078e0a08 */
[C---:B------:R-:W-:Y:S01]  /*84a0*/  IMAD R4, R241.reuse, R9, R4 ;  /* 0x00000009f1047224 */ /* 0x040fe200078e0204 */
[----:B------:R-:W-:Y:S01]  /*84b0*/  IABS R9, R13 ;  /* 0x0000000d00097213 */ /* 0x000fe20000000000 */
[C---:B------:R-:W-:Y:S01]  /*84c0*/  IMAD R5, R241.reuse, R10, R5 ;  /* 0x0000000af1057224 */ /* 0x040fe200078e0205 */
[----:B------:R-:W-:Y:S01]  /*84d0*/  IABS R10, R12 ;  /* 0x0000000c000a7213 */ /* 0x000fe20000000000 */
[----:B------:R1:W-:Y:S01]  /*84e0*/  STL [R1+0x8080], R2 ;  /* 0x0080800201007387 */ /* 0x0003e20000100800 */
[C---:B------:R-:W-:Y:S01]  /*84f0*/  IMAD R3, R241.reuse, R8, R3 ;  /* 0x00000008f1037224 */ /* 0x040fe200078e0203 */
[----:B------:R-:W-:Y:S01]  /*8500*/  IABS R8, R14 ;  /* 0x0000000e00087213 */ /* 0x000fe20000000000 */
[----:B------:R-:W-:Y:S01]  /*8510*/  IMAD.HI.U32 R16, R240, R11, RZ ;  /* 0x0000000bf0107227 */ /* 0x000fe200078e00ff */
[----:B------:R2:W-:Y:S03]  /*8520*/  STL [R1+0x7734], R15 ;  /* 0x0077340f01007387 */ /* 0x0005e60000100800 */
[----:B------:R-:W-:Y:S01]  /*8530*/  IMAD.MOV R16, RZ, RZ, -R16 ;  /* 0x000000ffff107224 */ /* 0x000fe200078e0a10 */
[----:B------:R3:W-:Y:S01]  /*8540*/  STL [R1+0x773c], R14 ;  /* 0x00773c0e01007387 */ /* 0x0007e20000100800 */
[----:B------:R-:W-:Y:S01]  /*8550*/  IMAD.MOV.U32 R245, RZ, RZ, R223 ;  /* 0x000000fffff57224 */ /* 0x000fe200078e00df */
[----:B-1----:R-:W-:Y:S01]  /*8560*/  IADD3 R2, R222, 0x11b, RZ ;  /* 0x0000011bde027810 */ /* 0x002fe20007ffe0ff */
[----:B------:R-:W-:Y:S01]  /*8570*/  IMAD R11, R241, R16, R11 ;  /* 0x00000010f10b7224 */ /* 0x000fe200078e020b */
[----:B------:R-:W-:Y:S01]  /*8580*/  STL [R1+0x7740], R13 ;  /* 0x0077400d01007387 */ /* 0x000fe20000100800 */
[----:B------:R-:W-:-:S02]  /*8590*/  IMAD.MOV.U32 R244, RZ, RZ, R243 ;  /* 0x000000fffff47224 */ /* 0x000fc400078e00f3 */
[C---:B--2---:R-:W-:Y:S01]  /*85a0*/  IMAD.HI.U32 R15, R240.reuse, R10, RZ ;  /* 0x0000000af00f7227 */ /* 0x044fe200078e00ff */
[----:B------:R1:W-:Y:S03]  /*85b0*/  STL [R1+0x7744], R12 ;  /* 0x0077440c01007387 */ /* 0x0003e60000100800 */
[----:B---3--:R-:W-:Y:S01]  /*85c0*/  IMAD.HI.U32 R14, R240, R9, RZ ;  /* 0x00000009f00e7227 */ /* 0x008fe200078e00ff */
[----:B------:R2:W-:Y:S03]  /*85d0*/  STL [R1+0x7748], R0 ;  /* 0x0077480001007387 */ /* 0x0005e60000100800 */
[----:B------:R-:W-:Y:S01]  /*85e0*/  IMAD.MOV R14, RZ, RZ, -R14 ;  /* 0x000000ffff0e7224 */ /* 0x000fe200078e0a0e */
[----:B------:R3:W-:Y:S01]  /*85f0*/  STL [R1+0x774c], R19 ;  /* 0x00774c1301007387 */ /* 0x0007e20000100800 */
[----:B------:R-:W-:-:S02]  /*8600*/  IMAD.MOV R15, RZ, RZ, -R15 ;  /* 0x000000ffff0f7224 */ /* 0x000fc400078e0a0f */
[----:B-1----:R-:W-:Y:S01]  /*8610*/  IMAD.HI.U32 R12, R240, R7, RZ ;  /* 0x00000007f00c7227 */ /* 0x002fe200078e00ff */
[----:B------:R-:W-:Y:S01]  /*8620*/  STL [R1+0x7750], R18 ;  /* 0x0077501201007387 */ /* 0x000fe20000100800 */
[----:B--2---:R-:W-:Y:S02]  /*8630*/  IADD3 R0, R222, 0x11c, RZ ;  /* 0x0000011cde007810 */ /* 0x004fe40007ffe0ff */
[----:B------:R-:W-:Y:S01]  /*8640*/  IMAD.HI.U32 R13, R240, R8, RZ ;  /* 0x00000008f00d7227 */ /* 0x000fe200078e00ff */
[----:B------:R-:W-:Y:S01]  /*8650*/  IADD3 R12, -R12, RZ, RZ ;  /* 0x000000ff0c0c7210 */ /* 0x000fe20007ffe1ff */
[----:B------:R-:W-:Y:S01]  /*8660*/  STL [R1+0x7754], R17 ;  /* 0x0077541101007387 */ /* 0x000fe20000100800 */
[----:B------:R-:W-:Y:S01]  /*8670*/  IABS R16, R0 ;  /* 0x0000000000107213 */ /* 0x000fe20000000000 */
[C---:B------:R-:W-:Y:S01]  /*8680*/  IMAD R9, R241.reuse, R14, R9 ;  /* 0x0000000ef1097224 */ /* 0x040fe200078e0209 */
[----:B------:R-:W-:Y:S01]  /*8690*/  IABS R14, R17 ;  /* 0x00000011000e7213 */ /* 0x000fe20000000000 */
[C---:B------:R-:W-:Y:S01]  /*86a0*/  IMAD R10, R241.reuse, R15, R10 ;  /* 0x0000000ff10a7224 */ /* 0x040fe200078e020a */
[----:B------:R-:W-:Y:S01]  /*86b0*/  IABS R15, R2 ;  /* 0x00000002000f7213 */ /* 0x000fe20000000000 */
[----:B------:R-:W-:Y:S01]  /*86c0*/  IMAD.MOV R13, RZ, RZ, -R13 ;  /* 0x000000ffff0d7224 */ /* 0x000fe200078e0a0d */
[----:B------:R1:W-:Y:S01]  /*86d0*/  STL [R1+0x7758], R2 ;  /* 0x0077580201007387 */ /* 0x0003e20000100800 */
[C---:B------:R-:W-:Y:S01]  /*86e0*/  IMAD R7, R241.reuse, R12, R7 ;  /* 0x0000000cf1077224 */ /* 0x040fe200078e0207 */
[----:B------:R-:W-:Y:S01]  /*86f0*/  IABS R12, R19 ;  /* 0x00000013000c7213 */ /* 0x000fe20000000000 */
[----:B------:R-:W-:Y:S01]  /*8700*/  IMAD R8, R241, R13, R8 ;  /* 0x0000000df1087224 */ /* 0x000fe200078e0208 */
[----:B------:R-:W-:Y:S01]  /*8710*/  IABS R13, R18 ;  /* 0x00000012000d7213 */ /* 0x000fe20000000000 */
[C---:B---3--:R-:W-:Y:S01]  /*8720*/  IMAD.HI.U32 R19, R240.reuse, R14, RZ ;  /* 0x0000000ef0137227 */ /* 0x048fe200078e00ff */
[----:B------:R2:W-:Y:S03]  /*8730*/  STL [R1+0x7760], R0 ;  /* 0x0077600001007387 */ /* 0x0005e60000100800 */
[----:B------:R-:W-:Y:S01]  /*8740*/  IMAD.HI.U32 R21, R240, R16, RZ ;  /* 0x00000010f0157227 */ /* 0x000fe200078e00ff */
[----:B-1----:R-:W-:Y:S01]  /*8750*/  IADD3 R2, R222, 0x120, RZ ;  /* 0x00000120de027810 */ /* 0x002fe20007ffe0ff */
[----:B------:R-:W-:Y:S02]  /*8760*/  STL [R1+0x775c], R24 ;  /* 0x00775c1801007387 */ /* 0x000fe40000100800 */
[----:B------:R-:W-:Y:S01]  /*8770*/  IMAD.HI.U32 R20, R240, R15, RZ ;  /* 0x0000000ff0147227 */ /* 0x000fe200078e00ff */
[----:B------:R-:W-:Y:S01]  /*8780*/  IADD3 R21, -R21, RZ, RZ ;  /* 0x000000ff15157210 */ /* 0x000fe20007ffe1ff */
[----:B------:R-:W-:Y:S01]  /*8790*/  STL [R1+0x7764], R23 ;  /* 0x0077641701007387 */ /* 0x000fe20000100800 */
[----:B--2---:R-:W-:Y:S01]  /*87a0*/  IADD3 R0, R222, 0x121, RZ ;  /* 0x00000121de007810 */ /* 0x004fe20007ffe0ff */
[----:B------:R-:W-:-:S02]  /*87b0*/  IMAD.HI.U32 R17, R240, R12, RZ ;  /* 0x0000000cf0117227 */ /* 0x000fc400078e00ff */
[----:B------:R-:W-:Y:S02]  /*87c0*/  STL [R1+0x7768], R22 ;  /* 0x0077681601007387 */ /* 0x000fe40000100800 */
[----:B------:R-:W-:Y:S02]  /*87d0*/  IMAD.MOV R19, RZ, RZ, -R19 ;  /* 0x000000ffff137224 */ /* 0x000fe400078e0a13 */
[----:B------:R-:W-:Y:S01]  /*87e0*/  IMAD.MOV R20, RZ, RZ, -R20 ;  /* 0x000000ffff147224 */ /* 0x000fe200078e0a14 */
[----:B------:R1:W-:Y:S01]  /*87f0*/  STL [R1+0x776c], R2 ;  /* 0x00776c0201007387 */ /* 0x0003e20000100800 */
[----:B------:R-:W-:-:S03]  /*8800*/  IMAD.HI.U32 R18, R240, R13, RZ ;  /* 0x0000000df0127227 */ /* 0x000fc600078e00ff */
[----:B------:R2:W-:Y:S01]  /*8810*/  STL [R1+0x7774], R0 ;  /* 0x0077740001007387 */ /* 0x0005e20000100800 */
[----:B------:R-:W-:Y:S02]  /*8820*/  IMAD.MOV R17, RZ, RZ, -R17 ;  /* 0x000000ffff117224 */ /* 0x000fe400078e0a11 */
[C---:B------:R-:W-:Y:S01]  /*8830*/  IMAD R14, R241.reuse, R19, R14 ;  /* 0x00000013f10e7224 */ /* 0x040fe200078e020e */
[----:B------:R-:W-:Y:S01]  /*8840*/  IABS R19, R22 ;  /* 0x0000001600137213 */ /* 0x000fe20000000000 */
[C---:B------:R-:W-:Y:S01]  /*8850*/  IMAD R15, R241.reuse, R20, R15 ;  /* 0x00000014f10f7224 */ /* 0x040fe200078e020f */
[----:B------:R-:W-:Y:S01]  /*8860*/  IABS R20, R2 ;  /* 0x0000000200147213 */ /* 0x000fe20000000000 */
[----:B------:R-:W-:Y:S01]  /*8870*/  IMAD.MOV R18, RZ, RZ, -R18 ;  /* 0x000000ffff127224 */ /* 0x000fe200078e0a12 */
[----:B-1----:R-:W-:Y:S01]  /*8880*/  IADD3 R2, R222, 0x125, RZ ;  /* 0x00000125de027810 */ /* 0x002fe20007ffe0ff */
[C---:B------:R-:W-:Y:S01]  /*8890*/  IMAD R16, R241.reuse, R21, R16 ;  /* 0x00000015f1107224 */ /* 0x040fe200078e0210 */
[----:B------:R-:W-:Y:S01]  /*88a0*/  IABS R21, R0 ;  /* 0x0000000000157213 */ /* 0x000fe20000000000 */
[C---:B------:R-:W-:Y:S01]  /*88b0*/  IMAD R12, R241.reuse, R17, R12 ;  /* 0x00000011f10c7224 */ /* 0x040fe200078e020c */
[----:B------:R-:W-:Y:S01]  /*88c0*/  IABS R17, R24 ;  /* 0x0000001800117213 */ /* 0x000fe20000000000 */
[----:B------:R-:W-:Y:S01]  /*88d0*/  IMAD R13, R241, R18, R13 ;  /* 0x00000012f10d7224 */ /* 0x000fe200078e020d */
[----:B------:R-:W-:Y:S01]  /*88e0*/  IABS R18, R23 ;  /* 0x0000001700127213 */ /* 0x000fe20000000000 */
[----:B------:R-:W-:Y:S01]  /*88f0*/  IMAD.HI.U32 R24, R240, R19, RZ ;  /* 0x00000013f0187227 */ /* 0x000fe200078e00ff */
[----:B--2---:R-:W-:Y:S01]  /*8900*/  IADD3 R0, R222, 0x126, RZ ;  /* 0x00000126de007810 */ /* 0x004fe20007ffe0ff */
[----:B------:R-:W-:Y:S02]  /*8910*/  STL [R1+0x7770], R29 ;  /* 0x0077701d01007387 */ /* 0x000fe40000100800 */
[----:B------:R-:W-:-:S02]  /*8920*/  IMAD.HI.U32 R25, R240, R20, RZ ;  /* 0x00000014f0197227 */ /* 0x000fc400078e00ff */
[----:B------:R-:W-:Y:S02]  /*8930*/  STL [R1+0x7778], R28 ;  /* 0x0077781c01007387 */ /* 0x000fe40000100800 */
[C---:B------:R-:W-:Y:S02]  /*8940*/  IMAD.HI.U32 R26, R240.reuse, R21, RZ ;  /* 0x00000015f01a7227 */ /* 0x040fe400078e00ff */
[----:B------:R-:W-:Y:S02]  /*8950*/  STL [R1+0x777c], R27 ;  /* 0x00777c1b01007387 */ /* 0x000fe40000100800 */
[----:B------:R-:W-:Y:S02]  /*8960*/  IMAD.HI.U32 R22, R240, R17, RZ ;  /* 0x00000011f0167227 */ /* 0x000fe400078e00ff */
[----:B------:R1:W-:Y:S02]  /*8970*/  STL [R1+0x7780], R2 ;  /* 0x0077800201007387 */ /* 0x0003e40000100800 */
[----:B------:R-:W-:-:S02]  /*8980*/  IMAD.MOV R24, RZ, RZ, -R24 ;  /* 0x000000ffff187224 */ /* 0x000fc400078e0a18 */
[----:B------:R-:W-:Y:S01]  /*8990*/  IMAD.MOV R25, RZ, RZ, -R25 ;  /* 0x000000ffff197224 */ /* 0x000fe200078e0a19 */
[----:B------:R2:W-:Y:S01]  /*89a0*/  STL [R1+0x7788], R0 ;  /* 0x0077880001007387 */ /* 0x0005e20000100800 */
[----:B------:R-:W-:-:S03]  /*89b0*/  IMAD.HI.U32 R23, R240, R18, RZ ;  /* 0x00000012f0177227 */ /* 0x000fc600078e00ff */
[----:B------:R3:W-:Y:S01]  /*89c0*/  STL [R1+0x7784], R34 ;  /* 0x0077842201007387 */ /* 0x0007e20000100800 */
[----:B------:R-:W-:Y:S02]  /*89d0*/  IMAD.MOV R26, RZ, RZ, -R26 ;  /* 0x000000ffff1a7224 */ /* 0x000fe400078e0a1a */
[----:B------:R-:W-:Y:S01]  /*89e0*/  IMAD.MOV R22, RZ, RZ, -R22 ;  /* 0x000000ffff167224 */ /* 0x000fe200078e0a16 */
[----:B------:R-:W-:Y:S01]  /*89f0*/  STL [R1+0x778c], R33 ;  /* 0x00778c2101007387 */ /* 0x000fe20000100800 */
        /* <DEDUP_REMOVED lines=17> */
[----:B------:R-:W-:Y:S01]  /*8b10*/  IMAD.HI.U32 R31, R240, R26, RZ ;  /* 0x0000001af01f7227 */ /* 0x000fe200078e00ff */
[----:B------:R-:W-:Y:S01]  /*8b20*/  IADD3 R30, -R30, RZ, RZ ;  /* 0x000000ff1e1e7210 */ /* 0x000fe20007ffe1ff */
[----:B------:R1:W-:Y:S02]  /*8b30*/  STL [R1+0x7798], R0 ;  /* 0x0077980001007387 */ /* 0x0003e40000100800 */
[----:B------:R-:W-:Y:S02]  /*8b40*/  IMAD.HI.U32 R27, R240, R22, RZ ;  /* 0x00000016f01b7227 */ /* 0x000fe400078e00ff */
[----:B------:R2:W-:Y:S02]  /*8b50*/  STL [R1+0x779c], R39 ;  /* 0x00779c2701007387 */ /* 0x0005e40000100800 */
[----:B------:R-:W-:-:S02]  /*8b60*/  IMAD.MOV R29, RZ, RZ, -R29 ;  /* 0x000000ffff1d7224 */ /* 0x000fc400078e0a1d */
[----:B------:R-:W-:Y:S01]  /*8b70*/  IMAD.HI.U32 R28, R240, R23, RZ ;  /* 0x00000017f01c7227 */ /* 0x000fe200078e00ff */
[----:B------:R-:W-:Y:S03]  /*8b80*/  STL [R1+0x77a0], R38 ;  /* 0x0077a02601007387 */ /* 0x000fe60000100800 */
[----:B------:R-:W-:Y:S01]  /*8b90*/  IMAD.MOV R31, RZ, RZ, -R31 ;  /* 0x000000ffff1f7224 */ /* 0x000fe200078e0a1f */
[----:B------:R-:W-:Y:S01]  /*8ba0*/  STL [R1+0x77a4], R37 ;  /* 0x0077a42501007387 */ /* 0x000fe20000100800 */
[----:B------:R-:W-:Y:S02]  /*8bb0*/  IMAD.MOV R27, RZ, RZ, -R27 ;  /* 0x000000ffff1b7224 */ /* 0x000fe400078e0a1b */
[----:B------:R-:W-:Y:S01]  /*8bc0*/  IMAD R24, R241, R29, R24 ;  /* 0x0000001df1187224 */ /* 0x000fe200078e0218 */
[----:B------:R-:W-:Y:S01]  /*8bd0*/  IABS R29, R32 ;  /* 0x00000020001d7213 */ /* 0x000fe20000000000 */
[----:B------:R-:W-:-:S02]  /*8be0*/  IMAD.MOV R28, RZ, RZ, -R28 ;  /* 0x000000ffff1c7224 */ /* 0x000fc400078e0a1c */
[C---:B------:R-:W-:Y:S01]  /*8bf0*/  IMAD R26, R241.reuse, R31, R26 ;  /* 0x0000001ff11a7224 */ /* 0x040fe200078e021a */
[----:B------:R-:W-:Y:S01]  /*8c00*/  IABS R31, R0 ;  /* 0x00000000001f7213 */ /* 0x000fe20000000000 */
[C---:B------:R-:W-:Y:S01]  /*8c10*/  IMAD R25, R241.reuse, R30, R25 ;  /* 0x0000001ef1197224 */ /* 0x040fe200078e0219 */
[----:B------:R-:W-:Y:S01]  /*8c20*/  IABS R30, R2 ;  /* 0x00000002001e7213 */ /* 0x000fe20000000000 */
[C---:B------:R-:W-:Y:S01]  /*8c30*/  IMAD R22, R241.reuse, R27, R22 ;  /* 0x0000001bf1167224 */ /* 0x040fe200078e0216 */
[----:B------:R-:W-:Y:S01]  /*8c40*/  IABS R27, R34 ;  /* 0x00000022001b7213 */ /* 0x000fe20000000000 */
[----:B------:R-:W-:Y:S01]  /*8c50*/  IMAD R23, R241, R28, R23 ;  /* 0x0000001cf1177224 */ /* 0x000fe200078e0217 */
[----:B------:R-:W-:Y:S01]  /*8c60*/  IABS R28, R33 ;  /* 0x00000021001c7213 */ /* 0x000fe20000000000 */
[----:B---3--:R-:W-:Y:S01]  /*8c70*/  IMAD.HI.U32 R34, R240, R29, RZ ;  /* 0x0000001df0227227 */ /* 0x008fe200078e00ff */
[C---:B-1----:R-:W-:Y:S02]  /*8c80*/  IADD3 R0, R222.reuse, 0x130, RZ ;  /* 0x00000130de007810 */ /* 0x042fe40007ffe0ff */
[----:B------:R-:W-:Y:S01]  /*8c90*/  IADD3 R2, R222, 0x12f, RZ ;  /* 0x0000012fde027810 */ /* 0x000fe20007ffe0ff */
[----:B------:R-:W-:-:S04]  /*8ca0*/  IMAD.HI.U32 R36, R240, R31, RZ ;  /* 0x0000001ff0247227 */ /* 0x000fc800078e00ff */
[C---:B------:R-:W-:Y:S01]  /*8cb0*/  IMAD.HI.U32 R35, R240.reuse, R30, RZ ;  /* 0x0000001ef0237227 */ /* 0x040fe200078e00ff */
[----:B------:R-:W-:Y:S03]  /*8cc0*/  STL [R1+0x77a8], R2 ;  /* 0x0077a80201007387 */ /* 0x000fe60000100800 */
[C---:B------:R-:W-:Y:S01]  /*8cd0*/  IMAD.HI.U32 R32, R240.reuse, R27, RZ ;  /* 0x0000001bf0207227 */ /* 0x040fe200078e00ff */
[----:B------:R1:W-:Y:S03]  /*8ce0*/  STL [R1+0x77b0], R0 ;  /* 0x0077b00001007387 */ /* 0x0003e60000100800 */
[----:B------:R-:W-:Y:S01]  /*8cf0*/  IMAD.MOV R34, RZ, RZ, -R34 ;  /* 0x000000ffff227224 */ /* 0x000fe200078e0a22 */
[----:B------:R3:W-:Y:S01]  /*8d00*/  STL [R1+0x77ac], R44 ;  /* 0x0077ac2c01007387 */ /* 0x0007e20000100800 */
[----:B------:R-:W-:-:S03]  /*8d10*/  IMAD.HI.U32 R33, R240, R28, RZ ;  /* 0x0000001cf0217227 */ /* 0x000fc600078e00ff */
[----:B------:R-:W-:Y:S01]  /*8d20*/  STL [R1+0x77b4], R43 ;  /* 0x0077b42b01007387 */ /* 0x000fe20000100800 */
[----:B------:R-:W-:Y:S02]  /*8d30*/  IMAD.MOV R36, RZ, RZ, -R36 ;  /* 0x000000ffff247224 */ /* 0x000fe400078e0a24 */
[----:B------:R-:W-:Y:S01]  /*8d40*/  IMAD.MOV R35, RZ, RZ, -R35 ;  /* 0x000000ffff237224 */ /* 0x000fe200078e0a23 */
[----:B------:R-:W-:Y:S01]  /*8d50*/  STL [R1+0x77b8], R42 ;  /* 0x0077b82a01007387 */ /* 0x000fe20000100800 */
        /* <DEDUP_REMOVED lines=12> */
[----:B--2---:R-:W-:Y:S01]  /*8e20*/  IMAD.HI.U32 R39, R240, R34, RZ ;  /* 0x00000022f0277227 */ /* 0x004fe200078e00ff */
[----:B-1----:R-:W-:-:S02]  /*8e30*/  IADD3 R0, R222, 0x135, RZ ;  /* 0x00000135de007810 */ /* 0x002fc40007ffe0ff */
[----:B------:R-:W-:Y:S01]  /*8e40*/  IADD3 R2, R222, 0x134, RZ ;  /* 0x00000134de027810 */ /* 0x000fe20007ffe0ff */
[----:B------:R-:W-:Y:S01]  /*8e50*/  IMAD.HI.U32 R41, R240, R36, RZ ;  /* 0x00000024f0297227 */ /* 0x000fe200078e00ff */
[----:B------:R-:W-:-:S03]  /*8e60*/  IADD3 R39, -R39, RZ, RZ ;  /* 0x000000ff27277210 */ /* 0x000fc60007ffe1ff */
[C---:B------:R-:W-:Y:S01]  /*8e70*/  IMAD.HI.U32 R40, R240.reuse, R35, RZ ;  /* 0x00000023f0287227 */ /* 0x040fe200078e00ff */
[----:B------:R-:W-:Y:S03]  /*8e80*/  STL [R1+0x77bc], R2 ;  /* 0x0077bc0201007387 */ /* 0x000fe60000100800 */
[C---:B------:R-:W-:Y:S01]  /*8e90*/  IMAD.HI.U32 R37, R240.reuse, R32, RZ ;  /* 0x00000020f0257227 */ /* 0x040fe200078e00ff */
[----:B------:R1:W-:Y:S03]  /*8ea0*/  STL [R1+0x77c4], R0 ;  /* 0x0077c40001007387 */ /* 0x0003e60000100800 */
[----:B------:R-:W-:Y:S01]  /*8eb0*/  IMAD.HI.U32 R38, R240, R33, RZ ;  /* 0x00000021f0267227 */ /* 0x000fe200078e00ff */
[----:B------:R2:W-:Y:S03]  /*8ec0*/  STL [R1+0x77c0], R49 ;  /* 0x0077c03101007387 */ /* 0x0005e60000100800 */
[----:B------:R-:W-:Y:S01]  /*8ed0*/  IMAD.MOV R41, RZ, RZ, -R41 ;  /* 0x000000ffff297224 */ /* 0x000fe200078e0a29 */
[----:B------:R-:W-:Y:S01]  /*8ee0*/  STL [R1+0x77c8], R48 ;  /* 0x0077c83001007387 */ /* 0x000fe20000100800 */
[----:B------:R-:W-:-:S02]  /*8ef0*/  IMAD.MOV R40, RZ, RZ, -R40 ;  /* 0x000000ffff287224 */ /* 0x000fc400078e0a28 */
[----:B------:R-:W-:Y:S01]  /*8f00*/  IMAD.MOV R37, RZ, RZ, -R37 ;  /* 0x000000ffff257224 */ /* 0x000fe200078e0a25 */
[----:B------:R-:W-:Y:S01]  /*8f10*/  STL [R1+0x77cc], R47 ;  /* 0x0077cc2f01007387 */ /* 0x000fe20000100800 */
[----:B------:R-:W-:Y:S02]  /*8f20*/  IMAD.MOV R38, RZ, RZ, -R38 ;  /* 0x000000ffff267224 */ /* 0x000fe400078e0a26 */
[C---:B------:R-:W-:Y:S01]  /*8f30*/  IMAD R34, R241.reuse, R39, R34 ;  /* 0x00000027f1227224 */ /* 0x040fe200078e0222 */
[----:B------:R-:W-:Y:S01]  /*8f40*/  IABS R39, R42 ;  /* 0x0000002a00277213 */ /* 0x000fe20000000000 */
        /* <DEDUP_REMOVED lines=9> */
[----:B-1----:R-:W-:-:S02]  /*8fe0*/  IADD3 R0, R222, 0x13a, RZ ;  /* 0x0000013ade007810 */ /* 0x002fc40007ffe0ff */
[----:B------:R-:W-:Y:S01]  /*8ff0*/  IADD3 R2, R222, 0x139, RZ ;  /* 0x00000139de027810 */ /* 0x000fe20007ffe0ff */
[----:B------:R-:W-:-:S04]  /*9000*/  IMAD.HI.U32 R46, R240, R41, RZ ;  /* 0x00000029f02e7227 */ /* 0x000fc800078e00ff */
        /* <DEDUP_REMOVED lines=32> */
[----:B------:R-:W-:Y:S03]  /*9210*/  STL [R1+0x77ec], R59 ;  /* 0x0077ec3b01007387 */ /* 0x000fe60000100800 */
[----:B------:R-:W-:Y:S01]  /*9220*/  IMAD.MOV R49, RZ, RZ, -R49 ;  /* 0x000000ffff317224 */ /* 0x000fe200078e0a31 */
[----:B------:R-:W-:Y:S01]  /*9230*/  IADD3 R48, -R48, RZ, RZ ;  /* 0x000000ff30307210 */ /* 0x000fe20007ffe1ff */
[----:B------:R-:W-:Y:S01]  /*9240*/  IMAD.MOV R51, RZ, RZ, -R51 ;  /* 0x000000ffff337224 */ /* 0x000fe200078e0a33 */
[----:B------:R-:W-:Y:S01]  /*9250*/  STL [R1+0x77f0], R58 ;  /* 0x0077f03a01007387 */ /* 0x000fe20000100800 */
[----:B------:R-:W-:-:S02]  /*9260*/  IMAD.MOV R50, RZ, RZ, -R50 ;  /* 0x000000ffff327224 */ /* 0x000fc400078e0a32 */
[----:B------:R-:W-:Y:S01]  /*9270*/  IMAD.MOV R47, RZ, RZ, -R47 ;  /* 0x000000ffff2f7224 */ /* 0x000fe200078e0a2f */
[----:B------:R-:W-:Y:S01]  /*9280*/  STL [R1+0x77f4], R57 ;  /* 0x0077f43901007387 */ /* 0x000fe20000100800 */
        /* <DEDUP_REMOVED lines=16> */
[----:B------:R-:W-:Y:S01]  /*9390*/  IMAD.HI.U32 R52, R240, R47, RZ ;  /* 0x0000002ff0347227 */ /* 0x000fe200078e00ff */
[----:B------:R1:W-:Y:S03]  /*93a0*/  STL [R1+0x7800], R0 ;  /* 0x0078000001007387 */ /* 0x0003e60000100800 */
[----:B------:R-:W-:Y:S01]  /*93b0*/  IMAD.MOV R54, RZ, RZ, -R54 ;  /* 0x000000ffff367224 */ /* 0x000fe200078e0a36 */
[----:B------:R-:W-:Y:S01]  /*93c0*/  STL [R1+0x77fc], R64 ;  /* 0x0077fc4001007387 */ /* 0x000fe20000100800 */
[----:B------:R-:W-:-:S02]  /*93d0*/  IMAD.MOV R56, RZ, RZ, -R56 ;  /* 0x000000ffff387224 */ /* 0x000fc400078e0a38 */
[----:B------:R-:W-:Y:S01]  /*93e0*/  IMAD.MOV R55, RZ, RZ, -R55 ;  /* 0x000000ffff377224 */ /* 0x000fe200078e0a37 */
[----:B------:R-:W-:Y:S01]  /*93f0*/  STL [R1+0x7804], R63 ;  /* 0x0078043f01007387 */ /* 0x000fe20000100800 */
[----:B------:R-:W-:-:S03]  /*9400*/  IMAD.HI.U32 R53, R240, R48, RZ ;  /* 0x00000030f0357227 */ /* 0x000fc600078e00ff */
        /* <DEDUP_REMOVED lines=12> */
[----:B------:R-:W-:Y:S01]  /*94d0*/  IMAD R48, R241, R53, R48 ;  /* 0x00000035f1307224 */ /* 0x000fe200078e0230 */
[----:B------:R-:W-:Y:S01]  /*94e0*/  IABS R53, R58 ;  /* 0x0000003a00357213 */ /* 0x000fe20000000000 */
[----:B------:R-:W-:Y:S01]  /*94f0*/  IMAD.HI.U32 R59, R240, R54, RZ ;  /* 0x00000036f03b7227 */ /* 0x000fe200078e00ff */
[----:B------:R-:W-:-:S03]  /*9500*/  IADD3 R2, R222, 0x148, RZ ;  /* 0x00000148de027810 */ /* 0x000fc60007ffe0ff */
[C---:B------:R-:W-:Y:S02]  /*9510*/  IMAD.HI.U32 R61, R240.reuse, R56, RZ ;  /* 0x00000038f03d7227 */ /* 0x040fe400078e00ff */
[----:B------:R1:W-:Y:S02]  /*9520*/  STL [R1+0x780c], R2 ;  /* 0x00780c0201007387 */ /* 0x0003e40000100800 */
[C---:B------:R-:W-:Y:S02]  /*9530*/  IMAD.HI.U32 R60, R240.reuse, R55, RZ ;  /* 0x00000037f03c7227 */ /* 0x040fe400078e00ff */
[----:B------:R2:W-:Y:S02]  /*9540*/  STL [R1+0x7814], R0 ;  /* 0x0078140001007387 */ /* 0x0005e40000100800 */
[----:B------:R-:W-:Y:S02]  /*9550*/  IMAD.HI.U32 R57, R240, R52, RZ ;  /* 0x00000034f0397227 */ /* 0x000fe400078e00ff */
[----:B------:R-:W-:Y:S02]  /*9560*/  STL [R1+0x7810], R69 ;  /* 0x0078104501007387 */ /* 0x000fe40000100800 */
[----:B------:R-:W-:Y:S01]  /*9570*/  IMAD.MOV R59, RZ, RZ, -R59 ;  /* 0x000000ffff3b7224 */ /* 0x000fe200078e0a3b */
[----:B------:R-:W-:Y:S01]  /*9580*/  IADD3 R57, -R57, RZ, RZ ;  /* 0x000000ff39397210 */ /* 0x000fe20007ffe1ff */
[----:B------:R-:W-:Y:S01]  /*9590*/  IMAD.MOV R61, RZ, RZ, -R61 ;  /* 0x000000ffff3d7224 */ /* 0x000fe200078e0a3d */
[----:B------:R-:W-:Y:S01]  /*95a0*/  STL [R1+0x7818], R68 ;  /* 0x0078184401007387 */ /* 0x000fe20000100800 */
[----:B------:R-:W-:-:S02]  /*95b0*/  IMAD.MOV R60, RZ, RZ, -R60 ;  /* 0x000000ffff3c7224 */ /* 0x000fc400078e0a3c */
[----:B------:R-:W-:Y:S01]  /*95c0*/  IMAD.HI.U32 R58, R240, R53, RZ ;  /* 0x00000035f03a7227 */ /* 0x000fe200078e00ff */
[----:B------:R-:W-:Y:S03]  /*95d0*/  STL [R1+0x781c], R67 ;  /* 0x00781c4301007387 */ /* 0x000fe60000100800 */
        /* <DEDUP_REMOVED lines=13> */
[----:B--2---:R-:W-:Y:S01]  /*96b0*/  IADD3 R0, R222, 0x14e, RZ ;  /* 0x0000014ede007810 */ /* 0x004fe20007ffe0ff */
[----:B------:R1:W-:Y:S02]  /*96c0*/  STL [R1+0x7820], R2 ;  /* 0x0078200201007387 */ /* 0x0003e40000100800 */
[----:B------:R-:W-:-:S02]  /*96d0*/  IMAD.HI.U32 R66, R240, R61, RZ ;  /* 0x0000003df0427227 */ /* 0x000fc400078e00ff */
[----:B------:R2:W-:Y:S02]  /*96e0*/  STL [R1+0x7828], R0 ;  /* 0x0078280001007387 */ /* 0x0005e40000100800 */
[----:B------:R-:W-:Y:S01]  /*96f0*/  IMAD.HI.U32 R65, R240, R60, RZ ;  /* 0x0000003cf0417227 */ /* 0x000fe200078e00ff */
[----:B------:R-:W-:Y:S01]  /*9700*/  IADD3 R66, -R66, RZ, RZ ;  /* 0x000000ff42427210 */ /* 0x000fe20007ffe1ff */
[----:B------:R-:W-:Y:S02]  /*9710*/  STL [R1+0x7824], R74 ;  /* 0x0078244a01007387 */ /* 0x000fe40000100800 */
[----:B------:R-:W-:Y:S02]  /*9720*/  IMAD.HI.U32 R62, R240, R57, RZ ;  /* 0x00000039f03e7227 */ /* 0x000fe400078e00ff */
[----:B------:R-:W-:Y:S02]  /*9730*/  STL [R1+0x782c], R73 ;  /* 0x00782c4901007387 */ /* 0x000fe40000100800 */
[----:B------:R-:W-:-:S02]  /*9740*/  IMAD.MOV R64, RZ, RZ, -R64 ;  /* 0x000000ffff407224 */ /* 0x000fc400078e0a40 */
[----:B------:R-:W-:Y:S01]  /*9750*/  IMAD.MOV R65, RZ, RZ, -R65 ;  /* 0x000000ffff417224 */ /* 0x000fe200078e0a41 */
[----:B------:R-:W-:Y:S01]  /*9760*/  STL [R1+0x7830], R72 ;  /* 0x0078304801007387 */ /* 0x000fe20000100800 */
[----:B------:R-:W-:-:S04]  /*9770*/  IMAD.HI.U32 R63, R240, R58, RZ ;  /* 0x0000003af03f7227 */ /* 0x000fc800078e00ff */
        /* <DEDUP_REMOVED lines=18> */
[C---:B------:R-:W-:Y:S02]  /*98a0*/  IMAD.HI.U32 R71, R240.reuse, R66, RZ ;  /* 0x00000042f0477227 */ /* 0x040fe400078e00ff */
[----:B------:R3:W-:Y:S02]  /*98b0*/  STL [R1+0x783c], R79 ;  /* 0x00783c4f01007387 */ /* 0x0007e40000100800 */
[----:B------:R-:W-:Y:S02]  /*98c0*/  IMAD.HI.U32 R67, R240, R62, RZ ;  /* 0x0000003ef0437227 */ /* 0x000fe400078e00ff */
[----:B------:R-:W-:Y:S02]  /*98d0*/  STL [R1+0x7840], R78 ;  /* 0x0078404e01007387 */ /* 0x000fe40000100800 */
[----:B------:R-:W-:-:S02]  /*98e0*/  IMAD.MOV R69, RZ, RZ, -R69 ;  /* 0x000000ffff457224 */ /* 0x000fc400078e0a45 */
[----:B------:R-:W-:Y:S01]  /*98f0*/  IMAD.MOV R70, RZ, RZ, -R70 ;  /* 0x000000ffff467224 */ /* 0x000fe200078e0a46 */
[----:B------:R-:W-:Y:S01]  /*9900*/  STL [R1+0x7844], R77 ;  /* 0x0078444d01007387 */ /* 0x000fe20000100800 */
[----:B------:R-:W-:-:S04]  /*9910*/  IMAD.HI.U32 R68, R240, R63, RZ ;  /* 0x0000003ff0447227 */ /* 0x000fc800078e00ff */
[----:B------:R-:W-:Y:S02]  /*9920*/  IMAD.MOV R71, RZ, RZ, -R71 ;  /* 0x000000ffff477224 */ /* 0x000fe400078e0a47 */
        /* <DEDUP_REMOVED lines=17> */
[----:B------:R1:W-:Y:S02]  /*9a40*/  STL [R1+0x7850], R0 ;  /* 0x0078500001007387 */ /* 0x0003e40000100800 */
[C---:B------:R-:W-:Y:S01]  /*9a50*/  IMAD.HI.U32 R76, R240.reuse, R71, RZ ;  /* 0x00000047f04c7227 */ /* 0x040fe200078e00ff */
[----:B------:R-:W-:Y:S01]  /*9a60*/  IADD3 R75, -R75, RZ, RZ ;  /* 0x000000ff4b4b7210 */ /* 0x000fe20007ffe1ff */
[----:B------:R2:W-:Y:S02]  /*9a70*/  STL [R1+0x784c], R84 ;  /* 0x00784c5401007387 */ /* 0x0005e40000100800 */
[----:B------:R-:W-:Y:S02]  /*9a80*/  IMAD.HI.U32 R72, R240, R67, RZ ;  /* 0x00000043f0487227 */ /* 0x000fe400078e00ff */
[----:B------:R-:W-:Y:S02]  /*9a90*/  STL [R1+0x7854], R83 ;  /* 0x0078545301007387 */ /* 0x000fe40000100800 */
[----:B------:R-:W-:-:S02]  /*9aa0*/  IMAD.MOV R74, RZ, RZ, -R74 ;  /* 0x000000ffff4a7224 */ /* 0x000fc400078e0a4a */
[----:B------:R-:W-:Y:S01]  /*9ab0*/  IMAD.HI.U32 R73, R240, R68, RZ ;  /* 0x00000044f0497227 */ /* 0x000fe200078e00ff */
[----:B------:R-:W-:Y:S03]  /*9ac0*/  STL [R1+0x7858], R82 ;  /* 0x0078585201007387 */ /* 0x000fe60000100800 */
[----:B------:R-:W-:Y:S02]  /*9ad0*/  IMAD.MOV R76, RZ, RZ, -R76 ;  /* 0x000000ffff4c7224 */ /* 0x000fe400078e0a4c */
        /* <DEDUP_REMOVED lines=180> */
[C---:B------:R-:W-:Y:S01]  /*a620*/  IMAD.HI.U32 R110, R240.reuse, R105, RZ ;  /* 0x00000069f06e7227 */ /* 0x040fe200078e00ff */
        /* <DEDUP_REMOVED lines=53> */
[----:B------:R-:W-:Y:S01]  /*a980*/  IMAD.HI.U32 R121, R240, R116, RZ ;  /* 0x00000074f0797227 */ /* 0x000fe200078e00ff */
        /* <DEDUP_REMOVED lines=405> */
[----:B------:R-:W-:-:S04]  /*c2e0*/  IMAD.HI.U32 R192, R240, R187, RZ ;  /* 0x000000bbf0c07227 */ /* 0x000fc800078e00ff */
[----:B------:R-:W-:Y:S01]  /*c2f0*/  IMAD.MOV R194, RZ, RZ, -R194 ;  /* 0x000000ffffc27224 */ /* 0x000fe200078e0ac2 */
[----:B------:R-:W-:Y:S01]  /*c300*/  IADD3 R192, -R192, RZ, RZ ;  /* 0x000000ffc0c07210 */ /* 0x000fe20007ffe1ff */
[----:B------:R-:W-:Y:S02]  /*c310*/  IMAD.MOV R196, RZ, RZ, -R196 ;  /* 0x000000ffffc47224 */ /* 0x000fe400078e0ac4 */
[----:B------:R-:W-:Y:S02]  /*c320*/  IMAD.MOV R195, RZ, RZ, -R195 ;  /* 0x000000ffffc37224 */ /* 0x000fe400078e0ac3 */
[----:B------:R-:W-:-:S04]  /*c330*/  IMAD.HI.U32 R193, R240, R188, RZ ;  /* 0x000000bcf0c17227 */ /* 0x000fc800078e00ff */
        /* <DEDUP_REMOVED lines=13> */
[----:B--2---:R-:W-:-:S03]  /*c410*/  IADD3 R0, R222, 0x1d5, RZ ;  /* 0x000001d5de007810 */ /* 0x004fc60007ffe0ff */
[----:B------:R-:W-:-:S04]  /*c420*/  IMAD.HI.U32 R201, R240, R196, RZ ;  /* 0x000000c4f0c97227 */ /* 0x000fc800078e00ff */
[----:B------:R-:W-:Y:S01]  /*c430*/  IMAD.HI.U32 R200, R240, R195, RZ ;  /* 0x000000c3f0c87227 */ /* 0x000fe200078e00ff */
[----:B------:R-:W-:-:S03]  /*c440*/  IADD3 R201, -R201, RZ, RZ ;  /* 0x000000ffc9c97210 */ /* 0x000fc60007ffe1ff */
[----:B------:R-:W-:Y:S02]  /*c450*/  IMAD.MOV R199, RZ, RZ, -R199 ;  /* 0x000000ffffc77224 */ /* 0x000fe400078e0ac7 */
[----:B------:R-:W-:-:S04]  /*c460*/  IMAD.HI.U32 R197, R240, R192, RZ ;  /* 0x000000c0f0c57227 */ /* 0x000fc800078e00ff */
[----:B------:R-:W-:Y:S02]  /*c470*/  IMAD.MOV R200, RZ, RZ, -R200 ;  /* 0x000000ffffc87224 */ /* 0x000fe400078e0ac8 */
[----:B------:R-:W-:-:S04]  /*c480*/  IMAD.HI.U32 R198, R240, R193, RZ ;  /* 0x000000c1f0c67227 */ /* 0x000fc800078e00ff */
[C---:B------:R-:W-:Y:S01]  /*c490*/  IMAD R194, R241.reuse, R199, R194 ;  /* 0x000000c7f1c27224 */ /* 0x040fe200078e02c2 */
[----:B------:R-:W-:Y:S01]  /*c4a0*/  IABS R199, R202 ;  /* 0x000000ca00c77213 */ /* 0x000fe20000000000 */
[----:B------:R-:W-:Y:S02]  /*c4b0*/  IMAD.MOV R197, RZ, RZ, -R197 ;  /* 0x000000ffffc57224 */ /* 0x000fe400078e0ac5 */
[C---:B------:R-:W-:Y:S01]  /*c4c0*/  IMAD R195, R241.reuse, R200, R195 ;  /* 0x000000c8f1c37224 */ /* 0x040fe200078e02c3 */
[----:B------:R1:W-:Y:S01]  /*c4d0*/  STL [R1+0x7fac], R194 ;  /* 0x007facc201007387 */ /* 0x0003e20000100800 */
[----:B------:R-:W-:Y:S01]  /*c4e0*/  IMAD.MOV R198, RZ, RZ, -R198 ;  /* 0x000000ffffc67224 */ /* 0x000fe200078e0ac6 */
[----:B------:R-:W-:Y:S01]  /*c4f0*/  IABS R200, R2 ;  /* 0x0000000200c87213 */ /* 0x000fe20000000000 */
[C---:B------:R-:W-:Y:S01]  /*c500*/  IMAD R196, R241.reuse, R201, R196 ;  /* 0x000000c9f1c47224 */ /* 0x040fe200078e02c4 */
[----:B------:R2:W-:Y:S01]  /*c510*/  STL [R1+0x7fb0], R195 ;  /* 0x007fb0c301007387 */ /* 0x0005e20000100800 */
[C---:B------:R-:W-:Y:S01]  /*c520*/  IMAD R192, R241.reuse, R197, R192 ;  /* 0x000000c5f1c07224 */ /* 0x040fe200078e02c0 */
[----:B------:R-:W-:Y:S01]  /*c530*/  IABS R197, R204 ;  /* 0x000000cc00c57213 */ /* 0x000fe20000000000 */
[----:B------:R-:W-:Y:S01]  /*c540*/  IMAD R193, R241, R198, R193 ;  /* 0x000000c6f1c17224 */ /* 0x000fe200078e02c1 */
[----:B------:R3:W-:Y:S01]  /*c550*/  STL [R1+0x7fb4], R196 ;  /* 0x007fb4c401007387 */ /* 0x0007e20000100800 */
[----:B------:R-:W-:Y:S01]  /*c560*/  IABS R198, R203 ;  /* 0x000000cb00c67213 */ /* 0x000fe20000000000 */
[----:B------:R-:W-:Y:S01]  /*c570*/  IMAD.HI.U32 R205, R240, R200, RZ ;  /* 0x000000c8f0cd7227 */ /* 0x000fe200078e00ff */
[----:B------:R-:W-:Y:S01]  /*c580*/  IABS R201, R0 ;  /* 0x0000000000c97213 */ /* 0x000fe20000000000 */
[----:B------:R4:W-:Y:S01]  /*c590*/  STL [R1+0x7a38], R204 ;  /* 0x007a38cc01007387 */ /* 0x0009e20000100800 */
[C---:B-1----:R-:W-:Y:S01]  /*c5a0*/  IADD3 R194, R222.reuse, 0x1d8, RZ ;  /* 0x000001d8dec27810 */ /* 0x042fe20007ffe0ff */
[----:B------:R-:W-:Y:S01]  /*c5b0*/  IMAD.MOV R205, RZ, RZ, -R205 ;  /* 0x000000ffffcd7224 */ /* 0x000fe200078e0acd */
[----:B--2---:R-:W-:Y:S01]  /*c5c0*/  IADD3 R195, R222, 0x1d7, RZ ;  /* 0x000001d7dec37810 */ /* 0x004fe20007ffe0ff */
[----:B------:R1:W-:Y:S01]  /*c5d0*/  STL [R1+0x7a40], R203 ;  /* 0x007a40cb01007387 */ /* 0x0003e20000100800 */
[----:B------:R-:W-:Y:S01]  /*c5e0*/  IMAD.HI.U32 R206, R240, R201, RZ ;  /* 0x000000c9f0ce7227 */ /* 0x000fe200078e00ff */
[----:B---3--:R-:W-:-:S02]  /*c5f0*/  IADD3 R196, R222, 0x1d6, RZ ;  /* 0x000001d6dec47810 */ /* 0x008fc40007ffe0ff */
[----:B------:R2:W-:Y:S01]  /*c600*/  STL [R1+0x7a44], R202 ;  /* 0x007a44ca01007387 */ /* 0x0005e20000100800 */
[----:B------:R-:W-:Y:S02]  /*c610*/  IMAD.MOV R206, RZ, RZ, -R206 ;  /* 0x000000ffffce7224 */ /* 0x000fe400078e0ace */
[C---:B----4-:R-:W-:Y:S01]  /*c620*/  IMAD.HI.U32 R204, R240.reuse, R199, RZ ;  /* 0x000000c7f0cc7227 */ /* 0x050fe200078e00ff */
[----:B------:R3:W-:Y:S03]  /*c630*/  STL [R1+0x7a48], R2 ;  /* 0x007a480201007387 */ /* 0x0007e60000100800 */
[C---:B-1----:R-:W-:Y:S01]  /*c640*/  IMAD.HI.U32 R203, R240.reuse, R198, RZ ;  /* 0x000000c6f0cb7227 */ /* 0x042fe200078e00ff */
[----:B------:R1:W-:Y:S03]  /*c650*/  STL [R1+0x7a50], R0 ;  /* 0x007a500001007387 */ /* 0x0003e60000100800 */
[----:B--2---:R-:W-:Y:S01]  /*c660*/  IMAD.HI.U32 R202, R240, R197, RZ ;  /* 0x000000c5f0ca7227 */ /* 0x004fe200078e00ff */
[----:B---3--:R-:W-:-:S03]  /*c670*/  IADD3 R2, R222, 0x1d9, RZ ;  /* 0x000001d9de027810 */ /* 0x008fc60007ffe0ff */
[----:B------:R-:W-:Y:S02]  /*c680*/  IMAD.MOV R202, RZ, RZ, -R202 ;  /* 0x000000ffffca7224 */ /* 0x000fe400078e0aca */
[----:B------:R-:W-:Y:S01]  /*c690*/  IMAD.MOV R203, RZ, RZ, -R203 ;  /* 0x000000ffffcb7224 */ /* 0x000fe200078e0acb */
[----:B-1----:R-:W-:Y:S01]  /*c6a0*/  IADD3 R0, R222, 0x1da, RZ ;  /* 0x000001dade007810 */ /* 0x002fe20007ffe0ff */
        /* <DEDUP_REMOVED lines=11> */
[C---:B------:R-:W-:Y:S01]  /*c760*/  IMAD.HI.U32 R207, R240.reuse, R202, RZ ;  /* 0x000000caf0cf7227 */ /* 0x040fe200078e00ff */
[----:B------:R1:W-:Y:S03]  /*c770*/  STL [R1+0x7fb8], R197 ;  /* 0x007fb8c501007387 */ /* 0x0003e60000100800 */
[C---:B------:R-:W-:Y:S01]  /*c780*/  IMAD.HI.U32 R208, R240.reuse, R203, RZ ;  /* 0x000000cbf0d07227 */ /* 0x040fe200078e00ff */
[----:B------:R-:W-:Y:S03]  /*c790*/  STL [R1+0x7fbc], R198 ;  /* 0x007fbcc601007387 */ /* 0x000fe60000100800 */
[----:B------:R-:W-:Y:S01]  /*c7a0*/  IMAD.HI.U32 R210, R240, R205, RZ ;  /* 0x000000cdf0d27227 */ /* 0x000fe200078e00ff */
[----:B------:R-:W-:Y:S01]  /*c7b0*/  STL [R1+0x7fc0], R199 ;  /* 0x007fc0c701007387 */ /* 0x000fe20000100800 */
[----:B-1----:R-:W-:-:S02]  /*c7c0*/  IADD3 R197, R222, 0x1e0, RZ ;  /* 0x000001e0dec57810 */ /* 0x002fc40007ffe0ff */
[----:B------:R-:W-:Y:S01]  /*c7d0*/  IMAD.HI.U32 R209, R240, R204, RZ ;  /* 0x000000ccf0d17227 */ /* 0x000fe200078e00ff */
[----:B------:R-:W-:Y:S01]  /*c7e0*/  STL [R1+0x7fc4], R200 ;  /* 0x007fc4c801007387 */ /* 0x000fe20000100800 */
[----:B------:R-:W-:Y:S02]  /*c7f0*/  IADD3 R210, -R210, RZ, RZ ;  /* 0x000000ffd2d27210 */ /* 0x000fe40007ffe1ff */
[----:B------:R-:W-:Y:S01]  /*c800*/  IMAD.HI.U32 R211, R240, R206, RZ ;  /* 0x000000cef0d37227 */ /* 0x000fe200078e00ff */
[----:B------:R-:W-:Y:S03]  /*c810*/  STL [R1+0x7fc8], R201 ;  /* 0x007fc8c901007387 */ /* 0x000fe60000100800 */
[----:B------:R-:W-:Y:S01]  /*c820*/  IMAD.MOV R207, RZ, RZ, -R207 ;  /* 0x000000ffffcf7224 */ /* 0x000fe200078e0acf */
[----:B------:R1:W-:Y:S01]  /*c830*/  STL [R1+0x7a4c], R196 ;  /* 0x007a4cc401007387 */ /* 0x0003e20000100800 */
[----:B------:R-:W-:-:S02]  /*c840*/  IMAD.MOV R208, RZ, RZ, -R208 ;  /* 0x000000ffffd07224 */ /* 0x000fc400078e0ad0 */
[----:B------:R-:W-:Y:S01]  /*c850*/  IMAD.MOV R209, RZ, RZ, -R209 ;  /* 0x000000ffffd17224 */ /* 0x000fe200078e0ad1 */
[----:B------:R2:W-:Y:S01]  /*c860*/  STL [R1+0x7a54], R195 ;  /* 0x007a54c301007387 */ /* 0x0005e20000100800 */
[----:B------:R-:W-:Y:S02]  /*c870*/  IMAD.MOV R211, RZ, RZ, -R211 ;  /* 0x000000ffffd37224 */ /* 0x000fe400078e0ad3 */
[C---:B------:R-:W-:Y:S01]  /*c880*/  IMAD R202, R241.reuse, R207, R202 ;  /* 0x000000cff1ca7224 */ /* 0x040fe200078e02ca */
[----:B------:R3:W-:Y:S01]  /*c890*/  STL [R1+0x7a58], R194 ;  /* 0x007a58c201007387 */ /* 0x0007e20000100800 */
[C---:B------:R-:W-:Y:S01]  /*c8a0*/  IMAD R203, R241.reuse, R208, R203 ;  /* 0x000000d0f1cb7224 */ /* 0x040fe200078e02cb */
[C---:B-1----:R-:W-:Y:S01]  /*c8b0*/  IADD3 R196, R222.reuse, 0x1db, RZ ;  /* 0x000001dbdec47810 */ /* 0x042fe20007ffe0ff */
[C---:B------:R-:W-:Y:S01]  /*c8c0*/  IMAD R204, R241.reuse, R209, R204 ;  /* 0x000000d1f1cc7224 */ /* 0x040fe200078e02cc */
[----:B------:R1:W-:Y:S01]  /*c8d0*/  STL [R1+0x7a5c], R2 ;  /* 0x007a5c0201007387 */ /* 0x0003e20000100800 */
[C---:B------:R-:W-:Y:S01]  /*c8e0*/  IMAD R205, R241.reuse, R210, R205 ;  /* 0x000000d2f1cd7224 */ /* 0x040fe200078e02cd */
[C---:B--2---:R-:W-:Y:S01]  /*c8f0*/  IADD3 R195, R222.reuse, 0x1dc, RZ ;  /* 0x000001dcdec37810 */ /* 0x044fe20007ffe0ff */
[----:B------:R-:W-:Y:S01]  /*c900*/  IMAD R206, R241, R211, R206 ;  /* 0x000000d3f1ce7224 */ /* 0x000fe200078e02ce */
[----:B------:R2:W-:Y:S01]  /*c910*/  STL [R1+0x7a64], R0 ;  /* 0x007a640001007387 */ /* 0x0005e20000100800 */
[----:B------:R-:W-:Y:S01]  /*c920*/  IABS R207, R196 ;  /* 0x000000c400cf7213 */ /* 0x000fe20000000000 */
[----:B------:R-:W-:Y:S01]  /*c930*/  IMAD.MOV.U32 R198, RZ, RZ, R232 ;  /* 0x000000ffffc67224 */ /* 0x000fe200078e00e8 */
[----:B---3--:R-:W-:Y:S01]  /*c940*/  IADD3 R194, R222, 0x1dd, RZ ;  /* 0x000001dddec27810 */ /* 0x008fe20007ffe0ff */
[----:B------:R-:W-:Y:S01]  /*c950*/  STL [R1+0x7fcc], R202 ;  /* 0x007fccca01007387 */ /* 0x000fe20000100800 */
[----:B------:R-:W-:Y:S01]  /*c960*/  IABS R208, R195 ;  /* 0x000000c300d07213 */ /* 0x000fe20000000000 */
[----:B------:R-:W-:Y:S01]  /*c970*/  IMAD.HI.U32 R212, R240, R207, RZ ;  /* 0x000000cff0d47227 */ /* 0x000fe200078e00ff */
[----:B-1----:R-:W-:Y:S01]  /*c980*/  IADD3 R2, R222, 0x1de, RZ ;  /* 0x000001dede027810 */ /* 0x002fe20007ffe0ff */
[----:B------:R-:W-:Y:S01]  /*c990*/  STL [R1+0x7fd0], R203 ;  /* 0x007fd0cb01007387 */ /* 0x000fe20000100800 */
[----:B------:R-:W-:Y:S01]  /*c9a0*/  IABS R209, R194 ;  /* 0x000000c200d17213 */ /* 0x000fe20000000000 */
[----:B------:R-:W-:Y:S01]  /*c9b0*/  IMAD.HI.U32 R213, R240, R208, RZ ;  /* 0x000000d0f0d57227 */ /* 0x000fe200078e00ff */
[----:B--2---:R-:W-:Y:S01]  /*c9c0*/  IADD3 R0, R222, 0x1df, RZ ;  /* 0x000001dfde007810 */ /* 0x004fe20007ffe0ff */
[----:B------:R-:W-:Y:S01]  /*c9d0*/  STL [R1+0x7fd4], R204 ;  /* 0x007fd4cc01007387 */ /* 0x000fe20000100800 */
[----:B------:R-:W-:Y:S01]  /*c9e0*/  IABS R210, R2 ;  /* 0x0000000200d27213 */ /* 0x000fe20000000000 */
[----:B------:R-:W-:Y:S01]  /*c9f0*/  IMAD.MOV R212, RZ, RZ, -R212 ;  /* 0x000000ffffd47224 */ /* 0x000fe200078e0ad4 */
[----:B------:R-:W-:Y:S01]  /*ca00*/  IABS R211, R0 ;  /* 0x0000000000d37213 */ /* 0x000fe20000000000 */
[----:B------:R-:W-:Y:S01]  /*ca10*/  STL [R1+0x7fd8], R205 ;  /* 0x007fd8cd01007387 */ /* 0x000fe20000100800 */
[----:B------:R-:W-:-:S02]  /*ca20*/  IMAD.MOV R213, RZ, RZ, -R213 ;  /* 0x000000ffffd57224 */ /* 0x000fc400078e0ad5 */
[C---:B------:R-:W-:Y:S01]  /*ca30*/  IMAD.HI.U32 R215, R240.reuse, R210, RZ ;  /* 0x000000d2f0d77227 */ /* 0x040fe200078e00ff */
[----:B------:R-:W-:Y:S03]  /*ca40*/  STL [R1+0x7fdc], R206 ;  /* 0x007fdcce01007387 */ /* 0x000fe60000100800 */
[----:B------:R-:W-:Y:S01]  /*ca50*/  IMAD.HI.U32 R216, R240, R211, RZ ;  /* 0x000000d3f0d87227 */ /* 0x000fe200078e00ff */
[----:B------:R1:W-:Y:S03]  /*ca60*/  STL [R1+0x7a60], R196 ;  /* 0x007a60c401007387 */ /* 0x0003e60000100800 */
[C---:B------:R-:W-:Y:S01]  /*ca70*/  IMAD R207, R241.reuse, R212, R207 ;  /* 0x000000d4f1cf7224 */ /* 0x040fe200078e02cf */
[----:B------:R2:W-:Y:S01]  /*ca80*/  STL [R1+0x7a70], R195 ;  /* 0x007a70c301007387 */ /* 0x0005e20000100800 */
[----:B------:R-:W-:Y:S01]  /*ca90*/  IMAD.MOV R215, RZ, RZ, -R215 ;  /* 0x000000ffffd77224 */ /* 0x000fe200078e0ad7 */
[----:B------:R-:W-:Y:S01]  /*caa0*/  IABS R212, R197 ;  /* 0x000000c500d47213 */ /* 0x000fe20000000000 */
[C---:B------:R-:W-:Y:S01]  /*cab0*/  IMAD R208, R241.reuse, R213, R208 ;  /* 0x000000d5f1d07224 */ /* 0x040fe200078e02d0 */
[----:B------:R3:W-:Y:S01]  /*cac0*/  STL [R1+0x7a74], R194 ;  /* 0x007a74c201007387 */ /* 0x0007e20000100800 */
[----:B------:R-:W-:Y:S01]  /*cad0*/  IADD3 R216, -R216, RZ, RZ ;  /* 0x000000ffd8d87210 */ /* 0x000fe20007ffe1ff */
[C---:B------:R-:W-:Y:S01]  /*cae0*/  IMAD R210, R241.reuse, R215, R210 ;  /* 0x000000d7f1d27224 */ /* 0x040fe200078e02d2 */
[C---:B-1----:R-:W-:Y:S01]  /*caf0*/  IADD3 R196, R222.reuse, 0x1e1, RZ ;  /* 0x000001e1dec47810 */ /* 0x042fe20007ffe0ff */
[----:B------:R1:W-:Y:S01]  /*cb00*/  STL [R1+0x7a84], R2 ;  /* 0x007a840201007387 */ /* 0x0003e20000100800 */
[----:B------:R-:W-:Y:S01]  /*cb10*/  IMAD.MOV.U32 R202, RZ, RZ, R252 ;  /* 0x000000ffffca7224 */ /* 0x000fe200078e00fc */
[C---:B--2---:R-:W-:Y:S01]  /*cb20*/  IADD3 R195, R222.reuse, 0x1e2, RZ ;  /* 0x000001e2dec37810 */ /* 0x044fe20007ffe0ff */
[----:B------:R-:W-:Y:S01]  /*cb30*/  IMAD R211, R241, R216, R211 ;  /* 0x000000d8f1d37224 */ /* 0x000fe200078e02d3 */
[----:B------:R2:W-:Y:S01]  /*cb40*/  STL [R1+0x7a94], R0 ;  /* 0x007a940001007387 */ /* 0x0005e20000100800 */
[----:B------:R-:W-:Y:S01]  /*cb50*/  IABS R213, R196 ;  /* 0x000000c400d57213 */ /* 0x000fe20000000000 */
[----:B------:R-:W-:Y:S01]  /*cb60*/  IMAD.MOV.U32 R252, RZ, RZ, R235 ;  /* 0x000000fffffc7224 */ /* 0x000fe200078e00eb */
[C---:B---3--:R-:W-:Y:S01]  /*cb70*/  IADD3 R194, R222.reuse, 0x1e3, RZ ;  /* 0x000001e3dec27810 */ /* 0x048fe20007ffe0ff */
[----:B------:R-:W-:Y:S01]  /*cb80*/  STL [R1+0x7fe0], R207 ;  /* 0x007fe0cf01007387 */ /* 0x000fe20000100800 */
[----:B------:R-:W-:Y:S01]  /*cb90*/  IMAD.MOV.U32 R200, RZ, RZ, R250 ;  /* 0x000000ffffc87224 */ /* 0x000fe200078e00fa */
[----:B-1----:R-:W-:Y:S01]  /*cba0*/  IADD3 R2, R222, 0x1e4, RZ ;  /* 0x000001e4de027810 */ /* 0x002fe20007ffe0ff */
[C---:B------:R-:W-:Y:S01]  /*cbb0*/  IMAD.HI.U32 R218, R240.reuse, R213, RZ ;  /* 0x000000d5f0da7227 */ /* 0x040fe200078e00ff */
[----:B------:R-:W-:Y:S01]  /*cbc0*/  IABS R215, R194 ;  /* 0x000000c200d77213 */ /* 0x000fe20000000000 */
[----:B------:R-:W-:Y:S01]  /*cbd0*/  STL [R1+0x7fe4], R208 ;  /* 0x007fe4d001007387 */ /* 0x000fe20000100800 */
[----:B------:R-:W-:Y:S01]  /*cbe0*/  IABS R216, R2 ;  /* 0x0000000200d87213 */ /* 0x000fe20000000000 */
[----:B--2---:R-:W-:Y:S01]  /*cbf0*/  IMAD.MOV.U32 R0, RZ, RZ, R214 ;  /* 0x000000ffff007224 */ /* 0x004fe200078e00d6 */
[----:B------:R-:W-:Y:S01]  /*cc00*/  MOV R250, R236 ;  /* 0x000000ec00fa7202 */ /* 0x000fe20000000f00 */
[----:B------:R-:W-:-:S04]  /*cc10*/  IMAD.HI.U32 R214, R240, R209, RZ ;  /* 0x000000d1f0d67227 */ /* 0x000fc800078e00ff */
[----:B------:R-:W-:Y:S02]  /*cc20*/  IMAD.MOV R214, RZ, RZ, -R214 ;  /* 0x000000ffffd67224 */ /* 0x000fe400078e0ad6 */
[----:B------:R-:W-:Y:S02]  /*cc30*/  IMAD.MOV.U32 R248, RZ, RZ, R0 ;  /* 0x000000fffff87224 */ /* 0x000fe400078e0000 */
[----:B------:R-:W-:Y:S01]  /*cc40*/  IMAD R209, R241, R214, R209 ;  /* 0x000000d6f1d17224 */ /* 0x000fe200078e02d1 */
[----:B------:R-:W-:Y:S01]  /*cc50*/  IABS R214, R195 ;  /* 0x000000c300d67213 */ /* 0x000fe20000000000 */
[----:B------:R-:W-:Y:S02]  /*cc60*/  IMAD.MOV.U32 R0, RZ, RZ, R217 ;  /* 0x000000ffff007224 */ /* 0x000fe400078e00d9 */
[C---:B------:R-:W-:Y:S01]  /*cc70*/  IMAD.HI.U32 R217, R240.reuse, R212, RZ ;  /* 0x000000d4f0d97227 */ /* 0x040fe200078e00ff */
[----:B------:R-:W-:Y:S03]  /*cc80*/  STL [R1+0x7fe8], R209 ;  /* 0x007fe8d101007387 */ /* 0x000fe60000100800 */
[C---:B------:R-:W-:Y:S01]  /*cc90*/  IMAD.HI.U32 R219, R240.reuse, R214, RZ ;  /* 0x000000d6f0db7227 */ /* 0x040fe200078e00ff */
[----:B------:R-:W-:Y:S01]  /*cca0*/  IADD3 R217, -R217, RZ, RZ ;  /* 0x000000ffd9d97210 */ /* 0x000fe20007ffe1ff */
[----:B------:R-:W-:Y:S02]  /*ccb0*/  STL [R1+0x7fec], R210 ;  /* 0x007fecd201007387 */ /* 0x000fe40000100800 */
[----:B------:R-:W-:-:S02]  /*ccc0*/  IMAD.HI.U32 R220, R240, R215, RZ ;  /* 0x000000d7f0dc7227 */ /* 0x000fc400078e00ff */
[----:B------:R-:W-:Y:S02]  /*ccd0*/  STL [R1+0x7ff0], R211 ;  /* 0x007ff0d301007387 */ /* 0x000fe40000100800 */
[----:B------:R-:W-:Y:S02]  /*cce0*/  IMAD.MOV R218, RZ, RZ, -R218 ;  /* 0x000000ffffda7224 */ /* 0x000fe400078e0ada */
[----:B------:R-:W-:Y:S01]  /*ccf0*/  IMAD.MOV R219, RZ, RZ, -R219 ;  /* 0x000000ffffdb7224 */ /* 0x000fe200078e0adb */
[----:B------:R-:W-:Y:S01]  /*cd00*/  STL [R1+0x7a90], R197 ;  /* 0x007a90c501007387 */ /* 0x000fe20000100800 */
[----:B------:R-:W-:Y:S02]  /*cd10*/  IMAD.MOV R220, RZ, RZ, -R220 ;  /* 0x000000ffffdc7224 */ /* 0x000fe400078e0adc */
[C---:B------:R-:W-:Y:S01]  /*cd20*/  IMAD R212, R241.reuse, R217, R212 ;  /* 0x000000d9f1d47224 */ /* 0x040fe200078e02d4 */
[----:B------:R1:W-:Y:S01]  /*cd30*/  STL [R1+0x7a9c], R196 ;  /* 0x007a9cc401007387 */ /* 0x0003e20000100800 */
[----:B------:R-:W-:-:S02]  /*cd40*/  IMAD R213, R241, R218, R213 ;  /* 0x000000daf1d57224 */ /* 0x000fc400078e02d5 */
[C---:B------:R-:W-:Y:S01]  /*cd50*/  IMAD R214, R241.reuse, R219, R214 ;  /* 0x000000dbf1d67224 */ /* 0x040fe200078e02d6 */
[----:B------:R-:W-:Y:S01]  /*cd60*/  STL [R1+0x7aac], R195 ;  /* 0x007aacc301007387 */ /* 0x000fe20000100800 */
[----:B------:R-:W-:Y:S02]  /*cd70*/  IMAD R215, R241, R220, R215 ;  /* 0x000000dcf1d77224 */ /* 0x000fe400078e02d7 */
[----:B------:R-:W-:Y:S01]  /*cd80*/  IMAD.HI.U32 R221, R240, R216, RZ ;  /* 0x000000d8f0dd7227 */ /* 0x000fe200078e00ff */
[----:B------:R-:W-:Y:S03]  /*cd90*/  STL [R1+0x7ab4], R194 ;  /* 0x007ab4c201007387 */ /* 0x000fe60000100800 */
[----:B------:R-:W-:Y:S01]  /*cda0*/  IMAD.MOV R221, RZ, RZ, -R221 ;  /* 0x000000ffffdd7224 */ /* 0x000fe200078e0add */
[----:B------:R-:W-:Y:S01]  /*cdb0*/  STL [R1+0x7abc], R2 ;  /* 0x007abc0201007387 */ /* 0x000fe20000100800 */
[----:B------:R-:W-:-:S02]  /*cdc0*/  IMAD.MOV.U32 R204, RZ, RZ, R248 ;  /* 0x000000ffffcc7224 */ /* 0x000fc400078e00f8 */
[----:B------:R-:W-:Y:S01]  /*cdd0*/  IMAD R216, R241, R221, R216 ;  /* 0x000000ddf1d87224 */ /* 0x000fe200078e02d8 */
[----:B------:R-:W-:Y:S01]  /*cde0*/  STL [R1+0x7ff4], R212 ;  /* 0x007ff4d401007387 */ /* 0x000fe20000100800 */
[----:B------:R-:W-:Y:S02]  /*cdf0*/  IMAD.MOV.U32 R248, RZ, RZ, R230 ;  /* 0x000000fffff87224 */ /* 0x000fe400078e00e6 */
[----:B------:R-:W-:Y:S01]  /*ce00*/  IMAD.MOV.U32 R203, RZ, RZ, R251 ;  /* 0x000000ffffcb7224 */ /* 0x000fe200078e00fb */
[----:B------:R-:W-:Y:S01]  /*ce10*/  STL [R1+0x7ff8], R213 ;  /* 0x007ff8d501007387 */ /* 0x000fe20000100800 */
[----:B------:R-:W-:-:S03]  /*ce20*/  IMAD.MOV.U32 R251, RZ, RZ, R237 ;  /* 0x000000fffffb7224 */ /* 0x000fc600078e00ed */
[----:B------:R-:W-:Y:S04]  /*ce30*/  STL [R1+0x7ffc], R214 ;  /* 0x007ffcd601007387 */ /* 0x000fe80000100800 */
[----:B------:R2:W-:Y:S04]  /*ce40*/  STL [R1+0x8000], R215 ;  /* 0x008000d701007387 */ /* 0x0005e80000100800 */
[----:B-1----:R-:W1:Y:S04]  /*ce50*/  S2R R196, SR_TID.X ;  /* 0x0000000000c47919 */ /* 0x002e680000002100 */
[----:B------:R-:W-:Y:S01]  /*ce60*/  STL [R1+0x8004], R216 ;  /* 0x008004d801007387 */ /* 0x000fe20000100800 */
[----:B--2---:R-:W-:-:S05]  /*ce70*/  IMAD.MOV.U32 R215, RZ, RZ, R222 ;  /* 0x000000ffffd77224 */ /* 0x004fca00078e00de */
[C---:B------:R-:W-:Y:S02]  /*ce80*/  IADD3 R194, R215.reuse, 0x1e5, RZ ;  /* 0x000001e5d7c27810 */ /* 0x040fe40007ffe0ff */
[C---:B------:R-:W-:Y:S02]  /*ce90*/  IADD3 R195, R215.reuse, 0x1e6, RZ ;  /* 0x000001e6d7c37810 */ /* 0x040fe40007ffe0ff */
[C---:B------:R-:W-:Y:S01]  /*cea0*/  IADD3 R2, R215.reuse, 0x1e7, RZ ;  /* 0x000001e7d7027810 */ /* 0x040fe20007ffe0ff */
[----:B------:R2:W-:Y:S01]  /*ceb0*/  STL [R1+0x7ab8], R194 ;  /* 0x007ab8c201007387 */ /* 0x0005e20000100800 */
[----:B------:R-:W-:Y:S02]  /*cec0*/  IABS R217, R194 ;  /* 0x000000c200d97213 */ /* 0x000fe40000000000 */
[----:B------:R-:W-:Y:S01]  /*ced0*/  IABS R219, R2 ;  /* 0x0000000200db7213 */ /* 0x000fe20000000000 */
[----:B------:R3:W-:Y:S01]  /*cee0*/  STL [R1+0x7ac0], R195 ;  /* 0x007ac0c301007387 */ /* 0x0007e20000100800 */
[----:B------:R-:W-:Y:S01]  /*cef0*/  IABS R218, R195 ;  /* 0x000000c300da7213 */ /* 0x000fe20000000000 */
[----:B------:R-:W-:Y:S01]  /*cf00*/  IMAD.HI.U32 R222, R240, R217, RZ ;  /* 0x000000d9f0de7227 */ /* 0x000fe200078e00ff */
[C---:B------:R-:W-:Y:S01]  /*cf10*/  IADD3 R197, R215.reuse, 0x1ea, RZ ;  /* 0x000001ead7c57810 */ /* 0x040fe20007ffe0ff */
[----:B------:R4:W-:Y:S01]  /*cf20*/  STL [R1+0x7ad4], R2 ;  /* 0x007ad40201007387 */ /* 0x0009e20000100800 */
[----:B-1----:R-:W-:Y:S01]  /*cf30*/  LOP3.LUT R243, R196, 0x1f, RZ, 0xc0, !PT ;  /* 0x0000001fc4f37812 */ /* 0x002fe200078ec0ff */
[----:B------:R-:W-:Y:S01]  /*cf40*/  IMAD.MOV R222, RZ, RZ, -R222 ;  /* 0x000000ffffde7224 */ /* 0x000fe200078e0ade */
[C---:B--2---:R-:W-:Y:S01]  /*cf50*/  IADD3 R194, R215.reuse, 0x1e8, RZ ;  /* 0x000001e8d7c27810 */ /* 0x044fe20007ffe0ff */
[----:B------:R-:W-:Y:S01]  /*cf60*/  IMAD.HI.U32 R223, R240, R219, RZ ;  /* 0x000000dbf0df7227 */ /* 0x000fe200078e00ff */
[----:B------:R-:W-:-:S02]  /*cf70*/  IADD3 R196, R215, 0x1eb, RZ ;  /* 0x000001ebd7c47810 */ /* 0x000fc40007ffe0ff */
[----:B------:R-:W-:Y:S01]  /*cf80*/  IABS R220, R194 ;  /* 0x000000c200dc7213 */ /* 0x000fe20000000000 */
[----:B------:R1:W-:Y:S01]  /*cf90*/  STL [R1+0x7ad8], R194 ;  /* 0x007ad8c201007387 */ /* 0x0003e20000100800 */
[----:B---3--:R-:W-:Y:S01]  /*cfa0*/  IMAD.MOV.U32 R195, RZ, RZ, R227 ;  /* 0x000000ffffc37224 */ /* 0x008fe200078e00e3 */
[----:B----4-:R-:W-:Y:S01]  /*cfb0*/  IADD3 R2, R215, 0x1e9, RZ ;  /* 0x000001e9d7027810 */ /* 0x010fe20007ffe0ff */
[----:B------:R-:W-:Y:S01]  /*cfc0*/  IMAD R217, R241, R222, R217 ;  /* 0x000000def1d97224 */ /* 0x000fe200078e02d9 */
[C---:B------:R-:W-:Y:S01]  /*cfd0*/  IADD3 R210, R215.reuse, 0x1ec, RZ ;  /* 0x000001ecd7d27810 */ /* 0x040fe20007ffe0ff */
[----:B------:R-:W-:Y:S01]  /*cfe0*/  IMAD.HI.U32 R227, R240, R220, RZ ;  /* 0x000000dcf0e37227 */ /* 0x000fe200078e00ff */
[----:B------:R-:W-:Y:S01]  /*cff0*/  IABS R221, R2 ;  /* 0x0000000200dd7213 */ /* 0x000fe20000000000 */
[----:B------:R2:W-:Y:S01]  /*d000*/  STL [R1+0x7adc], R2 ;  /* 0x007adc0201007387 */ /* 0x0005e20000100800 */
[----:B------:R-:W-:Y:S01]  /*d010*/  IADD3 R208, R215, 0x1ed, RZ ;  /* 0x000001edd7d07810 */ /* 0x000fe20007ffe0ff */
[----:B-1----:R-:W-:-:S02]  /*d020*/  IMAD.MOV.U32 R194, RZ, RZ, R225 ;  /* 0x000000ffffc27224 */ /* 0x002fc400078e00e1 */
[----:B------:R-:W-:Y:S01]  /*d030*/  STL [R1+0x8008], R217 ;  /* 0x008008d901007387 */ /* 0x000fe20000100800 */
[C---:B------:R-:W-:Y:S01]  /*d040*/  IMAD.HI.U32 R225, R240.reuse, R218, RZ ;  /* 0x000000daf0e17227 */ /* 0x040fe200078e00ff */
[C---:B------:R-:W-:Y:S02]  /*d050*/  IADD3 R206, R215.reuse, 0x1ee, RZ ;  /* 0x000001eed7ce7810 */ /* 0x040fe40007ffe0ff */
[----:B------:R-:W-:Y:S01]  /*d060*/  IADD3 R205, R215, 0x1ef, RZ ;  /* 0x000001efd7cd7810 */ /* 0x000fe20007ffe0ff */
[----:B------:R-:W-:Y:S01]  /*d070*/  IMAD.HI.U32 R222, R240, R221, RZ ;  /* 0x000000ddf0de7227 */ /* 0x000fe200078e00ff */
[----:B------:R-:W-:-:S03]  /*d080*/  MOV R199, R195 ;  /* 0x000000c300c77202 */ /* 0x000fc60000000f00 */
[----:B--2---:R-:W-:Y:S01]  /*d090*/  IMAD.MOV.U32 R2, RZ, RZ, R246 ;  /* 0x000000ffff027224 */ /* 0x004fe200078e00f6 */
[----:B------:R-:W-:Y:S01]  /*d0a0*/  MOV R246, R226 ;  /* 0x000000e200f67202 */ /* 0x000fe20000000f00 */
[----:B------:R-:W-:Y:S02]  /*d0b0*/  IMAD.MOV R226, RZ, RZ, -R225 ;  /* 0x000000ffffe27224 */ /* 0x000fe400078e0ae1 */
[----:B------:R-:W-:Y:S02]  /*d0c0*/  IMAD.MOV R225, RZ, RZ, -R223 ;  /* 0x000000ffffe17224 */ /* 0x000fe400078e0adf */
[----:B------:R-:W-:Y:S02]  /*d0d0*/  IMAD.MOV R223, RZ, RZ, -R227 ;  /* 0x000000ffffdf7224 */ /* 0x000fe400078e0ae3 */
[----:B------:R-:W-:Y:S02]  /*d0e0*/  IMAD.MOV R222, RZ, RZ, -R222 ;  /* 0x000000ffffde7224 */ /* 0x000fe400078e0ade */
[C---:B------:R-:W-:Y:S01]  /*d0f0*/  IMAD R220, R241.reuse, R223, R220 ;  /* 0x000000dff1dc7224 */ /* 0x040fe200078e02dc */
[----:B------:R-:W-:Y:S01]  /*d100*/  IABS R223, R196 ;  /* 0x000000c400df7213 */ /* 0x000fe20000000000 */
[C---:B------:R-:W-:Y:S01]  /*d110*/  IMAD R221, R241.reuse, R222, R221 ;  /* 0x000000def1dd7224 */ /* 0x040fe200078e02dd */
[----:B------:R-:W-:Y:S01]  /*d120*/  IABS R222, R197 ;  /* 0x000000c500de7213 */ /* 0x000fe20000000000 */
[----:B------:R-:W-:-:S02]  /*d130*/  IMAD R218, R241, R226, R218 ;  /* 0x000000e2f1da7224 */ /* 0x000fc400078e02da */
[----:B------:R-:W-:Y:S02]  /*d140*/  IMAD R219, R241, R225, R219 ;  /* 0x000000e1f1db7224 */ /* 0x000fe400078e02db */
[C---:B------:R-:W-:Y:S01]  /*d150*/  IMAD.HI.U32 R226, R240.reuse, R223, RZ ;  /* 0x000000dff0e27227 */ /* 0x040fe200078e00ff */
[----:B------:R1:W-:Y:S03]  /*d160*/  STL [R1+0x800c], R218 ;  /* 0x00800cda01007387 */ /* 0x0003e60000100800 */
[----:B------:R-:W-:Y:S01]  /*d170*/  IMAD.HI.U32 R225, R240, R222, RZ ;  /* 0x000000def0e17227 */ /* 0x000fe200078e00ff */
[----:B------:R-:W-:Y:S01]  /*d180*/  IADD3 R226, -R226, RZ, RZ ;  /* 0x000000ffe2e27210 */ /* 0x000fe20007ffe1ff */
[----:B------:R-:W-:Y:S02]  /*d190*/  STL [R1+0x8010], R219 ;  /* 0x008010db01007387 */ /* 0x000fe40000100800 */
[----:B------:R-:W-:-:S02]  /*d1a0*/  IMAD.MOV R225, RZ, RZ, -R225 ;  /* 0x000000ffffe17224 */ /* 0x000fc400078e0ae1 */
[----:B------:R-:W-:Y:S01]  /*d1b0*/  STL [R1+0x8014], R220 ;  /* 0x008014dc01007387 */ /* 0x000fe20000100800 */
[----:B-1----:R-:W-:Y:S02]  /*d1c0*/  IMAD R218, R228, 0x100, R243 ;  /* 0x00000100e4da7824 */ /* 0x002fe400078e02f3 */
[C---:B------:R-:W-:Y:S01]  /*d1d0*/  IMAD R222, R241.reuse, R225, R222 ;  /* 0x000000e1f1de7224 */ /* 0x040fe200078e02de */
[----:B------:R1:W-:Y:S01]  /*d1e0*/  STL [R1+0x7ae4], R197 ;  /* 0x007ae4c501007387 */ /* 0x0003e20000100800 */
[----:B------:R-:W-:Y:S01]  /*d1f0*/  IMAD R223, R241, R226, R223 ;  /* 0x000000e2f1df7224 */ /* 0x000fe200078e02df */
[C---:B------:R-:W-:Y:S01]  /*d200*/  IADD3 R217, R218.reuse, 0x20, RZ ;  /* 0x00000020dad97810 */ /* 0x040fe20007ffe0ff */
[----:B------:R-:W-:Y:S01]  /*d210*/  IMAD.MOV.U32 R195, RZ, RZ, R247 ;  /* 0x000000ffffc37224 */ /* 0x000fe200078e00f7 */
[C---:B------:R-:W-:Y:S01]  /*d220*/  IADD3 R212, R218.reuse, 0x40, RZ ;  /* 0x00000040dad47810 */ /* 0x040fe20007ffe0ff */
[----:B------:R-:W-:Y:S01]  /*d230*/  STL [R1+0x8018], R221 ;  /* 0x008018dd01007387 */ /* 0x000fe20000100800 */
[C---:B------:R-:W-:Y:S01]  /*d240*/  IADD3 R216, R218.reuse, 0x60, RZ ;  /* 0x00000060dad87810 */ /* 0x040fe20007ffe0ff */
[----:B------:R-:W-:Y:S01]  /*d250*/  IMAD.MOV.U32 R247, RZ, RZ, R229 ;  /* 0x000000fffff77224 */ /* 0x000fe200078e00e5 */
[C---:B------:R-:W-:Y:S01]  /*d260*/  IADD3 R214, R218.reuse, 0x80, RZ ;  /* 0x00000080dad67810 */ /* 0x040fe20007ffe0ff */
[----:B------:R2:W-:Y:S01]  /*d270*/  STL [R1+0x7ae0], R196 ;  /* 0x007ae0c401007387 */ /* 0x0005e20000100800 */
[C---:B------:R-:W-:Y:S01]  /*d280*/  IADD3 R211, R218.reuse, 0xa0, RZ ;  /* 0x000000a0dad37810 */ /* 0x040fe20007ffe0ff */
[----:B------:R-:W-:Y:S01]  /*d290*/  IMAD.MOV.U32 R201, RZ, RZ, R2 ;  /* 0x000000ffffc97224 */ /* 0x000fe200078e0002 */
[C---:B------:R-:W-:Y:S01]  /*d2a0*/  IADD3 R207, R218.reuse, 0xc0, RZ ;  /* 0x000000c0dacf7810 */ /* 0x040fe20007ffe0ff */
[----:B------:R-:W-:Y:S01]  /*d2b0*/  STL [R1+0x2b20], R218 ;  /* 0x002b20da01007387 */ /* 0x000fe20000100800 */
[----:B------:R-:W-:Y:S01]  /*d2c0*/  IADD3 R209, R218, 0xe0, RZ ;  /* 0x000000e0dad17810 */ /* 0x000fe20007ffe0ff */
[----:B------:R-:W-:Y:S01]  /*d2d0*/  IMAD.MOV.U32 R2, RZ, RZ, R249 ;  /* 0x000000ffff027224 */ /* 0x000fe200078e00f9 */
[----:B------:R-:W-:Y:S01]  /*d2e0*/  IABS R228, R218 ;  /* 0x000000da00e47213 */ /* 0x000fe20000000000 */
[----:B------:R-:W-:Y:S01]  /*d2f0*/  STL [R1+0x2b24], R217 ;  /* 0x002b24d901007387 */ /* 0x000fe20000100800 */
[----:B------:R-:W-:Y:S01]  /*d300*/  IABS R229, R217 ;  /* 0x000000d900e57213 */ /* 0x000fe20000000000 */
[----:B------:R-:W-:Y:S01]  /*d310*/  IMAD.MOV.U32 R249, RZ, RZ, R231 ;  /* 0x000000fffff97224 */ /* 0x000fe200078e00e7 */
[----:B------:R-:W-:Y:S01]  /*d320*/  IABS R230, R212 ;  /* 0x000000d400e67213 */ /* 0x000fe20000000000 */
[----:B------:R-:W-:Y:S01]  /*d330*/  STL [R1+0x2b28], R212 ;  /* 0x002b28d401007387 */ /* 0x000fe20000100800 */
[----:B------:R-:W-:Y:S01]  /*d340*/  IMAD.HI.U32 R227, R224, R228, RZ ;  /* 0x000000e4e0e37227 */ /* 0x000fe200078e00ff */
[----:B------:R-:W-:-:S02]  /*d350*/  IABS R235, R209 ;  /* 0x000000d100eb7213 */ /* 0x000fc40000000000 */
[----:B------:R-:W-:Y:S01]  /*d360*/  STL [R1+0x801c], R222 ;  /* 0x00801cde01007387 */ /* 0x000fe20000100800 */
[----:B------:R-:W-:Y:S02]  /*d370*/  IMAD.MOV R227, RZ, RZ, -R227 ;  /* 0x000000ffffe37224 */ /* 0x000fe400078e0ae3 */
[----:B------:R-:W-:Y:S01]  /*d380*/  IMAD.HI.U32 R231, R224, R229, RZ ;  /* 0x000000e5e0e77227 */ /* 0x000fe200078e00ff */
[----:B------:R-:W-:Y:S03]  /*d390*/  STL [R1+0x8020], R223 ;  /* 0x008020df01007387 */ /* 0x000fe60000100800 */
[----:B------:R-:W-:Y:S01]  /*d3a0*/  IMAD R228, R242, R227, R228 ;  /* 0x000000e3f2e47224 */ /* 0x000fe200078e02e4 */
[----:B------:R-:W-:Y:S01]  /*d3b0*/  STL [R1+0x2b2c], R216 ;  /* 0x002b2cd801007387 */ /* 0x000fe20000100800 */
[----:B------:R-:W-:-:S03]  /*d3c0*/  IMAD.HI.U32 R232, R224, R230, RZ ;  /* 0x000000e6e0e87227 */ /* 0x000fc600078e00ff */
[----:B------:R-:W-:Y:S01]  /*d3d0*/  STL [R1+0x3570], R214 ;  /* 0x003570d601007387 */ /* 0x000fe20000100800 */
[----:B------:R-:W-:Y:S01]  /*d3e0*/  IMAD.MOV R231, RZ, RZ, -R231 ;  /* 0x000000ffffe77224 */ /* 0x000fe200078e0ae7 */
[C---:B------:R-:W-:Y:S01]  /*d3f0*/  ISETP.GT.U32.AND P0, PT, R242.reuse, R228, PT ;  /* 0x000000e4f200720c */ /* 0x040fe20003f04070 */
[----:B------:R-:W-:Y:S01]  /*d400*/  IMAD.MOV R232, RZ, RZ, -R232 ;  /* 0x000000ffffe87224 */ /* 0x000fe200078e0ae8 */
[----:B------:R-:W-:Y:S01]  /*d410*/  STL [R1+0x3578], R211 ;  /* 0x003578d301007387 */ /* 0x000fe20000100800 */
[C---:B------:R-:W-:Y:S01]  /*d420*/  IMAD R229, R242.reuse, R231, R229 ;  /* 0x000000e7f2e57224 */ /* 0x040fe200078e02e5 */
[----:B------:R-:W-:Y:S01]  /*d430*/  IABS R231, R216 ;  /* 0x000000d800e77213 */ /* 0x000fe20000000000 */
[----:B------:R-:W-:Y:S01]  /*d440*/  IMAD R230, R242, R232, R230 ;  /* 0x000000e8f2e67224 */ /* 0x000fe200078e02e6 */
[----:B------:R-:W-:Y:S01]  /*d450*/  STL [R1+0x3810], R207 ;  /* 0x003810cf01007387 */ /* 0x000fe20000100800 */
[----:B-1----:R-:W-:Y:S01]  /*d460*/  IMAD.MOV.U32 R197, RZ, RZ, R233 ;  /* 0x000000ffffc57224 */ /* 0x002fe200078e00e9 */
[----:B------:R-:W-:Y:S01]  /*d470*/  IABS R232, R214 ;  /* 0x000000d600e87213 */ /* 0x000fe20000000000 */
[----:B--2---:R-:W-:Y:S01]  /*d480*/  IMAD.MOV.U32 R196, RZ, RZ, R234 ;  /* 0x000000ffffc47224 */ /* 0x004fe200078e00ea */
[----:B------:R-:W-:Y:S01]  /*d490*/  STL [R1+0x357c], R209 ;  /* 0x00357cd101007387 */ /* 0x000fe20000100800 */
[----:B------:R-:W-:Y:S01]  /*d4a0*/  IABS R233, R211 ;  /* 0x000000d300e97213 */ /* 0x000fe20000000000 */
[----:B------:R-:W-:Y:S01]  /*d4b0*/  IMAD.HI.U32 R225, R224, R231, RZ ;  /* 0x000000e7e0e17227 */ /* 0x000fe200078e00ff */
[----:B------:R-:W-:Y:S01]  /*d4c0*/  IABS R234, R207 ;  /* 0x000000cf00ea7213 */ /* 0x000fe20000000000 */
[----:B------:R1:W-:Y:S01]  /*d4d0*/  STL [R1+0x7ad0], R210 ;  /* 0x007ad0d201007387 */ /* 0x0003e20000100800 */
[----:B------:R-:W-:Y:S01]  /*d4e0*/  ISETP.GT.U32.AND P1, PT, R242, R229, PT ;  /* 0x000000e5f200720c */ /* 0x000fe20003f24070 */
[----:B------:R-:W-:-:S02]  /*d4f0*/  IMAD.HI.U32 R226, R224, R232, RZ ;  /* 0x000000e8e0e27227 */ /* 0x000fc400078e00ff */
[----:B------:R-:W-:Y:S02]  /*d500*/  STL [R1+0x7acc], R208 ;  /* 0x007accd001007387 */ /* 0x000fe40000100800 */
[C---:B------:R-:W-:Y:S02]  /*d510*/  IMAD.HI.U32 R236, R224.reuse, R233, RZ ;  /* 0x000000e9e0ec7227 */ /* 0x040fe400078e00ff */
[----:B------:R2:W-:Y:S02]  /*d520*/  STL [R1+0x7ac8], R206 ;  /* 0x007ac8ce01007387 */ /* 0x0005e40000100800 */
[C---:B------:R-:W-:Y:S02]  /*d530*/  IMAD.HI.U32 R237, R224.reuse, R234, RZ ;  /* 0x000000eae0ed7227 */ /* 0x040fe400078e00ff */
[----:B------:R3:W-:Y:S02]  /*d540*/  STL [R1+0x7ac4], R205 ;  /* 0x007ac4cd01007387 */ /* 0x0007e40000100800 */
[----:B------:R-:W-:-:S02]  /*d550*/  IMAD.HI.U32 R227, R224, R235, RZ ;  /* 0x000000ebe0e37227 */ /* 0x000fc400078e00ff */
[----:B------:R-:W4:Y:S02]  /*d560*/  LDL.LU R221, [R1+0x410] ;  /* 0x0004100001dd7983 */ /* 0x000f240000300800 */
[----:B------:R-:W-:Y:S02]  /*d570*/  IMAD.MOV R224, RZ, RZ, -R225 ;  /* 0x000000ffffe07224 */ /* 0x000fe400078e0ae1 */
[----:B------:R-:W4:Y:S01]  /*d580*/  LDL.LU R220, [R1+0x40c] ;  /* 0x00040c0001dc7983 */ /* 0x000f220000300800 */
[----:B------:R-:W-:Y:S01]  /*d590*/  @!P0 IMAD.IADD R228, R228, 0x1, -R242 ;  /* 0x00000001e4e48824 */ /* 0x000fe200078e0af2 */
[----:B------:R-:W-:Y:S01]  /*d5a0*/  ISETP.GT.U32.AND P0, PT, R242, R230, PT ;  /* 0x000000e6f200720c */ /* 0x000fe20003f04070 */
[----:B------:R-:W-:Y:S01]  /*d5b0*/  IMAD.MOV R225, RZ, RZ, -R226 ;  /* 0x000000ffffe17224 */ /* 0x000fe200078e0ae2 */
[----:B------:R-:W4:Y:S01]  /*d5c0*/  LDL.LU R213, [R1+0x408] ;  /* 0x0004080001d57983 */ /* 0x000f220000300800 */
[----:B------:R-:W-:Y:S02]  /*d5d0*/  IMAD.MOV R226, RZ, RZ, -R236 ;  /* 0x000000ffffe27224 */ /* 0x000fe400078e0aec */
[----:B------:R-:W-:-:S02]  /*d5e0*/  IMAD.MOV R227, RZ, RZ, -R227 ;  /* 0x000000ffffe37224 */ /* 0x000fc400078e0ae3 */
[----:B------:R-:W-:Y:S02]  /*d5f0*/  IMAD.MOV R236, RZ, RZ, -R237 ;  /* 0x000000ffffec7224 */ /* 0x000fe400078e0aed */
[C---:B------:R-:W-:Y:S01]  /*d600*/  IMAD R231, R242.reuse, R224, R231 ;  /* 0x000000e0f2e77224 */ /* 0x040fe200078e02e7 */
[----:B------:R-:W-:Y:S01]  /*d610*/  IABS R224, R210 ;  /* 0x000000d200e07213 */ /* 0x000fe20000000000 */
[C---:B------:R-:W-:Y:S01]  /*d620*/  IMAD R233, R242.reuse, R226, R233 ;  /* 0x000000e2f2e97224 */ /* 0x040fe200078e02e9 */
[----:B------:R-:W-:Y:S01]  /*d630*/  IABS R226, R206 ;  /* 0x000000ce00e27213 */ /* 0x000fe20000000000 */
[C---:B------:R-:W-:Y:S02]  /*d640*/  IMAD R235, R242.reuse, R227, R235 ;  /* 0x000000e3f2eb7224 */ /* 0x040fe400078e02eb */
[C---:B------:R-:W-:Y:S01]  /*d650*/  IMAD R234, R242.reuse, R236, R234 ;  /* 0x000000ecf2ea7224 */ /* 0x040fe200078e02ea */
[C---:B------:R-:W-:Y:S01]  /*d660*/  ISETP.GT.U32.AND P3, PT, R242.reuse, R231, PT ;  /* 0x000000e7f200720c */ /* 0x040fe20003f64070 */
[C---:B------:R-:W-:Y:S01]  /*d670*/  IMAD R232, R242.reuse, R225, R232 ;  /* 0x000000e1f2e87224 */ /* 0x040fe200078e02e8 */
[C---:B------:R-:W-:Y:S01]  /*d680*/  ISETP.GT.U32.AND P5, PT, R242.reuse, R233, PT ;  /* 0x000000e9f200720c */ /* 0x040fe20003fa4070 */
[--C-:B------:R-:W-:Y:S01]  /*d690*/  @!P1 IMAD.IADD R229, R229, 0x1, -R242.reuse ;  /* 0x00000001e5e59824 */ /* 0x100fe200078e0af2 */
[----:B------:R-:W-:Y:S01]  /*d6a0*/  ISETP.GT.U32.AND P2, PT, R242, R235, PT ;  /* 0x000000ebf200720c */ /* 0x000fe20003f44070 */
[----:B------:R-:W-:Y:S01]  /*d6b0*/  @!P0 IMAD.IADD R230, R230, 0x1, -R242 ;  /* 0x00000001e6e68824 */ /* 0x000fe200078e0af2 */
[C---:B------:R-:W-:Y:S01]  /*d6c0*/  ISETP.GT.U32.AND P6, PT, R242.reuse, R234, PT ;  /* 0x000000eaf200720c */ /* 0x040fe20003fc4070 */
[----:B-1----:R-:W4:Y:S01]  /*d6d0*/  LDL.LU R210, [R1+0x404] ;  /* 0x0004040001d27983 */ /* 0x002f220000300800 */
[C---:B------:R-:W-:Y:S01]  /*d6e0*/  ISETP.GT.U32.AND P4, PT, R242.reuse, R232, PT ;  /* 0x000000e8f200720c */ /* 0x040fe20003f84070 */
[----:B--2---:R-:W-:Y:S01]  /*d6f0*/  IMAD.MOV.U32 R206, RZ, RZ, R201 ;  /* 0x000000ffffce7224 */ /* 0x004fe200078e00c9 */
[----:B------:R-:W-:Y:S01]  /*d700*/  ISETP.GT.U32.AND P1, PT, R242, R228, PT ;  /* 0x000000e4f200720c */ /* 0x000fe20003f24070 */
[----:B------:R-:W-:Y:S01]  /*d710*/  IMAD.HI.U32 R236, R240, R224, RZ ;  /* 0x000000e0f0ec7227 */ /* 0x000fe200078e00ff */
[----:B------:R-:W-:-:S02]  /*d720*/  ISETP.GT.U32.AND P0, PT, R242, R229, PT ;  /* 0x000000e5f200720c */ /* 0x000fc40003f04070 */
[----:B------:R-:W-:Y:S01]  /*d730*/  IABS R225, R208 ;  /* 0x000000d000e17213 */ /* 0x000fe20000000000 */
[--C-:B------:R-:W-:Y:S01]  /*d740*/  @!P3 IMAD.IADD R231, R231, 0x1, -R242.reuse ;  /* 0x00000001e7e7b824 */ /* 0x100fe200078e0af2 */
[----:B------:R-:W-:Y:S01]  /*d750*/  IABS R227, R205 ;  /* 0x000000cd00e37213 */ /* 0x000fe20000000000 */
[--C-:B------:R-:W-:Y:S01]  /*d760*/  @!P5 IMAD.IADD R233, R233, 0x1, -R242.reuse ;  /* 0x00000001e9e9d824 */ /* 0x100fe200078e0af2 */
[----:B------:R-:W-:Y:S01]  /*d770*/  @!P2 IADD3 R235, R235, -R242, RZ ;  /* 0x800000f2ebeba210 */ /* 0x000fe20007ffe0ff */
[--C-:B------:R-:W-:Y:S01]  /*d780*/  @!P6 IMAD.IADD R234, R234, 0x1, -R242.reuse ;  /* 0x00000001eaeae824 */ /* 0x100fe200078e0af2 */
[----:B------:R-:W-:Y:S01]  /*d790*/  ISETP.GT.U32.AND P3, PT, R242, R230, PT ;  /* 0x000000e6f200720c */ /* 0x000fe20003f64070 */
[--C-:B------:R-:W-:Y:S01]  /*d7a0*/  @!P4 IMAD.IADD R232, R232, 0x1, -R242.reuse ;  /* 0x00000001e8e8c824 */ /* 0x100fe200078e0af2 */
[----:B------:R-:W-:Y:S01]  /*d7b0*/  ISETP.GT.U32.AND P4, PT, R242, R233, PT ;  /* 0x000000e9f200720c */ /* 0x000fe20003f84070 */
[--C-:B------:R-:W-:Y:S01]  /*d7c0*/  @!P1 IMAD.IADD R228, R228, 0x1, -R242.reuse ;  /* 0x00000001e4e49824 */ /* 0x100fe200078e0af2 */
[C---:B------:R-:W-:Y:S01]  /*d7d0*/  ISETP.GT.U32.AND P1, PT, R242.reuse, R231, PT ;  /* 0x000000e7f200720c */ /* 0x040fe20003f24070 */
[----:B------:R-:W-:Y:S01]  /*d7e0*/  @!P0 IMAD.IADD R229, R229, 0x1, -R242 ;  /* 0x00000001e5e58824 */ /* 0x000fe200078e0af2 */
[----:B------:R-:W-:Y:S01]  /*d7f0*/  ISETP.GT.U32.AND P6, PT, R242, R235, PT ;  /* 0x000000ebf200720c */ /* 0x000fe20003fc4070 */
[----:B------:R-:W2:Y:S01]  /*d800*/  LDL.LU R208, [R1+0x400] ;  /* 0x0004000001d07983 */ /* 0x000ea20000300800 */
[----:B------:R-:W-:Y:S01]  /*d810*/  ISETP.GE.AND P0, PT, R218, RZ, PT ;  /* 0x000000ffda00720c */ /* 0x000fe20003f06270 */
[----:B------:R-:W-:Y:S01]  /*d820*/  IMAD.MOV.U32 R201, RZ, RZ, R238 ;  /* 0x000000ffffc97224 */ /* 0x000fe200078e00ee */
[----:B------:R-:W-:-:S02]  /*d830*/  ISETP.GT.U32.AND P5, PT, R242, R234, PT ;  /* 0x000000eaf200720c */ /* 0x000fc40003fa4070 */
[----:B---3--:R-:W-:Y:S01]  /*d840*/  MOV R205, R204 ;  /* 0x000000cc00cd7202 */ /* 0x008fe20000000f00 */
[----:B------:R-:W-:Y:S01]  /*d850*/  IMAD.MOV.U32 R204, RZ, RZ, R199 ;  /* 0x000000ffffcc7224 */ /* 0x000fe200078e00c7 */
[----:B------:R-:W-:Y:S01]  /*d860*/  ISETP.GT.U32.AND P2, PT, R242, R232, PT ;  /* 0x000000e8f200720c */ /* 0x000fe20003f44070 */
[----:B------:R-:W-:Y:S02]  /*d870*/  IMAD.MOV.U32 R199, RZ, RZ, R194 ;  /* 0x000000ffffc77224 */ /* 0x000fe400078e00c2 */
[----:B------:R-:W-:Y:S02]  /*d880*/  IMAD.MOV.U32 R194, RZ, RZ, R246 ;  /* 0x000000ffffc27224 */ /* 0x000fe400078e00f6 */
[----:B------:R-:W-:Y:S01]  /*d890*/  IMAD.HI.U32 R237, R240, R225, RZ ;  /* 0x000000e1f0ed7227 */ /* 0x000fe200078e00ff */
[----:B------:R-:W-:Y:S02]  /*d8a0*/  IADD3 R236, -R236, RZ, RZ ;  /* 0x000000ffecec7210 */ /* 0x000fe40007ffe1ff */
[----:B------:R-:W-:Y:S01]  /*d8b0*/  @!P0 IADD3 R228, -R228, RZ, RZ ;  /* 0x000000ffe4e48210 */ /* 0x000fe20007ffe1ff */
[----:B------:R-:W-:Y:S01]  /*d8c0*/  @!P3 IMAD.IADD R230, R230, 0x1, -R242 ;  /* 0x00000001e6e6b824 */ /* 0x000fe200078e0af2 */
[----:B------:R-:W-:Y:S01]  /*d8d0*/  ISETP.GE.AND P3, PT, R217, RZ, PT ;  /* 0x000000ffd900720c */ /* 0x000fe20003f66270 */
[----:B------:R-:W-:-:S02]  /*d8e0*/  IMAD.MOV.U32 R246, RZ, RZ, R239 ;  /* 0x000000fffff67224 */ /* 0x000fc400078e00ef */
[----:B------:R-:W-:-:S04]  /*d8f0*/  IMAD.HI.U32 R238, R240, R226, RZ ;  /* 0x000000e2f0ee7227 */ /* 0x000fc800078e00ff */
[--C-:B------:R-:W-:Y:S02]  /*d900*/  @!P1 IMAD.IADD R231, R231, 0x1, -R242.reuse ;  /* 0x00000001e7e79824 */ /* 0x100fe400078e0af2 */
[--C-:B------:R-:W-:Y:S01]  /*d910*/  @!P4 IMAD.IADD R233, R233, 0x1, -R242.reuse ;  /* 0x00000001e9e9c824 */ /* 0x100fe200078e0af2 */
[----:B------:R-:W-:Y:S01]  /*d920*/  ISETP.GE.AND P4, PT, R212, RZ, PT ;  /* 0x000000ffd400720c */ /* 0x000fe20003f86270 */
[----:B------:R-:W-:Y:S01]  /*d930*/  @!P6 IMAD.IADD R235, R235, 0x1, -R242 ;  /* 0x00000001ebebe824 */ /* 0x000fe200078e0af2 */
[----:B------:R-:W-:Y:S01]  /*d940*/  ISETP.GE.AND P6, PT, R214, RZ, PT ;  /* 0x000000ffd600720c */ /* 0x000fe20003fc6270 */
[----:B------:R-:W-:-:S04]  /*d950*/  IMAD.HI.U32 R239, R240, R227, RZ ;  /* 0x000000e3f0ef7227 */ /* 0x000fc800078e00ff */
[----:B------:R-:W-:Y:S02]  /*d960*/  IMAD.MOV R237, RZ, RZ, -R237 ;  /* 0x000000ffffed7224 */ /* 0x000fe400078e0aed */
[----:B------:R-:W-:Y:S01]  /*d970*/  @!P5 IMAD.IADD R234, R234, 0x1, -R242 ;  /* 0x00000001eaead824 */ /* 0x000fe200078e0af2 */
[----:B------:R-:W-:Y:S01]  /*d980*/  ISETP.GE.AND P5, PT, R216, RZ, PT ;  /* 0x000000ffd800720c */ /* 0x000fe20003fa6270 */
[----:B------:R-:W-:Y:S02]  /*d990*/  IMAD.MOV R238, RZ, RZ, -R238 ;  /* 0x000000ffffee7224 */ /* 0x000fe400078e0aee */
[----:B------:R-:W-:Y:S02]  /*d9a0*/  IMAD.MOV R239, RZ, RZ, -R239 ;  /* 0x000000ffffef7224 */ /* 0x000fe400078e0aef */
[C---:B------:R-:W-:Y:S02]  /*d9b0*/  IMAD R224, R241.reuse, R236, R224 ;  /* 0x000000ecf1e07224 */ /* 0x040fe400078e02e0 */
[----:B------:R-:W-:-:S02]  /*d9c0*/  IMAD R225, R241, R237, R225 ;  /* 0x000000edf1e17224 */ /* 0x000fc400078e02e1 */
[C---:B------:R-:W-:Y:S02]  /*d9d0*/  IMAD R226, R241.reuse, R238, R226 ;  /* 0x000000eef1e27224 */ /* 0x040fe400078e02e2 */
[----:B------:R-:W-:Y:S01]  /*d9e0*/  IMAD R227, R241, R239, R227 ;  /* 0x000000eff1e37224 */ /* 0x000fe200078e02e3 */
[----:B------:R-:W-:Y:S01]  /*d9f0*/  STL [R1+0x8024], R224 ;  /* 0x008024e001007387 */ /* 0x000fe20000100800 */
[----:B------:R-:W-:Y:S01]  /*da00*/  @!P2 IMAD.IADD R232, R232, 0x1, -R242 ;  /* 0x00000001e8e8a824 */ /* 0x000fe200078e0af2 */
[----:B------:R-:W-:Y:S01]  /*da10*/  ISETP.NE.AND P2, PT, RZ, c[0x0][0x178], PT ;  /* 0x00005e00ff007a0c */ /* 0x000fe20003f45270 */
[----:B------:R-:W-:Y:S01]  /*da20*/  @!P3 IMAD.MOV R229, RZ, RZ, -R229 ;  /* 0x000000ffffe5b224 */ /* 0x000fe200078e0ae5 */
[----:B------:R-:W-:Y:S01]  /*da30*/  STL [R1+0x8028], R225 ;  /* 0x008028e101007387 */ /* 0x000fe20000100800 */
[----:B------:R-:W-:Y:S01]  /*da40*/  LOP3.LUT R236, RZ, c[0x0][0x178], RZ, 0x33, !PT ;  /* 0x00005e00ffec7a12 */ /* 0x000fe200078e33ff */
[----:B------:R-:W-:Y:S02]  /*da50*/  @!P4 IMAD.MOV R230, RZ, RZ, -R230 ;  /* 0x000000ffffe6c224 */ /* 0x000fe400078e0ae6 */
[----:B------:R-:W-:Y:S01]  /*da60*/  STL [R1+0x802c], R226 ;  /* 0x00802ce201007387 */ /* 0x000fe20000100800 */
[----:B------:R-:W-:Y:S01]  /*da70*/  @!P6 IMAD.MOV R232, RZ, RZ, -R232 ;  /* 0x000000ffffe8e224 */ /* 0x000fe200078e0ae8 */
[----:B------:R-:W-:-:S02]  /*da80*/  ISETP.GE.AND P6, PT, R211, RZ, PT ;  /* 0x000000ffd300720c */ /* 0x000fc40003fc6270 */
[----:B------:R1:W-:Y:S01]  /*da90*/  STL [R1+0x8030], R227 ;  /* 0x008030e301007387 */ /* 0x0003e20000100800 */
[----:B------:R-:W-:-:S03]  /*daa0*/  @!P5 IMAD.MOV R231, RZ, RZ, -R231 ;  /* 0x000000ffffe7d224 */ /* 0x000fc600078e0ae7 */
[----:B------:R-:W3:Y:S01]  /*dab0*/  LDL.LU R212, [R1+0x3fc] ;  /* 0x0003fc0001d47983 */ /* 0x000ee20000300800 */
[C---:B------:R-:W-:Y:S02]  /*dac0*/  SEL R216, R236.reuse, R229, !P2 ;  /* 0x000000e5ecd87207 */ /* 0x040fe40005000000 */
[----:B------:R-:W-:-:S04]  /*dad0*/  SEL R214, R236, R230, !P2 ;  /* 0x000000e6ecd67207 */ /* 0x000fc80005000000 */
[----:B------:R-:W-:Y:S01]  /*dae0*/  @!P6 IMAD.MOV R233, RZ, RZ, -R233 ;  /* 0x000000ffffe9e224 */ /* 0x000fe200078e0ae9 */
[C---:B----4-:R-:W-:Y:S02]  /*daf0*/  ISETP.GT.U32.AND P1, PT, R241.reuse, R221, PT ;  /* 0x000000ddf100720c */ /* 0x050fe40003f24070 */
[----:B------:R-:W-:-:S11]  /*db00*/  ISETP.GT.U32.AND P0, PT, R241, R220, PT ;  /* 0x000000dcf100720c */ /* 0x000fd60003f04070 */
[--C-:B------:R-:W-:Y:S01]  /*db10*/  @!P1 IMAD.IADD R221, R221, 0x1, -R241.reuse ;  /* 0x00000001dddd9824 */ /* 0x100fe200078e0af1 */
[----:B------:R-:W-:Y:S02]  /*db20*/  ISETP.GE.AND P1, PT, R209, RZ, PT ;  /* 0x000000ffd100720c */ /* 0x000fe40003f26270 */
[----:B------:R-:W4:Y:S01]  /*db30*/  LDL.LU R209, [R1+0x3f8] ;  /* 0x0003f80001d17983 */ /* 0x000f220000300800 */
[----:B------:R-:W-:Y:S01]  /*db40*/  @!P0 IMAD.IADD R220, R220, 0x1, -R241 ;  /* 0x00000001dcdc8824 */ /* 0x000fe200078e0af1 */
[----:B------:R-:W-:Y:S02]  /*db50*/  ISETP.GE.AND P0, PT, R207, RZ, PT ;  /* 0x000000ffcf00720c */ /* 0x000fe40003f06270 */
[C---:B------:R-:W-:Y:S01]  /*db60*/  SEL R207, R236.reuse, R228, !P2 ;  /* 0x000000e4eccf7207 */ /* 0x040fe20005000000 */
[----:B------:R-:W4:Y:S04]  /*db70*/  LDL.LU R242, [R1+0x3f4] ;  /* 0x0003f40001f27983 */ /* 0x000f280000300800 */
[----:B-1----:R-:W4:Y:S04]  /*db80*/  LDL.LU R227, [R1+0x3f0] ;  /* 0x0003f00001e37983 */ /* 0x002f280000300800 */
[----:B------:R-:W4:Y:S04]  /*db90*/  LDL.LU R239, [R1+0x3ec] ;  /* 0x0003ec0001ef7983 */ /* 0x000f280000300800 */
[----:B------:R-:W4:Y:S04]  /*dba0*/  LDL.LU R211, [R1+0x3e8] ;  /* 0x0003e80001d37983 */ /* 0x000f280000300800 */
[----:B------:R1:W-:Y:S04]  /*dbb0*/  STL [R1+0x484], R207 ;  /* 0x000484cf01007387 */ /* 0x0003e80000100800 */
[----:B------:R-:W-:Y:S04]  /*dbc0*/  STL [R1+0x480], R216 ;  /* 0x000480d801007387 */ /* 0x000fe80000100800 */
[----:B------:R2:W-:Y:S01]  /*dbd0*/  STL [R1+0x47c], R214 ;  /* 0x00047cd601007387 */ /* 0x0005e20000100800 */
[----:B-1----:R-:W-:-:S05]  /*dbe0*/  SEL R207, R236, R231, !P2 ;  /* 0x000000e7eccf7207 */ /* 0x002fca0005000000 */
[----:B------:R1:W-:Y:S01]  /*dbf0*/  STL [R1+0x478], R207 ;  /* 0x000478cf01007387 */ /* 0x0003e20000100800 */
[----:B--2---:R-:W-:-:S03]  /*dc00*/  SEL R214, R236, R232, !P2 ;  /* 0x000000e8ecd67207 */ /* 0x004fc60005000000 */
[----:B------:R-:W2:Y:S01]  /*dc10*/  LDL.LU R226, [R1+0x3e4] ;  /* 0x0003e40001e27983 */ /* 0x000ea20000300800 */
[----:B------:R-:W-:-:S03]  /*dc20*/  @!P0 IMAD.MOV R234, RZ, RZ, -R234 ;  /* 0x000000ffffea8224 */ /* 0x000fc600078e0aea */
[----:B------:R1:W-:Y:S01]  /*dc30*/  STL [R1+0x474], R214 ;  /* 0x000474d601007387 */ /* 0x0003e20000100800 */
[----:B------:R-:W-:Y:S01]  /*dc40*/  @!P1 IMAD.MOV R235, RZ, RZ, -R235 ;  /* 0x000000ffffeb9224 */ /* 0x000fe200078e0aeb */
[C---:B-1----:R-:W-:Y:S02]  /*dc50*/  SEL R207, R236.reuse, R233, !P2 ;  /* 0x000000e9eccf7207 */ /* 0x042fe40005000000 */
[----:B------:R-:W2:Y:S04]  /*dc60*/  LDL.LU R238, [R1+0x3e0] ;  /* 0x0003e00001ee7983 */ /* 0x000ea80000300800 */
[----:B------:R1:W-:Y:S01]  /*dc70*/  STL [R1+0x470], R207 ;  /* 0x000470cf01007387 */ /* 0x0003e20000100800 */
[----:B------:R-:W-:-:S03]  /*dc80*/  SEL R214, R236, R234, !P2 ;  /* 0x000000eaecd67207 */ /* 0x000fc60005000000 */
[----:B------:R-:W2:Y:S01]  /*dc90*/  LDL.LU R225, [R1+0x3dc] ;  /* 0x0003dc0001e17983 */ /* 0x000ea20000300800 */
[----:B-1----:R-:W-:-:S03]  /*dca0*/  SEL R207, R236, R235, !P2 ;  /* 0x000000ebeccf7207 */ /* 0x002fc60005000000 */
[----:B------:R-:W-:Y:S04]  /*dcb0*/  STL [R1+0x46c], R214 ;  /* 0x00046cd601007387 */ /* 0x000fe80000100800 */
[----:B------:R1:W-:Y:S04]  /*dcc0*/  STL [R1+0x468], R207 ;  /* 0x000468cf01007387 */ /* 0x0003e80000100800 */
[----:B------:R-:W2:Y:S04]  /*dcd0*/  LDL.LU R224, [R1+0x3d8] ;  /* 0x0003d80001e07983 */ /* 0x000ea80000300800 */
[----:B------:R-:W2:Y:S04]  /*dce0*/  LDL.LU R223, [R1+0x3d4] ;  /* 0x0003d40001df7983 */ /* 0x000ea80000300800 */
[----:B------:R-:W2:Y:S01]  /*dcf0*/  LDL.LU R219, [R1+0x3d0] ;  /* 0x0003d00001db7983 */ /* 0x000ea20000300800 */
[----:B------:R-:W-:-:S02]  /*dd00*/  ISETP.GT.U32.AND P5, PT, R241, R208, PT ;  /* 0x000000d0f100720c */ /* 0x000fc40003fa4070 */
[C---:B------:R-:W-:Y:S01]  /*dd10*/  ISETP.GT.U32.AND P3, PT, R241.reuse, R213, PT ;  /* 0x000000d5f100720c */ /* 0x040fe20003f64070 */
[----:B------:R-:W2:Y:S01]  /*dd20*/  LDL.LU R218, [R1+0x3cc] ;  /* 0x0003cc0001da7983 */ /* 0x000ea20000300800 */
[----:B------:R-:W-:Y:S01]  /*dd30*/  ISETP.GT.U32.AND P4, PT, R241, R210, PT ;  /* 0x000000d2f100720c */ /* 0x000fe20003f84070 */
[----:B-1----:R-:W-:Y:S02]  /*dd40*/  IMAD.MOV.U32 R207, RZ, RZ, R206 ;  /* 0x000000ffffcf7224 */ /* 0x002fe400078e00ce */
[----:B------:R-:W2:Y:S06]  /*dd50*/  LDL.LU R217, [R1+0x3a8] ;  /* 0x0003a80001d97983 */ /* 0x000eac0000300800 */
[----:B------:R-:W-:-:S02]  /*dd60*/  @!P5 IADD3 R208, R208, -R241, RZ ;  /* 0x800000f1d0d0d210 */ /* 0x000fc40007ffe0ff */
[--C-:B------:R-:W-:Y:S01]  /*dd70*/  @!P3 IMAD.IADD R213, R213, 0x1, -R241.reuse ;  /* 0x00000001d5d5b824 */ /* 0x100fe200078e0af1 */
[----:B------:R-:W2:Y:S01]  /*dd80*/  LDL.LU R216, [R1+0x3a4] ;  /* 0x0003a40001d87983 */ /* 0x000ea20000300800 */
[C---:B------:R-:W-:Y:S01]  /*dd90*/  ISETP.GT.U32.AND P6, PT, R241.reuse, R208, PT ;  /* 0x000000d0f100720c */ /* 0x040fe20003fc4070 */
[----:B------:R-:W-:Y:S01]  /*dda0*/  @!P4 IMAD.IADD R210, R210, 0x1, -R241 ;  /* 0x00000001d2d2c824 */ /* 0x000fe200078e0af1 */
[C---:B---3--:R-:W-:Y:S02]  /*ddb0*/  ISETP.GT.U32.AND P3, PT, R241.reuse, R212, PT ;  /* 0x000000d4f100720c */ /* 0x048fe40003f64070 */
[C---:B------:R-:W-:Y:S02]  /*ddc0*/  ISETP.GT.U32.AND P4, PT, R241.reuse, R221, PT ;  /* 0x000000ddf100720c */ /* 0x040fe40003f84070 */
[C---:B------:R-:W-:Y:S02]  /*ddd0*/  ISETP.GT.U32.AND P1, PT, R241.reuse, R213, PT ;  /* 0x000000d5f100720c */ /* 0x040fe40003f24070 */
[----:B------:R-:W-:-:S02]  /*dde0*/  ISETP.GT.U32.AND P5, PT, R241, R220, PT ;  /* 0x000000dcf100720c */ /* 0x000fc40003fa4070 */
[----:B------:R-:W-:-:S03]  /*ddf0*/  ISETP.GT.U32.AND P0, PT, R241, R210, PT ;  /* 0x000000d2f100720c */ /* 0x000fc60003f04070 */
[--C-:B------:R-:W-:Y:S02]  /*de00*/  @!P6 IMAD.IADD R208, R208, 0x1, -R241.reuse ;  /* 0x00000001d0d0e824 */ /* 0x100fe400078e0af1 */
[--C-:B------:R-:W-:Y:S02]  /*de10*/  @!P3 IMAD.IADD R212, R212, 0x1, -R241.reuse ;  /* 0x00000001d4d4b824 */ /* 0x100fe400078e0af1 */
[--C-:B------:R-:W-:Y:S02]  /*de20*/  @!P4 IMAD.IADD R221, R221, 0x1, -R241.reuse ;  /* 0x00000001ddddc824 */ /* 0x100fe400078e0af1 */
[----:B------:R-:W-:Y:S02]  /*de30*/  @!P1 IMAD.IADD R213, R213, 0x1, -R241 ;  /* 0x00000001d5d59824 */ /* 0x000fe400078e0af1 */
[----:B------:R-:W-:Y:S01]  /*de40*/  @!P5 IADD3 R220, R220, -R241, RZ ;  /* 0x800000f1dcdcd210 */ /* 0x000fe20007ffe0ff */
[----:B------:R-:W-:Y:S02]  /*de50*/  IMAD.MOV.U32 R206, RZ, RZ, R204 ;  /* 0x000000ffffce7224 */ /* 0x000fe400078e00cc */
[----:B------:R-:W-:-:S02]  /*de60*/  IMAD.MOV.U32 R204, RZ, RZ, R203 ;  /* 0x000000ffffcc7224 */ /* 0x000fc400078e00cb */
[----:B------:R-:W-:Y:S02]  /*de70*/  IMAD.MOV.U32 R203, RZ, RZ, R202 ;  /* 0x000000ffffcb7224 */ /* 0x000fe400078e00ca */
[----:B------:R-:W-:Y:S01]  /*de80*/  @!P0 IMAD.IADD R210, R210, 0x1, -R241 ;  /* 0x00000001d2d28824 */ /* 0x000fe200078e0af1 */
[----:B------:R-:W3:Y:S04]  /*de90*/  LDL.LU R202, [R1+0x3a0] ;  /* 0x0003a00001ca7983 */ /* 0x000ee80000300800 */
[----:B------:R-:W3:Y:S04]  /*dea0*/  LDL.LU R214, [R1+0x39c] ;  /* 0x00039c0001d67983 */ /* 0x000ee80000300800 */
[----:B------:R-:W-:Y:S01]  /*deb0*/  STL [R1+0x410], R221 ;  /* 0x000410dd01007387 */ /* 0x000fe20000100800 */
[----:B------:R-:W-:-:S03]  /*dec0*/  IMAD.MOV.U32 R237, RZ, RZ, R215 ;  /* 0x000000ffffed7224 */ /* 0x000fc600078e00d7 */
[----:B------:R-:W-:Y:S04]  /*ded0*/  STL [R1+0x40c], R220 ;  /* 0x00040cdc01007387 */ /* 0x000fe80000100800 */
[----:B------:R-:W-:Y:S04]  /*dee0*/  STL [R1+0x408], R213 ;  /* 0x000408d501007387 */ /* 0x000fe80000100800 */
[----:B------:R1:W-:Y:S04]  /*def0*/  STL [R1+0x404], R210 ;  /* 0x000404d201007387 */ /* 0x0003e80000100800 */
[----:B------:R1:W-:Y:S04]  /*df00*/  STL [R1+0x400], R208 ;  /* 0x000400d001007387 */ /* 0x0003e80000100800 */
[----:B------:R-:W3:Y:S04]  /*df10*/  LDL.LU R215, [R1+0x3c8] ;  /* 0x0003c80001d77983 */ /* 0x000ee80000300800 */
[----:B-1----:R-:W3:Y:S04]  /*df20*/  LDL.LU R210, [R1+0x3c4] ;  /* 0x0003c40001d27983 */ /* 0x002ee80000300800 */
[----:B------:R-:W3:Y:S01]  /*df30*/  LDL.LU R222, [R1+0x3c0] ;  /* 0x0003c00001de7983 */ /* 0x000ee20000300800 */
[----:B------:R-:W-:-:S03]  /*df40*/  IADD3 R208, R237, 0x1f0, RZ ;  /* 0x000001f0edd07810 */ /* 0x000fc60007ffe0ff */
[----:B------:R-:W3:Y:S04]  /*df50*/  LDL.LU R221, [R1+0x3bc] ;  /* 0x0003bc0001dd7983 */ /* 0x000ee80000300800 */
[----:B------:R-:W3:Y:S04]  /*df60*/  LDL.LU R220, [R1+0x3b8] ;  /* 0x0003b80001dc7983 */ /* 0x000ee80000300800 */
[----:B------:R-:W3:Y:S01]  /*df70*/  LDL.LU R213, [R1+0x3b4] ;  /* 0x0003b40001d57983 */ /* 0x000ee20000300800 */
[C---:B----4-:R-:W-:Y:S02]  /*df80*/  ISETP.GT.U32.AND P2, PT, R241.reuse, R209, PT ;  /* 0x000000d1f100720c */ /* 0x050fe40003f44070 */
[----:B------:R-:W-:-:S02]  /*df90*/  ISETP.GT.U32.AND P4, PT, R241, R242, PT ;  /* 0x000000f2f100720c */ /* 0x000fc40003f84070 */
[C---:B------:R-:W-:Y:S02]  /*dfa0*/  ISETP.GT.U32.AND P5, PT, R241.reuse, R227, PT ;  /* 0x000000e3f100720c */ /* 0x040fe40003fa4070 */
[----:B------:R-:W-:-:S07]  /*dfb0*/  ISETP.GT.U32.AND P1, PT, R241, R239, PT ;  /* 0x000000eff100720c */ /* 0x000fce0003f24070 */
[--C-:B------:R-:W-:Y:S01]  /*dfc0*/  @!P2 IMAD.IADD R209, R209, 0x1, -R241.reuse ;  /* 0x00000001d1d1a824 */ /* 0x100fe200078e0af1 */
[C---:B------:R-:W-:Y:S01]  /*dfd0*/  ISETP.GT.U32.AND P0, PT, R241.reuse, R211, PT ;  /* 0x000000d3f100720c */ /* 0x040fe20003f04070 */
[----:B------:R-:W-:Y:S01]  /*dfe0*/  @!P4 IMAD.IADD R242, R242, 0x1, -R241 ;  /* 0x00000001f2f2c824 */ /* 0x000fe200078e0af1 */
[C---:B--2---:R-:W-:Y:S02]  /*dff0*/  ISETP.GT.U32.AND P6, PT, R241.reuse, R226, PT ;  /* 0x000000e2f100720c */ /* 0x044fe40003fc4070 */
[----:B------:R-:W-:-:S11]  /*e000*/  ISETP.GT.U32.AND P3, PT, R241, R238, PT ;  /* 0x000000eef100720c */ /* 0x000fd60003f64070 */
[--C-:B------:R-:W-:Y:S01]  /*e010*/  @!P6 IMAD.IADD R226, R226, 0x1, -R241.reuse ;  /* 0x00000001e2e2e824 */ /* 0x100fe200078e0af1 */
[C---:B------:R-:W-:Y:S02]  /*e020*/  ISETP.GT.U32.AND P6, PT, R241.reuse, R212, PT ;  /* 0x000000d4f100720c */ /* 0x040fe40003fc4070 */
[----:B------:R-:W-:Y:S01]  /*e030*/  ISETP.GT.U32.AND P2, PT, R241, R225, PT ;  /* 0x000000e1f100720c */ /* 0x000fe20003f44070 */
[--C-:B------:R-:W-:Y:S01]  /*e040*/  @!P5 IMAD.IADD R227, R227, 0x1, -R241.reuse ;  /* 0x00000001e3e3d824 */ /* 0x100fe200078e0af1 */
[----:B------:R-:W-:Y:S01]  /*e050*/  @!P1 IADD3 R239, R239, -R241, RZ ;  /* 0x800000f1efef9210 */ /* 0x000fe20007ffe0ff */
[----:B------:R-:W-:Y:S01]  /*e060*/  @!P3 IMAD.IADD R238, R238, 0x1, -R241 ;  /* 0x00000001eeeeb824 */ /* 0x000fe200078e0af1 */
[C---:B------:R-:W-:Y:S02]  /*e070*/  ISETP.GT.U32.AND P3, PT, R241.reuse, R209, PT ;  /* 0x000000d1f100720c */ /* 0x040fe40003f64070 */
[C---:B------:R-:W-:Y:S02]  /*e080*/  ISETP.GT.U32.AND P4, PT, R241.reuse, R224, PT ;  /* 0x000000e0f100720c */ /* 0x040fe40003f84070 */
[----:B------:R-:W-:-:S02]  /*e090*/  ISETP.GT.U32.AND P5, PT, R241, R223, PT ;  /* 0x000000dff100720c */ /* 0x000fc40003fa4070 */
[----:B------:R-:W-:Y:S01]  /*e0a0*/  ISETP.GT.U32.AND P1, PT, R241, R219, PT ;  /* 0x000000dbf100720c */ /* 0x000fe20003f24070 */
[--C-:B------:R-:W-:Y:S01]  /*e0b0*/  @!P0 IMAD.IADD R211, R211, 0x1, -R241.reuse ;  /* 0x00000001d3d38824 */ /* 0x100fe200078e0af1 */
[----:B------:R-:W-:Y:S01]  /*e0c0*/  @!P6 IADD3 R212, R212, -R241, RZ ;  /* 0x800000f1d4d4e210 */ /* 0x000fe20007ffe0ff */
[----:B------:R-:W-:Y:S01]  /*e0d0*/  @!P2 IMAD.IADD R225, R225, 0x1, -R241 ;  /* 0x00000001e1e1a824 */ /* 0x000fe200078e0af1 */
[----:B------:R-:W-:-:S03]  /*e0e0*/  ISETP.GT.U32.AND P2, PT, R241, R242, PT ;  /* 0x000000f2f100720c */ /* 0x000fc60003f44070 */
[--C-:B------:R-:W-:Y:S02]  /*e0f0*/  @!P3 IMAD.IADD R209, R209, 0x1, -R241.reuse ;  /* 0x00000001d1d1b824 */ /* 0x100fe400078e0af1 */
[--C-:B------:R-:W-:Y:S01]  /*e100*/  @!P4 IMAD.IADD R224, R224, 0x1, -R241.reuse ;  /* 0x00000001e0e0c824 */ /* 0x100fe200078e0af1 */
[----:B------:R-:W-:Y:S01]  /*e110*/  ISETP.GT.U32.AND P4, PT, R241, R227, PT ;  /* 0x000000e3f100720c */ /* 0x000fe20003f84070 */
[----:B------:R1:W-:Y:S01]  /*e120*/  STL [R1+0x3fc], R212 ;  /* 0x0003fcd401007387 */ /* 0x0003e20000100800 */
[--C-:B------:R-:W-:Y:S01]  /*e130*/  @!P5 IMAD.IADD R223, R223, 0x1, -R241.reuse ;  /* 0x00000001dfdfd824 */ /* 0x100fe200078e0af1 */
[----:B------:R-:W-:Y:S01]  /*e140*/  ISETP.GT.U32.AND P5, PT, R241, R239, PT ;  /* 0x000000eff100720c */ /* 0x000fe20003fa4070 */
[--C-:B------:R-:W-:Y:S01]  /*e150*/  @!P1 IMAD.IADD R219, R219, 0x1, -R241.reuse ;  /* 0x00000001dbdb9824 */ /* 0x100fe200078e0af1 */
[----:B------:R-:W-:Y:S01]  /*e160*/  ISETP.GT.U32.AND P1, PT, R241, R211, PT ;  /* 0x000000d3f100720c */ /* 0x000fe20003f24070 */
[----:B-1----:R-:W2:Y:S04]  /*e170*/  LDL.LU R212, [R1+0x3b0] ;  /* 0x0003b00001d47983 */ /* 0x002ea80000300800 */
[----:B------:R-:W-:Y:S04]  /*e180*/  STL [R1+0x7ab0], R208 ;  /* 0x007ab0d001007387 */ /* 0x000fe80000100800 */
[----:B------:R1:W-:Y:S01]  /*e190*/  STL [R1+0x3f8], R209 ;  /* 0x0003f8d101007387 */ /* 0x0003e20000100800 */
[----:B------:R-:W-:-:S03]  /*e1a0*/  @!P2 IMAD.IADD R242, R242, 0x1, -R241 ;  /* 0x00000001f2f2a824 */ /* 0x000fc600078e0af1 */
[----:B-1----:R-:W4:Y:S01]  /*e1b0*/  LDL.LU R209, [R1+0x3ac] ;  /* 0x0003ac0001d17983 */ /* 0x002f220000300800 */
[--C-:B------:R-:W-:Y:S02]  /*e1c0*/  @!P4 IMAD.IADD R227, R227, 0x1, -R241.reuse ;  /* 0x00000001e3e3c824 */ /* 0x100fe400078e0af1 */
[--C-:B------:R-:W-:Y:S02]  /*e1d0*/  @!P1 IMAD.IADD R211, R211, 0x1, -R241.reuse ;  /* 0x00000001d3d39824 */ /* 0x100fe400078e0af1 */
[----:B------:R-:W-:Y:S01]  /*e1e0*/  @!P5 IMAD.IADD R239, R239, 0x1, -R241 ;  /* 0x00000001efefd824 */ /* 0x000fe200078e0af1 */
[----:B------:R-:W-:Y:S04]  /*e1f0*/  STL [R1+0x3f4], R242 ;  /* 0x0003f4f201007387 */ /* 0x000fe80000100800 */
[----:B------:R-:W-:Y:S04]  /*e200*/  STL [R1+0x3f0], R227 ;  /* 0x0003f0e301007387 */ /* 0x000fe80000100800 */
[----:B------:R1:W-:Y:S04]  /*e210*/  STL [R1+0x3e8], R211 ;  /* 0x0003e8d301007387 */ /* 0x0003e80000100800 */
[----:B------:R-:W-:Y:S04]  /*e220*/  STL [R1+0x3ec], R239 ;  /* 0x0003ecef01007387 */ /* 0x000fe80000100800 */
[----:B-1----:R-:W4:Y:S01]  /*e230*/  LDL.LU R211, [R1+0x398] ;  /* 0x0003980001d37983 */ /* 0x002f220000300800 */
[----:B------:R-:W-:-:S02]  /*e240*/  ISETP.GT.U32.AND P0, PT, R241, R218, PT ;  /* 0x000000daf100720c */ /* 0x000fc40003f04070 */
[C---:B------:R-:W-:Y:S02]  /*e250*/  ISETP.GT.U32.AND P3, PT, R241.reuse, R238, PT ;  /* 0x000000eef100720c */ /* 0x040fe40003f64070 */
[C---:B------:R-:W-:Y:S02]  /*e260*/  ISETP.GT.U32.AND P2, PT, R241.reuse, R225, PT ;  /* 0x000000e1f100720c */ /* 0x040fe40003f44070 */
[----:B------:R-:W-:-:S07]  /*e270*/  ISETP.GT.U32.AND P4, PT, R241, R224, PT ;  /* 0x000000e0f100720c */ /* 0x000fce0003f84070 */
[--C-:B------:R-:W-:Y:S01]  /*e280*/  @!P0 IMAD.IADD R218, R218, 0x1, -R241.reuse ;  /* 0x00000001dada8824 */ /* 0x100fe200078e0af1 */
[C---:B------:R-:W-:Y:S02]  /*e290*/  ISETP.GT.U32.AND P0, PT, R241.reuse, R226, PT ;  /* 0x000000e2f100720c */ /* 0x040fe40003f04070 */
[C---:B------:R-:W-:Y:S02]  /*e2a0*/  ISETP.GT.U32.AND P5, PT, R241.reuse, R223, PT ;  /* 0x000000dff100720c */ /* 0x040fe40003fa4070 */
[C---:B------:R-:W-:Y:S01]  /*e2b0*/  ISETP.GT.U32.AND P6, PT, R241.reuse, R218, PT ;  /* 0x000000daf100720c */ /* 0x040fe20003fc4070 */
[--C-:B------:R-:W-:Y:S01]  /*e2c0*/  @!P3 IMAD.IADD R238, R238, 0x1, -R241.reuse ;  /* 0x00000001eeeeb824 */ /* 0x100fe200078e0af1 */
[C---:B------:R-:W-:Y:S01]  /*e2d0*/  ISETP.GT.U32.AND P1, PT, R241.reuse, R219, PT ;  /* 0x000000dbf100720c */ /* 0x040fe20003f24070 */
[----:B------:R-:W-:Y:S01]  /*e2e0*/  @!P4 IMAD.IADD R224, R224, 0x1, -R241 ;  /* 0x00000001e0e0c824 */ /* 0x000fe200078e0af1 */
[----:B---3--:R-:W-:Y:S02]  /*e2f0*/  ISETP.GT.U32.AND P3, PT, R241, R210, PT ;  /* 0x000000d2f100720c */ /* 0x008fe40003f64070 */
[----:B------:R-:W-:-:S03]  /*e300*/  @!P2 IADD3 R225, R225, -R241, RZ ;  /* 0x800000f1e1e1a210 */ /* 0x000fc60007ffe0ff */
[--C-:B------:R-:W-:Y:S01]  /*e310*/  @!P0 IMAD.IADD R226, R226, 0x1, -R241.reuse ;  /* 0x00000001e2e28824 */ /* 0x100fe200078e0af1 */
[----:B------:R-:W-:Y:S01]  /*e320*/  ISETP.GT.U32.AND P0, PT, R241, R215, PT ;  /* 0x000000d7f100720c */ /* 0x000fe20003f04070 */
[--C-:B------:R-:W-:Y:S01]  /*e330*/  @!P5 IMAD.IADD R223, R223, 0x1, -R241.reuse ;  /* 0x00000001dfdfd824 */ /* 0x100fe200078e0af1 */
[C---:B------:R-:W-:Y:S02]  /*e340*/  ISETP.GT.U32.AND P2, PT, R241.reuse, R222, PT ;  /* 0x000000def100720c */ /* 0x040fe40003f44070 */
[C---:B------:R-:W-:Y:S02]  /*e350*/  ISETP.GT.U32.AND P4, PT, R241.reuse, R221, PT ;  /* 0x000000ddf100720c */ /* 0x040fe40003f84070 */
[----:B------:R-:W-:Y:S01]  /*e360*/  ISETP.GT.U32.AND P5, PT, R241, R220, PT ;  /* 0x000000dcf100720c */ /* 0x000fe20003fa4070 */
[--C-:B------:R-:W-:Y:S02]  /*e370*/  @!P6 IMAD.IADD R218, R218, 0x1, -R241.reuse ;  /* 0x00000001dadae824 */ /* 0x100fe400078e0af1 */
[--C-:B------:R-:W-:Y:S01]  /*e380*/  @!P1 IMAD.IADD R219, R219, 0x1, -R241.reuse ;  /* 0x00000001dbdb9824 */ /* 0x100fe200078e0af1 */
[----:B------:R-:W-:Y:S01]  /*e390*/  ISETP.GT.U32.AND P1, PT, R241, R213, PT ;  /* 0x000000d5f100720c */ /* 0x000fe20003f24070 */
[----:B------:R-:W-:-:S02]  /*e3a0*/  @!P3 IMAD.IADD R210, R210, 0x1, -R241 ;  /* 0x00000001d2d2b824 */ /* 0x000fc400078e0af1 */
[--C-:B------:R-:W-:Y:S01]  /*e3b0*/  @!P0 IMAD.IADD R215, R215, 0x1, -R241.reuse ;  /* 0x00000001d7d78824 */ /* 0x100fe200078e0af1 */
[C---:B------:R-:W-:Y:S01]  /*e3c0*/  ISETP.GT.U32.AND P3, PT, R241.reuse, R217, PT ;  /* 0x000000d9f100720c */ /* 0x040fe20003f64070 */
[--C-:B------:R-:W-:Y:S01]  /*e3d0*/  @!P2 IMAD.IADD R222, R222, 0x1, -R241.reuse ;  /* 0x00000001dedea824 */ /* 0x100fe200078e0af1 */
[----:B------:R-:W-:Y:S01]  /*e3e0*/  ISETP.GT.U32.AND P2, PT, R241, R216, PT ;  /* 0x000000d8f100720c */ /* 0x000fe20003f44070 */
[--C-:B------:R-:W-:Y:S01]  /*e3f0*/  @!P4 IMAD.IADD R221, R221, 0x1, -R241.reuse ;  /* 0x00000001ddddc824 */ /* 0x100fe200078e0af1 */
[C---:B------:R-:W-:Y:S02]  /*e400*/  ISETP.GT.U32.AND P4, PT, R241.reuse, R202, PT ;  /* 0x000000caf100720c */ /* 0x040fe40003f84070 */
[----:B------:R-:W-:Y:S02]  /*e410*/  @!P5 IADD3 R220, R220, -R241, RZ ;  /* 0x800000f1dcdcd210 */ /* 0x000fe40007ffe0ff */
[----:B------:R-:W-:Y:S01]  /*e420*/  ISETP.GT.U32.AND P5, PT, R241, R214, PT ;  /* 0x000000d6f100720c */ /* 0x000fe20003fa4070 */
[----:B------:R-:W-:Y:S01]  /*e430*/  @!P1 IMAD.IADD R213, R213, 0x1, -R241 ;  /* 0x00000001d5d59824 */ /* 0x000fe200078e0af1 */
[----:B------:R-:W-:-:S03]  /*e440*/  IABS R228, R208 ;  /* 0x000000d000e47213 */ /* 0x000fc60000000000 */
[--C-:B------:R-:W-:Y:S01]  /*e450*/  @!P3 IMAD.IADD R217, R217, 0x1, -R241.reuse ;  /* 0x00000001d9d9b824 */ /* 0x100fe200078e0af1 */
[C---:B------:R-:W-:Y:S01]  /*e460*/  ISETP.GT.U32.AND P3, PT, R241.reuse, R222, PT ;  /* 0x000000def100720c */ /* 0x040fe20003f64070 */
[--C-:B------:R-:W-:Y:S01]  /*e470*/  @!P2 IMAD.IADD R216, R216, 0x1, -R241.reuse ;  /* 0x00000001d8d8a824 */ /* 0x100fe200078e0af1 */
[C---:B------:R-:W-:Y:S01]  /*e480*/  ISETP.GT.U32.AND P2, PT, R241.reuse, R221, PT ;  /* 0x000000ddf100720c */ /* 0x040fe20003f44070 */
[----:B------:R-:W-:Y:S01]  /*e490*/  @!P4 IMAD.IADD R202, R202, 0x1, -R241 ;  /* 0x00000001cacac824 */ /* 0x000fe200078e0af1 */
[C---:B------:R-:W-:Y:S01]  /*e4a0*/  ISETP.GT.U32.AND P4, PT, R241.reuse, R220, PT ;  /* 0x000000dcf100720c */ /* 0x040fe20003f84070 */
[----:B------:R-:W-:Y:S02]  /*e4b0*/  IMAD.MOV.U32 R208, RZ, RZ, R207 ;  /* 0x000000ffffd07224 */ /* 0x000fe400078e00cf */
[----:B------:R-:W-:Y:S01]  /*e4c0*/  @!P5 IMAD.IADD R214, R214, 0x1, -R241 ;  /* 0x00000001d6d6d824 */ /* 0x000fe200078e0af1 */
[----:B------:R-:W3:Y:S01]  /*e4d0*/  LDL.LU R207, [R1+0x394] ;  /* 0x0003940001cf7983 */ /* 0x000ee20000300800 */
[----:B------:R-:W-:-:S03]  /*e4e0*/  ISETP.GT.U32.AND P5, PT, R241, R213, PT ;  /* 0x000000d5f100720c */ /* 0x000fc60003fa4070 */
[----:B------:R-:W-:Y:S04]  /*e4f0*/  STL [R1+0x3e4], R226 ;  /* 0x0003e4e201007387 */ /* 0x000fe80000100800 */
[----:B------:R-:W-:Y:S04]  /*e500*/  STL [R1+0x3e0], R238 ;  /* 0x0003e0ee01007387 */ /* 0x000fe80000100800 */
[----:B------:R-:W-:Y:S04]  /*e510*/  STL [R1+0x3dc], R225 ;  /* 0x0003dce101007387 */ /* 0x000fe80000100800 */
[----:B------:R-:W-:Y:S04]  /*e520*/  STL [R1+0x3d8], R224 ;  /* 0x0003d8e001007387 */ /* 0x000fe80000100800 */
[----:B------:R-:W-:Y:S04]  /*e530*/  STL [R1+0x3d4], R223 ;  /* 0x0003d4df01007387 */ /* 0x000fe80000100800 */
[----:B------:R1:W-:Y:S01]  /*e540*/  STL [R1+0x3d0], R219 ;  /* 0x0003d0db01007387 */ /* 0x0003e20000100800 */
[----:B------:R-:W-:-:S03]  /*e550*/  @!P3 IMAD.IADD R222, R222, 0x1, -R241 ;  /* 0x00000001dedeb824 */ /* 0x000fc600078e0af1 */
[----:B------:R1:W-:Y:S01]  /*e560*/  STL [R1+0x3cc], R218 ;  /* 0x0003ccda01007387 */ /* 0x0003e20000100800 */
[----:B------:R-:W-:-:S03]  /*e570*/  @!P2 IMAD.IADD R221, R221, 0x1, -R241 ;  /* 0x00000001dddda824 */ /* 0x000fc600078e0af1 */
[----:B-1----:R-:W3:Y:S01]  /*e580*/  LDL.LU R219, [R1+0x390] ;  /* 0x0003900001db7983 */ /* 0x002ee20000300800 */
[----:B------:R-:W-:-:S03]  /*e590*/  @!P4 IMAD.IADD R220, R220, 0x1, -R241 ;  /* 0x00000001dcdcc824 */ /* 0x000fc600078e0af1 */
[----:B------:R-:W3:Y:S01]  /*e5a0*/  LDL.LU R218, [R1+0x38c] ;  /* 0x00038c0001da7983 */ /* 0x000ee20000300800 */
[----:B------:R-:W-:Y:S01]  /*e5b0*/  @!P5 IMAD.IADD R213, R213, 0x1, -R241 ;  /* 0x00000001d5d5d824 */ /* 0x000fe200078e0af1 */
[C---:B--2---:R-:W-:Y:S02]  /*e5c0*/  ISETP.GT.U32.AND P6, PT, R241.reuse, R212, PT ;  /* 0x000000d4f100720c */ /* 0x044fe40003fc4070 */
[----:B----4-:R-:W-:-:S11]  /*e5d0*/  ISETP.GT.U32.AND P0, PT, R241, R209, PT ;  /* 0x000000d1f100720c */ /* 0x010fd60003f04070 */
[--C-:B------:R-:W-:Y:S01]  /*e5e0*/  @!P6 IMAD.IADD R212, R212, 0x1, -R241.reuse ;  /* 0x00000001d4d4e824 */ /* 0x100fe200078e0af1 */
[----:B------:R-:W-:Y:S01]  /*e5f0*/  ISETP.GT.U32.AND P6, PT, R241, R215, PT ;  /* 0x000000d7f100720c */ /* 0x000fe20003fc4070 */
[----:B------:R-:W-:Y:S01]  /*e600*/  @!P0 IMAD.IADD R209, R209, 0x1, -R241 ;  /* 0x00000001d1d18824 */ /* 0x000fe200078e0af1 */
[----:B------:R-:W-:-:S11]  /*e610*/  ISETP.GT.U32.AND P0, PT, R241, R210, PT ;  /* 0x000000d2f100720c */ /* 0x000fd60003f04070 */
[----:B------:R-:W-:Y:S02]  /*e620*/  @!P6 IADD3 R215, R215, -R241, RZ ;  /* 0x800000f1d7d7e210 */ /* 0x000fe40007ffe0ff */
[C---:B------:R-:W-:Y:S01]  /*e630*/  ISETP.GT.U32.AND P1, PT, R241.reuse, R211, PT ;  /* 0x000000d3f100720c */ /* 0x040fe20003f24070 */
[----:B------:R-:W-:Y:S02]  /*e640*/  @!P0 IMAD.IADD R210, R210, 0x1, -R241 ;  /* 0x00000001d2d28824 */ /* 0x000fe400078e0af1 */
[----:B------:R1:W-:Y:S01]  /*e650*/  STL [R1+0x3c8], R215 ;  /* 0x0003c8d701007387 */ /* 0x0003e20000100800 */
[----:B------:R-:W-:-:S09]  /*e660*/  ISETP.GT.U32.AND P0, PT, R241, R209, PT ;  /* 0x000000d1f100720c */ /* 0x000fd20003f04070 */
[----:B------:R-:W-:Y:S01]  /*e670*/  @!P1 IMAD.IADD R211, R211, 0x1, -R241 ;  /* 0x00000001d3d39824 */ /* 0x000fe200078e0af1 */
[----:B-1----:R-:W2:Y:S01]  /*e680*/  LDL.LU R215, [R1+0x388] ;  /* 0x0003880001d77983 */ /* 0x002ea20000300800 */
[----:B------:R-:W-:-:S03]  /*e690*/  ISETP.GT.U32.AND P1, PT, R241, R212, PT ;  /* 0x000000d4f100720c */ /* 0x000fc60003f24070 */
[----:B------:R1:W-:Y:S04]  /*e6a0*/  STL [R1+0x3c4], R210 ;  /* 0x0003c4d201007387 */ /* 0x0003e80000100800 */
[----:B-1----:R-:W4:Y:S04]  /*e6b0*/  LDL.LU R210, [R1+0x384] ;  /* 0x0003840001d27983 */ /* 0x002f280000300800 */
[----:B------:R1:W-:Y:S04]  /*e6c0*/  STL [R1+0x3c0], R222 ;  /* 0x0003c0de01007387 */ /* 0x0003e80000100800 */
[----:B------:R-:W-:Y:S04]  /*e6d0*/  STL [R1+0x3bc], R221 ;  /* 0x0003bcdd01007387 */ /* 0x000fe80000100800 */
[----:B------:R-:W-:Y:S04]  /*e6e0*/  STL [R1+0x3b8], R220 ;  /* 0x0003b8dc01007387 */ /* 0x000fe80000100800 */
[----:B------:R1:W-:Y:S04]  /*e6f0*/  STL [R1+0x3b4], R213 ;  /* 0x0003b4d501007387 */ /* 0x0003e80000100800 */
[----:B------:R-:W4:Y:S04]  /*e700*/  LDL.LU R242, [R1+0x37c] ;  /* 0x00037c0001f27983 */ /* 0x000f280000300800 */
[----:B------:R-:W4:Y:S01]  /*e710*/  LDL.LU R227, [R1+0x378] ;  /* 0x0003780001e37983 */ /* 0x000f220000300800 */
[----:B------:R-:W-:-:S03]  /*e720*/  @!P1 IMAD.IADD R212, R212, 0x1, -R241 ;  /* 0x00000001d4d49824 */ /* 0x000fc600078e0af1 */
[----:B------:R-:W4:Y:S01]  /*e730*/  LDL.LU R239, [R1+0x374] ;  /* 0x0003740001ef7983 */ /* 0x000f220000300800 */
[----:B------:R-:W-:-:S03]  /*e740*/  @!P0 IMAD.IADD R209, R209, 0x1, -R241 ;  /* 0x00000001d1d18824 */ /* 0x000fc600078e0af1 */
[----:B-1----:R-:W4:Y:S04]  /*e750*/  LDL.LU R222, [R1+0x370] ;  /* 0x0003700001de7983 */ /* 0x002f280000300800 */
[----:B------:R-:W4:Y:S04]  /*e760*/  LDL.LU R213, [R1+0x36c] ;  /* 0x00036c0001d57983 */ /* 0x000f280000300800 */
[----:B------:R1:W-:Y:S04]  /*e770*/  STL [R1+0x3b0], R212 ;  /* 0x0003b0d401007387 */ /* 0x0003e80000100800 */
[----:B------:R3:W-:Y:S04]  /*e780*/  STL [R1+0x3ac], R209 ;  /* 0x0003acd101007387 */ /* 0x0007e80000100800 */
[----:B-1----:R-:W4:Y:S01]  /*e790*/  LDL.LU R212, [R1+0x368] ;  /* 0x0003680001d47983 */ /* 0x002f220000300800 */
[----:B------:R-:W-:-:S02]  /*e7a0*/  ISETP.GT.U32.AND P3, PT, R241, R217, PT ;  /* 0x000000d9f100720c */ /* 0x000fc40003f64070 */
[C---:B------:R-:W-:Y:S01]  /*e7b0*/  ISETP.GT.U32.AND P2, PT, R241.reuse, R216, PT ;  /* 0x000000d8f100720c */ /* 0x040fe20003f44070 */
[----:B---3--:R-:W3:Y:S01]  /*e7c0*/  LDL.LU R209, [R1+0x364] ;  /* 0x0003640001d17983 */ /* 0x008ee20000300800 */
[C---:B------:R-:W-:Y:S02]  /*e7d0*/  ISETP.GT.U32.AND P4, PT, R241.reuse, R202, PT ;  /* 0x000000caf100720c */ /* 0x040fe40003f84070 */
[C---:B------:R-:W-:Y:S02]  /*e7e0*/  ISETP.GT.U32.AND P1, PT, R241.reuse, R207, PT ;  /* 0x000000cff100720c */ /* 0x040fe40003f24070 */
[----:B------:R-:W-:-:S05]  /*e7f0*/  ISETP.GT.U32.AND P5, PT, R241, R214, PT ;  /* 0x000000d6f100720c */ /* 0x000fca0003fa4070 */
[--C-:B------:R-:W-:Y:S01]  /*e800*/  @!P3 IMAD.IADD R217, R217, 0x1, -R241.reuse ;  /* 0x00000001d9d9b824 */ /* 0x100fe200078e0af1 */
[C---:B------:R-:W-:Y:S02]  /*e810*/  ISETP.GT.U32.AND P0, PT, R241.reuse, R219, PT ;  /* 0x000000dbf100720c */ /* 0x040fe40003f04070 */
[----:B------:R-:W-:Y:S01]  /*e820*/  ISETP.GT.U32.AND P3, PT, R241, R218, PT ;  /* 0x000000daf100720c */ /* 0x000fe20003f64070 */
[--C-:B------:R-:W-:Y:S01]  /*e830*/  @!P4 IMAD.IADD R202, R202, 0x1, -R241.reuse ;  /* 0x00000001cacac824 */ /* 0x100fe200078e0af1 */
[----:B------:R-:W-:Y:S01]  /*e840*/  @!P2 IADD3 R216, R216, -R241, RZ ;  /* 0x800000f1d8d8a210 */ /* 0x000fe20007ffe0ff */
[----:B------:R-:W-:Y:S01]  /*e850*/  @!P1 IMAD.IADD R207, R207, 0x1, -R241 ;  /* 0x00000001cfcf9824 */ /* 0x000fe200078e0af1 */
[----:B------:R-:W-:-:S07]  /*e860*/  ISETP.GT.U32.AND P6, PT, R241, R211, PT ;  /* 0x000000d3f100720c */ /* 0x000fce0003fc4070 */
[--C-:B------:R-:W-:Y:S02]  /*e870*/  @!P0 IMAD.IADD R219, R219, 0x1, -R241.reuse ;  /* 0x00000001dbdb8824 */ /* 0x100fe400078e0af1 */
[--C-:B------:R-:W-:Y:S02]  /*e880*/  @!P3 IMAD.IADD R218, R218, 0x1, -R241.reuse ;  /* 0x00000001dadab824 */ /* 0x100fe400078e0af1 */
[--C-:B------:R-:W-:Y:S01]  /*e890*/  @!P5 IMAD.IADD R214, R214, 0x1, -R241.reuse ;  /* 0x00000001d6d6d824 */ /* 0x100fe200078e0af1 */
[----:B------:R-:W-:Y:S01]  /*e8a0*/  ISETP.GT.U32.AND P5, PT, R241, R208, PT ;  /* 0x000000d0f100720c */ /* 0x000fe20003fa4070 */
[----:B------:R-:W-:Y:S01]  /*e8b0*/  @!P6 IMAD.IADD R211, R211, 0x1, -R241 ;  /* 0x00000001d3d3e824 */ /* 0x000fe200078e0af1 */
[----:B------:R-:W-:Y:S04]  /*e8c0*/  STL [R1+0x8054], R217 ;  /* 0x008054d901007387 */ /* 0x000fe80000100800 */
[----:B------:R-:W-:Y:S04]  /*e8d0*/  STL [R1+0x8050], R216 ;  /* 0x008050d801007387 */ /* 0x000fe80000100800 */
[----:B------:R-:W-:Y:S03]  /*e8e0*/  STL [R1+0x804c], R202 ;  /* 0x00804cca01007387 */ /* 0x000fe60000100800 */
[----:B------:R-:W-:Y:S01]  /*e8f0*/  @!P5 IADD3 R208, R208, -R241, RZ ;  /* 0x800000f1d0d0d210 */ /* 0x000fe20007ffe0ff */
[----:B------:R-:W-:Y:S04]  /*e900*/  STL [R1+0x8048], R214 ;  /* 0x008048d601007387 */ /* 0x000fe80000100800 */
[----:B------:R1:W-:Y:S04]  /*e910*/  STL [R1+0x398], R211 ;  /* 0x000398d301007387 */ /* 0x0003e80000100800 */
[----:B-1----:R-:W3:Y:S04]  /*e920*/  LDL.LU R211, [R1+0x360] ;  /* 0x0003600001d37983 */ /* 0x002ee80000300800 */
[----:B------:R-:W3:Y:S04]  /*e930*/  LDL.LU R226, [R1+0x35c] ;  /* 0x00035c0001e27983 */ /* 0x000ee80000300800 */
[----:B------:R-:W3:Y:S04]  /*e940*/  LDL.LU R238, [R1+0x358] ;  /* 0x0003580001ee7983 */ /* 0x000ee80000300800 */
[----:B------:R-:W3:Y:S04]  /*e950*/  LDL.LU R221, [R1+0x354] ;  /* 0x0003540001dd7983 */ /* 0x000ee80000300800 */
[----:B------:R-:W3:Y:S01]  /*e960*/  LDL.LU R220, [R1+0x350] ;  /* 0x0003500001dc7983 */ /* 0x000ee20000300800 */
[----:B--2---:R-:W-:-:S02]  /*e970*/  ISETP.GT.U32.AND P2, PT, R241, R215, PT ;  /* 0x000000d7f100720c */ /* 0x004fc40003f44070 */
[----:B----4-:R-:W-:-:S11]  /*e980*/  ISETP.GT.U32.AND P4, PT, R241, R210, PT ;  /* 0x000000d2f100720c */ /* 0x010fd60003f84070 */
[--C-:B------:R-:W-:Y:S02]  /*e990*/  @!P2 IMAD.IADD R215, R215, 0x1, -R241.reuse ;  /* 0x00000001d7d7a824 */ /* 0x100fe400078e0af1 */
[----:B------:R-:W-:Y:S01]  /*e9a0*/  @!P4 IMAD.IADD R210, R210, 0x1, -R241 ;  /* 0x00000001d2d2c824 */ /* 0x000fe200078e0af1 */
[C---:B------:R-:W-:Y:S02]  /*e9b0*/  ISETP.GT.U32.AND P1, PT, R241.reuse, R227, PT ;  /* 0x000000e3f100720c */ /* 0x040fe40003f24070 */
[C---:B------:R-:W-:Y:S02]  /*e9c0*/  ISETP.GT.U32.AND P0, PT, R241.reuse, R239, PT ;  /* 0x000000eff100720c */ /* 0x040fe40003f04070 */
[C---:B------:R-:W-:Y:S02]  /*e9d0*/  ISETP.GT.U32.AND P3, PT, R241.reuse, R222, PT ;  /* 0x000000def100720c */ /* 0x040fe40003f64070 */
[----:B------:R-:W-:-:S07]  /*e9e0*/  ISETP.GT.U32.AND P2, PT, R241, R213, PT ;  /* 0x000000d5f100720c */ /* 0x000fce0003f44070 */
[--C-:B------:R-:W-:Y:S01]  /*e9f0*/  @!P1 IMAD.IADD R227, R227, 0x1, -R241.reuse ;  /* 0x00000001e3e39824 */ /* 0x100fe200078e0af1 */
[----:B------:R-:W-:Y:S01]  /*ea00*/  ISETP.GT.U32.AND P1, PT, R241, R219, PT ;  /* 0x000000dbf100720c */ /* 0x000fe20003f24070 */
[--C-:B------:R-:W-:Y:S01]  /*ea10*/  @!P0 IMAD.IADD R239, R239, 0x1, -R241.reuse ;  /* 0x00000001efef8824 */ /* 0x100fe200078e0af1 */
[C---:B------:R-:W-:Y:S02]  /*ea20*/  ISETP.GT.U32.AND P0, PT, R241.reuse, R218, PT ;  /* 0x000000daf100720c */ /* 0x040fe40003f04070 */
[C---:B------:R-:W-:Y:S01]  /*ea30*/  ISETP.GT.U32.AND P4, PT, R241.reuse, R212, PT ;  /* 0x000000d4f100720c */ /* 0x040fe20003f84070 */
[--C-:B------:R-:W-:Y:S01]  /*ea40*/  @!P3 IMAD.IADD R222, R222, 0x1, -R241.reuse ;  /* 0x00000001dedeb824 */ /* 0x100fe200078e0af1 */
[----:B------:R-:W-:Y:S01]  /*ea50*/  ISETP.GT.U32.AND P3, PT, R241, R215, PT ;  /* 0x000000d7f100720c */ /* 0x000fe20003f64070 */
[----:B------:R-:W-:Y:S01]  /*ea60*/  @!P2 IMAD.IADD R213, R213, 0x1, -R241 ;  /* 0x00000001d5d5a824 */ /* 0x000fe200078e0af1 */
[----:B------:R-:W-:-:S05]  /*ea70*/  ISETP.GT.U32.AND P2, PT, R241, R210, PT ;  /* 0x000000d2f100720c */ /* 0x000fca0003f44070 */
[--C-:B------:R-:W-:Y:S02]  /*ea80*/  @!P1 IMAD.IADD R219, R219, 0x1, -R241.reuse ;  /* 0x00000001dbdb9824 */ /* 0x100fe400078e0af1 */
[--C-:B------:R-:W-:Y:S02]  /*ea90*/  @!P0 IMAD.IADD R218, R218, 0x1, -R241.reuse ;  /* 0x00000001dada8824 */ /* 0x100fe400078e0af1 */
[--C-:B------:R-:W-:Y:S01]  /*eaa0*/  @!P4 IMAD.IADD R212, R212, 0x1, -R241.reuse ;  /* 0x00000001d4d4c824 */ /* 0x100fe200078e0af1 */
[----:B------:R-:W-:Y:S01]  /*eab0*/  ISETP.GT.U32.AND P4, PT, R241, R208, PT ;  /* 0x000000d0f100720c */ /* 0x000fe20003f84070 */
[----:B------:R1:W-:Y:S01]  /*eac0*/  STL [R1+0x390], R219 ;  /* 0x000390db01007387 */ /* 0x0003e20000100800 */
[--C-:B------:R-:W-:Y:S02]  /*ead0*/  @!P3 IMAD.IADD R215, R215, 0x1, -R241.reuse ;  /* 0x00000001d7d7b824 */ /* 0x100fe400078e0af1 */
[--C-:B------:R-:W-:Y:S01]  /*eae0*/  @!P2 IMAD.IADD R210, R210, 0x1, -R241.reuse ;  /* 0x00000001d2d2a824 */ /* 0x100fe200078e0af1 */
[----:B-1----:R-:W2:Y:S04]  /*eaf0*/  LDL.LU R219, [R1+0x34c] ;  /* 0x00034c0001db7983 */ /* 0x002ea80000300800 */
[----:B------:R1:W-:Y:S04]  /*eb00*/  STL [R1+0x38c], R218 ;  /* 0x00038cda01007387 */ /* 0x0003e80000100800 */
[----:B------:R-:W4:Y:S01]  /*eb10*/  LDL.LU R225, [R1+0x348] ;  /* 0x0003480001e17983 */ /* 0x000f220000300800 */
[----:B------:R-:W-:-:S03]  /*eb20*/  @!P4 IMAD.IADD R208, R208, 0x1, -R241 ;  /* 0x00000001d0d0c824 */ /* 0x000fc600078e0af1 */
[----:B------:R1:W-:Y:S04]  /*eb30*/  STL [R1+0x388], R215 ;  /* 0x000388d701007387 */ /* 0x0003e80000100800 */
[----:B------:R-:W2:Y:S04]  /*eb40*/  LDL.LU R224, [R1+0x344] ;  /* 0x0003440001e07983 */ /* 0x000ea80000300800 */
[----:B------:R-:W2:Y:S04]  /*eb50*/  LDL.LU R223, [R1+0x340] ;  /* 0x0003400001df7983 */ /* 0x000ea80000300800 */
[----:B------:R1:W-:Y:S04]  /*eb60*/  STL [R1+0x384], R210 ;  /* 0x000384d201007387 */ /* 0x0003e80000100800 */
[----:B------:R3:W-:Y:S04]  /*eb70*/  STL [R1+0x380], R208 ;  /* 0x000380d001007387 */ /* 0x0007e80000100800 */
[----:B-1----:R-:W2:Y:S04]  /*eb80*/  LDL.LU R218, [R1+0x33c] ;  /* 0x00033c0001da7983 */ /* 0x002ea80000300800 */
[----:B------:R-:W2:Y:S04]  /*eb90*/  LDL.LU R215, [R1+0x338] ;  /* 0x0003380001d77983 */ /* 0x000ea80000300800 */
[----:B------:R-:W2:Y:S01]  /*eba0*/  LDL.LU R210, [R1+0x334] ;  /* 0x0003340001d27983 */ /* 0x000ea20000300800 */
[----:B------:R-:W-:-:S02]  /*ebb0*/  ISETP.GT.U32.AND P6, PT, R241, R242, PT ;  /* 0x000000f2f100720c */ /* 0x000fc40003fc4070 */
[C---:B---3--:R-:W-:Y:S01]  /*ebc0*/  ISETP.GT.U32.AND P5, PT, R241.reuse, R209, PT ;  /* 0x000000d1f100720c */ /* 0x048fe20003fa4070 */
[----:B------:R-:W3:Y:S01]  /*ebd0*/  LDL.LU R208, [R1+0x330] ;  /* 0x0003300001d07983 */ /* 0x000ee20000300800 */
[----:B------:R-:W-:-:S09]  /*ebe0*/  ISETP.GT.U32.AND P1, PT, R241, R227, PT ;  /* 0x000000e3f100720c */ /* 0x000fd20003f24070 */
[--C-:B------:R-:W-:Y:S01]  /*ebf0*/  @!P6 IMAD.IADD R242, R242, 0x1, -R241.reuse ;  /* 0x00000001f2f2e824 */ /* 0x100fe200078e0af1 */
[----:B------:R-:W-:Y:S01]  /*ec00*/  ISETP.GT.U32.AND P6, PT, R241, R207, PT ;  /* 0x000000cff100720c */ /* 0x000fe20003fc4070 */
[----:B------:R-:W-:-:S03]  /*ec10*/  @!P5 IMAD.IADD R209, R209, 0x1, -R241 ;  /* 0x00000001d1d1d824 */ /* 0x000fc600078e0af1 */
[C---:B------:R-:W-:Y:S02]  /*ec20*/  ISETP.GT.U32.AND P5, PT, R241.reuse, R242, PT ;  /* 0x000000f2f100720c */ /* 0x040fe40003fa4070 */
[C---:B------:R-:W-:Y:S02]  /*ec30*/  ISETP.GT.U32.AND P0, PT, R241.reuse, R239, PT ;  /* 0x000000eff100720c */ /* 0x040fe40003f04070 */
[C---:B------:R-:W-:Y:S02]  /*ec40*/  ISETP.GT.U32.AND P3, PT, R241.reuse, R222, PT ;  /* 0x000000def100720c */ /* 0x040fe40003f64070 */
[----:B------:R-:W-:-:S03]  /*ec50*/  ISETP.GT.U32.AND P2, PT, R241, R213, PT ;  /* 0x000000d5f100720c */ /* 0x000fc60003f44070 */
[----:B------:R-:W-:Y:S02]  /*ec60*/  @!P6 IADD3 R207, R207, -R241, RZ ;  /* 0x800000f1cfcfe210 */ /* 0x000fe40007ffe0ff */
[----:B------:R-:W-:Y:S01]  /*ec70*/  ISETP.GT.U32.AND P6, PT, R241, R209, PT ;  /* 0x000000d1f100720c */ /* 0x000fe20003fc4070 */
[--C-:B------:R-:W-:Y:S02]  /*ec80*/  @!P1 IMAD.IADD R227, R227, 0x1, -R241.reuse ;  /* 0x00000001e3e39824 */ /* 0x100fe400078e0af1 */
[--C-:B------:R-:W-:Y:S01]  /*ec90*/  @!P5 IMAD.IADD R242, R242, 0x1, -R241.reuse ;  /* 0x00000001f2f2d824 */ /* 0x100fe200078e0af1 */
[C---:B------:R-:W-:Y:S02]  /*eca0*/  ISETP.GT.U32.AND P5, PT, R241.reuse, R211, PT ;  /* 0x000000d3f100720c */ /* 0x040fe40003fa4070 */
[----:B------:R-:W-:Y:S01]  /*ecb0*/  ISETP.GT.U32.AND P1, PT, R241, R226, PT ;  /* 0x000000e2f100720c */ /* 0x000fe20003f24070 */
[----:B------:R-:W-:Y:S01]  /*ecc0*/  @!P0 IMAD.IADD R239, R239, 0x1, -R241 ;  /* 0x00000001efef8824 */ /* 0x000fe200078e0af1 */
[----:B------:R-:W-:-:S02]  /*ecd0*/  ISETP.GT.U32.AND P4, PT, R241, R212, PT ;  /* 0x000000d4f100720c */ /* 0x000fc40003f84070 */
[----:B------:R-:W-:Y:S01]  /*ece0*/  ISETP.GT.U32.AND P0, PT, R241, R238, PT ;  /* 0x000000eef100720c */ /* 0x000fe20003f04070 */
[--C-:B------:R-:W-:Y:S01]  /*ecf0*/  @!P2 IMAD.IADD R213, R213, 0x1, -R241.reuse ;  /* 0x00000001d5d5a824 */ /* 0x100fe200078e0af1 */
[----:B------:R-:W-:Y:S01]  /*ed00*/  @!P3 IADD3 R222, R222, -R241, RZ ;  /* 0x800000f1dedeb210 */ /* 0x000fe20007ffe0ff */
[--C-:B------:R-:W-:Y:S01]  /*ed10*/  @!P6 IMAD.IADD R209, R209, 0x1, -R241.reuse ;  /* 0x00000001d1d1e824 */ /* 0x100fe200078e0af1 */
[C---:B------:R-:W-:Y:S02]  /*ed20*/  ISETP.GT.U32.AND P3, PT, R241.reuse, R221, PT ;  /* 0x000000ddf100720c */ /* 0x040fe40003f64070 */
[----:B------:R-:W-:Y:S01]  /*ed30*/  ISETP.GT.U32.AND P2, PT, R241, R220, PT ;  /* 0x000000dcf100720c */ /* 0x000fe20003f44070 */
[----:B------:R-:W-:Y:S02]  /*ed40*/  @!P5 IMAD.IADD R211, R211, 0x1, -R241 ;  /* 0x00000001d3d3d824 */ /* 0x000fe400078e0af1 */
[----:B------:R-:W-:-:S04]  /*ed50*/  IMAD.HI.U32 R229, R240, R228, RZ ;  /* 0x000000e4f0e57227 */ /* 0x000fc800078e00ff */
[----:B------:R-:W-:Y:S02]  /*ed60*/  @!P1 IMAD.IADD R226, R226, 0x1, -R241 ;  /* 0x00000001e2e29824 */ /* 0x000fe400078e0af1 */
[----:B------:R-:W-:Y:S02]  /*ed70*/  IMAD.MOV R229, RZ, RZ, -R229 ;  /* 0x000000ffffe57224 */ /* 0x000fe400078e0ae5 */
[--C-:B------:R-:W-:Y:S02]  /*ed80*/  @!P4 IMAD.IADD R212, R212, 0x1, -R241.reuse ;  /* 0x00000001d4d4c824 */ /* 0x100fe400078e0af1 */
[--C-:B------:R-:W-:Y:S02]  /*ed90*/  @!P0 IMAD.IADD R238, R238, 0x1, -R241.reuse ;  /* 0x00000001eeee8824 */ /* 0x100fe400078e0af1 */
[----:B------:R-:W-:Y:S01]  /*eda0*/  IMAD R228, R241, R229, R228 ;  /* 0x000000e5f1e47224 */ /* 0x000fe200078e02e4 */
[----:B------:R-:W-:Y:S01]  /*edb0*/  @!P2 IADD3 R220, R220, -R241, RZ ;  /* 0x800000f1dcdca210 */ /* 0x000fe20007ffe0ff */
[----:B------:R-:W-:-:S03]  /*edc0*/  @!P3 IMAD.IADD R221, R221, 0x1, -R241 ;  /* 0x00000001ddddb824 */ /* 0x000fc600078e0af1 */
[----:B------:R-:W-:Y:S04]  /*edd0*/  STL [R1+0x8034], R228 ;  /* 0x008034e401007387 */ /* 0x000fe80000100800 */
[----:B------:R-:W-:Y:S04]  /*ede0*/  STL [R1+0x37c], R242 ;  /* 0x00037cf201007387 */ /* 0x000fe80000100800 */
[----:B------:R-:W-:Y:S04]  /*edf0*/  STL [R1+0x378], R227 ;  /* 0x000378e301007387 */ /* 0x000fe80000100800 */
[----:B------:R-:W-:Y:S04]  /*ee00*/  STL [R1+0x374], R239 ;  /* 0x000374ef01007387 */ /* 0x000fe80000100800 */
[----:B------:R-:W-:Y:S04]  /*ee10*/  STL [R1+0x370], R222 ;  /* 0x000370de01007387 */ /* 0x000fe80000100800 */
[----:B------:R-:W-:Y:S04]  /*ee20*/  STL [R1+0x36c], R213 ;  /* 0x00036cd501007387 */ /* 0x000fe80000100800 */
[----:B------:R-:W-:Y:S04]  /*ee30*/  STL [R1+0x368], R212 ;  /* 0x000368d401007387 */ /* 0x000fe80000100800 */
[----:B------:R1:W-:Y:S01]  /*ee40*/  STL [R1+0x364], R209 ;  /* 0x000364d101007387 */ /* 0x0003e20000100800 */
[----:B------:R-:W-:Y:S01]  /*ee50*/  IADD3 R202, R237, 0x1f1, RZ ;  /* 0x000001f1edca7810 */ /* 0x000fe20007ffe0ff */
[----:B-1----:R-:W-:-:S02]  /*ee60*/  IMAD.MOV.U32 R209, RZ, RZ, R204 ;  /* 0x000000ffffd17224 */ /* 0x002fc400078e00cc */
[----:B------:R-:W3:Y:S04]  /*ee70*/  LDL.LU R204, [R1+0x32c] ;  /* 0x00032c0001cc7983 */ /* 0x000ee80000300800 */
[----:B------:R-:W3:Y:S04]  /*ee80*/  LDL.LU R222, [R1+0x328] ;  /* 0x0003280001de7983 */ /* 0x000ee80000300800 */
[----:B------:R-:W3:Y:S04]  /*ee90*/  LDL.LU R213, [R1+0x324] ;  /* 0x0003240001d57983 */ /* 0x000ee80000300800 */
[----:B------:R-:W3:Y:S01]  /*eea0*/  LDL.LU R212, [R1+0x320] ;  /* 0x0003200001d47983 */ /* 0x000ee20000300800 */
[----:B----4-:R-:W-:-:S02]  /*eeb0*/  ISETP.GT.U32.AND P6, PT, R241, R225, PT ;  /* 0x000000e1f100720c */ /* 0x010fc40003fc4070 */
[C---:B--2---:R-:W-:Y:S02]  /*eec0*/  ISETP.GT.U32.AND P5, PT, R241.reuse, R224, PT ;  /* 0x000000e0f100720c */ /* 0x044fe40003fa4070 */
[C---:B------:R-:W-:Y:S02]  /*eed0*/  ISETP.GT.U32.AND P1, PT, R241.reuse, R223, PT ;  /* 0x000000dff100720c */ /* 0x040fe40003f24070 */
[----:B------:R-:W-:-:S07]  /*eee0*/  ISETP.GT.U32.AND P4, PT, R241, R219, PT ;  /* 0x000000dbf100720c */ /* 0x000fce0003f84070 */
[--C-:B------:R-:W-:Y:S01]  /*eef0*/  @!P6 IMAD.IADD R225, R225, 0x1, -R241.reuse ;  /* 0x00000001e1e1e824 */ /* 0x100fe200078e0af1 */
[C---:B------:R-:W-:Y:S02]  /*ef00*/  ISETP.GT.U32.AND P6, PT, R241.reuse, R211, PT ;  /* 0x000000d3f100720c */ /* 0x040fe40003fc4070 */
[C---:B------:R-:W-:Y:S01]  /*ef10*/  ISETP.GT.U32.AND P0, PT, R241.reuse, R218, PT ;  /* 0x000000daf100720c */ /* 0x040fe20003f04070 */
[--C-:B------:R-:W-:Y:S01]  /*ef20*/  @!P5 IMAD.IADD R224, R224, 0x1, -R241.reuse ;  /* 0x00000001e0e0d824 */ /* 0x100fe200078e0af1 */
[----:B------:R-:W-:Y:S01]  /*ef30*/  ISETP.GT.U32.AND P3, PT, R241, R215, PT ;  /* 0x000000d7f100720c */ /* 0x000fe20003f64070 */
[--C-:B------:R-:W-:Y:S01]  /*ef40*/  @!P1 IMAD.IADD R223, R223, 0x1, -R241.reuse ;  /* 0x00000001dfdf9824 */ /* 0x100fe200078e0af1 */
[C---:B------:R-:W-:Y:S02]  /*ef50*/  ISETP.GT.U32.AND P2, PT, R241.reuse, R210, PT ;  /* 0x000000d2f100720c */ /* 0x040fe40003f44070 */
[C---:B------:R-:W-:Y:S02]  /*ef60*/  ISETP.GT.U32.AND P5, PT, R241.reuse, R226, PT ;  /* 0x000000e2f100720c */ /* 0x040fe40003fa4070 */
[----:B------:R-:W-:Y:S01]  /*ef70*/  ISETP.GT.U32.AND P1, PT, R241, R238, PT ;  /* 0x000000eef100720c */ /* 0x000fe20003f24070 */
[----:B------:R-:W-:-:S04]  /*ef80*/  @!P4 IMAD.IADD R219, R219, 0x1, -R241 ;  /* 0x00000001dbdbc824 */ /* 0x000fc800078e0af1 */
[--C-:B------:R-:W-:Y:S01]  /*ef90*/  @!P0 IMAD.IADD R218, R218, 0x1, -R241.reuse ;  /* 0x00000001dada8824 */ /* 0x100fe200078e0af1 */
[----:B------:R-:W-:Y:S01]  /*efa0*/  ISETP.GT.U32.AND P0, PT, R241, R221, PT ;  /* 0x000000ddf100720c */ /* 0x000fe20003f04070 */
[--C-:B------:R-:W-:Y:S01]  /*efb0*/  @!P3 IMAD.IADD R215, R215, 0x1, -R241.reuse ;  /* 0x00000001d7d7b824 */ /* 0x100fe200078e0af1 */
[----:B------:R-:W-:Y:S02]  /*efc0*/  ISETP.GT.U32.AND P3, PT, R241, R220, PT ;  /* 0x000000dcf100720c */ /* 0x000fe40003f64070 */
[----:B------:R-:W-:Y:S01]  /*efd0*/  @!P6 IADD3 R211, R211, -R241, RZ ;  /* 0x800000f1d3d3e210 */ /* 0x000fe20007ffe0ff */
[--C-:B------:R-:W-:Y:S01]  /*efe0*/  @!P2 IMAD.IADD R210, R210, 0x1, -R241.reuse ;  /* 0x00000001d2d2a824 */ /* 0x100fe200078e0af1 */
[----:B------:R-:W-:Y:S01]  /*eff0*/  ISETP.GT.U32.AND P2, PT, R241, R219, PT ;  /* 0x000000dbf100720c */ /* 0x000fe20003f44070 */
[--C-:B------:R-:W-:Y:S02]  /*f000*/  @!P5 IMAD.IADD R226, R226, 0x1, -R241.reuse ;  /* 0x00000001e2e2d824 */ /* 0x100fe400078e0af1 */
[--C-:B------:R-:W-:Y:S01]  /*f010*/  @!P1 IMAD.IADD R238, R238, 0x1, -R241.reuse ;  /* 0x00000001eeee9824 */ /* 0x100fe200078e0af1 */
[----:B------:R1:W-:Y:S03]  /*f020*/  STL [R1+0x360], R211 ;  /* 0x000360d301007387 */ /* 0x0003e60000100800 */
[--C-:B------:R-:W-:Y:S01]  /*f030*/  @!P0 IMAD.IADD R221, R221, 0x1, -R241.reuse ;  /* 0x00000001dddd8824 */ /* 0x100fe200078e0af1 */
[----:B-1----:R-:W2:Y:S04]  /*f040*/  LDL.LU R211, [R1+0x31c] ;  /* 0x00031c0001d37983 */ /* 0x002ea80000300800 */
[----:B------:R-:W-:Y:S04]  /*f050*/  STL [R1+0x7aa8], R202 ;  /* 0x007aa8ca01007387 */ /* 0x000fe80000100800 */
[----:B------:R1:W-:Y:S04]  /*f060*/  STL [R1+0x35c], R226 ;  /* 0x00035ce201007387 */ /* 0x0003e80000100800 */
[----:B------:R4:W-:Y:S01]  /*f070*/  STL [R1+0x358], R238 ;  /* 0x000358ee01007387 */ /* 0x0009e20000100800 */
[----:B------:R-:W-:-:S03]  /*f080*/  @!P3 IMAD.IADD R220, R220, 0x1, -R241 ;  /* 0x00000001dcdcb824 */ /* 0x000fc600078e0af1 */
[----:B------:R-:W2:Y:S01]  /*f090*/  LDL.LU R227, [R1+0x314] ;  /* 0x0003140001e37983 */ /* 0x000ea20000300800 */
[----:B------:R-:W-:-:S03]  /*f0a0*/  @!P2 IMAD.IADD R219, R219, 0x1, -R241 ;  /* 0x00000001dbdba824 */ /* 0x000fc600078e0af1 */
[----:B------:R-:W2:Y:S04]  /*f0b0*/  LDL.LU R239, [R1+0x310] ;  /* 0x0003100001ef7983 */ /* 0x000ea80000300800 */
[----:B------:R3:W-:Y:S04]  /*f0c0*/  STL [R1+0x354], R221 ;  /* 0x000354dd01007387 */ /* 0x0007e80000100800 */
[----:B-1----:R-:W2:Y:S04]  /*f0d0*/  LDL.LU R226, [R1+0x30c] ;  /* 0x00030c0001e27983 */ /* 0x002ea80000300800 */
[----:B----4-:R-:W4:Y:S04]  /*f0e0*/  LDL.LU R238, [R1+0x308] ;  /* 0x0003080001ee7983 */ /* 0x010f280000300800 */
[----:B------:R1:W-:Y:S04]  /*f0f0*/  STL [R1+0x350], R220 ;  /* 0x000350dc01007387 */ /* 0x0003e80000100800 */
[----:B------:R3:W-:Y:S04]  /*f100*/  STL [R1+0x34c], R219 ;  /* 0x00034cdb01007387 */ /* 0x0007e80000100800 */
[----:B---3--:R-:W3:Y:S01]  /*f110*/  LDL.LU R221, [R1+0x304] ;  /* 0x0003040001dd7983 */ /* 0x008ee20000300800 */
[----:B------:R-:W-:-:S02]  /*f120*/  ISETP.GT.U32.AND P4, PT, R241, R208, PT ;  /* 0x000000d0f100720c */ /* 0x000fc40003f84070 */
[C---:B------:R-:W-:Y:S01]  /*f130*/  ISETP.GT.U32.AND P5, PT, R241.reuse, R224, PT ;  /* 0x000000e0f100720c */ /* 0x040fe20003fa4070 */
[----:B-1----:R-:W3:Y:S01]  /*f140*/  LDL.LU R220, [R1+0x300] ;  /* 0x0003000001dc7983 */ /* 0x002ee20000300800 */
[C---:B------:R-:W-:Y:S02]  /*f150*/  ISETP.GT.U32.AND P1, PT, R241.reuse, R223, PT ;  /* 0x000000dff100720c */ /* 0x040fe40003f24070 */
[C---:B------:R-:W-:Y:S01]  /*f160*/  ISETP.GT.U32.AND P0, PT, R241.reuse, R218, PT ;  /* 0x000000daf100720c */ /* 0x040fe20003f04070 */
[----:B------:R-:W3:Y:S06]  /*f170*/  LDL.LU R219, [R1+0x2fc] ;  /* 0x0002fc0001db7983 */ /* 0x000eec0000300800 */
[----:B------:R-:W-:Y:S01]  /*f180*/  @!P4 IMAD.IADD R208, R208, 0x1, -R241 ;  /* 0x00000001d0d0c824 */ /* 0x000fe200078e0af1 */
[----:B------:R-:W-:-:S04]  /*f190*/  ISETP.GT.U32.AND P4, PT, R241, R225, PT ;  /* 0x000000e1f100720c */ /* 0x000fc80003f84070 */
[C---:B------:R-:W-:Y:S01]  /*f1a0*/  ISETP.GT.U32.AND P6, PT, R241.reuse, R208, PT ;  /* 0x000000d0f100720c */ /* 0x040fe20003fc4070 */
[----:B------:R-:W-:Y:S01]  /*f1b0*/  @!P5 IMAD.IADD R224, R224, 0x1, -R241 ;  /* 0x00000001e0e0d824 */ /* 0x000fe200078e0af1 */
[----:B------:R-:W-:-:S07]  /*f1c0*/  ISETP.GT.U32.AND P3, PT, R241, R215, PT ;  /* 0x000000d7f100720c */ /* 0x000fce0003f64070 */
[--C-:B------:R-:W-:Y:S01]  /*f1d0*/  @!P4 IMAD.IADD R225, R225, 0x1, -R241.reuse ;  /* 0x00000001e1e1c824 */ /* 0x100fe200078e0af1 */
[----:B------:R-:W-:Y:S01]  /*f1e0*/  ISETP.GT.U32.AND P4, PT, R241, R204, PT ;  /* 0x000000ccf100720c */ /* 0x000fe20003f84070 */
[--C-:B------:R-:W-:Y:S01]  /*f1f0*/  @!P1 IMAD.IADD R223, R223, 0x1, -R241.reuse ;  /* 0x00000001dfdf9824 */ /* 0x100fe200078e0af1 */
[C---:B------:R-:W-:Y:S02]  /*f200*/  ISETP.GT.U32.AND P5, PT, R241.reuse, R222, PT ;  /* 0x000000def100720c */ /* 0x040fe40003fa4070 */
[----:B------:R-:W-:Y:S02]  /*f210*/  @!P0 IADD3 R218, R218, -R241, RZ ;  /* 0x800000f1dada8210 */ /* 0x000fe40007ffe0ff */
[C---:B------:R-:W-:Y:S01]  /*f220*/  ISETP.GT.U32.AND P1, PT, R241.reuse, R213, PT ;  /* 0x000000d5f100720c */ /* 0x040fe20003f24070 */
[----:B------:R-:W-:Y:S01]  /*f230*/  @!P6 IMAD.IADD R208, R208, 0x1, -R241 ;  /* 0x00000001d0d0e824 */ /* 0x000fe200078e0af1 */
[----:B------:R-:W-:-:S05]  /*f240*/  ISETP.GT.U32.AND P0, PT, R241, R212, PT ;  /* 0x000000d4f100720c */ /* 0x000fca0003f04070 */
[--C-:B------:R-:W-:Y:S01]  /*f250*/  @!P4 IMAD.IADD R204, R204, 0x1, -R241.reuse ;  /* 0x00000001ccccc824 */ /* 0x100fe200078e0af1 */
[----:B------:R-:W-:Y:S01]  /*f260*/  ISETP.GT.U32.AND P2, PT, R241, R210, PT ;  /* 0x000000d2f100720c */ /* 0x000fe20003f44070 */
[--C-:B------:R-:W-:Y:S02]  /*f270*/  @!P3 IMAD.IADD R215, R215, 0x1, -R241.reuse ;  /* 0x00000001d7d7b824 */ /* 0x100fe400078e0af1 */
[--C-:B------:R-:W-:Y:S02]  /*f280*/  @!P5 IMAD.IADD R222, R222, 0x1, -R241.reuse ;  /* 0x00000001deded824 */ /* 0x100fe400078e0af1 */
[--C-:B------:R-:W-:Y:S02]  /*f290*/  @!P1 IMAD.IADD R213, R213, 0x1, -R241.reuse ;  /* 0x00000001d5d59824 */ /* 0x100fe400078e0af1 */
[----:B------:R-:W-:Y:S01]  /*f2a0*/  @!P0 IADD3 R212, R212, -R241, RZ ;  /* 0x800000f1d4d48210 */ /* 0x000fe20007ffe0ff */
[----:B------:R-:W-:Y:S05]  /*f2b0*/  STL [R1+0x348], R225 ;  /* 0x000348e101007387 */ /* 0x000fea0000100800 */
[----:B------:R-:W-:Y:S01]  /*f2c0*/  @!P2 IMAD.IADD R210, R210, 0x1, -R241 ;  /* 0x00000001d2d2a824 */ /* 0x000fe200078e0af1 */
[----:B------:R-:W-:Y:S04]  /*f2d0*/  STL [R1+0x344], R224 ;  /* 0x000344e001007387 */ /* 0x000fe80000100800 */
[----:B------:R-:W-:Y:S04]  /*f2e0*/  STL [R1+0x340], R223 ;  /* 0x000340df01007387 */ /* 0x000fe80000100800 */
[----:B------:R1:W-:Y:S04]  /*f2f0*/  STL [R1+0x33c], R218 ;  /* 0x00033cda01007387 */ /* 0x0003e80000100800 */
[----:B------:R-:W-:Y:S04]  /*f300*/  STL [R1+0x338], R215 ;  /* 0x000338d701007387 */ /* 0x000fe80000100800 */
[----:B------:R1:W-:Y:S04]  /*f310*/  STL [R1+0x334], R210 ;  /* 0x000334d201007387 */ /* 0x0003e80000100800 */
[----:B------:R1:W-:Y:S04]  /*f320*/  STL [R1+0x330], R208 ;  /* 0x000330d001007387 */ /* 0x0003e80000100800 */
[----:B-1----:R-:W3:Y:S01]  /*f330*/  LDL.LU R218, [R1+0x2f8] ;  /* 0x0002f80001da7983 */ /* 0x002ee20000300800 */
[----:B------:R-:W-:-:S03]  /*f340*/  IMAD.MOV.U32 R210, RZ, RZ, R206 ;  /* 0x000000ffffd27224 */ /* 0x000fc600078e00ce */
[----:B------:R-:W3:Y:S01]  /*f350*/  LDL.LU R225, [R1+0x2f4] ;  /* 0x0002f40001e17983 */ /* 0x000ee20000300800 */
[----:B------:R-:W-:-:S03]  /*f360*/  IMAD.MOV.U32 R206, RZ, RZ, R205 ;  /* 0x000000ffffce7224 */ /* 0x000fc600078e00cd */
[----:B------:R-:W3:Y:S04]  /*f370*/  LDL.LU R215, [R1+0x2f0] ;  /* 0x0002f00001d77983 */ /* 0x000ee80000300800 */
[----:B------:R-:W3:Y:S04]  /*f380*/  LDL.LU R208, [R1+0x2ec] ;  /* 0x0002ec0001d07983 */ /* 0x000ee80000300800 */
[----:B------:R-:W3:Y:S01]  /*f390*/  LDL.LU R205, [R1+0x2e8] ;  /* 0x0002e80001cd7983 */ /* 0x000ee20000300800 */
[C---:B--2---:R-:W-:Y:S02]  /*f3a0*/  ISETP.GT.U32.AND P3, PT, R241.reuse, R211, PT ;  /* 0x000000d3f100720c */ /* 0x044fe40003f64070 */
[----:B------:R-:W-:-:S02]  /*f3b0*/  ISETP.GT.U32.AND P6, PT, R241, R227, PT ;  /* 0x000000e3f100720c */ /* 0x000fc40003fc4070 */
[C---:B------:R-:W-:Y:S02]  /*f3c0*/  ISETP.GT.U32.AND P4, PT, R241.reuse, R239, PT ;  /* 0x000000eff100720c */ /* 0x040fe40003f84070 */
[C---:B------:R-:W-:Y:S02]  /*f3d0*/  ISETP.GT.U32.AND P5, PT, R241.reuse, R226, PT ;  /* 0x000000e2f100720c */ /* 0x040fe40003fa4070 */
[----:B----4-:R-:W-:-:S07]  /*f3e0*/  ISETP.GT.U32.AND P1, PT, R241, R238, PT ;  /* 0x000000eef100720c */ /* 0x010fce0003f24070 */
[--C-:B------:R-:W-:Y:S01]  /*f3f0*/  @!P6 IMAD.IADD R227, R227, 0x1, -R241.reuse ;  /* 0x00000001e3e3e824 */ /* 0x100fe200078e0af1 */
[----:B------:R-:W-:Y:S01]  /*f400*/  ISETP.GT.U32.AND P6, PT, R241, R204, PT ;  /* 0x000000ccf100720c */ /* 0x000fe20003fc4070 */
[--C-:B------:R-:W-:Y:S01]  /*f410*/  @!P4 IMAD.IADD R239, R239, 0x1, -R241.reuse ;  /* 0x00000001efefc824 */ /* 0x100fe200078e0af1 */
[C---:B------:R-:W-:Y:S02]  /*f420*/  ISETP.GT.U32.AND P4, PT, R241.reuse, R222, PT ;  /* 0x000000def100720c */ /* 0x040fe40003f84070 */
[----:B---3--:R-:W-:Y:S01]  /*f430*/  ISETP.GT.U32.AND P0, PT, R241, R221, PT ;  /* 0x000000ddf100720c */ /* 0x008fe20003f04070 */
[--C-:B------:R-:W-:Y:S02]  /*f440*/  @!P3 IMAD.IADD R211, R211, 0x1, -R241.reuse ;  /* 0x00000001d3d3b824 */ /* 0x100fe400078e0af1 */
[--C-:B------:R-:W-:Y:S01]  /*f450*/  @!P5 IMAD.IADD R226, R226, 0x1, -R241.reuse ;  /* 0x00000001e2e2d824 */ /* 0x100fe200078e0af1 */
[C---:B------:R-:W-:Y:S01]  /*f460*/  ISETP.GT.U32.AND P5, PT, R241.reuse, R213, PT ;  /* 0x000000d5f100720c */ /* 0x040fe20003fa4070 */
[----:B------:R-:W-:Y:S01]  /*f470*/  @!P1 IMAD.IADD R238, R238, 0x1, -R241 ;  /* 0x00000001eeee9824 */ /* 0x000fe200078e0af1 */
[----:B------:R-:W-:-:S03]  /*f480*/  ISETP.GT.U32.AND P1, PT, R241, R212, PT ;  /* 0x000000d4f100720c */ /* 0x000fc60003f24070 */
[----:B------:R-:W-:-:S04]  /*f490*/  @!P6 IMAD.IADD R204, R204, 0x1, -R241 ;  /* 0x00000001cccce824 */ /* 0x000fc800078e0af1 */
[--C-:B------:R-:W-:Y:S01]  /*f4a0*/  @!P0 IMAD.IADD R221, R221, 0x1, -R241.reuse ;  /* 0x00000001dddd8824 */ /* 0x100fe200078e0af1 */
[----:B------:R-:W-:Y:S01]  /*f4b0*/  ISETP.GT.U32.AND P0, PT, R241, R211, PT ;  /* 0x000000d3f100720c */ /* 0x000fe20003f04070 */
[--C-:B------:R-:W-:Y:S01]  /*f4c0*/  @!P4 IMAD.IADD R222, R222, 0x1, -R241.reuse ;  /* 0x00000001dedec824 */ /* 0x100fe200078e0af1 */
[----:B------:R1:W-:Y:S01]  /*f4d0*/  STL [R1+0x32c], R204 ;  /* 0x00032ccc01007387 */ /* 0x0003e20000100800 */
[--C-:B------:R-:W-:Y:S02]  /*f4e0*/  @!P5 IMAD.IADD R213, R213, 0x1, -R241.reuse ;  /* 0x00000001d5d5d824 */ /* 0x100fe400078e0af1 */
[--C-:B------:R-:W-:Y:S01]  /*f4f0*/  @!P1 IMAD.IADD R212, R212, 0x1, -R241.reuse ;  /* 0x00000001d4d49824 */ /* 0x100fe200078e0af1 */
[----:B-1----:R-:W2:Y:S07]  /*f500*/  LDL.LU R204, [R1+0x2e4] ;  /* 0x0002e40001cc7983 */ /* 0x002eae0000300800 */
[----:B------:R-:W-:Y:S01]  /*f510*/  @!P0 IMAD.IADD R211, R211, 0x1, -R241 ;  /* 0x00000001d3d38824 */ /* 0x000fe200078e0af1 */
[----:B------:R1:W-:Y:S04]  /*f520*/  STL [R1+0x328], R222 ;  /* 0x000328de01007387 */ /* 0x0003e80000100800 */
[----:B------:R-:W3:Y:S04]  /*f530*/  LDL.LU R224, [R1+0x2e0] ;  /* 0x0002e00001e07983 */ /* 0x000ee80000300800 */
[----:B------:R4:W-:Y:S04]  /*f540*/  STL [R1+0x324], R213 ;  /* 0x000324d501007387 */ /* 0x0009e80000100800 */
[----:B------:R-:W2:Y:S04]  /*f550*/  LDL.LU R223, [R1+0x2dc] ;  /* 0x0002dc0001df7983 */ /* 0x000ea80000300800 */
[----:B-1----:R-:W2:Y:S04]  /*f560*/  LDL.LU R222, [R1+0x2d8] ;  /* 0x0002d80001de7983 */ /* 0x002ea80000300800 */
[----:B------:R1:W-:Y:S04]  /*f570*/  STL [R1+0x320], R212 ;  /* 0x000320d401007387 */ /* 0x0003e80000100800 */
[----:B------:R1:W-:Y:S04]  /*f580*/  STL [R1+0x31c], R211 ;  /* 0x00031cd301007387 */ /* 0x0003e80000100800 */
[----:B----4-:R-:W4:Y:S04]  /*f590*/  LDL.LU R213, [R1+0x2d4] ;  /* 0x0002d40001d57983 */ /* 0x010f280000300800 */
[----:B-1----:R-:W4:Y:S01]  /*f5a0*/  LDL.LU R212, [R1+0x2d0] ;  /* 0x0002d00001d47983 */ /* 0x002f220000300800 */
[----:B------:R-:W-:-:S02]  /*f5b0*/  ISETP.GT.U32.AND P2, PT, R241, R209, PT ;  /* 0x000000d1f100720c */ /* 0x000fc40003f44070 */
[----:B------:R-:W-:Y:S01]  /*f5c0*/  ISETP.GT.U32.AND P3, PT, R241, R220, PT ;  /* 0x000000dcf100720c */ /* 0x000fe20003f64070 */
[----:B------:R-:W4:Y:S10]  /*f5d0*/  LDL.LU R211, [R1+0x2cc] ;  /* 0x0002cc0001d37983 */ /* 0x000f340000300800 */
[--C-:B------:R-:W-:Y:S01]  /*f5e0*/  @!P2 IMAD.IADD R209, R209, 0x1, -R241.reuse ;  /* 0x00000001d1d1a824 */ /* 0x100fe200078e0af1 */
[C---:B------:R-:W-:Y:S01]  /*f5f0*/  ISETP.GT.U32.AND P2, PT, R241.reuse, R219, PT ;  /* 0x000000dbf100720c */ /* 0x040fe20003f44070 */
[----:B------:R-:W-:Y:S01]  /*f600*/  @!P3 IMAD.IADD R220, R220, 0x1, -R241 ;  /* 0x00000001dcdcb824 */ /* 0x000fe200078e0af1 */
[----:B------:R-:W-:-:S02]  /*f610*/  ISETP.GT.U32.AND P4, PT, R241, R239, PT ;  /* 0x000000eff100720c */ /* 0x000fc40003f84070 */
[C---:B------:R-:W-:Y:S02]  /*f620*/  ISETP.GT.U32.AND P5, PT, R241.reuse, R226, PT ;  /* 0x000000e2f100720c */ /* 0x040fe40003fa4070 */
[C---:B------:R-:W-:Y:S02]  /*f630*/  ISETP.GT.U32.AND P3, PT, R241.reuse, R209, PT ;  /* 0x000000d1f100720c */ /* 0x040fe40003f64070 */
[----:B------:R-:W-:-:S05]  /*f640*/  ISETP.GT.U32.AND P1, PT, R241, R238, PT ;  /* 0x000000eef100720c */ /* 0x000fca0003f24070 */
[----:B------:R-:W-:Y:S02]  /*f650*/  @!P2 IADD3 R219, R219, -R241, RZ ;  /* 0x800000f1dbdba210 */ /* 0x000fe40007ffe0ff */
[C---:B------:R-:W-:Y:S02]  /*f660*/  ISETP.GT.U32.AND P2, PT, R241.reuse, R227, PT ;  /* 0x000000e3f100720c */ /* 0x040fe40003f44070 */
[----:B------:R-:W-:Y:S01]  /*f670*/  ISETP.GT.U32.AND P6, PT, R241, R219, PT ;  /* 0x000000dbf100720c */ /* 0x000fe20003fc4070 */
[--C-:B------:R-:W-:Y:S01]  /*f680*/  @!P4 IMAD.IADD R239, R239, 0x1, -R241.reuse ;  /* 0x00000001efefc824 */ /* 0x100fe200078e0af1 */
[----:B------:R-:W-:Y:S01]  /*f690*/  ISETP.GT.U32.AND P0, PT, R241, R221, PT ;  /* 0x000000ddf100720c */ /* 0x000fe20003f04070 */
[--C-:B------:R-:W-:Y:S01]  /*f6a0*/  @!P3 IMAD.IADD R209, R209, 0x1, -R241.reuse ;  /* 0x00000001d1d1b824 */ /* 0x100fe200078e0af1 */
[----:B------:R-:W-:Y:S01]  /*f6b0*/  ISETP.GT.U32.AND P4, PT, R241, R225, PT ;  /* 0x000000e1f100720c */ /* 0x000fe20003f84070 */
[----:B------:R-:W-:Y:S01]  /*f6c0*/  @!P1 IMAD.IADD R238, R238, 0x1, -R241 ;  /* 0x00000001eeee9824 */ /* 0x000fe200078e0af1 */
[----:B------:R-:W-:-:S05]  /*f6d0*/  @!P5 IADD3 R226, R226, -R241, RZ ;  /* 0x800000f1e2e2d210 */ /* 0x000fca0007ffe0ff */
[--C-:B------:R-:W-:Y:S01]  /*f6e0*/  @!P2 IMAD.IADD R227, R227, 0x1, -R241.reuse ;  /* 0x00000001e3e3a824 */ /* 0x100fe200078e0af1 */
[C---:B------:R-:W-:Y:S02]  /*f6f0*/  ISETP.GT.U32.AND P2, PT, R241.reuse, R218, PT ;  /* 0x000000daf100720c */ /* 0x040fe40003f44070 */
[C---:B------:R-:W-:Y:S02]  /*f700*/  ISETP.GT.U32.AND P5, PT, R241.reuse, R215, PT ;  /* 0x000000d7f100720c */ /* 0x040fe40003fa4070 */
[----:B------:R-:W-:Y:S01]  /*f710*/  ISETP.GT.U32.AND P1, PT, R241, R208, PT ;  /* 0x000000d0f100720c */ /* 0x000fe20003f24070 */
[----:B------:R1:W-:Y:S01]  /*f720*/  STL [R1+0x318], R209 ;  /* 0x000318d101007387 */ /* 0x0003e20000100800 */
[--C-:B------:R-:W-:Y:S02]  /*f730*/  @!P6 IMAD.IADD R219, R219, 0x1, -R241.reuse ;  /* 0x00000001dbdbe824 */ /* 0x100fe400078e0af1 */
[--C-:B------:R-:W-:Y:S01]  /*f740*/  @!P0 IMAD.IADD R221, R221, 0x1, -R241.reuse ;  /* 0x00000001dddd8824 */ /* 0x100fe200078e0af1 */
[----:B------:R-:W-:Y:S01]  /*f750*/  ISETP.GT.U32.AND P0, PT, R241, R205, PT ;  /* 0x000000cdf100720c */ /* 0x000fe20003f04070 */
[----:B-1----:R-:W4:Y:S03]  /*f760*/  LDL.LU R209, [R1+0x2c8] ;  /* 0x0002c80001d17983 */ /* 0x002f260000300800 */
[----:B------:R-:W-:-:S02]  /*f770*/  @!P2 IMAD.IADD R218, R218, 0x1, -R241 ;  /* 0x00000001dadaa824 */ /* 0x000fc400078e0af1 */
[--C-:B------:R-:W-:Y:S02]  /*f780*/  @!P4 IMAD.IADD R225, R225, 0x1, -R241.reuse ;  /* 0x00000001e1e1c824 */ /* 0x100fe400078e0af1 */
[--C-:B------:R-:W-:Y:S02]  /*f790*/  @!P5 IMAD.IADD R215, R215, 0x1, -R241.reuse ;  /* 0x00000001d7d7d824 */ /* 0x100fe400078e0af1 */
[--C-:B------:R-:W-:Y:S01]  /*f7a0*/  @!P1 IMAD.IADD R208, R208, 0x1, -R241.reuse ;  /* 0x00000001d0d09824 */ /* 0x100fe200078e0af1 */
[----:B------:R-:W-:Y:S02]  /*f7b0*/  ISETP.GT.U32.AND P3, PT, R241, R220, PT ;  /* 0x000000dcf100720c */ /* 0x000fe40003f64070 */
[----:B------:R-:W-:Y:S01]  /*f7c0*/  @!P0 IADD3 R205, R205, -R241, RZ ;  /* 0x800000f1cdcd8210 */ /* 0x000fe20007ffe0ff */
[----:B------:R-:W-:Y:S04]  /*f7d0*/  STL [R1+0x314], R227 ;  /* 0x000314e301007387 */ /* 0x000fe80000100800 */
[----:B------:R-:W-:Y:S04]  /*f7e0*/  STL [R1+0x310], R239 ;  /* 0x000310ef01007387 */ /* 0x000fe80000100800 */
[----:B------:R-:W-:Y:S02]  /*f7f0*/  STL [R1+0x30c], R226 ;  /* 0x00030ce201007387 */ /* 0x000fe40000100800 */
[----:B------:R-:W-:-:S02]  /*f800*/  @!P3 IMAD.IADD R220, R220, 0x1, -R241 ;  /* 0x00000001dcdcb824 */ /* 0x000fc400078e0af1 */
[----:B------:R-:W-:Y:S04]  /*f810*/  STL [R1+0x308], R238 ;  /* 0x000308ee01007387 */ /* 0x000fe80000100800 */
[----:B------:R1:W-:Y:S04]  /*f820*/  STL [R1+0x304], R221 ;  /* 0x000304dd01007387 */ /* 0x0003e80000100800 */
[----:B------:R1:W-:Y:S04]  /*f830*/  STL [R1+0x300], R220 ;  /* 0x000300dc01007387 */ /* 0x0003e80000100800 */
[----:B------:R2:W-:Y:S04]  /*f840*/  STL [R1+0x2fc], R219 ;  /* 0x0002fcdb01007387 */ /* 0x0005e80000100800 */
[----:B-1----:R-:W4:Y:S04]  /*f850*/  LDL.LU R221, [R1+0x2c0] ;  /* 0x0002c00001dd7983 */ /* 0x002f280000300800 */
[----:B------:R-:W4:Y:S01]  /*f860*/  LDL.LU R220, [R1+0x2bc] ;  /* 0x0002bc0001dc7983 */ /* 0x000f220000300800 */
[----:B---3--:R-:W-:-:S02]  /*f870*/  ISETP.GT.U32.AND P6, PT, R241, R224, PT ;  /* 0x000000e0f100720c */ /* 0x008fc40003fc4070 */
[C---:B--2---:R-:W-:Y:S02]  /*f880*/  ISETP.GT.U32.AND P2, PT, R241.reuse, R223, PT ;  /* 0x000000dff100720c */ /* 0x044fe40003f44070 */
[----:B------:R-:W-:-:S09]  /*f890*/  ISETP.GT.U32.AND P4, PT, R241, R222, PT ;  /* 0x000000def100720c */ /* 0x000fd20003f84070 */
[--C-:B------:R-:W-:Y:S01]  /*f8a0*/  @!P6 IMAD.IADD R224, R224, 0x1, -R241.reuse ;  /* 0x00000001e0e0e824 */ /* 0x100fe200078e0af1 */
[C---:B------:R-:W-:Y:S02]  /*f8b0*/  ISETP.GT.U32.AND P6, PT, R241.reuse, R218, PT ;  /* 0x000000daf100720c */ /* 0x040fe40003fc4070 */
[C---:B----4-:R-:W-:Y:S02]  /*f8c0*/  ISETP.GT.U32.AND P5, PT, R241.reuse, R213, PT ;  /* 0x000000d5f100720c */ /* 0x050fe40003fa4070 */
[----:B------:R-:W-:Y:S01]  /*f8d0*/  ISETP.GT.U32.AND P1, PT, R241, R212, PT ;  /* 0x000000d4f100720c */ /* 0x000fe20003f24070 */
[--C-:B------:R-:W-:Y:S01]  /*f8e0*/  @!P2 IMAD.IADD R223, R223, 0x1, -R241.reuse ;  /* 0x00000001dfdfa824 */ /* 0x100fe200078e0af1 */
[C---:B------:R-:W-:Y:S01]  /*f8f0*/  ISETP.GT.U32.AND P2, PT, R241.reuse, R225, PT ;  /* 0x000000e1f100720c */ /* 0x040fe20003f44070 */
[----:B------:R-:W-:Y:S01]  /*f900*/  @!P4 IMAD.IADD R222, R222, 0x1, -R241 ;  /* 0x00000001dedec824 */ /* 0x000fe200078e0af1 */
[----:B------:R-:W-:-:S07]  /*f910*/  ISETP.GT.U32.AND P4, PT, R241, R215, PT ;  /* 0x000000d7f100720c */ /* 0x000fce0003f84070 */
[--C-:B------:R-:W-:Y:S01]  /*f920*/  @!P5 IMAD.IADD R213, R213, 0x1, -R241.reuse ;  /* 0x00000001d5d5d824 */ /* 0x100fe200078e0af1 */
[C---:B------:R-:W-:Y:S01]  /*f930*/  ISETP.GT.U32.AND P5, PT, R241.reuse, R208, PT ;  /* 0x000000d0f100720c */ /* 0x040fe20003fa4070 */
[--C-:B------:R-:W-:Y:S01]  /*f940*/  @!P1 IMAD.IADD R212, R212, 0x1, -R241.reuse ;  /* 0x00000001d4d49824 */ /* 0x100fe200078e0af1 */
[----:B------:R-:W-:Y:S01]  /*f950*/  ISETP.GT.U32.AND P1, PT, R241, R205, PT ;  /* 0x000000cdf100720c */ /* 0x000fe20003f24070 */
[--C-:B------:R-:W-:Y:S02]  /*f960*/  @!P6 IMAD.IADD R218, R218, 0x1, -R241.reuse ;  /* 0x00000001dadae824 */ /* 0x100fe400078e0af1 */
[----:B------:R-:W-:-:S03]  /*f970*/  @!P2 IMAD.IADD R225, R225, 0x1, -R241 ;  /* 0x00000001e1e1a824 */ /* 0x000fc600078e0af1 */
[----:B------:R1:W-:Y:S01]  /*f980*/  STL [R1+0x2f8], R218 ;  /* 0x0002f8da01007387 */ /* 0x0003e20000100800 */
[----:B------:R-:W-:-:S03]  /*f990*/  @!P4 IMAD.IADD R215, R215, 0x1, -R241 ;  /* 0x00000001d7d7c824 */ /* 0x000fc600078e0af1 */
[----:B------:R-:W2:Y:S01]  /*f9a0*/  LDL.LU R219, [R1+0x2b8] ;  /* 0x0002b80001db7983 */ /* 0x000ea20000300800 */
[--C-:B------:R-:W-:Y:S02]  /*f9b0*/  @!P5 IMAD.IADD R208, R208, 0x1, -R241.reuse ;  /* 0x00000001d0d0d824 */ /* 0x100fe400078e0af1 */
[----:B------:R-:W-:Y:S01]  /*f9c0*/  @!P1 IMAD.IADD R205, R205, 0x1, -R241 ;  /* 0x00000001cdcd9824 */ /* 0x000fe200078e0af1 */
[----:B-1----:R-:W3:Y:S04]  /*f9d0*/  LDL.LU R218, [R1+0x2b4] ;  /* 0x0002b40001da7983 */ /* 0x002ee80000300800 */
[----:B------:R1:W-:Y:S04]  /*f9e0*/  STL [R1+0x2f4], R225 ;  /* 0x0002f4e101007387 */ /* 0x0003e80000100800 */
[----:B------:R-:W4:Y:S04]  /*f9f0*/  LDL.LU R226, [R1+0x2ac] ;  /* 0x0002ac0001e27983 */ /* 0x000f280000300800 */
[----:B------:R1:W-:Y:S04]  /*fa00*/  STL [R1+0x2f0], R215 ;  /* 0x0002f0d701007387 */ /* 0x0003e80000100800 */
[----:B------:R1:W-:Y:S04]  /*fa10*/  STL [R1+0x2ec], R208 ;  /* 0x0002ecd001007387 */ /* 0x0003e80000100800 */
[----:B------:R1:W-:Y:S04]  /*fa20*/  STL [R1+0x2e8], R205 ;  /* 0x0002e8cd01007387 */ /* 0x0003e80000100800 */
[----:B------:R-:W4:Y:S04]  /*fa30*/  LDL.LU R238, [R1+0x2a8] ;  /* 0x0002a80001ee7983 */ /* 0x000f280000300800 */
[----:B-1----:R-:W4:Y:S04]  /*fa40*/  LDL.LU R225, [R1+0x2a4] ;  /* 0x0002a40001e17983 */ /* 0x002f280000300800 */
[----:B------:R-:W4:Y:S04]  /*fa50*/  LDL.LU R215, [R1+0x2a0] ;  /* 0x0002a00001d77983 */ /* 0x000f280000300800 */
[----:B------:R-:W4:Y:S01]  /*fa60*/  LDL.LU R208, [R1+0x29c] ;  /* 0x00029c0001d07983 */ /* 0x000f220000300800 */
[----:B------:R-:W-:-:S02]  /*fa70*/  ISETP.GT.U32.AND P3, PT, R241, R204, PT ;  /* 0x000000ccf100720c */ /* 0x000fc40003f64070 */
[C---:B------:R-:W-:Y:S01]  /*fa80*/  ISETP.GT.U32.AND P0, PT, R241.reuse, R211, PT ;  /* 0x000000d3f100720c */ /* 0x040fe20003f04070 */
[----:B------:R-:W4:Y:S10]  /*fa90*/  LDL.LU R205, [R1+0x298] ;  /* 0x0002980001cd7983 */ /* 0x000f340000300800 */
[--C-:B------:R-:W-:Y:S01]  /*faa0*/  @!P3 IMAD.IADD R204, R204, 0x1, -R241.reuse ;  /* 0x00000001ccccb824 */ /* 0x100fe200078e0af1 */
[----:B------:R-:W-:Y:S01]  /*fab0*/  ISETP.GT.U32.AND P3, PT, R241, R209, PT ;  /* 0x000000d1f100720c */ /* 0x000fe20003f64070 */
[----:B------:R-:W-:Y:S01]  /*fac0*/  @!P0 IMAD.IADD R211, R211, 0x1, -R241 ;  /* 0x00000001d3d38824 */ /* 0x000fe200078e0af1 */
[----:B------:R-:W-:-:S02]  /*fad0*/  ISETP.GT.U32.AND P2, PT, R241, R223, PT ;  /* 0x000000dff100720c */ /* 0x000fc40003f44070 */
[C---:B------:R-:W-:Y:S02]  /*fae0*/  ISETP.GT.U32.AND P0, PT, R241.reuse, R204, PT ;  /* 0x000000ccf100720c */ /* 0x040fe40003f04070 */
[----:B------:R-:W-:-:S07]  /*faf0*/  ISETP.GT.U32.AND P4, PT, R241, R222, PT ;  /* 0x000000def100720c */ /* 0x000fce0003f84070 */
[----:B------:R-:W-:Y:S02]  /*fb00*/  @!P3 IADD3 R209, R209, -R241, RZ ;  /* 0x800000f1d1d1b210 */ /* 0x000fe40007ffe0ff */
[C---:B------:R-:W-:Y:S02]  /*fb10*/  ISETP.GT.U32.AND P3, PT, R241.reuse, R224, PT ;  /* 0x000000e0f100720c */ /* 0x040fe40003f64070 */
[C---:B------:R-:W-:Y:S02]  /*fb20*/  ISETP.GT.U32.AND P5, PT, R241.reuse, R213, PT ;  /* 0x000000d5f100720c */ /* 0x040fe40003fa4070 */
[C---:B------:R-:W-:Y:S01]  /*fb30*/  ISETP.GT.U32.AND P6, PT, R241.reuse, R209, PT ;  /* 0x000000d1f100720c */ /* 0x040fe20003fc4070 */
[--C-:B------:R-:W-:Y:S01]  /*fb40*/  @!P0 IMAD.IADD R204, R204, 0x1, -R241.reuse ;  /* 0x00000001cccc8824 */ /* 0x100fe200078e0af1 */
[----:B------:R-:W-:Y:S01]  /*fb50*/  ISETP.GT.U32.AND P1, PT, R241, R212, PT ;  /* 0x000000d4f100720c */ /* 0x000fe20003f24070 */
[----:B------:R-:W-:Y:S01]  /*fb60*/  @!P2 IMAD.IADD R223, R223, 0x1, -R241 ;  /* 0x00000001dfdfa824 */ /* 0x000fe200078e0af1 */
[----:B------:R-:W-:-:S05]  /*fb70*/  ISETP.GT.U32.AND P2, PT, R241, R221, PT ;  /* 0x000000ddf100720c */ /* 0x000fca0003f44070 */
[--C-:B------:R-:W-:Y:S01]  /*fb80*/  @!P3 IMAD.IADD R224, R224, 0x1, -R241.reuse ;  /* 0x00000001e0e0b824 */ /* 0x100fe200078e0af1 */
[----:B------:R-:W-:Y:S01]  /*fb90*/  ISETP.GT.U32.AND P3, PT, R241, R206, PT ;  /* 0x000000cef100720c */ /* 0x000fe20003f64070 */
[--C-:B------:R-:W-:Y:S01]  /*fba0*/  @!P5 IMAD.IADD R213, R213, 0x1, -R241.reuse ;  /* 0x00000001d5d5d824 */ /* 0x100fe200078e0af1 */
[----:B------:R-:W-:Y:S02]  /*fbb0*/  @!P4 IADD3 R222, R222, -R241, RZ ;  /* 0x800000f1dedec210 */ /* 0x000fe40007ffe0ff */
[----:B------:R-:W-:Y:S01]  /*fbc0*/  ISETP.GT.U32.AND P4, PT, R241, R220, PT ;  /* 0x000000dcf100720c */ /* 0x000fe20003f84070 */
[----:B------:R1:W-:Y:S01]  /*fbd0*/  STL [R1+0x2e4], R204 ;  /* 0x0002e4cc01007387 */ /* 0x0003e20000100800 */
[----:B------:R-:W-:Y:S01]  /*fbe0*/  IABS R229, R202 ;  /* 0x000000ca00e57213 */ /* 0x000fe20000000000 */
[--C-:B------:R-:W-:Y:S02]  /*fbf0*/  @!P6 IMAD.IADD R209, R209, 0x1, -R241.reuse ;  /* 0x00000001d1d1e824 */ /* 0x100fe400078e0af1 */
[----:B-1----:R-:W4:Y:S04]  /*fc00*/  LDL.LU R204, [R1+0x294] ;  /* 0x0002940001cc7983 */ /* 0x002f280000300800 */
[----:B------:R-:W-:Y:S01]  /*fc10*/  @!P3 IMAD.IADD R206, R206, 0x1, -R241 ;  /* 0x00000001ceceb824 */ /* 0x000fe200078e0af1 */
[----:B------:R-:W-:Y:S01]  /*fc20*/  ISETP.GT.U32.AND P0, PT, R241, R211, PT ;  /* 0x000000d3f100720c */ /* 0x000fe20003f04070 */
[----:B------:R-:W-:-:S04]  /*fc30*/  IMAD.HI.U32 R230, R240, R229, RZ ;  /* 0x000000e5f0e67227 */ /* 0x000fc800078e00ff */
[--C-:B------:R-:W-:Y:S02]  /*fc40*/  @!P1 IMAD.IADD R212, R212, 0x1, -R241.reuse ;  /* 0x00000001d4d49824 */ /* 0x100fe400078e0af1 */
[--C-:B------:R-:W-:Y:S02]  /*fc50*/  @!P2 IMAD.IADD R221, R221, 0x1, -R241.reuse ;  /* 0x00000001dddda824 */ /* 0x100fe400078e0af1 */
[----:B------:R-:W-:Y:S02]  /*fc60*/  @!P4 IMAD.IADD R220, R220, 0x1, -R241 ;  /* 0x00000001dcdcc824 */ /* 0x000fe400078e0af1 */
[----:B------:R-:W-:-:S04]  /*fc70*/  IMAD.MOV R230, RZ, RZ, -R230 ;  /* 0x000000ffffe67224 */ /* 0x000fc800078e0ae6 */
[----:B------:R-:W-:Y:S02]  /*fc80*/  IMAD R229, R241, R230, R229 ;  /* 0x000000e6f1e57224 */ /* 0x000fe400078e02e5 */
[----:B------:R-:W-:-:S03]  /*fc90*/  @!P0 IMAD.IADD R211, R211, 0x1, -R241 ;  /* 0x00000001d3d38824 */ /* 0x000fc600078e0af1 */
[----:B------:R-:W-:Y:S04]  /*fca0*/  STL [R1+0x8038], R229 ;  /* 0x008038e501007387 */ /* 0x000fe80000100800 */
[----:B------:R1:W-:Y:S04]  /*fcb0*/  STL [R1+0x2e0], R224 ;  /* 0x0002e0e001007387 */ /* 0x0003e80000100800 */
[----:B------:R-:W-:Y:S04]  /*fcc0*/  STL [R1+0x2dc], R223 ;  /* 0x0002dcdf01007387 */ /* 0x000fe80000100800 */
[----:B------:R-:W-:Y:S04]  /*fcd0*/  STL [R1+0x2d8], R222 ;  /* 0x0002d8de01007387 */ /* 0x000fe80000100800 */
[----:B------:R1:W-:Y:S04]  /*fce0*/  STL [R1+0x2d4], R213 ;  /* 0x0002d4d501007387 */ /* 0x0003e80000100800 */
[----:B------:R1:W-:Y:S04]  /*fcf0*/  STL [R1+0x2d0], R212 ;  /* 0x0002d0d401007387 */ /* 0x0003e80000100800 */
[----:B------:R1:W-:Y:S04]  /*fd00*/  STL [R1+0x2cc], R211 ;  /* 0x0002ccd301007387 */ /* 0x0003e80000100800 */
[----:B------:R2:W-:Y:S04]  /*fd10*/  STL [R1+0x2c8], R209 ;  /* 0x0002c8d101007387 */ /* 0x0005e80000100800 */
[----:B-1----:R-:W4:Y:S01]  /*fd20*/  LDL.LU R224, [R1+0x290] ;  /* 0x0002900001e07983 */ /* 0x002f220000300800 */
[----:B------:R-:W-:-:S03]  /*fd30*/  IADD3 R202, R237, 0x1f2, RZ ;  /* 0x000001f2edca7810 */ /* 0x000fc60007ffe0ff */
[----:B------:R-:W4:Y:S04]  /*fd40*/  LDL.LU R213, [R1+0x28c] ;  /* 0x00028c0001d57983 */ /* 0x000f280000300800 */
[----:B------:R-:W4:Y:S04]  /*fd50*/  LDL.LU R212, [R1+0x288] ;  /* 0x0002880001d47983 */ /* 0x000f280000300800 */
[----:B------:R-:W4:Y:S01]  /*fd60*/  LDL.LU R211, [R1+0x284] ;  /* 0x0002840001d37983 */ /* 0x000f220000300800 */
[C---:B--2---:R-:W-:Y:S02]  /*fd70*/  ISETP.GT.U32.AND P5, PT, R241.reuse, R219, PT ;  /* 0x000000dbf100720c */ /* 0x044fe40003fa4070 */
[----:B---3--:R-:W-:-:S02]  /*fd80*/  ISETP.GT.U32.AND P1, PT, R241, R218, PT ;  /* 0x000000daf100720c */ /* 0x008fc40003f24070 */
[----:B----4-:R-:W-:-:S09]  /*fd90*/  ISETP.GT.U32.AND P6, PT, R241, R226, PT ;  /* 0x000000e2f100720c */ /* 0x010fd20003fc4070 */
[--C-:B------:R-:W-:Y:S01]  /*fda0*/  @!P5 IMAD.IADD R219, R219, 0x1, -R241.reuse ;  /* 0x00000001dbdbd824 */ /* 0x100fe200078e0af1 */
[C---:B------:R-:W-:Y:S02]  /*fdb0*/  ISETP.GT.U32.AND P3, PT, R241.reuse, R238, PT ;  /* 0x000000eef100720c */ /* 0x040fe40003f64070 */
[C---:B------:R-:W-:Y:S02]  /*fdc0*/  ISETP.GT.U32.AND P2, PT, R241.reuse, R225, PT ;  /* 0x000000e1f100720c */ /* 0x040fe40003f44070 */
[C---:B------:R-:W-:Y:S02]  /*fdd0*/  ISETP.GT.U32.AND P4, PT, R241.reuse, R215, PT ;  /* 0x000000d7f100720c */ /* 0x040fe40003f84070 */
[C---:B------:R-:W-:Y:S01]  /*fde0*/  ISETP.GT.U32.AND P5, PT, R241.reuse, R208, PT ;  /* 0x000000d0f100720c */ /* 0x040fe20003fa4070 */
[----:B------:R-:W-:Y:S01]  /*fdf0*/  @!P6 IMAD.IADD R226, R226, 0x1, -R241 ;  /* 0x00000001e2e2e824 */ /* 0x000fe200078e0af1 */
[----:B------:R-:W-:-:S05]  /*fe00*/  ISETP.GT.U32.AND P6, PT, R241, R206, PT ;  /* 0x000000cef100720c */ /* 0x000fca0003fc4070 */
[--C-:B------:R-:W-:Y:S01]  /*fe10*/  @!P3 IMAD.IADD R238, R238, 0x1, -R241.reuse ;  /* 0x00000001eeeeb824 */ /* 0x100fe200078e0af1 */
[----:B------:R-:W-:Y:S01]  /*fe20*/  ISETP.GT.U32.AND P3, PT, R241, R221, PT ;  /* 0x000000ddf100720c */ /* 0x000fe20003f64070 */
[--C-:B------:R-:W-:Y:S01]  /*fe30*/  @!P2 IMAD.IADD R225, R225, 0x1, -R241.reuse ;  /* 0x00000001e1e1a824 */ /* 0x100fe200078e0af1 */
[----:B------:R-:W-:Y:S02]  /*fe40*/  @!P1 IADD3 R218, R218, -R241, RZ ;  /* 0x800000f1dada9210 */ /* 0x000fe40007ffe0ff */
[----:B------:R-:W-:Y:S01]  /*fe50*/  ISETP.GT.U32.AND P2, PT, R241, R220, PT ;  /* 0x000000dcf100720c */ /* 0x000fe20003f44070 */
[--C-:B------:R-:W-:Y:S01]  /*fe60*/  @!P4 IMAD.IADD R215, R215, 0x1, -R241.reuse ;  /* 0x00000001d7d7c824 */ /* 0x100fe200078e0af1 */
[C---:B------:R-:W-:Y:S01]  /*fe70*/  ISETP.GT.U32.AND P4, PT, R241.reuse, R219, PT ;  /* 0x000000dbf100720c */ /* 0x040fe20003f84070 */
[----:B------:R-:W-:Y:S01]  /*fe80*/  @!P5 IMAD.IADD R208, R208, 0x1, -R241 ;  /* 0x00000001d0d0d824 */ /* 0x000fe200078e0af1 */
[----:B------:R-:W-:Y:S02]  /*fe90*/  ISETP.GT.U32.AND P5, PT, R241, R218, PT ;  /* 0x000000daf100720c */ /* 0x000fe40003fa4070 */
[----:B------:R-:W-:-:S03]  /*fea0*/  @!P6 IADD3 R206, R206, -R241, RZ ;  /* 0x800000f1cecee210 */ /* 0x000fc60007ffe0ff */
[--C-:B------:R-:W-:Y:S02]  /*feb0*/  @!P3 IMAD.IADD R221, R221, 0x1, -R241.reuse ;  /* 0x00000001ddddb824 */ /* 0x100fe400078e0af1 */
[----:B------:R1:W-:Y:S02]  /*fec0*/  STL [R1+0x2c4], R206 ;  /* 0x0002c4ce01007387 */ /* 0x0003e40000100800 */
[--C-:B------:R-:W-:Y:S02]  /*fed0*/  @!P2 IMAD.IADD R220, R220, 0x1, -R241.reuse ;  /* 0x00000001dcdca824 */ /* 0x100fe400078e0af1 */
[----:B------:R-:W2:Y:S01]  /*fee0*/  LDL.LU R209, [R1+0x280] ;  /* 0x0002800001d17983 */ /* 0x000ea20000300800 */
[----:B------:R-:W-:-:S03]  /*fef0*/  @!P4 IMAD.IADD R219, R219, 0x1, -R241 ;  /* 0x00000001dbdbc824 */ /* 0x000fc600078e0af1 */
[----:B------:R-:W-:Y:S01]  /*ff00*/  STL [R1+0x7aa4], R202 ;  /* 0x007aa4ca01007387 */ /* 0x000fe20000100800 */
[----:B------:R-:W-:-:S03]  /*ff10*/  @!P5 IMAD.IADD R218, R218, 0x1, -R241 ;  /* 0x00000001dadad824 */ /* 0x000fc600078e0af1 */
[----:B-1----:R-:W3:Y:S04]  /*ff20*/  LDL.LU R206, [R1+0x27c] ;  /* 0x00027c0001ce7983 */ /* 0x002ee80000300800 */
[----:B------:R1:W-:Y:S04]  /*ff30*/  STL [R1+0x2c0], R221 ;  /* 0x0002c0dd01007387 */ /* 0x0003e80000100800 */
[----:B------:R-:W4:Y:S04]  /*ff40*/  LDL.LU R223, [R1+0x278] ;  /* 0x0002780001df7983 */ /* 0x000f280000300800 */
[----:B------:R1:W-:Y:S04]  /*ff50*/  STL [R1+0x2bc], R220 ;  /* 0x0002bcdc01007387 */ /* 0x0003e80000100800 */
[----:B------:R-:W3:Y:S04]  /*ff60*/  LDL.LU R222, [R1+0x274] ;  /* 0x0002740001de7983 */ /* 0x000ee80000300800 */
[----:B------:R1:W-:Y:S04]  /*ff70*/  STL [R1+0x2b8], R219 ;  /* 0x0002b8db01007387 */ /* 0x0003e80000100800 */
[----:B------:R1:W-:Y:S04]  /*ff80*/  STL [R1+0x2b4], R218 ;  /* 0x0002b4da01007387 */ /* 0x0003e80000100800 */
[----:B-1----:R-:W3:Y:S04]  /*ff90*/  LDL.LU R221, [R1+0x270] ;  /* 0x0002700001dd7983 */ /* 0x002ee80000300800 */
[----:B------:R-:W3:Y:S04]  /*ffa0*/  LDL.LU R220, [R1+0x26c] ;  /* 0x00026c0001dc7983 */ /* 0x000ee80000300800 */
[----:B------:R-:W3:Y:S04]  /*ffb0*/  LDL.LU R219, [R1+0x268] ;  /* 0x0002680001db7983 */ /* 0x000ee80000300800 */
[----:B------:R-:W3:Y:S01]  /*ffc0*/  LDL.LU R218, [R1+0x264] ;  /* 0x0002640001da7983 */ /* 0x000ee20000300800 */
[----:B------:R-:W-:-:S02]  /*ffd0*/  ISETP.GT.U32.AND P0, PT, R241, R210, PT ;  /* 0x000000d2f100720c */ /* 0x000fc40003f04070 */
[----:B------:R-:W-:-:S11]  /*ffe0*/  ISETP.GT.U32.AND P1, PT, R241, R205, PT ;  /* 0x000000cdf100720c */ /* 0x000fd60003f24070 */
[--C-:B------:R-:W-:Y:S01]  /*fff0*/  @!P0 IMAD.IADD R210, R210, 0x1, -R241.reuse ;  /* 0x00000001d2d28824 */ /* 0x100fe200078e0af1 */
[----:B------:R-:W-:Y:S01]  /*10000*/  ISETP.GT.U32.AND P0, PT, R241, R204, PT ;  /* 0x000000ccf100720c */ /* 0x000fe20003f04070 */
[----:B------:R-:W-:Y:S01]  /*10010*/  @!P1 IMAD.IADD R205, R205, 0x1, -R241 ;  /* 0x00000001cdcd9824 */ /* 0x000fe200078e0af1 */
[C---:B------:R-:W-:Y:S02]  /*10020*/  ISETP.GT.U32.AND P3, PT, R241.reuse, R238, PT ;  /* 0x000000eef100720c */ /* 0x040fe40003f64070 */
[----:B------:R-:W-:-:S09]  /*10030*/  ISETP.GT.U32.AND P1, PT, R241, R210, PT ;  /* 0x000000d2f100720c */ /* 0x000fd20003f24070 */
[--C-:B------:R-:W-:Y:S01]  /*10040*/  @!P0 IMAD.IADD R204, R204, 0x1, -R241.reuse ;  /* 0x00000001cccc8824 */ /* 0x100fe200078e0af1 */
[C---:B------:R-:W-:Y:S02]  /*10050*/  ISETP.GT.U32.AND P0, PT, R241.reuse, R226, PT ;  /* 0x000000e2f100720c */ /* 0x040fe40003f04070 */
[C---:B------:R-:W-:Y:S02]  /*10060*/  ISETP.GT.U32.AND P2, PT, R241.reuse, R225, PT ;  /* 0x000000e1f100720c */ /* 0x040fe40003f44070 */
[C---:B------:R-:W-:Y:S02]  /*10070*/  ISETP.GT.U32.AND P4, PT, R241.reuse, R215, PT ;  /* 0x000000d7f100720c */ /* 0x040fe40003f84070 */
[C---:B------:R-:W-:Y:S02]  /*10080*/  ISETP.GT.U32.AND P5, PT, R241.reuse, R208, PT ;  /* 0x000000d0f100720c */ /* 0x040fe40003fa4070 */
[----:B------:R-:W-:Y:S01]  /*10090*/  ISETP.GT.U32.AND P6, PT, R241, R204, PT ;  /* 0x000000ccf100720c */ /* 0x000fe20003fc4070 */
[----:B------:R-:W-:-:S04]  /*100a0*/  @!P1 IMAD.IADD R210, R210, 0x1, -R241 ;  /* 0x00000001d2d29824 */ /* 0x000fc800078e0af1 */
[--C-:B------:R-:W-:Y:S01]  /*100b0*/  @!P0 IMAD.IADD R226, R226, 0x1, -R241.reuse ;  /* 0x00000001e2e28824 */ /* 0x100fe200078e0af1 */
[C---:B------:R-:W-:Y:S01]  /*100c0*/  ISETP.GT.U32.AND P0, PT, R241.reuse, R224, PT ;  /* 0x000000e0f100720c */ /* 0x040fe20003f04070 */
[--C-:B------:R-:W-:Y:S01]  /*100d0*/  @!P3 IMAD.IADD R238, R238, 0x1, -R241.reuse ;  /* 0x00000001eeeeb824 */ /* 0x100fe200078e0af1 */
[----:B------:R-:W-:Y:S01]  /*100e0*/  ISETP.GT.U32.AND P3, PT, R241, R213, PT ;  /* 0x000000d5f100720c */ /* 0x000fe20003f64070 */
[--C-:B------:R-:W-:Y:S01]  /*100f0*/  @!P2 IMAD.IADD R225, R225, 0x1, -R241.reuse ;  /* 0x00000001e1e1a824 */ /* 0x100fe200078e0af1 */
[----:B------:R1:W-:Y:S01]  /*10100*/  STL [R1+0x2b0], R210 ;  /* 0x0002b0d201007387 */ /* 0x0003e20000100800 */
[C---:B------:R-:W-:Y:S02]  /*10110*/  ISETP.GT.U32.AND P2, PT, R241.reuse, R212, PT ;  /* 0x000000d4f100720c */ /* 0x040fe40003f44070 */
[----:B------:R-:W-:Y:S01]  /*10120*/  ISETP.GT.U32.AND P1, PT, R241, R205, PT ;  /* 0x000000cdf100720c */ /* 0x000fe20003f24070 */
[--C-:B------:R-:W-:Y:S01]  /*10130*/  @!P5 IMAD.IADD R208, R208, 0x1, -R241.reuse ;  /* 0x00000001d0d0d824 */ /* 0x100fe200078e0af1 */
[----:B------:R-:W-:Y:S01]  /*10140*/  @!P4 IADD3 R215, R215, -R241, RZ ;  /* 0x800000f1d7d7c210 */ /* 0x000fe20007ffe0ff */
[--C-:B------:R-:W-:Y:S01]  /*10150*/  @!P6 IMAD.IADD R204, R204, 0x1, -R241.reuse ;  /* 0x00000001cccce824 */ /* 0x100fe200078e0af1 */
[----:B-1----:R-:W3:Y:S01]  /*10160*/  LDL.LU R210, [R1+0x260] ;  /* 0x0002600001d27983 */ /* 0x002ee20000300800 */
[----:B------:R-:W-:Y:S01]  /*10170*/  ISETP.GT.U32.AND P4, PT, R241, R211, PT ;  /* 0x000000d3f100720c */ /* 0x000fe20003f84070 */
[----:B------:R-:W-:-:S02]  /*10180*/  @!P0 IMAD.IADD R224, R224, 0x1, -R241 ;  /* 0x00000001e0e08824 */ /* 0x000fc400078e0af1 */
[----:B------:R-:W-:-:S03]  /*10190*/  @!P3 IMAD.IADD R213, R213, 0x1, -R241 ;  /* 0x00000001d5d5b824 */ /* 0x000fc600078e0af1 */
[--C-:B------:R-:W-:Y:S02]  /*101a0*/  @!P2 IMAD.IADD R212, R212, 0x1, -R241.reuse ;  /* 0x00000001d4d4a824 */ /* 0x100fe400078e0af1 */
[--C-:B------:R-:W-:Y:S01]  /*101b0*/  @!P1 IMAD.IADD R205, R205, 0x1, -R241.reuse ;  /* 0x00000001cdcd9824 */ /* 0x100fe200078e0af1 */
[----:B------:R-:W-:Y:S04]  /*101c0*/  STL [R1+0x2ac], R226 ;  /* 0x0002ace201007387 */ /* 0x000fe80000100800 */
[----:B------:R-:W-:Y:S01]  /*101d0*/  @!P4 IMAD.IADD R211, R211, 0x1, -R241 ;  /* 0x00000001d3d3c824 */ /* 0x000fe200078e0af1 */
[----:B------:R-:W-:Y:S04]  /*101e0*/  STL [R1+0x2a8], R238 ;  /* 0x0002a8ee01007387 */ /* 0x000fe80000100800 */
[----:B------:R-:W-:Y:S04]  /*101f0*/  STL [R1+0x2a4], R225 ;  /* 0x0002a4e101007387 */ /* 0x000fe80000100800 */
[----:B------:R-:W-:Y:S04]  /*10200*/  STL [R1+0x2a0], R215 ;  /* 0x0002a0d701007387 */ /* 0x000fe80000100800 */
[----:B------:R-:W-:Y:S04]  /*10210*/  STL [R1+0x29c], R208 ;  /* 0x00029cd001007387 */ /* 0x000fe80000100800 */
[----:B------:R1:W-:Y:S04]  /*10220*/  STL [R1+0x298], R205 ;  /* 0x000298cd01007387 */ /* 0x0003e80000100800 */
[----:B------:R1:W-:Y:S04]  /*10230*/  STL [R1+0x294], R204 ;  /* 0x000294cc01007387 */ /* 0x0003e80000100800 */
[----:B-1----:R-:W3:Y:S04]  /*10240*/  LDL.LU R205, [R1+0x25c] ;  /* 0x00025c0001cd7983 */ /* 0x002ee80000300800 */
[----:B------:R-:W3:Y:S04]  /*10250*/  LDL.LU R204, [R1+0x258] ;  /* 0x0002580001cc7983 */ /* 0x000ee80000300800 */
[----:B------:R-:W3:Y:S04]  /*10260*/  LDL.LU R215, [R1+0x254] ;  /* 0x0002540001d77983 */ /* 0x000ee80000300800 */
[----:B------:R-:W3:Y:S01]  /*10270*/  LDL.LU R208, [R1+0x250] ;  /* 0x0002500001d07983 */ /* 0x000ee20000300800 */
[----:B--2---:R-:W-:-:S02]  /*10280*/  ISETP.GT.U32.AND P5, PT, R241, R209, PT ;  /* 0x000000d1f100720c */ /* 0x004fc40003fa4070 */
[C---:B----4-:R-:W-:Y:S02]  /*10290*/  ISETP.GT.U32.AND P6, PT, R241.reuse, R223, PT ;  /* 0x000000dff100720c */ /* 0x050fe40003fc4070 */
[C---:B---3--:R-:W-:Y:S02]  /*102a0*/  ISETP.GT.U32.AND P0, PT, R241.reuse, R222, PT ;  /* 0x000000def100720c */ /* 0x048fe40003f04070 */
[----:B------:R-:W-:-:S07]  /*102b0*/  ISETP.GT.U32.AND P1, PT, R241, R206, PT ;  /* 0x000000cef100720c */ /* 0x000fce0003f24070 */
[--C-:B------:R-:W-:Y:S01]  /*102c0*/  @!P5 IMAD.IADD R209, R209, 0x1, -R241.reuse ;  /* 0x00000001d1d1d824 */ /* 0x100fe200078e0af1 */
[C---:B------:R-:W-:Y:S02]  /*102d0*/  ISETP.GT.U32.AND P3, PT, R241.reuse, R221, PT ;  /* 0x000000ddf100720c */ /* 0x040fe40003f64070 */
[----:B------:R-:W-:Y:S01]  /*102e0*/  ISETP.GT.U32.AND P2, PT, R241, R220, PT ;  /* 0x000000dcf100720c */ /* 0x000fe20003f44070 */
[--C-:B------:R-:W-:Y:S01]  /*102f0*/  @!P6 IMAD.IADD R223, R223, 0x1, -R241.reuse ;  /* 0x00000001dfdfe824 */ /* 0x100fe200078e0af1 */
[C---:B------:R-:W-:Y:S01]  /*10300*/  ISETP.GT.U32.AND P6, PT, R241.reuse, R224, PT ;  /* 0x000000e0f100720c */ /* 0x040fe20003fc4070 */
[----:B------:R-:W-:Y:S01]  /*10310*/  @!P0 IMAD.IADD R222, R222, 0x1, -R241 ;  /* 0x00000001dede8824 */ /* 0x000fe200078e0af1 */
[C---:B------:R-:W-:Y:S02]  /*10320*/  ISETP.GT.U32.AND P4, PT, R241.reuse, R219, PT ;  /* 0x000000dbf100720c */ /* 0x040fe40003f84070 */
[C---:B------:R-:W-:Y:S02]  /*10330*/  ISETP.GT.U32.AND P0, PT, R241.reuse, R213, PT ;  /* 0x000000d5f100720c */ /* 0x040fe40003f04070 */
[----:B------:R-:W-:-:S03]  /*10340*/  ISETP.GT.U32.AND P5, PT, R241, R218, PT ;  /* 0x000000daf100720c */ /* 0x000fc60003fa4070 */
[--C-:B------:R-:W-:Y:S01]  /*10350*/  @!P3 IMAD.IADD R221, R221, 0x1, -R241.reuse ;  /* 0x00000001ddddb824 */ /* 0x100fe200078e0af1 */
[C---:B------:R-:W-:Y:S01]  /*10360*/  ISETP.GT.U32.AND P3, PT, R241.reuse, R212, PT ;  /* 0x000000d4f100720c */ /* 0x040fe20003f64070 */
[--C-:B------:R-:W-:Y:S01]  /*10370*/  @!P2 IMAD.IADD R220, R220, 0x1, -R241.reuse ;  /* 0x00000001dcdca824 */ /* 0x100fe200078e0af1 */
[----:B------:R-:W-:Y:S02]  /*10380*/  ISETP.GT.U32.AND P2, PT, R241, R211, PT ;  /* 0x000000d3f100720c */ /* 0x000fe40003f44070 */
[----:B------:R-:W-:Y:S01]  /*10390*/  @!P1 IADD3 R206, R206, -R241, RZ ;  /* 0x800000f1cece9210 */ /* 0x000fe20007ffe0ff */
[--C-:B------:R-:W-:Y:S01]  /*103a0*/  @!P4 IMAD.IADD R219, R219, 0x1, -R241.reuse ;  /* 0x00000001dbdbc824 */ /* 0x100fe200078e0af1 */
[----:B------:R-:W-:Y:S01]  /*103b0*/  ISETP.GT.U32.AND P4, PT, R241, R209, PT ;  /* 0x000000d1f100720c */ /* 0x000fe20003f84070 */
[--C-:B------:R-:W-:Y:S01]  /*103c0*/  @!P6 IMAD.IADD R224, R224, 0x1, -R241.reuse ;  /* 0x00000001e0e0e824 */ /* 0x100fe200078e0af1 */
[----:B------:R-:W-:Y:S01]  /*103d0*/  @!P0 IADD3 R213, R213, -R241, RZ ;  /* 0x800000f1d5d58210 */ /* 0x000fe20007ffe0ff */
[----:B------:R-:W-:Y:S01]  /*103e0*/  @!P5 IMAD.IADD R218, R218, 0x1, -R241 ;  /* 0x00000001dadad824 */ /* 0x000fe200078e0af1 */
[----:B------:R-:W-:-:S03]  /*103f0*/  ISETP.GT.U32.AND P5, PT, R241, R206, PT ;  /* 0x000000cef100720c */ /* 0x000fc60003fa4070 */
[--C-:B------:R-:W-:Y:S01]  /*10400*/  @!P3 IMAD.IADD R212, R212, 0x1, -R241.reuse ;  /* 0x00000001d4d4b824 */ /* 0x100fe200078e0af1 */
[----:B------:R1:W-:Y:S04]  /*10410*/  STL [R1+0x290], R224 ;  /* 0x000290e001007387 */ /* 0x0003e80000100800 */
[----:B------:R2:W-:Y:S01]  /*10420*/  STL [R1+0x28c], R213 ;  /* 0x00028cd501007387 */ /* 0x0005e20000100800 */
[----:B------:R-:W-:-:S03]  /*10430*/  @!P2 IMAD.IADD R211, R211, 0x1, -R241 ;  /* 0x00000001d3d3a824 */ /* 0x000fc600078e0af1 */
[----:B------:R-:W3:Y:S04]  /*10440*/  LDL.LU R225, [R1+0x244] ;  /* 0x0002440001e17983 */ /* 0x000ee80000300800 */
[----:B------:R4:W-:Y:S01]  /*10450*/  STL [R1+0x288], R212 ;  /* 0x000288d401007387 */ /* 0x0009e20000100800 */
[----:B------:R-:W-:-:S03]  /*10460*/  @!P4 IMAD.IADD R209, R209, 0x1, -R241 ;  /* 0x00000001d1d1c824 */ /* 0x000fc600078e0af1 */
[----:B-1----:R-:W3:Y:S01]  /*10470*/  LDL.LU R224, [R1+0x240] ;  /* 0x0002400001e07983 */ /* 0x002ee20000300800 */
[----:B------:R-:W-:-:S03]  /*10480*/  @!P5 IMAD.IADD R206, R206, 0x1, -R241 ;  /* 0x00000001ceced824 */ /* 0x000fc600078e0af1 */
[----:B--2---:R-:W2:Y:S04]  /*10490*/  LDL.LU R213, [R1+0x23c] ;  /* 0x00023c0001d57983 */ /* 0x004ea80000300800 */
[----:B------:R1:W-:Y:S04]  /*104a0*/  STL [R1+0x284], R211 ;  /* 0x000284d301007387 */ /* 0x0003e80000100800 */
[----:B----4-:R-:W4:Y:S04]  /*104b0*/  LDL.LU R212, [R1+0x238] ;  /* 0x0002380001d47983 */ /* 0x010f280000300800 */
[----:B-1----:R-:W4:Y:S04]  /*104c0*/  LDL.LU R211, [R1+0x234] ;  /* 0x0002340001d37983 */ /* 0x002f280000300800 */
[----:B------:R1:W-:Y:S04]  /*104d0*/  STL [R1+0x280], R209 ;  /* 0x000280d101007387 */ /* 0x0003e80000100800 */
[----:B------:R1:W-:Y:S04]  /*104e0*/  STL [R1+0x27c], R206 ;  /* 0x00027cce01007387 */ /* 0x0003e80000100800 */
[----:B-1----:R-:W4:Y:S01]  /*104f0*/  LDL.LU R209, [R1+0x230] ;  /* 0x0002300001d17983 */ /* 0x002f220000300800 */
[----:B------:R-:W-:-:S02]  /*10500*/  ISETP.GT.U32.AND P1, PT, R241, R210, PT ;  /* 0x000000d2f100720c */ /* 0x000fc40003f24070 */
[C---:B------:R-:W-:Y:S01]  /*10510*/  ISETP.GT.U32.AND P0, PT, R241.reuse, R222, PT ;  /* 0x000000def100720c */ /* 0x040fe20003f04070 */
[----:B------:R-:W4:Y:S01]  /*10520*/  LDL.LU R206, [R1+0x22c] ;  /* 0x00022c0001ce7983 */ /* 0x000f220000300800 */
[----:B------:R-:W-:-:S09]  /*10530*/  ISETP.GT.U32.AND P3, PT, R241, R221, PT ;  /* 0x000000ddf100720c */ /* 0x000fd20003f64070 */
[--C-:B------:R-:W-:Y:S01]  /*10540*/  @!P1 IMAD.IADD R210, R210, 0x1, -R241.reuse ;  /* 0x00000001d2d29824 */ /* 0x100fe200078e0af1 */
[C---:B------:R-:W-:Y:S02]  /*10550*/  ISETP.GT.U32.AND P1, PT, R241.reuse, R223, PT ;  /* 0x000000dff100720c */ /* 0x040fe40003f24070 */
[C---:B------:R-:W-:Y:S02]  /*10560*/  ISETP.GT.U32.AND P2, PT, R241.reuse, R220, PT ;  /* 0x000000dcf100720c */ /* 0x040fe40003f44070 */
[C---:B------:R-:W-:Y:S02]  /*10570*/  ISETP.GT.U32.AND P4, PT, R241.reuse, R219, PT ;  /* 0x000000dbf100720c */ /* 0x040fe40003f84070 */
[----:B------:R-:W-:Y:S01]  /*10580*/  ISETP.GT.U32.AND P6, PT, R241, R210, PT ;  /* 0x000000d2f100720c */ /* 0x000fe20003fc4070 */
[--C-:B------:R-:W-:Y:S02]  /*10590*/  @!P0 IMAD.IADD R222, R222, 0x1, -R241.reuse ;  /* 0x00000001dede8824 */ /* 0x100fe400078e0af1 */
[----:B------:R-:W-:-:S04]  /*105a0*/  @!P3 IMAD.IADD R221, R221, 0x1, -R241 ;  /* 0x00000001ddddb824 */ /* 0x000fc800078e0af1 */
[--C-:B------:R-:W-:Y:S01]  /*105b0*/  @!P1 IMAD.IADD R223, R223, 0x1, -R241.reuse ;  /* 0x00000001dfdf9824 */ /* 0x100fe200078e0af1 */
[C---:B------:R-:W-:Y:S02]  /*105c0*/  ISETP.GT.U32.AND P1, PT, R241.reuse, R205, PT ;  /* 0x000000cdf100720c */ /* 0x040fe40003f24070 */
[C---:B------:R-:W-:Y:S02]  /*105d0*/  ISETP.GT.U32.AND P0, PT, R241.reuse, R204, PT ;  /* 0x000000ccf100720c */ /* 0x040fe40003f04070 */
[C---:B------:R-:W-:Y:S02]  /*105e0*/  ISETP.GT.U32.AND P5, PT, R241.reuse, R218, PT ;  /* 0x000000daf100720c */ /* 0x040fe40003fa4070 */
[----:B------:R-:W-:Y:S01]  /*105f0*/  ISETP.GT.U32.AND P3, PT, R241, R215, PT ;  /* 0x000000d7f100720c */ /* 0x000fe20003f64070 */
[--C-:B------:R-:W-:Y:S01]  /*10600*/  @!P2 IMAD.IADD R220, R220, 0x1, -R241.reuse ;  /* 0x00000001dcdca824 */ /* 0x100fe200078e0af1 */
[----:B------:R-:W-:Y:S01]  /*10610*/  @!P4 IADD3 R219, R219, -R241, RZ ;  /* 0x800000f1dbdbc210 */ /* 0x000fe20007ffe0ff */
[----:B------:R-:W-:Y:S01]  /*10620*/  @!P6 IMAD.IADD R210, R210, 0x1, -R241 ;  /* 0x00000001d2d2e824 */ /* 0x000fe200078e0af1 */
[----:B------:R-:W-:-:S02]  /*10630*/  ISETP.GT.U32.AND P2, PT, R241, R208, PT ;  /* 0x000000d0f100720c */ /* 0x000fc40003f44070 */
[----:B------:R-:W-:Y:S01]  /*10640*/  ISETP.GT.U32.AND P4, PT, R241, R203, PT ;  /* 0x000000cbf100720c */ /* 0x000fe20003f84070 */
[--C-:B------:R-:W-:Y:S02]  /*10650*/  @!P1 IMAD.IADD R205, R205, 0x1, -R241.reuse ;  /* 0x00000001cdcd9824 */ /* 0x100fe400078e0af1 */
[--C-:B------:R-:W-:Y:S02]  /*10660*/  @!P0 IMAD.IADD R204, R204, 0x1, -R241.reuse ;  /* 0x00000001cccc8824 */ /* 0x100fe400078e0af1 */
[--C-:B------:R-:W-:Y:S02]  /*10670*/  @!P5 IMAD.IADD R218, R218, 0x1, -R241.reuse ;  /* 0x00000001dadad824 */ /* 0x100fe400078e0af1 */
[----:B------:R-:W-:Y:S01]  /*10680*/  @!P3 IMAD.IADD R215, R215, 0x1, -R241 ;  /* 0x00000001d7d7b824 */ /* 0x000fe200078e0af1 */
[----:B------:R-:W-:-:S03]  /*10690*/  ISETP.GT.U32.AND P5, PT, R241, R201, PT ;  /* 0x000000c9f100720c */ /* 0x000fc60003fa4070 */
[--C-:B------:R-:W-:Y:S02]  /*106a0*/  @!P2 IMAD.IADD R208, R208, 0x1, -R241.reuse ;  /* 0x00000001d0d0a824 */ /* 0x100fe400078e0af1 */
[--C-:B------:R-:W-:Y:S01]  /*106b0*/  @!P4 IMAD.IADD R203, R203, 0x1, -R241.reuse ;  /* 0x00000001cbcbc824 */ /* 0x100fe200078e0af1 */
[----:B------:R-:W-:Y:S04]  /*106c0*/  STL [R1+0x278], R223 ;  /* 0x000278df01007387 */ /* 0x000fe80000100800 */
[----:B------:R-:W-:Y:S03]  /*106d0*/  STL [R1+0x274], R222 ;  /* 0x000274de01007387 */ /* 0x000fe60000100800 */
[----:B------:R-:W-:Y:S01]  /*106e0*/  @!P5 IMAD.IADD R201, R201, 0x1, -R241 ;  /* 0x00000001c9c9d824 */ /* 0x000fe200078e0af1 */
[----:B------:R-:W-:Y:S04]  /*106f0*/  STL [R1+0x270], R221 ;  /* 0x000270dd01007387 */ /* 0x000fe80000100800 */
[----:B------:R-:W-:Y:S04]  /*10700*/  STL [R1+0x26c], R220 ;  /* 0x00026cdc01007387 */ /* 0x000fe80000100800 */
[----:B------:R-:W-:Y:S04]  /*10710*/  STL [R1+0x268], R219 ;  /* 0x000268db01007387 */ /* 0x000fe80000100800 */
[----:B------:R-:W-:Y:S04]  /*10720*/  STL [R1+0x264], R218 ;  /* 0x000264da01007387 */ /* 0x000fe80000100800 */
[----:B------:R1:W-:Y:S04]  /*10730*/  STL [R1+0x260], R210 ;  /* 0x000260d201007387 */ /* 0x0003e80000100800 */
[----:B-1----:R-:W4:Y:S04]  /*10740*/  LDL.LU R210, [R1+0x228] ;  /* 0x0002280001d27983 */ /* 0x002f280000300800 */
[----:B------:R-:W4:Y:S04]  /*10750*/  LDL.LU R223, [R1+0x224] ;  /* 0x0002240001df7983 */ /* 0x000f280000300800 */
[----:B------:R-:W4:Y:S01]  /*10760*/  LDL.LU R222, [R1+0x220] ;  /* 0x0002200001de7983 */ /* 0x000f220000300800 */
[----:B---3--:R-:W-:-:S02]  /*10770*/  ISETP.GT.U32.AND P6, PT, R241, R225, PT ;  /* 0x000000e1f100720c */ /* 0x008fc40003fc4070 */
[C---:B------:R-:W-:Y:S02]  /*10780*/  ISETP.GT.U32.AND P1, PT, R241.reuse, R224, PT ;  /* 0x000000e0f100720c */ /* 0x040fe40003f24070 */
[----:B--2---:R-:W-:-:S09]  /*10790*/  ISETP.GT.U32.AND P0, PT, R241, R213, PT ;  /* 0x000000d5f100720c */ /* 0x004fd20003f04070 */
[----:B------:R-:W-:Y:S02]  /*107a0*/  @!P6 IADD3 R225, R225, -R241, RZ ;  /* 0x800000f1e1e1e210 */ /* 0x000fe40007ffe0ff */
[C---:B----4-:R-:W-:Y:S02]  /*107b0*/  ISETP.GT.U32.AND P3, PT, R241.reuse, R212, PT ;  /* 0x000000d4f100720c */ /* 0x050fe40003f64070 */
[C---:B------:R-:W-:Y:S02]  /*107c0*/  ISETP.GT.U32.AND P6, PT, R241.reuse, R205, PT ;  /* 0x000000cdf100720c */ /* 0x040fe40003fc4070 */
[C---:B------:R-:W-:Y:S01]  /*107d0*/  ISETP.GT.U32.AND P2, PT, R241.reuse, R211, PT ;  /* 0x000000d3f100720c */ /* 0x040fe20003f44070 */
[--C-:B------:R-:W-:Y:S01]  /*107e0*/  @!P1 IMAD.IADD R224, R224, 0x1, -R241.reuse ;  /* 0x00000001e0e09824 */ /* 0x100fe200078e0af1 */
[----:B------:R-:W-:Y:S01]  /*107f0*/  ISETP.GT.U32.AND P1, PT, R241, R204, PT ;  /* 0x000000ccf100720c */ /* 0x000fe20003f24070 */
[----:B------:R-:W-:Y:S01]  /*10800*/  @!P0 IMAD.IADD R213, R213, 0x1, -R241 ;  /* 0x00000001d5d58824 */ /* 0x000fe200078e0af1 */
[----:B------:R-:W-:-:S05]  /*10810*/  ISETP.GT.U32.AND P0, PT, R241, R215, PT ;  /* 0x000000d7f100720c */ /* 0x000fca0003f04070 */
[--C-:B------:R-:W-:Y:S01]  /*10820*/  @!P3 IMAD.IADD R212, R212, 0x1, -R241.reuse ;  /* 0x00000001d4d4b824 */ /* 0x100fe200078e0af1 */
[C---:B------:R-:W-:Y:S02]  /*10830*/  ISETP.GT.U32.AND P4, PT, R241.reuse, R209, PT ;  /* 0x000000d1f100720c */ /* 0x040fe40003f84070 */
[----:B------:R-:W-:Y:S01]  /*10840*/  ISETP.GT.U32.AND P3, PT, R241, R208, PT ;  /* 0x000000d0f100720c */ /* 0x000fe20003f64070 */
[--C-:B------:R-:W-:Y:S01]  /*10850*/  @!P2 IMAD.IADD R211, R211, 0x1, -R241.reuse ;  /* 0x00000001d3d3a824 */ /* 0x100fe200078e0af1 */
[----:B------:R-:W-:Y:S01]  /*10860*/  ISETP.GT.U32.AND P2, PT, R241, R203, PT ;  /* 0x000000cbf100720c */ /* 0x000fe20003f44070 */
[----:B------:R-:W-:Y:S01]  /*10870*/  @!P6 IMAD.IADD R205, R205, 0x1, -R241 ;  /* 0x00000001cdcde824 */ /* 0x000fe200078e0af1 */
[----:B------:R-:W-:-:S07]  /*10880*/  @!P1 IADD3 R204, R204, -R241, RZ ;  /* 0x800000f1cccc9210 */ /* 0x000fce0007ffe0ff */
[--C-:B------:R-:W-:Y:S01]  /*10890*/  @!P4 IMAD.IADD R209, R209, 0x1, -R241.reuse ;  /* 0x00000001d1d1c824 */ /* 0x100fe200078e0af1 */
[----:B------:R-:W-:Y:S01]  /*108a0*/  ISETP.GT.U32.AND P4, PT, R241, R201, PT ;  /* 0x000000c9f100720c */ /* 0x000fe20003f84070 */
[----:B------:R1:W-:Y:S01]  /*108b0*/  STL [R1+0x25c], R205 ;  /* 0x00025ccd01007387 */ /* 0x0003e20000100800 */
[--C-:B------:R-:W-:Y:S02]  /*108c0*/  @!P0 IMAD.IADD R215, R215, 0x1, -R241.reuse ;  /* 0x00000001d7d78824 */ /* 0x100fe400078e0af1 */
[--C-:B------:R-:W-:Y:S01]  /*108d0*/  @!P3 IMAD.IADD R208, R208, 0x1, -R241.reuse ;  /* 0x00000001d0d0b824 */ /* 0x100fe200078e0af1 */
[----:B------:R-:W2:Y:S01]  /*108e0*/  LDL.LU R221, [R1+0x21c] ;  /* 0x00021c0001dd7983 */ /* 0x000ea20000300800 */
[----:B------:R-:W-:-:S03]  /*108f0*/  @!P2 IMAD.IADD R203, R203, 0x1, -R241 ;  /* 0x00000001cbcba824 */ /* 0x000fc600078e0af1 */
[----:B-1----:R-:W3:Y:S04]  /*10900*/  LDL.LU R205, [R1+0x218] ;  /* 0x0002180001cd7983 */ /* 0x002ee80000300800 */
[----:B------:R1:W-:Y:S01]  /*10910*/  STL [R1+0x258], R204 ;  /* 0x000258cc01007387 */ /* 0x0003e20000100800 */
[----:B------:R-:W-:-:S03]  /*10920*/  @!P4 IMAD.IADD R201, R201, 0x1, -R241 ;  /* 0x00000001c9c9c824 */ /* 0x000fc600078e0af1 */
[----:B-1----:R-:W4:Y:S04]  /*10930*/  LDL.LU R204, [R1+0x214] ;  /* 0x0002140001cc7983 */ /* 0x002f280000300800 */
[----:B------:R-:W4:Y:S04]  /*10940*/  LDL.LU R220, [R1+0x210] ;  /* 0x0002100001dc7983 */ /* 0x000f280000300800 */
[----:B------:R1:W-:Y:S04]  /*10950*/  STL [R1+0x254], R215 ;  /* 0x000254d701007387 */ /* 0x0003e80000100800 */
[----:B------:R1:W-:Y:S04]  /*10960*/  STL [R1+0x250], R208 ;  /* 0x000250d001007387 */ /* 0x0003e80000100800 */
[----:B------:R-:W4:Y:S04]  /*10970*/  LDL.LU R219, [R1+0x20c] ;  /* 0x00020c0001db7983 */ /* 0x000f280000300800 */
[----:B------:R-:W4:Y:S04]  /*10980*/  LDL.LU R218, [R1+0x208] ;  /* 0x0002080001da7983 */ /* 0x000f280000300800 */
[----:B------:R1:W-:Y:S04]  /*10990*/  STL [R1+0x24c], R203 ;  /* 0x00024ccb01007387 */ /* 0x0003e80000100800 */
[----:B------:R1:W-:Y:S04]  /*109a0*/  STL [R1+0x248], R201 ;  /* 0x000248c901007387 */ /* 0x0003e80000100800 */
[----:B-1----:R-:W4:Y:S04]  /*109b0*/  LDL.LU R215, [R1+0x204] ;  /* 0x0002040001d77983 */ /* 0x002f280000300800 */
[----:B------:R-:W4:Y:S04]  /*109c0*/  LDL.LU R208, [R1+0x200] ;  /* 0x0002000001d07983 */ /* 0x000f280000300800 */
[----:B------:R-:W4:Y:S01]  /*109d0*/  LDL.LU R203, [R1+0x1fc] ;  /* 0x0001fc0001cb7983 */ /* 0x000f220000300800 */
[----:B------:R-:W-:-:S02]  /*109e0*/  ISETP.GT.U32.AND P5, PT, R241, R206, PT ;  /* 0x000000cef100720c */ /* 0x000fc40003fa4070 */
[C---:B------:R-:W-:Y:S02]  /*109f0*/  ISETP.GT.U32.AND P1, PT, R241.reuse, R224, PT ;  /* 0x000000e0f100720c */ /* 0x040fe40003f24070 */
[----:B------:R-:W-:-:S09]  /*10a00*/  ISETP.GT.U32.AND P0, PT, R241, R213, PT ;  /* 0x000000d5f100720c */ /* 0x000fd20003f04070 */
[--C-:B------:R-:W-:Y:S01]  /*10a10*/  @!P5 IMAD.IADD R206, R206, 0x1, -R241.reuse ;  /* 0x00000001ceced824 */ /* 0x100fe200078e0af1 */
[----:B------:R-:W-:Y:S01]  /*10a20*/  ISETP.GT.U32.AND P5, PT, R241, R225, PT ;  /* 0x000000e1f100720c */ /* 0x000fe20003fa4070 */
[----:B------:R-:W-:-:S03]  /*10a30*/  @!P1 IMAD.IADD R224, R224, 0x1, -R241 ;  /* 0x00000001e0e09824 */ /* 0x000fc600078e0af1 */
[C---:B------:R-:W-:Y:S02]  /*10a40*/  ISETP.GT.U32.AND P6, PT, R241.reuse, R206, PT ;  /* 0x000000cef100720c */ /* 0x040fe40003fc4070 */
[C---:B------:R-:W-:Y:S02]  /*10a50*/  ISETP.GT.U32.AND P3, PT, R241.reuse, R212, PT ;  /* 0x000000d4f100720c */ /* 0x040fe40003f64070 */
[----:B------:R-:W-:-:S05]  /*10a60*/  ISETP.GT.U32.AND P1, PT, R241, R223, PT ;  /* 0x000000dff100720c */ /* 0x000fca0003f24070 */
[--C-:B------:R-:W-:Y:S01]  /*10a70*/  @!P5 IMAD.IADD R225, R225, 0x1, -R241.reuse ;  /* 0x00000001e1e1d824 */ /* 0x100fe200078e0af1 */
[C---:B------:R-:W-:Y:S02]  /*10a80*/  ISETP.GT.U32.AND P5, PT, R241.reuse, R210, PT ;  /* 0x000000d2f100720c */ /* 0x040fe40003fa4070 */
[----:B------:R-:W-:Y:S01]  /*10a90*/  ISETP.GT.U32.AND P2, PT, R241, R211, PT ;  /* 0x000000d3f100720c */ /* 0x000fe20003f44070 */
[--C-:B------:R-:W-:Y:S01]  /*10aa0*/  @!P0 IMAD.IADD R213, R213, 0x1, -R241.reuse ;  /* 0x00000001d5d58824 */ /* 0x100fe200078e0af1 */
[----:B------:R-:W-:Y:S01]  /*10ab0*/  ISETP.GT.U32.AND P0, PT, R241, R222, PT ;  /* 0x000000def100720c */ /* 0x000fe20003f04070 */
[----:B------:R-:W-:Y:S02]  /*10ac0*/  IMAD.MOV.U32 R201, RZ, RZ, R200 ;  /* 0x000000ffffc97224 */ /* 0x000fe400078e00c8 */
[----:B------:R-:W4:Y:S01]  /*10ad0*/  LDL.LU R200, [R1+0x1f8] ;  /* 0x0001f80001c87983 */ /* 0x000f220000300800 */
[--C-:B------:R-:W-:Y:S01]  /*10ae0*/  @!P6 IMAD.IADD R206, R206, 0x1, -R241.reuse ;  /* 0x00000001cecee824 */ /* 0x100fe200078e0af1 */
[----:B------:R-:W-:Y:S01]  /*10af0*/  IABS R230, R202 ;  /* 0x000000ca00e67213 */ /* 0x000fe20000000000 */
[----:B------:R-:W-:Y:S01]  /*10b00*/  @!P1 IMAD.IADD R223, R223, 0x1, -R241 ;  /* 0x00000001dfdf9824 */ /* 0x000fe200078e0af1 */
[----:B------:R-:W-:-:S02]  /*10b10*/  ISETP.GT.U32.AND P4, PT, R241, R209, PT ;  /* 0x000000d1f100720c */ /* 0x000fc40003f84070 */
[--C-:B------:R-:W-:Y:S01]  /*10b20*/  @!P5 IMAD.IADD R210, R210, 0x1, -R241.reuse ;  /* 0x00000001d2d2d824 */ /* 0x100fe200078e0af1 */
[----:B------:R-:W-:Y:S01]  /*10b30*/  @!P3 IADD3 R212, R212, -R241, RZ ;  /* 0x800000f1d4d4b210 */ /* 0x000fe20007ffe0ff */
[----:B------:R-:W-:Y:S02]  /*10b40*/  @!P2 IMAD.IADD R211, R211, 0x1, -R241 ;  /* 0x00000001d3d3a824 */ /* 0x000fe400078e0af1 */
[----:B------:R-:W-:-:S04]  /*10b50*/  IMAD.HI.U32 R231, R240, R230, RZ ;  /* 0x000000e6f0e77227 */ /* 0x000fc800078e00ff */
[----:B------:R-:W-:Y:S02]  /*10b60*/  @!P0 IMAD.IADD R222, R222, 0x1, -R241 ;  /* 0x00000001dede8824 */ /* 0x000fe400078e0af1 */
[----:B------:R-:W-:Y:S02]  /*10b70*/  IMAD.MOV R231, RZ, RZ, -R231 ;  /* 0x000000ffffe77224 */ /* 0x000fe400078e0ae7 */
[----:B------:R-:W-:Y:S02]  /*10b80*/  @!P4 IMAD.IADD R209, R209, 0x1, -R241 ;  /* 0x00000001d1d1c824 */ /* 0x000fe400078e0af1 */
[----:B------:R-:W-:-:S05]  /*10b90*/  IMAD R230, R241, R231, R230 ;  /* 0x000000e7f1e67224 */ /* 0x000fca00078e02e6 */
[----:B------:R-:W-:Y:S04]  /*10ba0*/  STL [R1+0x803c], R230 ;  /* 0x00803ce601007387 */ /* 0x000fe80000100800 */
[----:B------:R-:W-:Y:S04]  /*10bb0*/  STL [R1+0x244], R225 ;  /* 0x000244e101007387 */ /* 0x000fe80000100800 */
[----:B------:R-:W-:Y:S04]  /*10bc0*/  STL [R1+0x240], R224 ;  /* 0x000240e001007387 */ /* 0x000fe80000100800 */
[----:B------:R-:W-:Y:S04]  /*10bd0*/  STL [R1+0x23c], R213 ;  /* 0x00023cd501007387 */ /* 0x000fe80000100800 */
[----:B------:R-:W-:Y:S04]  /*10be0*/  STL [R1+0x238], R212 ;  /* 0x000238d401007387 */ /* 0x000fe80000100800 */
[----:B------:R-:W-:Y:S04]  /*10bf0*/  STL [R1+0x234], R211 ;  /* 0x000234d301007387 */ /* 0x000fe80000100800 */
[----:B------:R1:W-:Y:S04]  /*10c00*/  STL [R1+0x230], R209 ;  /* 0x000230d101007387 */ /* 0x0003e80000100800 */
[----:B------:R1:W-:Y:S02]  /*10c10*/  STL [R1+0x22c], R206 ;  /* 0x00022cce01007387 */ /* 0x0003e40000100800 */
[----:B-1----:R-:W-:Y:S01]  /*10c20*/  IMAD.MOV.U32 R209, RZ, RZ, R201 ;  /* 0x000000ffffd17224 */ /* 0x002fe200078e00c9 */
[----:B------:R-:W-:Y:S01]  /*10c30*/  IADD3 R201, R237, 0x1f3, RZ ;  /* 0x000001f3edc97810 */ /* 0x000fe20007ffe0ff */
[----:B------:R-:W4:Y:S04]  /*10c40*/  LDL.LU R206, [R1+0x1f4] ;  /* 0x0001f40001ce7983 */ /* 0x000f280000300800 */
[----:B------:R-:W4:Y:S04]  /*10c50*/  LDL.LU R213, [R1+0x1f0] ;  /* 0x0001f00001d57983 */ /* 0x000f280000300800 */
[----:B------:R-:W4:Y:S04]  /*10c60*/  LDL.LU R212, [R1+0x1ec] ;  /* 0x0001ec0001d47983 */ /* 0x000f280000300800 */
[----:B------:R-:W4:Y:S01]  /*10c70*/  LDL.LU R211, [R1+0x1e8] ;  /* 0x0001e80001d37983 */ /* 0x000f220000300800 */
[----:B--2---:R-:W-:-:S02]  /*10c80*/  ISETP.GT.U32.AND P3, PT, R241, R221, PT ;  /* 0x000000ddf100720c */ /* 0x004fc40003f64070 */
[C---:B---3--:R-:W-:Y:S02]  /*10c90*/  ISETP.GT.U32.AND P2, PT, R241.reuse, R205, PT ;  /* 0x000000cdf100720c */ /* 0x048fe40003f44070 */
[C---:B----4-:R-:W-:Y:S02]  /*10ca0*/  ISETP.GT.U32.AND P6, PT, R241.reuse, R220, PT ;  /* 0x000000dcf100720c */ /* 0x050fe40003fc4070 */
[C---:B------:R-:W-:Y:S02]  /*10cb0*/  ISETP.GT.U32.AND P5, PT, R241.reuse, R219, PT ;  /* 0x000000dbf100720c */ /* 0x040fe40003fa4070 */
[----:B------:R-:W-:-:S09]  /*10cc0*/  ISETP.GT.U32.AND P1, PT, R241, R218, PT ;  /* 0x000000daf100720c */ /* 0x000fd20003f24070 */
[--C-:B------:R-:W-:Y:S01]  /*10cd0*/  @!P6 IMAD.IADD R220, R220, 0x1, -R241.reuse ;  /* 0x00000001dcdce824 */ /* 0x100fe200078e0af1 */
[----:B------:R-:W-:Y:S01]  /*10ce0*/  ISETP.GT.U32.AND P6, PT, R241, R210, PT ;  /* 0x000000d2f100720c */ /* 0x000fe20003fc4070 */
[--C-:B------:R-:W-:Y:S01]  /*10cf0*/  @!P3 IMAD.IADD R221, R221, 0x1, -R241.reuse ;  /* 0x00000001ddddb824 */ /* 0x100fe200078e0af1 */
[C---:B------:R-:W-:Y:S02]  /*10d00*/  ISETP.GT.U32.AND P4, PT, R241.reuse, R204, PT ;  /* 0x000000ccf100720c */ /* 0x040fe40003f84070 */
[----:B------:R-:W-:Y:S01]  /*10d10*/  ISETP.GT.U32.AND P0, PT, R241, R215, PT ;  /* 0x000000d7f100720c */ /* 0x000fe20003f04070 */
[--C-:B------:R-:W-:Y:S01]  /*10d20*/  @!P5 IMAD.IADD R219, R219, 0x1, -R241.reuse ;  /* 0x00000001dbdbd824 */ /* 0x100fe200078e0af1 */
[C---:B------:R-:W-:Y:S01]  /*10d30*/  ISETP.GT.U32.AND P5, PT, R241.reuse, R223, PT ;  /* 0x000000dff100720c */ /* 0x040fe20003fa4070 */
[----:B------:R-:W-:Y:S01]  /*10d40*/  @!P1 IMAD.IADD R218, R218, 0x1, -R241 ;  /* 0x00000001dada9824 */ /* 0x000fe200078e0af1 */
[C---:B------:R-:W-:Y:S02]  /*10d50*/  ISETP.GT.U32.AND P3, PT, R241.reuse, R208, PT ;  /* 0x000000d0f100720c */ /* 0x040fe40003f64070 */
[----:B------:R-:W-:-:S02]  /*10d60*/  ISETP.GT.U32.AND P1, PT, R241, R222, PT ;  /* 0x000000def100720c */ /* 0x000fc40003f24070 */
[----:B------:R-:W-:Y:S02]  /*10d70*/  @!P2 IADD3 R205, R205, -R241, RZ ;  /* 0x800000f1cdcda210 */ /* 0x000fe40007ffe0ff */
[----:B------:R-:W-:-:S03]  /*10d80*/  ISETP.GT.U32.AND P2, PT, R241, R203, PT ;  /* 0x000000cbf100720c */ /* 0x000fc60003f44070 */
[--C-:B------:R-:W-:Y:S01]  /*10d90*/  @!P0 IMAD.IADD R215, R215, 0x1, -R241.reuse ;  /* 0x00000001d7d78824 */ /* 0x100fe200078e0af1 */
[----:B------:R-:W-:Y:S02]  /*10da0*/  ISETP.GT.U32.AND P0, PT, R241, R221, PT ;  /* 0x000000ddf100720c */ /* 0x000fe40003f04070 */
[----:B------:R-:W-:Y:S01]  /*10db0*/  @!P6 IADD3 R210, R210, -R241, RZ ;  /* 0x800000f1d2d2e210 */ /* 0x000fe20007ffe0ff */
[--C-:B------:R-:W-:Y:S02]  /*10dc0*/  @!P4 IMAD.IADD R204, R204, 0x1, -R241.reuse ;  /* 0x00000001ccccc824 */ /* 0x100fe400078e0af1 */
[--C-:B------:R-:W-:Y:S02]  /*10dd0*/  @!P5 IMAD.IADD R223, R223, 0x1, -R241.reuse ;  /* 0x00000001dfdfd824 */ /* 0x100fe400078e0af1 */
[--C-:B------:R-:W-:Y:S01]  /*10de0*/  @!P3 IMAD.IADD R208, R208, 0x1, -R241.reuse ;  /* 0x00000001d0d0b824 */ /* 0x100fe200078e0af1 */
[----:B------:R-:W-:Y:S01]  /*10df0*/  ISETP.GT.U32.AND P3, PT, R241, R205, PT ;  /* 0x000000cdf100720c */ /* 0x000fe20003f64070 */
[--C-:B------:R-:W-:Y:S01]  /*10e00*/  @!P1 IMAD.IADD R222, R222, 0x1, -R241.reuse ;  /* 0x00000001dede9824 */ /* 0x100fe200078e0af1 */
[----:B------:R1:W-:Y:S01]  /*10e10*/  STL [R1+0x228], R210 ;  /* 0x000228d201007387 */ /* 0x0003e20000100800 */
[--C-:B------:R-:W-:Y:S01]  /*10e20*/  @!P2 IMAD.IADD R203, R203, 0x1, -R241.reuse ;  /* 0x00000001cbcba824 */ /* 0x100fe200078e0af1 */
[----:B------:R-:W-:Y:S01]  /*10e30*/  ISETP.GT.U32.AND P2, PT, R241, R204, PT ;  /* 0x000000ccf100720c */ /* 0x000fe20003f44070 */
[--C-:B------:R-:W-:Y:S01]  /*10e40*/  @!P0 IMAD.IADD R221, R221, 0x1, -R241.reuse ;  /* 0x00000001dddd8824 */ /* 0x100fe200078e0af1 */
[----:B-1----:R-:W2:Y:S04]  /*10e50*/  LDL.LU R210, [R1+0x1e4] ;  /* 0x0001e40001d27983 */ /* 0x002ea80000300800 */
[----:B------:R-:W-:Y:S04]  /*10e60*/  STL [R1+0x7aa0], R201 ;  /* 0x007aa0c901007387 */ /* 0x000fe80000100800 */
[----:B------:R1:W-:Y:S04]  /*10e70*/  STL [R1+0x224], R223 ;  /* 0x000224df01007387 */ /* 0x0003e80000100800 */
[----:B------:R3:W-:Y:S04]  /*10e80*/  STL [R1+0x220], R222 ;  /* 0x000220de01007387 */ /* 0x0007e80000100800 */
[----:B------:R-:W4:Y:S04]  /*10e90*/  LDL.LU R224, [R1+0x1dc] ;  /* 0x0001dc0001e07983 */ /* 0x000f280000300800 */
[----:B-1----:R-:W4:Y:S04]  /*10ea0*/  LDL.LU R223, [R1+0x1d8] ;  /* 0x0001d80001df7983 */ /* 0x002f280000300800 */
[----:B------:R1:W-:Y:S01]  /*10eb0*/  STL [R1+0x21c], R221 ;  /* 0x00021cdd01007387 */ /* 0x0003e20000100800 */
[----:B------:R-:W-:-:S03]  /*10ec0*/  @!P3 IMAD.IADD R205, R205, 0x1, -R241 ;  /* 0x00000001cdcdb824 */ /* 0x000fc600078e0af1 */
[----:B---3--:R-:W3:Y:S01]  /*10ed0*/  LDL.LU R222, [R1+0x1d4] ;  /* 0x0001d40001de7983 */ /* 0x008ee20000300800 */
[----:B------:R-:W-:-:S03]  /*10ee0*/  @!P2 IMAD.IADD R204, R204, 0x1, -R241 ;  /* 0x00000001cccca824 */ /* 0x000fc600078e0af1 */
[----:B-1----:R-:W3:Y:S04]  /*10ef0*/  LDL.LU R221, [R1+0x1d0] ;  /* 0x0001d00001dd7983 */ /* 0x002ee80000300800 */
[----:B------:R1:W-:Y:S04]  /*10f00*/  STL [R1+0x218], R205 ;  /* 0x000218cd01007387 */ /* 0x0003e80000100800 */
[----:B-1----:R-:W3:Y:S04]  /*10f10*/  LDL.LU R205, [R1+0x1cc] ;  /* 0x0001cc0001cd7983 */ /* 0x002ee80000300800 */
[----:B------:R1:W-:Y:S04]  /*10f20*/  STL [R1+0x214], R204 ;  /* 0x000214cc01007387 */ /* 0x0003e80000100800 */
[----:B-1----:R-:W3:Y:S01]  /*10f30*/  LDL.LU R204, [R1+0x1c8] ;  /* 0x0001c80001cc7983 */ /* 0x002ee20000300800 */
[----:B------:R-:W-:-:S02]  /*10f40*/  ISETP.GT.U32.AND P4, PT, R241, R200, PT ;  /* 0x000000c8f100720c */ /* 0x000fc40003f84070 */
[C---:B------:R-:W-:Y:S02]  /*10f50*/  ISETP.GT.U32.AND P5, PT, R241.reuse, R219, PT ;  /* 0x000000dbf100720c */ /* 0x040fe40003fa4070 */
[----:B------:R-:W-:-:S09]  /*10f60*/  ISETP.GT.U32.AND P1, PT, R241, R218, PT ;  /* 0x000000daf100720c */ /* 0x000fd20003f24070 */
[--C-:B------:R-:W-:Y:S01]  /*10f70*/  @!P4 IMAD.IADD R200, R200, 0x1, -R241.reuse ;  /* 0x00000001c8c8c824 */ /* 0x100fe200078e0af1 */
[C---:B------:R-:W-:Y:S02]  /*10f80*/  ISETP.GT.U32.AND P4, PT, R241.reuse, R220, PT ;  /* 0x000000dcf100720c */ /* 0x040fe40003f84070 */
[C---:B------:R-:W-:Y:S02]  /*10f90*/  ISETP.GT.U32.AND P0, PT, R241.reuse, R215, PT ;  /* 0x000000d7f100720c */ /* 0x040fe40003f04070 */
[C---:B------:R-:W-:Y:S02]  /*10fa0*/  ISETP.GT.U32.AND P6, PT, R241.reuse, R200, PT ;  /* 0x000000c8f100720c */ /* 0x040fe40003fc4070 */
[----:B------:R-:W-:Y:S01]  /*10fb0*/  ISETP.GT.U32.AND P3, PT, R241, R208, PT ;  /* 0x000000d0f100720c */ /* 0x000fe20003f64070 */
[----:B------:R-:W-:Y:S01]  /*10fc0*/  @!P5 IMAD.IADD R219, R219, 0x1, -R241 ;  /* 0x00000001dbdbd824 */ /* 0x000fe200078e0af1 */
[----:B------:R-:W-:-:S05]  /*10fd0*/  ISETP.GT.U32.AND P5, PT, R241, R213, PT ;  /* 0x000000d5f100720c */ /* 0x000fca0003fa4070 */
[--C-:B------:R-:W-:Y:S01]  /*10fe0*/  @!P4 IMAD.IADD R220, R220, 0x1, -R241.reuse ;  /* 0x00000001dcdcc824 */ /* 0x100fe200078e0af1 */
[C---:B------:R-:W-:Y:S01]  /*10ff0*/  ISETP.GT.U32.AND P4, PT, R241.reuse, R206, PT ;  /* 0x000000cef100720c */ /* 0x040fe20003f84070 */
[--C-:B------:R-:W-:Y:S01]  /*11000*/  @!P1 IMAD.IADD R218, R218, 0x1, -R241.reuse ;  /* 0x00000001dada9824 */ /* 0x100fe200078e0af1 */
[----:B------:R-:W-:Y:S02]  /*11010*/  IABS R231, R201 ;  /* 0x000000c900e77213 */ /* 0x000fe40000000000 */
[C---:B------:R-:W-:Y:S01]  /*11020*/  ISETP.GT.U32.AND P1, PT, R241.reuse, R212, PT ;  /* 0x000000d4f100720c */ /* 0x040fe20003f24070 */
[----:B------:R-:W3:Y:S01]  /*11030*/  LDL.LU R201, [R1+0x1c4] ;  /* 0x0001c40001c97983 */ /* 0x000ee20000300800 */
[----:B------:R-:W-:Y:S01]  /*11040*/  ISETP.GT.U32.AND P2, PT, R241, R203, PT ;  /* 0x000000cbf100720c */ /* 0x000fe20003f44070 */
[--C-:B------:R-:W-:Y:S01]  /*11050*/  @!P6 IMAD.IADD R200, R200, 0x1, -R241.reuse ;  /* 0x00000001c8c8e824 */ /* 0x100fe200078e0af1 */
[----:B------:R-:W-:Y:S01]  /*11060*/  @!P0 IADD3 R215, R215, -R241, RZ ;  /* 0x800000f1d7d78210 */ /* 0x000fe20007ffe0ff */
[--C-:B------:R-:W-:Y:S01]  /*11070*/  @!P3 IMAD.IADD R208, R208, 0x1, -R241.reuse ;  /* 0x00000001d0d0b824 */ /* 0x100fe200078e0af1 */
[----:B------:R-:W-:Y:S01]  /*11080*/  ISETP.GT.U32.AND P0, PT, R241, R211, PT ;  /* 0x000000d3f100720c */ /* 0x000fe20003f04070 */
[----:B------:R-:W-:-:S02]  /*11090*/  @!P5 IMAD.IADD R213, R213, 0x1, -R241 ;  /* 0x00000001d5d5d824 */ /* 0x000fc400078e0af1 */
[----:B------:R-:W-:-:S04]  /*110a0*/  @!P4 IMAD.IADD R206, R206, 0x1, -R241 ;  /* 0x00000001cecec824 */ /* 0x000fc800078e0af1 */
[----:B------:R-:W-:Y:S02]  /*110b0*/  @!P1 IADD3 R212, R212, -R241, RZ ;  /* 0x800000f1d4d49210 */ /* 0x000fe40007ffe0ff */
[----:B------:R-:W-:Y:S01]  /*110c0*/  @!P2 IMAD.IADD R203, R203, 0x1, -R241 ;  /* 0x00000001cbcba824 */ /* 0x000fe200078e0af1 */
[----:B------:R-:W-:-:S03]  /*110d0*/  ISETP.GT.U32.AND P2, PT, R241, R209, PT ;  /* 0x000000d1f100720c */ /* 0x000fc60003f44070 */
[--C-:B------:R-:W-:Y:S01]  /*110e0*/  @!P0 IMAD.IADD R211, R211, 0x1, -R241.reuse ;  /* 0x00000001d3d38824 */ /* 0x100fe200078e0af1 */
[----:B------:R-:W-:Y:S04]  /*110f0*/  STL [R1+0x210], R220 ;  /* 0x000210dc01007387 */ /* 0x000fe80000100800 */
[----:B------:R-:W-:Y:S04]  /*11100*/  STL [R1+0x20c], R219 ;  /* 0x00020cdb01007387 */ /* 0x000fe80000100800 */
[----:B------:R-:W-:Y:S04]  /*11110*/  STL [R1+0x208], R218 ;  /* 0x000208da01007387 */ /* 0x000fe80000100800 */
[----:B------:R-:W-:Y:S04]  /*11120*/  STL [R1+0x204], R215 ;  /* 0x000204d701007387 */ /* 0x000fe80000100800 */
[----:B------:R-:W-:Y:S01]  /*11130*/  STL [R1+0x200], R208 ;  /* 0x000200d001007387 */ /* 0x000fe20000100800 */
[----:B------:R-:W-:-:S03]  /*11140*/  @!P2 IMAD.IADD R209, R209, 0x1, -R241 ;  /* 0x00000001d1d1a824 */ /* 0x000fc600078e0af1 */
[----:B------:R1:W-:Y:S04]  /*11150*/  STL [R1+0x1fc], R203 ;  /* 0x0001fccb01007387 */ /* 0x0003e80000100800 */
[----:B------:R1:W-:Y:S04]  /*11160*/  STL [R1+0x1f8], R200 ;  /* 0x0001f8c801007387 */ /* 0x0003e80000100800 */
[----:B-1----:R-:W3:Y:S01]  /*11170*/  LDL.LU R203, [R1+0x1c0] ;  /* 0x0001c00001cb7983 */ /* 0x002ee20000300800 */
[----:B------:R-:W-:Y:S02]  /*11180*/  IMAD.MOV.U32 R200, RZ, RZ, R199 ;  /* 0x000000ffffc87224 */ /* 0x000fe400078e00c7 */
[----:B------:R-:W-:-:S02]  /*11190*/  IMAD.MOV.U32 R199, RZ, RZ, R198 ;  /* 0x000000ffffc77224 */ /* 0x000fc400078e00c6 */
[----:B------:R-:W-:Y:S02]  /*111a0*/  IMAD.MOV.U32 R198, RZ, RZ, R196 ;  /* 0x000000ffffc67224 */ /* 0x000fe400078e00c4 */
[----:B------:R-:W3:Y:S04]  /*111b0*/  LDL.LU R196, [R1+0x1bc] ;  /* 0x0001bc0001c47983 */ /* 0x000ee80000300800 */
[----:B------:R-:W3:Y:S04]  /*111c0*/  LDL.LU R220, [R1+0x1b8] ;  /* 0x0001b80001dc7983 */ /* 0x000ee80000300800 */
[----:B------:R-:W3:Y:S01]  /*111d0*/  LDL.LU R219, [R1+0x1b4] ;  /* 0x0001b40001db7983 */ /* 0x000ee20000300800 */
[----:B--2---:R-:W-:-:S02]  /*111e0*/  ISETP.GT.U32.AND P3, PT, R241, R210, PT ;  /* 0x000000d2f100720c */ /* 0x004fc40003f64070 */
[C---:B----4-:R-:W-:Y:S02]  /*111f0*/  ISETP.GT.U32.AND P6, PT, R241.reuse, R224, PT ;  /* 0x000000e0f100720c */ /* 0x050fe40003fc4070 */
[C---:B------:R-:W-:Y:S02]  /*11200*/  ISETP.GT.U32.AND P4, PT, R241.reuse, R223, PT ;  /* 0x000000dff100720c */ /* 0x040fe40003f84070 */
[----:B---3--:R-:W-:-:S09]  /*11210*/  ISETP.GT.U32.AND P5, PT, R241, R222, PT ;  /* 0x000000def100720c */ /* 0x008fd20003fa4070 */
[--C-:B------:R-:W-:Y:S01]  /*11220*/  @!P6 IMAD.IADD R224, R224, 0x1, -R241.reuse ;  /* 0x00000001e0e0e824 */ /* 0x100fe200078e0af1 */
[C---:B------:R-:W-:Y:S01]  /*11230*/  ISETP.GT.U32.AND P1, PT, R241.reuse, R221, PT ;  /* 0x000000ddf100720c */ /* 0x040fe20003f24070 */
[--C-:B------:R-:W-:Y:S01]  /*11240*/  @!P3 IMAD.IADD R210, R210, 0x1, -R241.reuse ;  /* 0x00000001d2d2b824 */ /* 0x100fe200078e0af1 */
[----:B------:R-:W-:Y:S01]  /*11250*/  ISETP.GT.U32.AND P6, PT, R241, R206, PT ;  /* 0x000000cef100720c */ /* 0x000fe20003fc4070 */
[--C-:B------:R-:W-:Y:S01]  /*11260*/  @!P4 IMAD.IADD R223, R223, 0x1, -R241.reuse ;  /* 0x00000001dfdfc824 */ /* 0x100fe200078e0af1 */
[C---:B------:R-:W-:Y:S01]  /*11270*/  ISETP.GT.U32.AND P4, PT, R241.reuse, R213, PT ;  /* 0x000000d5f100720c */ /* 0x040fe20003f84070 */
[----:B------:R-:W-:Y:S01]  /*11280*/  @!P5 IMAD.IADD R222, R222, 0x1, -R241 ;  /* 0x00000001deded824 */ /* 0x000fe200078e0af1 */
[C---:B------:R-:W-:Y:S02]  /*11290*/  ISETP.GT.U32.AND P5, PT, R241.reuse, R212, PT ;  /* 0x000000d4f100720c */ /* 0x040fe40003fa4070 */
[----:B------:R-:W-:-:S05]  /*112a0*/  ISETP.GT.U32.AND P0, PT, R241, R205, PT ;  /* 0x000000cdf100720c */ /* 0x000fca0003f04070 */
[--C-:B------:R-:W-:Y:S01]  /*112b0*/  @!P1 IMAD.IADD R221, R221, 0x1, -R241.reuse ;  /* 0x00000001dddd9824 */ /* 0x100fe200078e0af1 */
[C---:B------:R-:W-:Y:S01]  /*112c0*/  ISETP.GT.U32.AND P1, PT, R241.reuse, R211, PT ;  /* 0x000000d3f100720c */ /* 0x040fe20003f24070 */
[----:B------:R-:W-:Y:S01]  /*112d0*/  @!P6 IMAD.IADD R206, R206, 0x1, -R241 ;  /* 0x00000001cecee824 */ /* 0x000fe200078e0af1 */
[----:B------:R-:W-:-:S05]  /*112e0*/  ISETP.GT.U32.AND P3, PT, R241, R204, PT ;  /* 0x000000ccf100720c */ /* 0x000fca0003f64070 */
[--C-:B------:R-:W-:Y:S01]  /*112f0*/  @!P0 IMAD.IADD R205, R205, 0x1, -R241.reuse ;  /* 0x00000001cdcd8824 */ /* 0x100fe200078e0af1 */
[----:B------:R-:W-:Y:S01]  /*11300*/  ISETP.GT.U32.AND P0, PT, R241, R210, PT ;  /* 0x000000d2f100720c */ /* 0x000fe20003f04070 */
[--C-:B------:R-:W-:Y:S01]  /*11310*/  @!P4 IMAD.IADD R213, R213, 0x1, -R241.reuse ;  /* 0x00000001d5d5c824 */ /* 0x100fe200078e0af1 */
[----:B------:R1:W-:Y:S01]  /*11320*/  STL [R1+0x1f4], R206 ;  /* 0x0001f4ce01007387 */ /* 0x0003e20000100800 */
[----:B------:R-:W-:-:S03]  /*11330*/  @!P5 IMAD.IADD R212, R212, 0x1, -R241 ;  /* 0x00000001d4d4d824 */ /* 0x000fc600078e0af1 */
[----:B------:R-:W2:Y:S01]  /*11340*/  LDL.LU R208, [R1+0x1b0] ;  /* 0x0001b00001d07983 */ /* 0x000ea20000300800 */
[----:B------:R-:W-:-:S03]  /*11350*/  @!P3 IADD3 R204, R204, -R241, RZ ;  /* 0x800000f1ccccb210 */ /* 0x000fc60007ffe0ff */
[----:B-1----:R-:W3:Y:S01]  /*11360*/  LDL.LU R206, [R1+0x1ac] ;  /* 0x0001ac0001ce7983 */ /* 0x002ee20000300800 */
[----:B------:R-:W-:Y:S01]  /*11370*/  ISETP.GT.U32.AND P3, PT, R241, R209, PT ;  /* 0x000000d1f100720c */ /* 0x000fe20003f64070 */
[--C-:B------:R-:W-:Y:S02]  /*11380*/  @!P1 IMAD.IADD R211, R211, 0x1, -R241.reuse ;  /* 0x00000001d3d39824 */ /* 0x100fe400078e0af1 */
[----:B------:R-:W4:Y:S04]  /*11390*/  LDL.LU R218, [R1+0x1a8] ;  /* 0x0001a80001da7983 */ /* 0x000f280000300800 */
[----:B------:R1:W-:Y:S04]  /*113a0*/  STL [R1+0x1f0], R213 ;  /* 0x0001f0d501007387 */ /* 0x0003e80000100800 */
[----:B------:R1:W-:Y:S04]  /*113b0*/  STL [R1+0x1ec], R212 ;  /* 0x0001ecd401007387 */ /* 0x0003e80000100800 */
[----:B------:R-:W3:Y:S01]  /*113c0*/  LDL.LU R215, [R1+0x1a4] ;  /* 0x0001a40001d77983 */ /* 0x000ee20000300800 */
[----:B------:R-:W-:-:S03]  /*113d0*/  @!P0 IMAD.IADD R210, R210, 0x1, -R241 ;  /* 0x00000001d2d28824 */ /* 0x000fc600078e0af1 */
[----:B-1----:R-:W3:Y:S01]  /*113e0*/  LDL.LU R213, [R1+0x1a0] ;  /* 0x0001a00001d57983 */ /* 0x002ee20000300800 */
[----:B------:R-:W-:-:S03]  /*113f0*/  @!P3 IMAD.IADD R209, R209, 0x1, -R241 ;  /* 0x00000001d1d1b824 */ /* 0x000fc600078e0af1 */
[----:B------:R1:W-:Y:S04]  /*11400*/  STL [R1+0x1e8], R211 ;  /* 0x0001e8d301007387 */ /* 0x0003e80000100800 */
[----:B------:R-:W3:Y:S04]  /*11410*/  LDL.LU R212, [R1+0x19c] ;  /* 0x00019c0001d47983 */ /* 0x000ee80000300800 */
[----:B-1----:R-:W3:Y:S04]  /*11420*/  LDL.LU R211, [R1+0x198] ;  /* 0x0001980001d37983 */ /* 0x002ee80000300800 */
[----:B------:R1:W-:Y:S04]  /*11430*/  STL [R1+0x1e4], R210 ;  /* 0x0001e4d201007387 */ /* 0x0003e80000100800 */
[----:B------:R1:W-:Y:S04]  /*11440*/  STL [R1+0x1e0], R209 ;  /* 0x0001e0d101007387 */ /* 0x0003e80000100800 */
[----:B-1----:R-:W3:Y:S01]  /*11450*/  LDL.LU R210, [R1+0x194] ;  /* 0x0001940001d27983 */ /* 0x002ee20000300800 */
[----:B------:R-:W-:-:S02]  /*11460*/  ISETP.GT.U32.AND P2, PT, R241, R201, PT ;  /* 0x000000c9f100720c */ /* 0x000fc40003f44070 */
[C---:B------:R-:W-:Y:S01]  /*11470*/  ISETP.GT.U32.AND P4, PT, R241.reuse, R223, PT ;  /* 0x000000dff100720c */ /* 0x040fe20003f84070 */
[----:B------:R-:W3:Y:S01]  /*11480*/  LDL.LU R209, [R1+0x190] ;  /* 0x0001900001d17983 */ /* 0x000ee20000300800 */
[----:B------:R-:W-:-:S09]  /*11490*/  ISETP.GT.U32.AND P5, PT, R241, R222, PT ;  /* 0x000000def100720c */ /* 0x000fd20003fa4070 */
[--C-:B------:R-:W-:Y:S01]  /*114a0*/  @!P2 IMAD.IADD R201, R201, 0x1, -R241.reuse ;  /* 0x00000001c9c9a824 */ /* 0x100fe200078e0af1 */
[C---:B------:R-:W-:Y:S02]  /*114b0*/  ISETP.GT.U32.AND P2, PT, R241.reuse, R224, PT ;  /* 0x000000e0f100720c */ /* 0x040fe40003f44070 */
[C---:B------:R-:W-:Y:S02]  /*114c0*/  ISETP.GT.U32.AND P1, PT, R241.reuse, R221, PT ;  /* 0x000000ddf100720c */ /* 0x040fe40003f24070 */
[C---:B------:R-:W-:Y:S02]  /*114d0*/  ISETP.GT.U32.AND P0, PT, R241.reuse, R205, PT ;  /* 0x000000cdf100720c */ /* 0x040fe40003f04070 */
[----:B------:R-:W-:Y:S01]  /*114e0*/  ISETP.GT.U32.AND P6, PT, R241, R201, PT ;  /* 0x000000c9f100720c */ /* 0x000fe20003fc4070 */
[----:B------:R-:W-:Y:S01]  /*114f0*/  @!P5 IMAD.IADD R222, R222, 0x1, -R241 ;  /* 0x00000001deded824 */ /* 0x000fe200078e0af1 */
[----:B------:R-:W-:-:S05]  /*11500*/  @!P4 IADD3 R223, R223, -R241, RZ ;  /* 0x800000f1dfdfc210 */ /* 0x000fca0007ffe0ff */
[--C-:B------:R-:W-:Y:S01]  /*11510*/  @!P2 IMAD.IADD R224, R224, 0x1, -R241.reuse ;  /* 0x00000001e0e0a824 */ /* 0x100fe200078e0af1 */
[C---:B------:R-:W-:Y:S02]  /*11520*/  ISETP.GT.U32.AND P2, PT, R241.reuse, R203, PT ;  /* 0x000000cbf100720c */ /* 0x040fe40003f44070 */
[C---:B------:R-:W-:Y:S02]  /*11530*/  ISETP.GT.U32.AND P4, PT, R241.reuse, R196, PT ;  /* 0x000000c4f100720c */ /* 0x040fe40003f84070 */
[C---:B------:R-:W-:Y:S02]  /*11540*/  ISETP.GT.U32.AND P5, PT, R241.reuse, R220, PT ;  /* 0x000000dcf100720c */ /* 0x040fe40003fa4070 */
[----:B------:R-:W-:Y:S01]  /*11550*/  ISETP.GT.U32.AND P3, PT, R241, R204, PT ;  /* 0x000000ccf100720c */ /* 0x000fe20003f64070 */
[--C-:B------:R-:W-:Y:S01]  /*11560*/  @!P1 IMAD.IADD R221, R221, 0x1, -R241.reuse ;  /* 0x00000001dddd9824 */ /* 0x100fe200078e0af1 */
[----:B------:R-:W-:Y:S01]  /*11570*/  ISETP.GT.U32.AND P1, PT, R241, R219, PT ;  /* 0x000000dbf100720c */ /* 0x000fe20003f24070 */
[----:B------:R-:W-:-:S02]  /*11580*/  @!P0 IMAD.IADD R205, R205, 0x1, -R241 ;  /* 0x00000001cdcd8824 */ /* 0x000fc400078e0af1 */
[--C-:B------:R-:W-:Y:S02]  /*11590*/  @!P6 IMAD.IADD R201, R201, 0x1, -R241.reuse ;  /* 0x00000001c9c9e824 */ /* 0x100fe400078e0af1 */
[--C-:B------:R-:W-:Y:S02]  /*115a0*/  @!P2 IMAD.IADD R203, R203, 0x1, -R241.reuse ;  /* 0x00000001cbcba824 */ /* 0x100fe400078e0af1 */
[--C-:B------:R-:W-:Y:S02]  /*115b0*/  @!P4 IMAD.IADD R196, R196, 0x1, -R241.reuse ;  /* 0x00000001c4c4c824 */ /* 0x100fe400078e0af1 */
[----:B------:R-:W-:Y:S02]  /*115c0*/  @!P5 IADD3 R220, R220, -R241, RZ ;  /* 0x800000f1dcdcd210 */ /* 0x000fe40007ffe0ff */
[--C-:B------:R-:W-:Y:S02]  /*115d0*/  @!P3 IMAD.IADD R204, R204, 0x1, -R241.reuse ;  /* 0x00000001ccccb824 */ /* 0x100fe400078e0af1 */
[----:B------:R-:W-:Y:S01]  /*115e0*/  @!P1 IMAD.IADD R219, R219, 0x1, -R241 ;  /* 0x00000001dbdb9824 */ /* 0x000fe200078e0af1 */
[----:B------:R-:W-:Y:S04]  /*115f0*/  STL [R1+0x1dc], R224 ;  /* 0x0001dce001007387 */ /* 0x000fe80000100800 */
[----:B------:R-:W-:Y:S04]  /*11600*/  STL [R1+0x1d8], R223 ;  /* 0x0001d8df01007387 */ /* 0x000fe80000100800 */
[----:B------:R-:W-:Y:S04]  /*11610*/  STL [R1+0x1d4], R222 ;  /* 0x0001d4de01007387 */ /* 0x000fe80000100800 */
[----:B------:R-:W-:Y:S04]  /*11620*/  STL [R1+0x1d0], R221 ;  /* 0x0001d0dd01007387 */ /* 0x000fe80000100800 */
[----:B------:R1:W-:Y:S04]  /*11630*/  STL [R1+0x1cc], R205 ;  /* 0x0001cccd01007387 */ /* 0x0003e80000100800 */
[----:B------:R-:W-:Y:S04]  /*11640*/  STL [R1+0x1c8], R204 ;  /* 0x0001c8cc01007387 */ /* 0x000fe80000100800 */
[----:B------:R1:W-:Y:S04]  /*11650*/  STL [R1+0x1c4], R201 ;  /* 0x0001c4c901007387 */ /* 0x0003e80000100800 */
[----:B-1----:R-:W3:Y:S01]  /*11660*/  LDL.LU R205, [R1+0x188] ;  /* 0x0001880001cd7983 */ /* 0x002ee20000300800 */
[----:B------:R-:W-:-:S03]  /*11670*/  IMAD.MOV.U32 R201, RZ, RZ, R199 ;  /* 0x000000ffffc97224 */ /* 0x000fc600078e00c7 */
[----:B------:R-:W3:Y:S01]  /*11680*/  LDL.LU R199, [R1+0x184] ;  /* 0x0001840001c77983 */ /* 0x000ee20000300800 */
[----:B------:R-:W-:Y:S02]  /*11690*/  IMAD.MOV.U32 R204, RZ, RZ, R201 ;  /* 0x000000ffffcc7224 */ /* 0x000fe400078e00c9 */
[----:B------:R-:W-:Y:S01]  /*116a0*/  IMAD.MOV.U32 R201, RZ, RZ, R198 ;  /* 0x000000ffffc97224 */ /* 0x000fe200078e00c6 */
[C---:B--2---:R-:W-:Y:S02]  /*116b0*/  ISETP.GT.U32.AND P0, PT, R241.reuse, R208, PT ;  /* 0x000000d0f100720c */ /* 0x044fe40003f04070 */
[C---:B----4-:R-:W-:Y:S02]  /*116c0*/  ISETP.GT.U32.AND P6, PT, R241.reuse, R218, PT ;  /* 0x000000daf100720c */ /* 0x050fe40003fc4070 */
[C---:B---3--:R-:W-:Y:S02]  /*116d0*/  ISETP.GT.U32.AND P3, PT, R241.reuse, R206, PT ;  /* 0x000000cef100720c */ /* 0x048fe40003f64070 */
[----:B------:R-:W-:-:S02]  /*116e0*/  ISETP.GT.U32.AND P2, PT, R241, R215, PT ;  /* 0x000000d7f100720c */ /* 0x000fc40003f44070 */
[----:B------:R-:W-:-:S05]  /*116f0*/  ISETP.GT.U32.AND P4, PT, R241, R213, PT ;  /* 0x000000d5f100720c */ /* 0x000fca0003f84070 */
[--C-:B------:R-:W-:Y:S01]  /*11700*/  @!P0 IMAD.IADD R208, R208, 0x1, -R241.reuse ;  /* 0x00000001d0d08824 */ /* 0x100fe200078e0af1 */
[C---:B------:R-:W-:Y:S01]  /*11710*/  ISETP.GT.U32.AND P5, PT, R241.reuse, R212, PT ;  /* 0x000000d4f100720c */ /* 0x040fe20003fa4070 */
[----:B------:R-:W-:Y:S01]  /*11720*/  @!P6 IMAD.IADD R218, R218, 0x1, -R241 ;  /* 0x00000001dadae824 */ /* 0x000fe200078e0af1 */
[----:B------:R-:W-:-:S03]  /*11730*/  ISETP.GT.U32.AND P6, PT, R241, R203, PT ;  /* 0x000000cbf100720c */ /* 0x000fc60003fc4070 */
[--C-:B------:R-:W-:Y:S01]  /*11740*/  @!P2 IMAD.IADD R215, R215, 0x1, -R241.reuse ;  /* 0x00000001d7d7a824 */ /* 0x100fe200078e0af1 */
[C---:B------:R-:W-:Y:S02]  /*11750*/  ISETP.GT.U32.AND P1, PT, R241.reuse, R211, PT ;  /* 0x000000d3f100720c */ /* 0x040fe40003f24070 */
[----:B------:R-:W-:Y:S01]  /*11760*/  ISETP.GT.U32.AND P2, PT, R241, R196, PT ;  /* 0x000000c4f100720c */ /* 0x000fe20003f44070 */
[----:B------:R-:W-:Y:S01]  /*11770*/  @!P4 IMAD.IADD R213, R213, 0x1, -R241 ;  /* 0x00000001d5d5c824 */ /* 0x000fe200078e0af1 */
[----:B------:R-:W-:-:S03]  /*11780*/  ISETP.GT.U32.AND P4, PT, R241, R220, PT ;  /* 0x000000dcf100720c */ /* 0x000fc60003f84070 */
[--C-:B------:R-:W-:Y:S01]  /*11790*/  @!P5 IMAD.IADD R212, R212, 0x1, -R241.reuse ;  /* 0x00000001d4d4d824 */ /* 0x100fe200078e0af1 */
[C---:B------:R-:W-:Y:S02]  /*117a0*/  ISETP.GT.U32.AND P0, PT, R241.reuse, R210, PT ;  /* 0x000000d2f100720c */ /* 0x040fe40003f04070 */
[----:B------:R-:W-:Y:S01]  /*117b0*/  ISETP.GT.U32.AND P5, PT, R241, R219, PT ;  /* 0x000000dbf100720c */ /* 0x000fe20003fa4070 */
[--C-:B------:R-:W-:Y:S02]  /*117c0*/  @!P3 IMAD.IADD R206, R206, 0x1, -R241.reuse ;  /* 0x00000001ceceb824 */ /* 0x100fe400078e0af1 */
[--C-:B------:R-:W-:Y:S01]  /*117d0*/  @!P1 IMAD.IADD R211, R211, 0x1, -R241.reuse ;  /* 0x00000001d3d39824 */ /* 0x100fe200078e0af1 */
[----:B------:R-:W-:Y:S01]  /*117e0*/  ISETP.GT.U32.AND P1, PT, R241, R208, PT ;  /* 0x000000d0f100720c */ /* 0x000fe20003f24070 */
[--C-:B------:R-:W-:Y:S02]  /*117f0*/  @!P6 IMAD.IADD R203, R203, 0x1, -R241.reuse ;  /* 0x00000001cbcbe824 */ /* 0x100fe400078e0af1 */
[----:B------:R-:W-:-:S04]  /*11800*/  @!P2 IMAD.IADD R196, R196, 0x1, -R241 ;  /* 0x00000001c4c4a824 */ /* 0x000fc800078e0af1 */
[-C--:B------:R-:W-:Y:S02]  /*11810*/  @!P0 IADD3 R210, R210, -R241.reuse, RZ ;  /* 0x800000f1d2d28210 */ /* 0x080fe40007ffe0ff */
[----:B------:R-:W-:Y:S01]  /*11820*/  ISETP.GT.U32.AND P0, PT, R241, R206, PT ;  /* 0x000000cef100720c */ /* 0x000fe20003f04070 */
[----:B------:R1:W-:Y:S01]  /*11830*/  STL [R1+0x1c0], R203 ;  /* 0x0001c0cb01007387 */ /* 0x0003e20000100800 */
[----:B------:R-:W-:Y:S01]  /*11840*/  @!P4 IMAD.IADD R220, R220, 0x1, -R241 ;  /* 0x00000001dcdcc824 */ /* 0x000fe200078e0af1 */
[----:B------:R-:W-:Y:S02]  /*11850*/  @!P5 IADD3 R219, R219, -R241, RZ ;  /* 0x800000f1dbdbd210 */ /* 0x000fe40007ffe0ff */
[----:B------:R-:W2:Y:S01]  /*11860*/  LDL.LU R198, [R1+0x180] ;  /* 0x0001800001c67983 */ /* 0x000ea20000300800 */
[----:B-1----:R-:W-:-:S03]  /*11870*/  IMAD.MOV.U32 R203, RZ, RZ, R197 ;  /* 0x000000ffffcb7224 */ /* 0x002fc600078e00c5 */
[----:B------:R-:W3:Y:S04]  /*11880*/  LDL.LU R197, [R1+0x17c] ;  /* 0x00017c0001c57983 */ /* 0x000ee80000300800 */
[----:B------:R1:W-:Y:S01]  /*11890*/  STL [R1+0x1bc], R196 ;  /* 0x0001bcc401007387 */ /* 0x0003e20000100800 */
[--C-:B------:R-:W-:Y:S02]  /*118a0*/  @!P1 IMAD.IADD R208, R208, 0x1, -R241.reuse ;  /* 0x00000001d0d09824 */ /* 0x100fe400078e0af1 */
[----:B------:R-:W-:Y:S01]  /*118b0*/  @!P0 IMAD.IADD R206, R206, 0x1, -R241 ;  /* 0x00000001cece8824 */ /* 0x000fe200078e0af1 */
        /* <DEDUP_REMOVED lines=10> */
[----:B------:R-:W4:Y:S04]  /*11960*/  LDL.LU R208, [R1+0x160] ;  /* 0x0001600001d07983 */ /* 0x000f280000300800 */
[----:B------:R-:W4:Y:S01]  /*11970*/  LDL.LU R206, [R1+0x15c] ;  /* 0x00015c0001ce7983 */ /* 0x000f220000300800 */
[----:B------:R-:W-:-:S02]  /*11980*/  ISETP.GT.U32.AND P3, PT, R241, R209, PT ;  /* 0x000000d1f100720c */ /* 0x000fc40003f64070 */
[C---:B------:R-:W-:Y:S02]  /*11990*/  ISETP.GT.U32.AND P2, PT, R241.reuse, R215, PT ;  /* 0x000000d7f100720c */ /* 0x040fe40003f44070 */
[----:B------:R-:W-:-:S09]  /*119a0*/  ISETP.GT.U32.AND P4, PT, R241, R213, PT ;  /* 0x000000d5f100720c */ /* 0x000fd20003f84070 */
[--C-:B------:R-:W-:Y:S01]  /*119b0*/  @!P3 IMAD.IADD R209, R209, 0x1, -R241.reuse ;  /* 0x00000001d1d1b824 */ /* 0x100fe200078e0af1 */
[C---:B------:R-:W-:Y:S02]  /*119c0*/  ISETP.GT.U32.AND P3, PT, R241.reuse, R218, PT ;  /* 0x000000daf100720c */ /* 0x040fe40003f64070 */
[C---:B------:R-:W-:Y:S02]  /*119d0*/  ISETP.GT.U32.AND P5, PT, R241.reuse, R212, PT ;  /* 0x000000d4f100720c */ /* 0x040fe40003fa4070 */
[----:B------:R-:W-:Y:S01]  /*119e0*/  ISETP.GT.U32.AND P6, PT, R241, R209, PT ;  /* 0x000000d1f100720c */ /* 0x000fe20003fc4070 */
[----:B------:R-:W-:Y:S01]  /*119f0*/  @!P2 IMAD.IADD R215, R215, 0x1, -R241 ;  /* 0x00000001d7d7a824 */ /* 0x000fe200078e0af1 */
[C---:B------:R-:W-:Y:S02]  /*11a00*/  ISETP.GT.U32.AND P1, PT, R241.reuse, R211, PT ;  /* 0x000000d3f100720c */ /* 0x040fe40003f24070 */
[----:B------:R-:W-:-:S05]  /*11a10*/  ISETP.GT.U32.AND P2, PT, R241, R205, PT ;  /* 0x000000cdf100720c */ /* 0x000fca0003f44070 */
[--C-:B------:R-:W-:Y:S01]  /*11a20*/  @!P3 IMAD.IADD R218, R218, 0x1, -R241.reuse ;  /* 0x00000001dadab824 */ /* 0x100fe200078e0af1 */
[----:B------:R-:W-:Y:S01]  /*11a30*/  ISETP.GT.U32.AND P3, PT, R241, R200, PT ;  /* 0x000000c8f100720c */ /* 0x000fe20003f64070 */
[--C-:B------:R-:W-:Y:S01]  /*11a40*/  @!P4 IMAD.IADD R213, R213, 0x1, -R241.reuse ;  /* 0x00000001d5d5c824 */ /* 0x100fe200078e0af1 */
[C---:B------:R-:W-:Y:S01]  /*11a50*/  ISETP.GT.U32.AND P4, PT, R241.reuse, R199, PT ;  /* 0x000000c7f100720c */ /* 0x040fe20003f84070 */
[--C-:B------:R-:W-:Y:S01]  /*11a60*/  @!P5 IMAD.IADD R212, R212, 0x1, -R241.reuse ;  /* 0x00000001d4d4d824 */ /* 0x100fe200078e0af1 */
[----:B------:R-:W-:Y:S02]  /*11a70*/  ISETP.GT.U32.AND P0, PT, R241, R210, PT ;  /* 0x000000d2f100720c */ /* 0x000fe40003f04070 */
[----:B------:R-:W-:Y:S01]  /*11a80*/  @!P6 IADD3 R209, R209, -R241, RZ ;  /* 0x800000f1d1d1e210 */ /* 0x000fe20007ffe0ff */
[----:B------:R-:W-:Y:S02]  /*11a90*/  @!P1 IMAD.IADD R211, R211, 0x1, -R241 ;  /* 0x00000001d3d39824 */ /* 0x000fe400078e0af1 */
[----:B------:R-:W-:-:S04]  /*11aa0*/  IMAD.HI.U32 R232, R240, R231, RZ ;  /* 0x000000e7f0e87227 */ /* 0x000fc800078e00ff */
[--C-:B------:R-:W-:Y:S02]  /*11ab0*/  @!P3 IMAD.IADD R200, R200, 0x1, -R241.reuse ;  /* 0x00000001c8c8b824 */ /* 0x100fe400078e0af1 */
[--C-:B------:R-:W-:Y:S02]  /*11ac0*/  @!P2 IMAD.IADD R205, R205, 0x1, -R241.reuse ;  /* 0x00000001cdcda824 */ /* 0x100fe400078e0af1 */
[----:B------:R-:W-:Y:S02]  /*11ad0*/  IMAD.MOV R232, RZ, RZ, -R232 ;  /* 0x000000ffffe87224 */ /* 0x000fe400078e0ae8 */
[----:B------:R-:W-:Y:S02]  /*11ae0*/  @!P4 IMAD.IADD R199, R199, 0x1, -R241 ;  /* 0x00000001c7c7c824 */ /* 0x000fe400078e0af1 */
[----:B------:R-:W-:Y:S02]  /*11af0*/  IMAD R231, R241, R232, R231 ;  /* 0x000000e8f1e77224 */ /* 0x000fe400078e02e7 */
[----:B------:R-:W-:-:S03]  /*11b00*/  @!P0 IMAD.IADD R210, R210, 0x1, -R241 ;  /* 0x00000001d2d28824 */ /* 0x000fc600078e0af1 */
[----:B------:R-:W-:Y:S04]  /*11b10*/  STL [R1+0x8040], R231 ;  /* 0x008040e701007387 */ /* 0x000fe80000100800 */
[----:B------:R1:W-:Y:S04]  /*11b20*/  STL [R1+0x1a8], R218 ;  /* 0x0001a8da01007387 */ /* 0x0003e80000100800 */
[----:B------:R1:W-:Y:S04]  /*11b30*/  STL [R1+0x1a4], R215 ;  /* 0x0001a4d701007387 */ /* 0x0003e80000100800 */
[----:B------:R1:W-:Y:S04]  /*11b40*/  STL [R1+0x1a0], R213 ;  /* 0x0001a0d501007387 */ /* 0x0003e80000100800 */
[----:B------:R1:W-:Y:S04]  /*11b50*/  STL [R1+0x19c], R212 ;  /* 0x00019cd401007387 */ /* 0x0003e80000100800 */
[----:B------:R1:W-:Y:S04]  /*11b60*/  STL [R1+0x198], R211 ;  /* 0x000198d301007387 */ /* 0x0003e80000100800 */
[----:B------:R-:W-:Y:S04]  /*11b70*/  STL [R1+0x194], R210 ;  /* 0x000194d201007387 */ /* 0x000fe80000100800 */
[----:B------:R-:W-:Y:S01]  /*11b80*/  STL [R1+0x190], R209 ;  /* 0x000190d101007387 */ /* 0x000fe20000100800 */
[----:B------:R-:W-:-:S03]  /*11b90*/  IADD3 R202, R237, 0x1f4, RZ ;  /* 0x000001f4edca7810 */ /* 0x000fc60007ffe0ff */
[----:B-1----:R-:W4:Y:S04]  /*11ba0*/  LDL.LU R218, [R1+0x158] ;  /* 0x0001580001da7983 */ /* 0x002f280000300800 */
[----:B------:R-:W4:Y:S04]  /*11bb0*/  LDL.LU R215, [R1+0x154] ;  /* 0x0001540001d77983 */ /* 0x000f280000300800 */
[----:B------:R-:W4:Y:S04]  /*11bc0*/  LDL.LU R213, [R1+0x150] ;  /* 0x0001500001d57983 */ /* 0x000f280000300800 */
[----:B------:R-:W4:Y:S04]  /*11bd0*/  LDL.LU R212, [R1+0x14c] ;  /* 0x00014c0001d47983 */ /* 0x000f280000300800 */
[----:B------:R-:W4:Y:S04]  /*11be0*/  LDL.LU R211, [R1+0x148] ;  /* 0x0001480001d37983 */ /* 0x000f280000300800 */
[----:B------:R-:W-:Y:S01]  /*11bf0*/  STL [R1+0x7a98], R202 ;  /* 0x007a98ca01007387 */ /* 0x000fe20000100800 */
[----:B--2---:R-:W-:-:S02]  /*11c00*/  ISETP.GT.U32.AND P5, PT, R241, R198, PT ;  /* 0x000000c6f100720c */ /* 0x004fc40003fa4070 */
[----:B---3--:R-:W-:-:S11]  /*11c10*/  ISETP.GT.U32.AND P1, PT, R241, R197, PT ;  /* 0x000000c5f100720c */ /* 0x008fd60003f24070 */
[----:B------:R-:W-:Y:S01]  /*11c20*/  @!P5 IMAD.IADD R198, R198, 0x1, -R241 ;  /* 0x00000001c6c6d824 */ /* 0x000fe200078e0af1 */
[C---:B----4-:R-:W-:Y:S02]  /*11c30*/  ISETP.GT.U32.AND P6, PT, R241.reuse, R223, PT ;  /* 0x000000dff100720c */ /* 0x050fe40003fc4070 */
[C---:B------:R-:W-:Y:S02]  /*11c40*/  ISETP.GT.U32.AND P0, PT, R241.reuse, R196, PT ;  /* 0x000000c4f100720c */ /* 0x040fe40003f04070 */
[C---:B------:R-:W-:Y:S02]  /*11c50*/  ISETP.GT.U32.AND P3, PT, R241.reuse, R222, PT ;  /* 0x000000def100720c */ /* 0x040fe40003f64070 */
[----:B------:R-:W-:-:S07]  /*11c60*/  ISETP.GT.U32.AND P2, PT, R241, R221, PT ;  /* 0x000000ddf100720c */ /* 0x000fce0003f44070 */
[--C-:B------:R-:W-:Y:S01]  /*11c70*/  @!P6 IMAD.IADD R223, R223, 0x1, -R241.reuse ;  /* 0x00000001dfdfe824 */ /* 0x100fe200078e0af1 */
[----:B------:R-:W-:Y:S01]  /*11c80*/  ISETP.GT.U32.AND P6, PT, R241, R200, PT ;  /* 0x000000c8f100720c */ /* 0x000fe20003fc4070 */
[--C-:B------:R-:W-:Y:S01]  /*11c90*/  @!P1 IMAD.IADD R197, R197, 0x1, -R241.reuse ;  /* 0x00000001c5c59824 */ /* 0x100fe200078e0af1 */
[C---:B------:R-:W-:Y:S01]  /*11ca0*/  ISETP.GT.U32.AND P4, PT, R241.reuse, R220, PT ;  /* 0x000000dcf100720c */ /* 0x040fe20003f84070 */
[----:B------:R-:W-:Y:S01]  /*11cb0*/  @!P3 IMAD.IADD R222, R222, 0x1, -R241 ;  /* 0x00000001dedeb824 */ /* 0x000fe200078e0af1 */
[C---:B------:R-:W-:Y:S02]  /*11cc0*/  ISETP.GT.U32.AND P3, PT, R241.reuse, R205, PT ;  /* 0x000000cdf100720c */ /* 0x040fe40003f64070 */
[----:B------:R-:W-:Y:S02]  /*11cd0*/  ISETP.GT.U32.AND P5, PT, R241, R219, PT ;  /* 0x000000dbf100720c */ /* 0x000fe40003fa4070 */
[----:B------:R-:W-:Y:S02]  /*11ce0*/  @!P2 IADD3 R221, R221, -R241, RZ ;  /* 0x800000f1dddda210 */ /* 0x000fe40007ffe0ff */
[----:B------:R-:W-:-:S02]  /*11cf0*/  ISETP.GT.U32.AND P1, PT, R241, R208, PT ;  /* 0x000000d0f100720c */ /* 0x000fc40003f24070 */
[----:B------:R-:W-:-:S03]  /*11d00*/  ISETP.GT.U32.AND P2, PT, R241, R199, PT ;  /* 0x000000c7f100720c */ /* 0x000fc60003f44070 */
[--C-:B------:R-:W-:Y:S01]  /*11d10*/  @!P4 IMAD.IADD R220, R220, 0x1, -R241.reuse ;  /* 0x00000001dcdcc824 */ /* 0x100fe200078e0af1 */
[----:B------:R-:W-:Y:S01]  /*11d20*/  ISETP.GT.U32.AND P4, PT, R241, R198, PT ;  /* 0x000000c6f100720c */ /* 0x000fe20003f84070 */
[--C-:B------:R-:W-:Y:S02]  /*11d30*/  @!P0 IMAD.IADD R196, R196, 0x1, -R241.reuse ;  /* 0x00000001c4c48824 */ /* 0x100fe400078e0af1 */
[--C-:B------:R-:W-:Y:S01]  /*11d40*/  @!P5 IMAD.IADD R219, R219, 0x1, -R241.reuse ;  /* 0x00000001dbdbd824 */ /* 0x100fe200078e0af1 */
[C---:B------:R-:W-:Y:S01]  /*11d50*/  ISETP.GT.U32.AND P5, PT, R241.reuse, R197, PT ;  /* 0x000000c5f100720c */ /* 0x040fe20003fa4070 */
[--C-:B------:R-:W-:Y:S02]  /*11d60*/  @!P6 IMAD.IADD R200, R200, 0x1, -R241.reuse ;  /* 0x00000001c8c8e824 */ /* 0x100fe400078e0af1 */
[--C-:B------:R-:W-:Y:S01]  /*11d70*/  @!P1 IMAD.IADD R208, R208, 0x1, -R241.reuse ;  /* 0x00000001d0d09824 */ /* 0x100fe200078e0af1 */
[----:B------:R-:W-:Y:S01]  /*11d80*/  ISETP.GT.U32.AND P1, PT, R241, R196, PT ;  /* 0x000000c4f100720c */ /* 0x000fe20003f24070 */
[--C-:B------:R-:W-:Y:S01]  /*11d90*/  @!P3 IMAD.IADD R205, R205, 0x1, -R241.reuse ;  /* 0x00000001cdcdb824 */ /* 0x100fe200078e0af1 */
[----:B------:R1:W-:Y:S01]  /*11da0*/  STL [R1+0x18c], R200 ;  /* 0x00018cc801007387 */ /* 0x0003e20000100800 */
[----:B------:R-:W-:-:S02]  /*11db0*/  @!P2 IMAD.IADD R199, R199, 0x1, -R241 ;  /* 0x00000001c7c7a824 */ /* 0x000fc400078e0af1 */
[--C-:B------:R-:W-:Y:S01]  /*11dc0*/  @!P4 IMAD.IADD R198, R198, 0x1, -R241.reuse ;  /* 0x00000001c6c6c824 */ /* 0x100fe200078e0af1 */
[----:B------:R-:W-:Y:S01]  /*11dd0*/  ISETP.GT.U32.AND P0, PT, R241, R206, PT ;  /* 0x000000cef100720c */ /* 0x000fe20003f04070 */
[----:B-1----:R-:W2:Y:S04]  /*11de0*/  LDL.LU R200, [R1+0x144] ;  /* 0x0001440001c87983 */ /* 0x002ea80000300800 */
[----:B------:R-:W-:Y:S04]  /*11df0*/  STL [R1+0x188], R205 ;  /* 0x000188cd01007387 */ /* 0x000fe80000100800 */
[----:B------:R-:W3:Y:S04]  /*11e00*/  LDL.LU R210, [R1+0x140] ;  /* 0x0001400001d27983 */ /* 0x000ee80000300800 */
[----:B------:R1:W-:Y:S04]  /*11e10*/  STL [R1+0x184], R199 ;  /* 0x000184c701007387 */ /* 0x0003e80000100800 */
[----:B------:R-:W4:Y:S01]  /*11e20*/  LDL.LU R209, [R1+0x13c] ;  /* 0x00013c0001d17983 */ /* 0x000f220000300800 */
[----:B------:R-:W-:Y:S01]  /*11e30*/  @!P5 IADD3 R197, R197, -R241, RZ ;  /* 0x800000f1c5c5d210 */ /* 0x000fe20007ffe0ff */
[----:B------:R-:W-:-:S02]  /*11e40*/  @!P1 IMAD.IADD R196, R196, 0x1, -R241 ;  /* 0x00000001c4c49824 */ /* 0x000fc400078e0af1 */
[----:B------:R1:W-:Y:S04]  /*11e50*/  STL [R1+0x180], R198 ;  /* 0x000180c601007387 */ /* 0x0003e80000100800 */
[----:B-1----:R-:W3:Y:S01]  /*11e60*/  LDL.LU R199, [R1+0x138] ;  /* 0x0001380001c77983 */ /* 0x002ee20000300800 */
[----:B------:R-:W-:-:S03]  /*11e70*/  IMAD.MOV.U32 R205, RZ, RZ, R195 ;  /* 0x000000ffffcd7224 */ /* 0x000fc600078e00c3 */
[----:B------:R-:W3:Y:S04]  /*11e80*/  LDL.LU R198, [R1+0x134] ;  /* 0x0001340001c67983 */ /* 0x000ee80000300800 */
[----:B------:R1:W-:Y:S01]  /*11e90*/  STL [R1+0x17c], R197 ;  /* 0x00017cc501007387 */ /* 0x0003e20000100800 */
[----:B------:R-:W-:Y:S01]  /*11ea0*/  @!P0 IMAD.IADD R206, R206, 0x1, -R241 ;  /* 0x00000001cece8824 */ /* 0x000fe200078e0af1 */
[C---:B------:R-:W-:Y:S02]  /*11eb0*/  ISETP.GT.U32.AND P0, PT, R241.reuse, R223, PT ;  /* 0x000000dff100720c */ /* 0x040fe40003f04070 */
[C---:B------:R-:W-:Y:S01]  /*11ec0*/  ISETP.GT.U32.AND P3, PT, R241.reuse, R222, PT ;  /* 0x000000def100720c */ /* 0x040fe20003f64070 */
[----:B-1----:R-:W3:Y:S04]  /*11ed0*/  LDL.LU R197, [R1+0x130] ;  /* 0x0001300001c57983 */ /* 0x002ee80000300800 */
[----:B------:R1:W-:Y:S01]  /*11ee0*/  STL [R1+0x178], R196 ;  /* 0x000178c401007387 */ /* 0x0003e20000100800 */
[----:B------:R-:W-:-:S02]  /*11ef0*/  ISETP.GT.U32.AND P2, PT, R241, R221, PT ;  /* 0x000000ddf100720c */ /* 0x000fc40003f44070 */
[C---:B------:R-:W-:Y:S01]  /*11f00*/  ISETP.GT.U32.AND P4, PT, R241.reuse, R220, PT ;  /* 0x000000dcf100720c */ /* 0x040fe20003f84070 */
[----:B-1----:R-:W3:Y:S04]  /*11f10*/  LDL.LU R196, [R1+0x12c] ;  /* 0x00012c0001c47983 */ /* 0x002ee80000300800 */
[----:B------:R-:W3:Y:S01]  /*11f20*/  LDL.LU R195, [R1+0x128] ;  /* 0x0001280001c37983 */ /* 0x000ee20000300800 */
[C---:B------:R-:W-:Y:S02]  /*11f30*/  ISETP.GT.U32.AND P5, PT, R241.reuse, R219, PT ;  /* 0x000000dbf100720c */ /* 0x040fe40003fa4070 */
[C---:B------:R-:W-:Y:S02]  /*11f40*/  ISETP.GT.U32.AND P1, PT, R241.reuse, R208, PT ;  /* 0x000000d0f100720c */ /* 0x040fe40003f24070 */
[----:B------:R-:W-:Y:S01]  /*11f50*/  ISETP.GT.U32.AND P6, PT, R241, R206, PT ;  /* 0x000000cef100720c */ /* 0x000fe20003fc4070 */
[----:B------:R-:W-:-:S02]  /*11f60*/  @!P0 IMAD.IADD R223, R223, 0x1, -R241 ;  /* 0x00000001dfdf8824 */ /* 0x000fc400078e0af1 */
[--C-:B------:R-:W-:Y:S02]  /*11f70*/  @!P3 IMAD.IADD R222, R222, 0x1, -R241.reuse ;  /* 0x00000001dedeb824 */ /* 0x100fe400078e0af1 */
[--C-:B------:R-:W-:Y:S02]  /*11f80*/  @!P2 IMAD.IADD R221, R221, 0x1, -R241.reuse ;  /* 0x00000001dddda824 */ /* 0x100fe400078e0af1 */
[--C-:B------:R-:W-:Y:S01]  /*11f90*/  @!P4 IMAD.IADD R220, R220, 0x1, -R241.reuse ;  /* 0x00000001dcdcc824 */ /* 0x100fe200078e0af1 */
[----:B------:R-:W-:Y:S01]  /*11fa0*/  STL [R1+0x174], R223 ;  /* 0x000174df01007387 */ /* 0x000fe20000100800 */
[--C-:B------:R-:W-:Y:S02]  /*11fb0*/  @!P5 IMAD.IADD R219, R219, 0x1, -R241.reuse ;  /* 0x00000001dbdbd824 */ /* 0x100fe400078e0af1 */
[----:B------:R-:W-:Y:S01]  /*11fc0*/  @!P1 IMAD.IADD R208, R208, 0x1, -R241 ;  /* 0x00000001d0d09824 */ /* 0x000fe200078e0af1 */
[----:B------:R-:W-:Y:S01]  /*11fd0*/  STL [R1+0x170], R222 ;  /* 0x000170de01007387 */ /* 0x000fe20000100800 */
[----:B------:R-:W-:-:S03]  /*11fe0*/  @!P6 IADD3 R206, R206, -R241, RZ ;  /* 0x800000f1cecee210 */ /* 0x000fc60007ffe0ff */
[----:B------:R-:W-:Y:S04]  /*11ff0*/  STL [R1+0x16c], R221 ;  /* 0x00016cdd01007387 */ /* 0x000fe80000100800 */
[----:B------:R-:W-:Y:S04]  /*12000*/  STL [R1+0x168], R220 ;  /* 0x000168dc01007387 */ /* 0x000fe80000100800 */
[----:B------:R-:W-:Y:S04]  /*12010*/  STL [R1+0x164], R219 ;  /* 0x000164db01007387 */ /* 0x000fe80000100800 */
[----:B------:R1:W-:Y:S04]  /*12020*/  STL [R1+0x160], R208 ;  /* 0x000160d001007387 */ /* 0x0003e80000100800 */
[----:B------:R1:W-:Y:S02]  /*12030*/  STL [R1+0x15c], R206 ;  /* 0x00015cce01007387 */ /* 0x0003e40000100800 */
[----:B-1----:R-:W-:-:S02]  /*12040*/  IMAD.MOV.U32 R208, RZ, RZ, R246 ;  /* 0x000000ffffd07224 */ /* 0x002fc400078e00f6 */
[----:B------:R-:W-:Y:S02]  /*12050*/  IMAD.MOV.U32 R206, RZ, RZ, R245 ;  /* 0x000000ffffce7224 */ /* 0x000fe400078e00f5 */
[----:B------:R-:W3:Y:S04]  /*12060*/  LDL.LU R245, [R1+0x124] ;  /* 0x0001240001f57983 */ /* 0x000ee80000300800 */
[----:B------:R-:W3:Y:S01]  /*12070*/  LDL.LU R246, [R1+0x120] ;  /* 0x0001200001f67983 */ /* 0x000ee20000300800 */
[C---:B------:R-:W-:Y:S02]  /*12080*/  ISETP.GT.U32.AND P0, PT, R241.reuse, R218, PT ;  /* 0x000000daf100720c */ /* 0x040fe40003f04070 */
[C---:B------:R-:W-:Y:S02]  /*12090*/  ISETP.GT.U32.AND P3, PT, R241.reuse, R215, PT ;  /* 0x000000d7f100720c */ /* 0x040fe40003f64070 */
[----:B------:R-:W-:-:S02]  /*120a0*/  ISETP.GT.U32.AND P2, PT, R241, R213, PT ;  /* 0x000000d5f100720c */ /* 0x000fc40003f44070 */
[C---:B------:R-:W-:Y:S02]  /*120b0*/  ISETP.GT.U32.AND P4, PT, R241.reuse, R212, PT ;  /* 0x000000d4f100720c */ /* 0x040fe40003f84070 */
[----:B------:R-:W-:-:S05]  /*120c0*/  ISETP.GT.U32.AND P5, PT, R241, R211, PT ;  /* 0x000000d3f100720c */ /* 0x000fca0003fa4070 */
[--C-:B------:R-:W-:Y:S02]  /*120d0*/  @!P0 IMAD.IADD R218, R218, 0x1, -R241.reuse ;  /* 0x00000001dada8824 */ /* 0x100fe400078e0af1 */
[--C-:B------:R-:W-:Y:S02]  /*120e0*/  @!P3 IMAD.IADD R215, R215, 0x1, -R241.reuse ;  /* 0x00000001d7d7b824 */ /* 0x100fe400078e0af1 */
[--C-:B------:R-:W-:Y:S02]  /*120f0*/  @!P2 IMAD.IADD R213, R213, 0x1, -R241.reuse ;  /* 0x00000001d5d5a824 */ /* 0x100fe400078e0af1 */
[--C-:B------:R-:W-:Y:S02]  /*12100*/  @!P4 IMAD.IADD R212, R212, 0x1, -R241.reuse ;  /* 0x00000001d4d4c824 */ /* 0x100fe400078e0af1 */
[----:B------:R-:W-:Y:S01]  /*12110*/  @!P5 IMAD.IADD R211, R211, 0x1, -R241 ;  /* 0x00000001d3d3d824 */ /* 0x000fe200078e0af1 */
[C---:B--2---:R-:W-:Y:S02]  /*12120*/  ISETP.GT.U32.AND P1, PT, R241.reuse, R200, PT ;  /* 0x000000c8f100720c */ /* 0x044fe40003f24070 */
[----:B----4-:R-:W-:-:S02]  /*12130*/  ISETP.GT.U32.AND P0, PT, R241, R209, PT ;  /* 0x000000d1f100720c */ /* 0x010fc40003f04070 */
[C---:B---3--:R-:W-:Y:S02]  /*12140*/  ISETP.GT.U32.AND P6, PT, R241.reuse, R210, PT ;  /* 0x000000d2f100720c */ /* 0x048fe40003fc4070 */
[----:B------:R-:W-:-:S07]  /*12150*/  ISETP.GT.U32.AND P3, PT, R241, R199, PT ;  /* 0x000000c7f100720c */ /* 0x000fce0003f64070 */
[--C-:B------:R-:W-:Y:S02]  /*12160*/  @!P1 IMAD.IADD R200, R200, 0x1, -R241.reuse ;  /* 0x00000001c8c89824 */ /* 0x100fe400078e0af1 */
[--C-:B------:R-:W-:Y:S01]  /*12170*/  @!P0 IMAD.IADD R209, R209, 0x1, -R241.reuse ;  /* 0x00000001d1d18824 */ /* 0x100fe200078e0af1 */
[C---:B------:R-:W-:Y:S02]  /*12180*/  ISETP.GT.U32.AND P2, PT, R241.reuse, R198, PT ;  /* 0x000000c6f100720c */ /* 0x040fe40003f44070 */
[----:B------:R-:W-:Y:S01]  /*12190*/  ISETP.GT.U32.AND P0, PT, R241, R215, PT ;  /* 0x000000d7f100720c */ /* 0x000fe20003f04070 */
[----:B------:R-:W-:Y:S01]  /*121a0*/  @!P3 IMAD.IADD R199, R199, 0x1, -R241 ;  /* 0x00000001c7c7b824 */ /* 0x000fe200078e0af1 */
[C---:B------:R-:W-:Y:S02]  /*121b0*/  ISETP.GT.U32.AND P3, PT, R241.reuse, R213, PT ;  /* 0x000000d5f100720c */ /* 0x040fe40003f64070 */
[----:B------:R-:W-:Y:S02]  /*121c0*/  ISETP.GT.U32.AND P4, PT, R241, R197, PT ;  /* 0x000000c5f100720c */ /* 0x000fe40003f84070 */
[----:B------:R-:W-:-:S02]  /*121d0*/  @!P6 IADD3 R210, R210, -R241, RZ ;  /* 0x800000f1d2d2e210 */ /* 0x000fc40007ffe0ff */
[C---:B------:R-:W-:Y:S02]  /*121e0*/  ISETP.GT.U32.AND P6, PT, R241.reuse, R218, PT ;  /* 0x000000daf100720c */ /* 0x040fe40003fc4070 */
[C---:B------:R-:W-:Y:S02]  /*121f0*/  ISETP.GT.U32.AND P5, PT, R241.reuse, R196, PT ;  /* 0x000000c4f100720c */ /* 0x040fe40003fa4070 */
[C---:B------:R-:W-:Y:S01]  /*12200*/  ISETP.GT.U32.AND P1, PT, R241.reuse, R195, PT ;  /* 0x000000c3f100720c */ /* 0x040fe20003f24070 */
[--C-:B------:R-:W-:Y:S01]  /*12210*/  @!P2 IMAD.IADD R198, R198, 0x1, -R241.reuse ;  /* 0x00000001c6c6a824 */ /* 0x100fe200078e0af1 */
[----:B------:R-:W-:Y:S01]  /*12220*/  ISETP.GT.U32.AND P2, PT, R241, R212, PT ;  /* 0x000000d4f100720c */ /* 0x000fe20003f44070 */
[--C-:B------:R-:W-:Y:S01]  /*12230*/  @!P0 IMAD.IADD R215, R215, 0x1, -R241.reuse ;  /* 0x00000001d7d78824 */ /* 0x100fe200078e0af1 */
[----:B------:R-:W-:Y:S01]  /*12240*/  ISETP.GT.U32.AND P0, PT, R241, R209, PT ;  /* 0x000000d1f100720c */ /* 0x000fe20003f04070 */
[----:B------:R-:W-:Y:S01]  /*12250*/  @!P4 IMAD.IADD R197, R197, 0x1, -R241 ;  /* 0x00000001c5c5c824 */ /* 0x000fe200078e0af1 */
[----:B------:R-:W-:-:S05]  /*12260*/  ISETP.GT.U32.AND P4, PT, R241, R211, PT ;  /* 0x000000d3f100720c */ /* 0x000fca0003f84070 */
[--C-:B------:R-:W-:Y:S02]  /*12270*/  @!P5 IMAD.IADD R196, R196, 0x1, -R241.reuse ;  /* 0x00000001c4c4d824 */ /* 0x100fe400078e0af1 */
[--C-:B------:R-:W-:Y:S01]  /*12280*/  @!P1 IMAD.IADD R195, R195, 0x1, -R241.reuse ;  /* 0x00000001c3c39824 */ /* 0x100fe200078e0af1 */
[C---:B------:R-:W-:Y:S02]  /*12290*/  ISETP.GT.U32.AND P1, PT, R241.reuse, R210, PT ;  /* 0x000000d2f100720c */ /* 0x040fe40003f24070 */
[----:B------:R-:W-:Y:S02]  /*122a0*/  ISETP.GT.U32.AND P5, PT, R241, R200, PT ;  /* 0x000000c8f100720c */ /* 0x000fe40003fa4070 */
[----:B------:R-:W-:Y:S02]  /*122b0*/  @!P3 IADD3 R213, R213, -R241, RZ ;  /* 0x800000f1d5d5b210 */ /* 0x000fe40007ffe0ff */
[C---:B------:R-:W-:Y:S01]  /*122c0*/  ISETP.GT.U32.AND P3, PT, R241.reuse, R199, PT ;  /* 0x000000c7f100720c */ /* 0x040fe20003f64070 */
[--C-:B------:R-:W-:Y:S01]  /*122d0*/  @!P6 IMAD.IADD R218, R218, 0x1, -R241.reuse ;  /* 0x00000001dadae824 */ /* 0x100fe200078e0af1 */
[----:B------:R-:W-:Y:S01]  /*122e0*/  ISETP.GT.U32.AND P6, PT, R241, R195, PT ;  /* 0x000000c3f100720c */ /* 0x000fe20003fc4070 */
[----:B------:R-:W-:-:S02]  /*122f0*/  @!P2 IMAD.IADD R212, R212, 0x1, -R241 ;  /* 0x00000001d4d4a824 */ /* 0x000fc400078e0af1 */
[--C-:B------:R-:W-:Y:S02]  /*12300*/  @!P0 IMAD.IADD R209, R209, 0x1, -R241.reuse ;  /* 0x00000001d1d18824 */ /* 0x100fe400078e0af1 */
[--C-:B------:R-:W-:Y:S01]  /*12310*/  @!P1 IMAD.IADD R210, R210, 0x1, -R241.reuse ;  /* 0x00000001d2d29824 */ /* 0x100fe200078e0af1 */
[----:B------:R-:W-:Y:S01]  /*12320*/  STL [R1+0x158], R218 ;  /* 0x000158da01007387 */ /* 0x000fe20000100800 */
[--C-:B------:R-:W-:Y:S01]  /*12330*/  @!P4 IMAD.IADD R211, R211, 0x1, -R241.reuse ;  /* 0x00000001d3d3c824 */ /* 0x100fe200078e0af1 */
[----:B------:R-:W-:Y:S01]  /*12340*/  ISETP.GT.U32.AND P2, PT, R241, R198, PT ;  /* 0x000000c6f100720c */ /* 0x000fe20003f44070 */
[--C-:B------:R-:W-:Y:S01]  /*12350*/  @!P5 IMAD.IADD R200, R200, 0x1, -R241.reuse ;  /* 0x00000001c8c8d824 */ /* 0x100fe200078e0af1 */
[----:B------:R-:W-:Y:S01]  /*12360*/  STL [R1+0x154], R215 ;  /* 0x000154d701007387 */ /* 0x000fe20000100800 */
[----:B------:R-:W-:Y:S01]  /*12370*/  @!P3 IMAD.IADD R199, R199, 0x1, -R241 ;  /* 0x00000001c7c7b824 */ /* 0x000fe200078e0af1 */
[C---:B------:R-:W-:Y:S02]  /*12380*/  ISETP.GT.U32.AND P3, PT, R241.reuse, R247, PT ;  /* 0x000000f7f100720c */ /* 0x040fe40003f64070 */
[----:B------:R-:W-:Y:S04]  /*12390*/  STL [R1+0x150], R213 ;  /* 0x000150d501007387 */ /* 0x000fe80000100800 */
[----:B------:R-:W-:Y:S01]  /*123a0*/  STL [R1+0x14c], R212 ;  /* 0x00014cd401007387 */ /* 0x000fe20000100800 */
[----:B------:R-:W-:-:S02]  /*123b0*/  ISETP.GT.U32.AND P1, PT, R241, R245, PT ;  /* 0x000000f5f100720c */ /* 0x000fc40003f24070 */
[----:B------:R-:W-:Y:S01]  /*123c0*/  ISETP.GT.U32.AND P0, PT, R241, R246, PT ;  /* 0x000000f6f100720c */ /* 0x000fe20003f04070 */
[----:B------:R-:W-:Y:S04]  /*123d0*/  STL [R1+0x148], R211 ;  /* 0x000148d301007387 */ /* 0x000fe80000100800 */
[----:B------:R1:W-:Y:S01]  /*123e0*/  STL [R1+0x144], R200 ;  /* 0x000144c801007387 */ /* 0x0003e20000100800 */
[----:B------:R-:W-:Y:S01]  /*123f0*/  @!P6 IMAD.IADD R195, R195, 0x1, -R241 ;  /* 0x00000001c3c3e824 */ /* 0x000fe200078e0af1 */
[----:B------:R-:W-:-:S04]  /*12400*/  ISETP.GT.U32.AND P6, PT, R241, R206, PT ;  /* 0x000000cef100720c */ /* 0x000fc80003fc4070 */
[--C-:B------:R-:W-:Y:S01]  /*12410*/  @!P1 IMAD.IADD R245, R245, 0x1, -R241.reuse ;  /* 0x00000001f5f59824 */ /* 0x100fe200078e0af1 */
[----:B-1----:R-:W2:Y:S01]  /*12420*/  LDL.LU R200, [R1+0xf8] ;  /* 0x0000f80001c87983 */ /* 0x002ea20000300800 */
[C---:B------:R-:W-:Y:S01]  /*12430*/  ISETP.GT.U32.AND P1, PT, R241.reuse, R205, PT ;  /* 0x000000cdf100720c */ /* 0x040fe20003f24070 */
[--C-:B------:R-:W-:Y:S01]  /*12440*/  @!P0 IMAD.IADD R246, R246, 0x1, -R241.reuse ;  /* 0x00000001f6f68824 */ /* 0x100fe200078e0af1 */
[C---:B------:R-:W-:Y:S01]  /*12450*/  ISETP.GT.U32.AND P0, PT, R241.reuse, R204, PT ;  /* 0x000000ccf100720c */ /* 0x040fe20003f04070 */
[--C-:B------:R-:W-:Y:S01]  /*12460*/  @!P2 IMAD.IADD R198, R198, 0x1, -R241.reuse ;  /* 0x00000001c6c6a824 */ /* 0x100fe200078e0af1 */
[C---:B------:R-:W-:Y:S02]  /*12470*/  ISETP.GT.U32.AND P4, PT, R241.reuse, R197, PT ;  /* 0x000000c5f100720c */ /* 0x040fe40003f84070 */
[C---:B------:R-:W-:Y:S02]  /*12480*/  ISETP.GT.U32.AND P2, PT, R241.reuse, R248, PT ;  /* 0x000000f8f100720c */ /* 0x040fe40003f44070 */
[----:B------:R-:W-:Y:S01]  /*12490*/  ISETP.GT.U32.AND P5, PT, R241, R196, PT ;  /* 0x000000c4f100720c */ /* 0x000fe20003fa4070 */
[--C-:B------:R-:W-:Y:S01]  /*124a0*/  @!P3 IMAD.IADD R247, R247, 0x1, -R241.reuse ;  /* 0x00000001f7f7b824 */ /* 0x100fe200078e0af1 */
[C---:B------:R-:W-:Y:S01]  /*124b0*/  ISETP.GT.U32.AND P3, PT, R241.reuse, R203, PT ;  /* 0x000000cbf100720c */ /* 0x040fe20003f64070 */
[--C-:B------:R-:W-:Y:S01]  /*124c0*/  @!P6 IMAD.IADD R206, R206, 0x1, -R241.reuse ;  /* 0x00000001cecee824 */ /* 0x100fe200078e0af1 */
[----:B------:R-:W-:Y:S01]  /*124d0*/  ISETP.GT.U32.AND P6, PT, R241, R245, PT ;  /* 0x000000f5f100720c */ /* 0x000fe20003fc4070 */
[--C-:B------:R-:W-:Y:S01]  /*124e0*/  @!P1 IMAD.IADD R205, R205, 0x1, -R241.reuse ;  /* 0x00000001cdcd9824 */ /* 0x100fe200078e0af1 */
[C---:B------:R-:W-:Y:S01]  /*124f0*/  ISETP.GT.U32.AND P1, PT, R241.reuse, R246, PT ;  /* 0x000000f6f100720c */ /* 0x040fe20003f24070 */
[--C-:B------:R-:W-:Y:S01]  /*12500*/  @!P0 IMAD.IADD R204, R204, 0x1, -R241.reuse ;  /* 0x00000001cccc8824 */ /* 0x100fe200078e0af1 */
[----:B------:R-:W-:Y:S01]  /*12510*/  ISETP.GT.U32.AND P0, PT, R241, R247, PT ;  /* 0x000000f7f100720c */ /* 0x000fe20003f04070 */
[--C-:B------:R-:W-:Y:S01]  /*12520*/  @!P4 IMAD.IADD R197, R197, 0x1, -R241.reuse ;  /* 0x00000001c5c5c824 */ /* 0x100fe200078e0af1 */
[----:B------:R-:W-:Y:S01]  /*12530*/  STL [R1+0x140], R210 ;  /* 0x000140d201007387 */ /* 0x000fe20000100800 */
[----:B------:R-:W-:-:S02]  /*12540*/  @!P2 IMAD.IADD R248, R248, 0x1, -R241 ;  /* 0x00000001f8f8a824 */ /* 0x000fc400078e0af1 */
[-C--:B------:R-:W-:Y:S01]  /*12550*/  @!P5 IADD3 R196, R196, -R241.reuse, RZ ;  /* 0x800000f1c4c4d210 */ /* 0x080fe20007ffe0ff */
[----:B------:R-:W-:Y:S01]  /*12560*/  STL [R1+0x13c], R209 ;  /* 0x00013cd101007387 */ /* 0x000fe20000100800 */
[----:B------:R-:W-:Y:S01]  /*12570*/  @!P3 IMAD.IADD R203, R203, 0x1, -R241 ;  /* 0x00000001cbcbb824 */ /* 0x000fe200078e0af1 */
[----:B------:R-:W-:Y:S02]  /*12580*/  ISETP.GT.U32.AND P3, PT, R241, R248, PT ;  /* 0x000000f8f100720c */ /* 0x000fe40003f64070 */
[----:B------:R-:W-:Y:S04]  /*12590*/  STL [R1+0x138], R199 ;  /* 0x000138c701007387 */ /* 0x000fe80000100800 */
[----:B------:R-:W-:Y:S04]  /*125a0*/  STL [R1+0x134], R198 ;  /* 0x000134c601007387 */ /* 0x000fe80000100800 */
[----:B------:R1:W-:Y:S04]  /*125b0*/  STL [R1+0x130], R197 ;  /* 0x000130c501007387 */ /* 0x0003e80000100800 */
[----:B------:R3:W-:Y:S01]  /*125c0*/  STL [R1+0x12c], R196 ;  /* 0x00012cc401007387 */ /* 0x0007e20000100800 */
[----:B------:R-:W-:-:S03]  /*125d0*/  @!P6 IADD3 R245, R245, -R241, RZ ;  /* 0x800000f1f5f5e210 */ /* 0x000fc60007ffe0ff */
[----:B------:R4:W-:Y:S04]  /*125e0*/  STL [R1+0x128], R195 ;  /* 0x000128c301007387 */ /* 0x0009e80000100800 */
[----:B-1----:R-:W2:Y:S01]  /*125f0*/  LDL.LU R197, [R1+0xe8] ;  /* 0x0000e80001c57983 */ /* 0x002ea20000300800 */
[----:B------:R-:W-:-:S03]  /*12600*/  @!P1 IMAD.IADD R246, R246, 0x1, -R241 ;  /* 0x00000001f6f69824 */ /* 0x000fc600078e0af1 */
[----:B---3--:R-:W3:Y:S01]  /*12610*/  LDL.LU R196, [R1+0xe4] ;  /* 0x0000e40001c47983 */ /* 0x008ee20000300800 */
[----:B------:R-:W-:-:S03]  /*12620*/  @!P0 IMAD.IADD R247, R247, 0x1, -R241 ;  /* 0x00000001f7f78824 */ /* 0x000fc600078e0af1 */
[----:B----4-:R-:W4:Y:S01]  /*12630*/  LDL.LU R195, [R1+0xe0] ;  /* 0x0000e00001c37983 */ /* 0x010f220000300800 */
[----:B------:R-:W-:-:S03]  /*12640*/  IMAD.MOV.U32 R198, RZ, RZ, R2 ;  /* 0x000000ffffc67224 */ /* 0x000fc600078e0002 */
[----:B------:R1:W-:Y:S01]  /*12650*/  STL [R1+0x124], R245 ;  /* 0x000124f501007387 */ /* 0x0003e20000100800 */
[----:B------:R-:W-:-:S03]  /*12660*/  IMAD.MOV.U32 R199, RZ, RZ, R244 ;  /* 0x000000ffffc77224 */ /* 0x000fc600078e00f4 */
[----:B------:R-:W4:Y:S01]  /*12670*/  LDL.LU R2, [R1+0xd8] ;  /* 0x0000d80001027983 */ /* 0x000f220000300800 */
[----:B------:R-:W-:-:S03]  /*12680*/  @!P3 IMAD.IADD R248, R248, 0x1, -R241 ;  /* 0x00000001f8f8b824 */ /* 0x000fc600078e0af1 */
[----:B------:R1:W-:Y:S04]  /*12690*/  STL [R1+0x120], R246 ;  /* 0x000120f601007387 */ /* 0x0003e80000100800 */
[----:B------:R1:W-:Y:S04]  /*126a0*/  STL [R1+0x11c], R247 ;  /* 0x00011cf701007387 */ /* 0x0003e80000100800 */
[----:B------:R-:W4:Y:S04]  /*126b0*/  LDL.LU R244, [R1+0xd4] ;  /* 0x0000d40001f47983 */ /* 0x000f280000300800 */
[----:B-1----:R-:W4:Y:S04]  /*126c0*/  LDL.LU R245, [R1+0xd0] ;  /* 0x0000d00001f57983 */ /* 0x002f280000300800 */
[----:B------:R-:W4:Y:S04]  /*126d0*/  LDL.LU R246, [R1+0xcc] ;  /* 0x0000cc0001f67983 */ /* 0x000f280000300800 */
[----:B------:R-:W4:Y:S04]  /*126e0*/  LDL.LU R247, [R1+0xc8] ;  /* 0x0000c80001f77983 */ /* 0x000f280000300800 */
[----:B------:R1:W-:Y:S04]  /*126f0*/  STL [R1+0x118], R248 ;  /* 0x000118f801007387 */ /* 0x0003e80000100800 */
[----:B-1----:R-:W4:Y:S01]  /*12700*/  LDL.LU R248, [R1+0xc4] ;  /* 0x0000c40001f87983 */ /* 0x002f220000300800 */
[----:B------:R-:W-:-:S02]  /*12710*/  ISETP.GT.U32.AND P4, PT, R241, R249, PT ;  /* 0x000000f9f100720c */ /* 0x000fc40003f84070 */
[C---:B------:R-:W-:Y:S02]  /*12720*/  ISETP.GT.U32.AND P5, PT, R241.reuse, R208, PT ;  /* 0x000000d0f100720c */ /* 0x040fe40003fa4070 */
[----:B------:R-:W-:-:S09]  /*12730*/  ISETP.GT.U32.AND P2, PT, R241, R201, PT ;  /* 0x000000c9f100720c */ /* 0x000fd20003f44070 */
[--C-:B------:R-:W-:Y:S02]  /*12740*/  @!P4 IMAD.IADD R249, R249, 0x1, -R241.reuse ;  /* 0x00000001f9f9c824 */ /* 0x100fe400078e0af1 */
[----:B------:R-:W-:Y:S02]  /*12750*/  @!P5 IADD3 R208, R208, -R241, RZ ;  /* 0x800000f1d0d0d210 */ /* 0x000fe40007ffe0ff */
[----:B------:R-:W-:Y:S01]  /*12760*/  ISETP.GT.U32.AND P5, PT, R241, R194, PT ;  /* 0x000000c2f100720c */ /* 0x000fe20003fa4070 */
[----:B------:R-:W-:Y:S01]  /*12770*/  @!P2 IMAD.IADD R201, R201, 0x1, -R241 ;  /* 0x00000001c9c9a824 */ /* 0x000fe200078e0af1 */
[C---:B------:R-:W-:Y:S02]  /*12780*/  ISETP.GT.U32.AND P2, PT, R241.reuse, R249, PT ;  /* 0x000000f9f100720c */ /* 0x040fe40003f44070 */
[C---:B------:R-:W-:Y:S02]  /*12790*/  ISETP.GT.U32.AND P1, PT, R241.reuse, R205, PT ;  /* 0x000000cdf100720c */ /* 0x040fe40003f24070 */
[----:B------:R-:W-:-:S02]  /*127a0*/  ISETP.GT.U32.AND P0, PT, R241, R204, PT ;  /* 0x000000ccf100720c */ /* 0x000fc40003f04070 */
[----:B------:R-:W-:-:S05]  /*127b0*/  ISETP.GT.U32.AND P3, PT, R241, R203, PT ;  /* 0x000000cbf100720c */ /* 0x000fca0003f64070 */
[--C-:B------:R-:W-:Y:S01]  /*127c0*/  @!P5 IMAD.IADD R194, R194, 0x1, -R241.reuse ;  /* 0x00000001c2c2d824 */ /* 0x100fe200078e0af1 */
[----:B------:R-:W-:Y:S01]  /*127d0*/  ISETP.GT.U32.AND P5, PT, R241, R206, PT ;  /* 0x000000cef100720c */ /* 0x000fe20003fa4070 */
[--C-:B------:R-:W-:Y:S01]  /*127e0*/  @!P2 IMAD.IADD R249, R249, 0x1, -R241.reuse ;  /* 0x00000001f9f9a824 */ /* 0x100fe200078e0af1 */
[----:B------:R-:W-:Y:S01]  /*127f0*/  ISETP.GT.U32.AND P2, PT, R241, R201, PT ;  /* 0x000000c9f100720c */ /* 0x000fe20003f44070 */
[--C-:B------:R-:W-:Y:S01]  /*12800*/  @!P1 IMAD.IADD R205, R205, 0x1, -R241.reuse ;  /* 0x00000001cdcd9824 */ /* 0x100fe200078e0af1 */
[C---:B------:R-:W-:Y:S01]  /*12810*/  ISETP.GT.U32.AND P6, PT, R241.reuse, R194, PT ;  /* 0x000000c2f100720c */ /* 0x040fe20003fc4070 */
[----:B------:R-:W-:Y:S01]  /*12820*/  @!P0 IMAD.IADD R204, R204, 0x1, -R241 ;  /* 0x00000001cccc8824 */ /* 0x000fe200078e0af1 */
[----:B------:R-:W-:Y:S02]  /*12830*/  ISETP.GT.U32.AND P1, PT, R241, R198, PT ;  /* 0x000000c6f100720c */ /* 0x000fe40003f24070 */
[----:B------:R-:W-:-:S05]  /*12840*/  @!P3 IADD3 R203, R203, -R241, RZ ;  /* 0x800000f1cbcbb210 */ /* 0x000fca0007ffe0ff */
[--C-:B------:R-:W-:Y:S01]  /*12850*/  @!P5 IMAD.IADD R206, R206, 0x1, -R241.reuse ;  /* 0x00000001ceced824 */ /* 0x100fe200078e0af1 */
[----:B------:R-:W-:Y:S01]  /*12860*/  ISETP.GT.U32.AND P5, PT, R241, R199, PT ;  /* 0x000000c7f100720c */ /* 0x000fe20003fa4070 */
[--C-:B------:R-:W-:Y:S01]  /*12870*/  @!P2 IMAD.IADD R201, R201, 0x1, -R241.reuse ;  /* 0x00000001c9c9a824 */ /* 0x100fe200078e0af1 */
[----:B------:R-:W-:Y:S01]  /*12880*/  IABS R232, R202 ;  /* 0x000000ca00e87213 */ /* 0x000fe20000000000 */
[--C-:B------:R-:W-:Y:S02]  /*12890*/  @!P6 IMAD.IADD R194, R194, 0x1, -R241.reuse ;  /* 0x00000001c2c2e824 */ /* 0x100fe400078e0af1 */
[----:B------:R-:W-:Y:S02]  /*128a0*/  @!P1 IMAD.IADD R198, R198, 0x1, -R241 ;  /* 0x00000001c6c69824 */ /* 0x000fe400078e0af1 */
[----:B------:R-:W-:-:S06]  /*128b0*/  IMAD.HI.U32 R233, R240, R232, RZ ;  /* 0x000000e8f0e97227 */ /* 0x000fcc00078e00ff */
[----:B------:R-:W-:Y:S01]  /*128c0*/  @!P5 IMAD.IADD R199, R199, 0x1, -R241 ;  /* 0x00000001c7c7d824 */ /* 0x000fe200078e0af1 */
[----:B------:R1:W-:Y:S01]  /*128d0*/  STL [R1+0x114], R249 ;  /* 0x000114f901007387 */ /* 0x0003e20000100800 */
[----:B------:R-:W-:-:S04]  /*128e0*/  IMAD.MOV R233, RZ, RZ, -R233 ;  /* 0x000000ffffe97224 */ /* 0x000fc800078e0ae9 */
[C---:B------:R-:W-:Y:S01]  /*128f0*/  IMAD R232, R241.reuse, R233, R232 ;  /* 0x000000e9f1e87224 */ /* 0x040fe200078e02e8 */
[----:B-1----:R-:W4:Y:S04]  /*12900*/  LDL.LU R249, [R1+0xc0] ;  /* 0x0000c00001f97983 */ /* 0x002f280000300800 */
[----:B------:R-:W-:Y:S01]  /*12910*/  STL [R1+0x8044], R232 ;  /* 0x008044e801007387 */ /* 0x000fe20000100800 */
[----:B------:R-:W-:Y:S02]  /*12920*/  IMAD.MOV.U32 R239, RZ, RZ, R251 ;  /* 0x000000ffffef7224 */ /* 0x000fe400078e00fb */
[----:B------:R-:W-:Y:S02]  /*12930*/  IMAD.MOV.U32 R242, RZ, RZ, R252 ;  /* 0x000000fffff27224 */ /* 0x000fe400078e00fc */
[----:B------:R-:W-:Y:S01]  /*12940*/  IMAD.MOV.U32 R238, RZ, RZ, R0 ;  /* 0x000000ffffee7224 */ /* 0x000fe200078e0000 */
[----:B--2---:R-:W-:-:S13]  /*12950*/  ISETP.GT.U32.AND P4, PT, R241, R200, PT ;  /* 0x000000c8f100720c */ /* 0x004fda0003f84070 */
[----:B------:R-:W-:Y:S01]  /*12960*/  @!P4 IMAD.IADD R200, R200, 0x1, -R241 ;  /* 0x00000001c8c8c824 */ /* 0x000fe200078e0af1 */
[----:B------:R-:W-:-:S13]  /*12970*/  ISETP.GT.U32.AND P4, PT, R241, R208, PT ;  /* 0x000000d0f100720c */ /* 0x000fda0003f84070 */
[----:B------:R-:W-:Y:S01]  /*12980*/  @!P4 IMAD.IADD R208, R208, 0x1, -R241 ;  /* 0x00000001d0d0c824 */ /* 0x000fe200078e0af1 */
[C---:B------:R-:W-:Y:S02]  /*12990*/  ISETP.GT.U32.AND P4, PT, R241.reuse, R200, PT ;  /* 0x000000c8f100720c */ /* 0x040fe40003f84070 */
[C---:B------:R-:W-:Y:S02]  /*129a0*/  ISETP.GT.U32.AND P0, PT, R241.reuse, R197, PT ;  /* 0x000000c5f100720c */ /* 0x040fe40003f04070 */
[C---:B---3--:R-:W-:Y:S02]  /*129b0*/  ISETP.GT.U32.AND P3, PT, R241.reuse, R196, PT ;  /* 0x000000c4f100720c */ /* 0x048fe40003f64070 */
[----:B----4-:R-:W-:-:S07]  /*129c0*/  ISETP.GT.U32.AND P2, PT, R241, R195, PT ;  /* 0x000000c3f100720c */ /* 0x010fce0003f44070 */
[--C-:B------:R-:W-:Y:S01]  /*129d0*/  @!P4 IMAD.IADD R200, R200, 0x1, -R241.reuse ;  /* 0x00000001c8c8c824 */ /* 0x100fe200078e0af1 */
[----:B------:R-:W-:Y:S01]  /*129e0*/  ISETP.GT.U32.AND P4, PT, R241, R250, PT ;  /* 0x000000faf100720c */ /* 0x000fe20003f84070 */
[--C-:B------:R-:W-:Y:S01]  /*129f0*/  @!P0 IMAD.IADD R197, R197, 0x1, -R241.reuse ;  /* 0x00000001c5c58824 */ /* 0x100fe200078e0af1 */
[----:B------:R-:W-:Y:S01]  /*12a00*/  ISETP.GT.U32.AND P6, PT, R241, R2, PT ;  /* 0x00000002f100720c */ /* 0x000fe20003fc4070 */
[--C-:B------:R-:W-:Y:S02]  /*12a10*/  @!P3 IMAD.IADD R196, R196, 0x1, -R241.reuse ;  /* 0x00000001c4c4b824 */ /* 0x100fe400078e0af1 */
[----:B------:R-:W-:Y:S01]  /*12a20*/  @!P2 IMAD.IADD R195, R195, 0x1, -R241 ;  /* 0x00000001c3c3a824 */ /* 0x000fe200078e0af1 */
[C---:B------:R-:W-:Y:S02]  /*12a30*/  ISETP.GT.U32.AND P5, PT, R241.reuse, R244, PT ;  /* 0x000000f4f100720c */ /* 0x040fe40003fa4070 */
[C---:B------:R-:W-:Y:S02]  /*12a40*/  ISETP.GT.U32.AND P1, PT, R241.reuse, R245, PT ;  /* 0x000000f5f100720c */ /* 0x040fe40003f24070 */
[----:B------:R-:W-:-:S02]  /*12a50*/  ISETP.GT.U32.AND P0, PT, R241, R246, PT ;  /* 0x000000f6f100720c */ /* 0x000fc40003f04070 */
[----:B------:R-:W-:-:S03]  /*12a60*/  ISETP.GT.U32.AND P3, PT, R241, R247, PT ;  /* 0x000000f7f100720c */ /* 0x000fc60003f64070 */
[----:B------:R-:W-:Y:S01]  /*12a70*/  @!P6 IMAD.IADD R2, R2, 0x1, -R241 ;  /* 0x000000010202e824 */ /* 0x000fe200078e0af1 */
[----:B------:R-:W-:-:S03]  /*12a80*/  ISETP.GT.U32.AND P6, PT, R241, R199, PT ;  /* 0x000000c7f100720c */ /* 0x000fc60003fc4070 */
[--C-:B------:R-:W-:Y:S01]  /*12a90*/  @!P5 IMAD.IADD R244, R244, 0x1, -R241.reuse ;  /* 0x00000001f4f4d824 */ /* 0x100fe200078e0af1 */
[----:B------:R-:W-:Y:S02]  /*12aa0*/  @!P4 IADD3 R250, R250, -R241, RZ ;  /* 0x800000f1fafac210 */ /* 0x000fe40007ffe0ff */
[----:B------:R-:W-:Y:S01]  /*12ab0*/  ISETP.GT.U32.AND P2, PT, R241, R248, PT ;  /* 0x000000f8f100720c */ /* 0x000fe20003f44070 */
[--C-:B------:R-:W-:Y:S01]  /*12ac0*/  @!P1 IMAD.IADD R245, R245, 0x1, -R241.reuse ;  /* 0x00000001f5f59824 */ /* 0x100fe200078e0af1 */
[C---:B------:R-:W-:Y:S01]  /*12ad0*/  ISETP.GT.U32.AND P5, PT, R241.reuse, R198, PT ;  /* 0x000000c6f100720c */ /* 0x040fe20003fa4070 */
[--C-:B------:R-:W-:Y:S01]  /*12ae0*/  @!P0 IMAD.IADD R246, R246, 0x1, -R241.reuse ;  /* 0x00000001f6f68824 */ /* 0x100fe200078e0af1 */
[----:B------:R-:W-:Y:S01]  /*12af0*/  ISETP.GT.U32.AND P1, PT, R241, R197, PT ;  /* 0x000000c5f100720c */ /* 0x000fe20003f24070 */
[----:B------:R-:W-:Y:S01]  /*12b00*/  @!P3 IMAD.IADD R247, R247, 0x1, -R241 ;  /* 0x00000001f7f7b824 */ /* 0x000fe200078e0af1 */
[C---:B------:R-:W-:Y:S01]  /*12b10*/  ISETP.GT.U32.AND P0, PT, R241.reuse, R196, PT ;  /* 0x000000c4f100720c */ /* 0x040fe20003f04070 */
[----:B------:R-:W-:Y:S01]  /*12b20*/  STL [R1+0x110], R208 ;  /* 0x000110d001007387 */ /* 0x000fe20000100800 */
[----:B------:R-:W-:-:S03]  /*12b30*/  ISETP.GT.U32.AND P3, PT, R241, R195, PT ;  /* 0x000000c3f100720c */ /* 0x000fc60003f64070 */
[----:B------:R-:W-:Y:S02]  /*12b40*/  STL [R1+0x10c], R206 ;  /* 0x00010cce01007387 */ /* 0x000fe40000100800 */
[--C-:B------:R-:W-:Y:S01]  /*12b50*/  @!P2 IMAD.IADD R248, R248, 0x1, -R241.reuse ;  /* 0x00000001f8f8a824 */ /* 0x100fe200078e0af1 */
[----:B------:R-:W-:Y:S01]  /*12b60*/  ISETP.GT.U32.AND P2, PT, R241, R250, PT ;  /* 0x000000faf100720c */ /* 0x000fe20003f44070 */
[----:B------:R-:W-:Y:S04]  /*12b70*/  STL [R1+0x108], R205 ;  /* 0x000108cd01007387 */ /* 0x000fe80000100800 */
[----:B------:R-:W-:Y:S04]  /*12b80*/  STL [R1+0x104], R204 ;  /* 0x000104cc01007387 */ /* 0x000fe80000100800 */
[----:B------:R-:W-:Y:S04]  /*12b90*/  STL [R1+0x100], R203 ;  /* 0x000100cb01007387 */ /* 0x000fe80000100800 */
[----:B------:R-:W-:Y:S01]  /*12ba0*/  STL [R1+0xfc], R201 ;  /* 0x0000fcc901007387 */ /* 0x000fe20000100800 */
[----:B------:R-:W-:-:S03]  /*12bb0*/  @!P6 IMAD.IADD R199, R199, 0x1, -R241 ;  /* 0x00000001c7c7e824 */ /* 0x000fc600078e0af1 */
[----:B------:R-:W-:Y:S01]  /*12bc0*/  STL [R1+0xf8], R200 ;  /* 0x0000f8c801007387 */ /* 0x000fe20000100800 */
[----:B------:R-:W-:-:S03]  /*12bd0*/  @!P5 IADD3 R198, R198, -R241, RZ ;  /* 0x800000f1c6c6d210 */ /* 0x000fc60007ffe0ff */
[----:B------:R1:W-:Y:S01]  /*12be0*/  STL [R1+0xf4], R194 ;  /* 0x0000f4c201007387 */ /* 0x0003e20000100800 */
[--C-:B------:R-:W-:Y:S02]  /*12bf0*/  @!P1 IMAD.IADD R197, R197, 0x1, -R241.reuse ;  /* 0x00000001c5c59824 */ /* 0x100fe400078e0af1 */
[--C-:B------:R-:W-:Y:S02]  /*12c00*/  @!P0 IMAD.IADD R196, R196, 0x1, -R241.reuse ;  /* 0x00000001c4c48824 */ /* 0x100fe400078e0af1 */
[--C-:B------:R-:W-:Y:S01]  /*12c10*/  @!P3 IMAD.IADD R195, R195, 0x1, -R241.reuse ;  /* 0x00000001c3c3b824 */ /* 0x100fe200078e0af1 */
[----:B-1----:R-:W-:Y:S01]  /*12c20*/  IADD3 R194, R237, 0x1f5, RZ ;  /* 0x000001f5edc27810 */ /* 0x002fe20007ffe0ff */
[----:B------:R-:W-:-:S04]  /*12c30*/  @!P2 IMAD.IADD R250, R250, 0x1, -R241 ;  /* 0x00000001fafaa824 */ /* 0x000fc800078e0af1 */
[----:B------:R-:W-:Y:S04]  /*12c40*/  STL [R1+0x7a8c], R194 ;  /* 0x007a8cc201007387 */ /* 0x000fe80000100800 */
[----:B------:R-:W-:Y:S04]  /*12c50*/  STL [R1+0xf0], R199 ;  /* 0x0000f0c701007387 */ /* 0x000fe80000100800 */
[----:B------:R-:W-:Y:S04]  /*12c60*/  STL [R1+0xec], R198 ;  /* 0x0000ecc601007387 */ /* 0x000fe80000100800 */
[----:B------:R-:W-:Y:S04]  /*12c70*/  STL [R1+0xe8], R197 ;  /* 0x0000e8c501007387 */ /* 0x000fe80000100800 */
[----:B------:R-:W-:Y:S04]  /*12c80*/  STL [R1+0xe4], R196 ;  /* 0x0000e4c401007387 */ /* 0x000fe80000100800 */
[----:B------:R-:W-:Y:S04]  /*12c90*/  STL [R1+0xe0], R195 ;  /* 0x0000e0c301007387 */ /* 0x000fe80000100800 */
[----:B------:R1:W-:Y:S04]  /*12ca0*/  STL [R1+0xdc], R250 ;  /* 0x0000dcfa01007387 */ /* 0x0003e80000100800 */
[----:B-1----:R-:W2:Y:S04]  /*12cb0*/  LDL.LU R250, [R1+0xbc] ;  /* 0x0000bc0001fa7983 */ /* 0x002ea80000300800 */
[----:B------:R-:W3:Y:S04]  /*12cc0*/  LDL.LU R251, [R1+0xb8] ;  /* 0x0000b80001fb7983 */ /* 0x000ee80000300800 */
[----:B------:R-:W4:Y:S04]  /*12cd0*/  LDL.LU R252, [R1+0xb4] ;  /* 0x0000b40001fc7983 */ /* 0x000f280000300800 */
        /* <DEDUP_REMOVED lines=20> */
[----:B------:R-:W4:Y:S01]  /*12e20*/  LDL.LU R219, [R1+0x54] ;  /* 0x0000540001db7983 */ /* 0x000f220000300800 */
[----:B------:R-:W-:-:S03]  /*12e30*/  ISETP.GT.U32.AND P4, PT, R241, R249, PT ;  /* 0x000000f9f100720c */ /* 0x000fc60003f84070 */
[----:B------:R-:W4:Y:S04]  /*12e40*/  LDL.LU R220, [R1+0x50] ;  /* 0x0000500001dc7983 */ /* 0x000f280000300800 */
[----:B------:R-:W4:Y:S04]  /*12e50*/  LDL.LU R218, [R1+0x4c] ;  /* 0x00004c0001da7983 */ /* 0x000f280000300800 */
[----:B------:R-:W4:Y:S04]  /*12e60*/  LDL.LU R212, [R1+0x48] ;  /* 0x0000480001d47983 */ /* 0x000f280000300800 */
[----:B------:R-:W4:Y:S04]  /*12e70*/  LDL.LU R211, [R1+0x44] ;  /* 0x0000440001d37983 */ /* 0x000f280000300800 */
[----:B------:R-:W4:Y:S04]  /*12e80*/  LDL.LU R215, [R1+0x40] ;  /* 0x0000400001d77983 */ /* 0x000f280000300800 */
[----:B------:R-:W4:Y:S01]  /*12e90*/  LDL.LU R208, [R1+0x3c] ;  /* 0x00003c0001d07983 */ /* 0x000f220000300800 */
[----:B------:R-:W-:-:S03]  /*12ea0*/  @!P4 IMAD.IADD R249, R249, 0x1, -R241 ;  /* 0x00000001f9f9c824 */ /* 0x000fc600078e0af1 */
[----:B------:R-:W4:Y:S01]  /*12eb0*/  LDL.LU R206, [R1+0x38] ;  /* 0x0000380001ce7983 */ /* 0x000f220000300800 */
[----:B------:R-:W-:-:S03]  /*12ec0*/  ISETP.GT.U32.AND P4, PT, R241, R2, PT ;  /* 0x00000002f100720c */ /* 0x000fc60003f84070 */
[----:B------:R-:W4:Y:S01]  /*12ed0*/  LDL.LU R195, [R1+0x34] ;  /* 0x0000340001c37983 */ /* 0x000f220000300800 */
[----:B------:R-:W-:-:S03]  /*12ee0*/  ISETP.GT.U32.AND P5, PT, R241, R244, PT ;  /* 0x000000f4f100720c */ /* 0x000fc60003fa4070 */
[----:B------:R-:W4:Y:S01]  /*12ef0*/  LDL.LU R213, [R1+0x30] ;  /* 0x0000300001d57983 */ /* 0x000f220000300800 */
[C---:B------:R-:W-:Y:S02]  /*12f00*/  ISETP.GT.U32.AND P1, PT, R241.reuse, R245, PT ;  /* 0x000000f5f100720c */ /* 0x040fe40003f24070 */
[----:B------:R-:W-:Y:S01]  /*12f10*/  ISETP.GT.U32.AND P6, PT, R241, R249, PT ;  /* 0x000000f9f100720c */ /* 0x000fe20003fc4070 */
[----:B------:R-:W4:Y:S02]  /*12f20*/  LDL.LU R201, [R1+0x2c] ;  /* 0x00002c0001c97983 */ /* 0x000f240000300800 */
[----:B------:R-:W-:Y:S02]  /*12f30*/  @!P4 IMAD.IADD R2, R2, 0x1, -R241 ;  /* 0x000000010202c824 */ /* 0x000fe400078e0af1 */
[----:B------:R-:W4:Y:S02]  /*12f40*/  LDL.LU R210, [R1+0x28] ;  /* 0x0000280001d27983 */ /* 0x000f240000300800 */
[----:B------:R-:W-:-:S02]  /*12f50*/  @!P5 IADD3 R244, R244, -R241, RZ ;  /* 0x800000f1f4f4d210 */ /* 0x000fc40007ffe0ff */
[----:B------:R-:W-:Y:S01]  /*12f60*/  ISETP.GT.U32.AND P0, PT, R241, R246, PT ;  /* 0x000000f6f100720c */ /* 0x000fe20003f04070 */
[----:B------:R-:W4:Y:S01]  /*12f70*/  LDL.LU R200, [R1+0x24] ;  /* 0x0000240001c87983 */ /* 0x000f220000300800 */
[--C-:B------:R-:W-:Y:S02]  /*12f80*/  @!P1 IMAD.IADD R245, R245, 0x1, -R241.reuse ;  /* 0x00000001f5f59824 */ /* 0x100fe400078e0af1 */
[----:B------:R-:W-:Y:S01]  /*12f90*/  @!P6 IMAD.IADD R249, R249, 0x1, -R241 ;  /* 0x00000001f9f9e824 */ /* 0x000fe200078e0af1 */
[C---:B------:R-:W-:Y:S01]  /*12fa0*/  ISETP.GT.U32.AND P3, PT, R241.reuse, R247, PT ;  /* 0x000000f7f100720c */ /* 0x040fe20003f64070 */
[----:B------:R-:W4:Y:S01]  /*12fb0*/  LDL.LU R209, [R1+0x20] ;  /* 0x0000200001d17983 */ /* 0x000f220000300800 */
[----:B------:R-:W-:-:S03]  /*12fc0*/  ISETP.GT.U32.AND P2, PT, R241, R248, PT ;  /* 0x000000f8f100720c */ /* 0x000fc60003f44070 */
[----:B------:R-:W4:Y:S01]  /*12fd0*/  LDL.LU R197, [R1+0x1c] ;  /* 0x00001c0001c57983 */ /* 0x000f220000300800 */
[----:B------:R-:W-:-:S03]  /*12fe0*/  IABS R233, R194 ;  /* 0x000000c200e97213 */ /* 0x000fc60000000000 */
[----:B------:R-:W4:Y:S04]  /*12ff0*/  LDL.LU R196, [R1+0x18] ;  /* 0x0000180001c47983 */ /* 0x000f280000300800 */
[----:B------:R-:W4:Y:S01]  /*13000*/  LDL.LU R204, [R1+0x14] ;  /* 0x0000140001cc7983 */ /* 0x000f220000300800 */
[----:B------:R-:W-:-:S03]  /*13010*/  @!P0 IMAD.IADD R246, R246, 0x1, -R241 ;  /* 0x00000001f6f68824 */ /* 0x000fc600078e0af1 */
[----:B------:R-:W4:Y:S04]  /*13020*/  LDL.LU R205, [R1+0x10] ;  /* 0x0000100001cd7983 */ /* 0x000f280000300800 */
[----:B------:R-:W4:Y:S04]  /*13030*/  LDL.LU R203, [R1+0xc] ;  /* 0x00000c0001cb7983 */ /* 0x000f280000300800 */
[----:B------:R-:W4:Y:S04]  /*13040*/  LDL.LU R194, [R1+0x8] ;  /* 0x0000080001c27983 */ /* 0x000f280000300800 */
[----:B------:R-:W4:Y:S04]  /*13050*/  LDL.LU R199, [R1+0x4] ;  /* 0x0000040001c77983 */ /* 0x000f280000300800 */
[----:B------:R-:W4:Y:S01]  /*13060*/  LDL.LU R198, [R1] ;  /* 0x0000000001c67983 */ /* 0x000f220000300800 */
[----:B------:R-:W-:-:S03]  /*13070*/  @!P3 IMAD.IADD R247, R247, 0x1, -R241 ;  /* 0x00000001f7f7b824 */ /* 0x000fc600078e0af1 */
[----:B------:R1:W-:Y:S01]  /*13080*/  STL [R1+0xd8], R2 ;  /* 0x0000d80201007387 */ /* 0x0003e20000100800 */
[----:B------:R-:W-:-:S03]  /*13090*/  @!P2 IMAD.IADD R248, R248, 0x1, -R241 ;  /* 0x00000001f8f8a824 */ /* 0x000fc600078e0af1 */
[----:B-1----:R-:W4:Y:S04]  /*130a0*/  LDL.LU R2, [R1+0x8080] ;  /* 0x0080800001027983 */ /* 0x002f280000300800 */
[----:B------:R1:W-:Y:S04]  /*130b0*/  STL [R1+0xd4], R244 ;  /* 0x0000d4f401007387 */ /* 0x0003e80000100800 */
        /* <DEDUP_REMOVED lines=8> */
[----:B-1----:R-:W4:Y:S01]  /*13140*/  LDL.LU R248, [R1+0x806c] ;  /* 0x00806c0001f87983 */ /* 0x002f220000300800 */
[----:B--2---:R-:W-:-:S02]  /*13150*/  ISETP.GT.U32.AND P4, PT, R241, R250, PT ;  /* 0x000000faf100720c */ /* 0x004fc40003f84070 */
[C---:B---3--:R-:W-:Y:S02]  /*13160*/  ISETP.GT.U32.AND P5, PT, R241.reuse, R251, PT ;  /* 0x000000fbf100720c */ /* 0x048fe40003fa4070 */
[----:B----4-:R-:W-:-:S09]  /*13170*/  ISETP.GT.U32.AND P1, PT, R241, R252, PT ;  /* 0x000000fcf100720c */ /* 0x010fd20003f24070 */
[--C-:B------:R-:W-:Y:S02]  /*13180*/  @!P4 IMAD.IADD R250, R250, 0x1, -R241.reuse ;  /* 0x00000001fafac824 */ /* 0x100fe400078e0af1 */
[--C-:B------:R-:W-:Y:S01]  /*13190*/  @!P5 IMAD.IADD R251, R251, 0x1, -R241.reuse ;  /* 0x00000001fbfbd824 */ /* 0x100fe200078e0af1 */
[C---:B------:R-:W-:Y:S02]  /*131a0*/  ISETP.GT.U32.AND P6, PT, R241.reuse, R202, PT ;  /* 0x000000caf100720c */ /* 0x040fe40003fc4070 */
[C---:B------:R-:W-:Y:S02]  /*131b0*/  ISETP.GT.U32.AND P4, PT, R241.reuse, R216, PT ;  /* 0x000000d8f100720c */ /* 0x040fe40003f84070 */
[----:B------:R-:W-:Y:S01]  /*131c0*/  ISETP.GT.U32.AND P5, PT, R241, R217, PT ;  /* 0x000000d9f100720c */ /* 0x000fe20003fa4070 */
[----:B------:R-:W-:-:S08]  /*131d0*/  @!P1 IMAD.IADD R252, R252, 0x1, -R241 ;  /* 0x00000001fcfc9824 */ /* 0x000fd000078e0af1 */
[--C-:B------:R-:W-:Y:S01]  /*131e0*/  @!P6 IMAD.IADD R202, R202, 0x1, -R241.reuse ;  /* 0x00000001cacae824 */ /* 0x100fe200078e0af1 */
[C---:B------:R-:W-:Y:S01]  /*131f0*/  ISETP.GT.U32.AND P6, PT, R241.reuse, R250, PT ;  /* 0x000000faf100720c */ /* 0x040fe20003fc4070 */
[--C-:B------:R-:W-:Y:S01]  /*13200*/  @!P4 IMAD.IADD R216, R216, 0x1, -R241.reuse ;  /* 0x00000001d8d8c824 */ /* 0x100fe200078e0af1 */
[C---:B------:R-:W-:Y:S02]  /*13210*/  ISETP.GT.U32.AND P4, PT, R241.reuse, R251, PT ;  /* 0x000000fbf100720c */ /* 0x040fe40003f84070 */
[----:B------:R-:W-:Y:S01]  /*13220*/  ISETP.GT.U32.AND P0, PT, R241, R0, PT ;  /* 0x00000000f100720c */ /* 0x000fe20003f04070 */
[----:B------:R-:W-:Y:S01]  /*13230*/  @!P5 IMAD.IADD R217, R217, 0x1, -R241 ;  /* 0x00000001d9d9d824 */ /* 0x000fe200078e0af1 */
[C---:B------:R-:W-:Y:S02]  /*13240*/  ISETP.GT.U32.AND P5, PT, R241.reuse, R252, PT ;  /* 0x000000fcf100720c */ /* 0x040fe40003fa4070 */
[----:B------:R-:W-:-:S05]  /*13250*/  ISETP.GT.U32.AND P1, PT, R241, R236, PT ;  /* 0x000000ecf100720c */ /* 0x000fca0003f24070 */
[--C-:B------:R-:W-:Y:S01]  /*13260*/  @!P6 IMAD.IADD R250, R250, 0x1, -R241.reuse ;  /* 0x00000001fafae824 */ /* 0x100fe200078e0af1 */
[----:B------:R1:W-:Y:S01]  /*13270*/  STL [R1+0xc0], R249 ;  /* 0x0000c0f901007387 */ /* 0x0003e20000100800 */
[--C-:B------:R-:W-:Y:S02]  /*13280*/  @!P4 IMAD.IADD R251, R251, 0x1, -R241.reuse ;  /* 0x00000001fbfbc824 */ /* 0x100fe400078e0af1 */
[----:B------:R-:W-:Y:S02]  /*13290*/  @!P0 IADD3 R0, R0, -R241, RZ ;  /* 0x800000f100008210 */ /* 0x000fe40007ffe0ff */
[--C-:B------:R-:W-:Y:S01]  /*132a0*/  @!P5 IMAD.IADD R252, R252, 0x1, -R241.reuse ;  /* 0x00000001fcfcd824 */ /* 0x100fe200078e0af1 */
[----:B-1----:R-:W2:Y:S01]  /*132b0*/  LDL.LU R249, [R1+0x8068] ;  /* 0x0080680001f97983 */ /* 0x002ea20000300800 */
[--C-:B------:R-:W-:Y:S01]  /*132c0*/  @!P1 IMAD.IADD R236, R236, 0x1, -R241.reuse ;  /* 0x00000001ecec9824 */ /* 0x100fe200078e0af1 */
[----:B------:R-:W-:Y:S02]  /*132d0*/  ISETP.GT.U32.AND P1, PT, R241, R0, PT ;  /* 0x00000000f100720c */ /* 0x000fe40003f24070 */
[----:B------:R1:W-:Y:S04]  /*132e0*/  STL [R1+0xbc], R250 ;  /* 0x0000bcfa01007387 */ /* 0x0003e80000100800 */
[----:B-1----:R-:W3:Y:S04]  /*132f0*/  LDL.LU R250, [R1+0x8064] ;  /* 0x0080640001fa7983 */ /* 0x002ee80000300800 */
[----:B------:R1:W-:Y:S04]  /*13300*/  STL [R1+0xb8], R251 ;  /* 0x0000b8fb01007387 */ /* 0x0003e80000100800 */
[----:B-1----:R-:W4:Y:S04]  /*13310*/  LDL.LU R251, [R1+0x8060] ;  /* 0x0080600001fb7983 */ /* 0x002f280000300800 */
[----:B------:R1:W-:Y:S04]  /*13320*/  STL [R1+0xb4], R252 ;  /* 0x0000b4fc01007387 */ /* 0x0003e80000100800 */
[----:B-1----:R-:W2:Y:S01]  /*13330*/  LDL.LU R252, [R1+0x805c] ;  /* 0x00805c0001fc7983 */ /* 0x002ea20000300800 */
[----:B------:R-:W-:-:S05]  /*13340*/  @!P1 IMAD.IADD R0, R0, 0x1, -R241 ;  /* 0x0000000100009824 */ /* 0x000fca00078e0af1 */
[----:B------:R1:W-:Y:S04]  /*13350*/  STL [R1+0xb0], R0 ;  /* 0x0000b00001007387 */ /* 0x0003e80000100800 */
[----:B-1----:R-:W2:Y:S01]  /*13360*/  LDL.LU R0, [R1+0x8058] ;  /* 0x0080580001007983 */ /* 0x002ea20000300800 */
[C---:B------:R-:W-:Y:S02]  /*13370*/  ISETP.GT.U32.AND P2, PT, R241.reuse, R234, PT ;  /* 0x000000eaf100720c */ /* 0x040fe40003f44070 */
[----:B------:R-:W-:-:S11]  /*13380*/  ISETP.GT.U32.AND P3, PT, R241, R214, PT ;  /* 0x000000d6f100720c */ /* 0x000fd60003f64070 */
[--C-:B------:R-:W-:Y:S01]  /*13390*/  @!P2 IMAD.IADD R234, R234, 0x1, -R241.reuse ;  /* 0x00000001eaeaa824 */ /* 0x100fe200078e0af1 */
[C---:B------:R-:W-:Y:S01]  /*133a0*/  ISETP.GT.U32.AND P2, PT, R241.reuse, R239, PT ;  /* 0x000000eff100720c */ /* 0x040fe20003f44070 */
[----:B------:R-:W-:Y:S01]  /*133b0*/  @!P3 IMAD.IADD R214, R214, 0x1, -R241 ;  /* 0x00000001d6d6b824 */ /* 0x000fe200078e0af1 */
[----:B------:R-:W-:-:S11]  /*133c0*/  ISETP.GT.U32.AND P3, PT, R241, R242, PT ;  /* 0x000000f2f100720c */ /* 0x000fd60003f64070 */
[----:B------:R-:W-:Y:S02]  /*133d0*/  @!P2 IADD3 R239, R239, -R241, RZ ;  /* 0x800000f1efefa210 */ /* 0x000fe40007ffe0ff */
[C---:B------:R-:W-:Y:S01]  /*133e0*/  ISETP.GT.U32.AND P2, PT, R241.reuse, R202, PT ;  /* 0x000000caf100720c */ /* 0x040fe20003f44070 */
[----:B------:R-:W-:Y:S01]  /*133f0*/  @!P3 IMAD.IADD R242, R242, 0x1, -R241 ;  /* 0x00000001f2f2b824 */ /* 0x000fe200078e0af1 */
[C---:B------:R-:W-:Y:S02]  /*13400*/  ISETP.GT.U32.AND P3, PT, R241.reuse, R234, PT ;  /* 0x000000eaf100720c */ /* 0x040fe40003f64070 */
[C---:B------:R-:W-:Y:S02]  /*13410*/  ISETP.GT.U32.AND P4, PT, R241.reuse, R216, PT ;  /* 0x000000d8f100720c */ /* 0x040fe40003f84070 */
[----:B------:R-:W-:-:S07]  /*13420*/  ISETP.GT.U32.AND P0, PT, R241, R235, PT ;  /* 0x000000ebf100720c */ /* 0x000fce0003f04070 */
[--C-:B------:R-:W-:Y:S01]  /*13430*/  @!P2 IMAD.IADD R202, R202, 0x1, -R241.reuse ;  /* 0x00000001cacaa824 */ /* 0x100fe200078e0af1 */
[C---:B------:R-:W-:Y:S02]  /*13440*/  ISETP.GT.U32.AND P2, PT, R241.reuse, R238, PT ;  /* 0x000000eef100720c */ /* 0x040fe40003f44070 */
[C---:B------:R-:W-:Y:S01]  /*13450*/  ISETP.GT.U32.AND P5, PT, R241.reuse, R217, PT ;  /* 0x000000d9f100720c */ /* 0x040fe20003fa4070 */
[--C-:B------:R-:W-:Y:S01]  /*13460*/  @!P3 IMAD.IADD R234, R234, 0x1, -R241.reuse ;  /* 0x00000001eaeab824 */ /* 0x100fe200078e0af1 */
[C---:B------:R-:W-:Y:S01]  /*13470*/  ISETP.GT.U32.AND P3, PT, R241.reuse, R242, PT ;  /* 0x000000f2f100720c */ /* 0x040fe20003f64070 */
[--C-:B------:R-:W-:Y:S01]  /*13480*/  @!P4 IMAD.IADD R216, R216, 0x1, -R241.reuse ;  /* 0x00000001d8d8c824 */ /* 0x100fe200078e0af1 */
[----:B------:R-:W-:Y:S01]  /*13490*/  ISETP.GT.U32.AND P4, PT, R241, R232, PT ;  /* 0x000000e8f100720c */ /* 0x000fe20003f84070 */
[----:B------:R-:W-:Y:S01]  /*134a0*/  @!P0 IMAD.IADD R235, R235, 0x1, -R241 ;  /* 0x00000001ebeb8824 */ /* 0x000fe200078e0af1 */
[C---:B------:R-:W-:Y:S02]  /*134b0*/  ISETP.GT.U32.AND P0, PT, R241.reuse, R214, PT ;  /* 0x000000d6f100720c */ /* 0x040fe40003f04070 */
[----:B------:R-:W-:-:S03]  /*134c0*/  ISETP.GT.U32.AND P1, PT, R241, R236, PT ;  /* 0x000000ecf100720c */ /* 0x000fc60003f24070 */
[--C-:B------:R-:W-:Y:S01]  /*134d0*/  @!P2 IMAD.IADD R238, R238, 0x1, -R241.reuse ;  /* 0x00000001eeeea824 */ /* 0x100fe200078e0af1 */
[----:B------:R-:W-:Y:S02]  /*134e0*/  ISETP.GT.U32.AND P2, PT, R241, R225, PT ;  /* 0x000000e1f100720c */ /* 0x000fe40003f44070 */
[----:B------:R-:W-:Y:S02]  /*134f0*/  @!P5 IADD3 R217, R217, -R241, RZ ;  /* 0x800000f1d9d9d210 */ /* 0x000fe40007ffe0ff */
[C---:B------:R-:W-:Y:S02]  /*13500*/  ISETP.GT.U32.AND P6, PT, R241.reuse, R239, PT ;  /* 0x000000eff100720c */ /* 0x040fe40003fc4070 */
[C---:B------:R-:W-:Y:S01]  /*13510*/  ISETP.GT.U32.AND P5, PT, R241.reuse, R231, PT ;  /* 0x000000e7f100720c */ /* 0x040fe20003fa4070 */
[--C-:B------:R-:W-:Y:S01]  /*13520*/  @!P3 IMAD.IADD R242, R242, 0x1, -R241.reuse ;  /* 0x00000001f2f2b824 */ /* 0x100fe200078e0af1 */
[C---:B------:R-:W-:Y:S01]  /*13530*/  ISETP.GT.U32.AND P3, PT, R241.reuse, R228, PT ;  /* 0x000000e4f100720c */ /* 0x040fe20003f64070 */
        /* <DEDUP_REMOVED lines=9> */
[----:B------:R-:W-:Y:S01]  /*135d0*/  ISETP.GT.U32.AND P6, PT, R241, R227, PT ;  /* 0x000000e3f100720c */ /* 0x000fe20003fc4070 */
        /* <DEDUP_REMOVED lines=12> */
[----:B------:R-:W-:-:S02]  /*136a0*/  @!P6 IMAD.IADD R227, R227, 0x1, -R241 ;  /* 0x00000001e3e3e824 */ /* 0x000fc400078e0af1 */
[--C-:B------:R-:W-:Y:S01]  /*136b0*/  @!P5 IMAD.IADD R223, R223, 0x1, -R241.reuse ;  /* 0x00000001dfdfd824 */ /* 0x100fe200078e0af1 */
[----:B------:R-:W-:Y:S02]  /*136c0*/  ISETP.GT.U32.AND P5, PT, R241, R230, PT ;  /* 0x000000e6f100720c */ /* 0x000fe40003fa4070 */
[----:B------:R-:W-:Y:S01]  /*136d0*/  @!P3 IADD3 R222, R222, -R241, RZ ;  /* 0x800000f1dedeb210 */ /* 0x000fe20007ffe0ff */
[--C-:B------:R-:W-:Y:S01]  /*136e0*/  @!P4 IMAD.IADD R231, R231, 0x1, -R241.reuse ;  /* 0x00000001e7e7c824 */ /* 0x100fe200078e0af1 */
[C---:B------:R-:W-:Y:S02]  /*136f0*/  ISETP.GT.U32.AND P3, PT, R241.reuse, R227, PT ;  /* 0x000000e3f100720c */ /* 0x040fe40003f64070 */
[----:B------:R-:W-:Y:S02]  /*13700*/  ISETP.GT.U32.AND P4, PT, R241, R226, PT ;  /* 0x000000e2f100720c */ /* 0x000fe40003f84070 */
[----:B------:R-:W-:Y:S01]  /*13710*/  @!P0 IADD3 R229, R229, -R241, RZ ;  /* 0x800000f1e5e58210 */ /* 0x000fe20007ffe0ff */
[--C-:B------:R-:W-:Y:S01]  /*13720*/  @!P2 IMAD.IADD R225, R225, 0x1, -R241.reuse ;  /* 0x00000001e1e1a824 */ /* 0x100fe200078e0af1 */
[C---:B------:R-:W-:Y:S01]  /*13730*/  ISETP.GT.U32.AND P0, PT, R241.reuse, R221, PT ;  /* 0x000000ddf100720c */ /* 0x040fe20003f04070 */
[----:B------:R-:W-:Y:S01]  /*13740*/  @!P1 IMAD.IADD R224, R224, 0x1, -R241 ;  /* 0x00000001e0e09824 */ /* 0x000fe200078e0af1 */
[----:B------:R-:W-:-:S02]  /*13750*/  ISETP.GT.U32.AND P2, PT, R241, R220, PT ;  /* 0x000000dcf100720c */ /* 0x000fc40003f44070 */
[C---:B------:R-:W-:Y:S01]  /*13760*/  ISETP.GT.U32.AND P1, PT, R241.reuse, R229, PT ;  /* 0x000000e5f100720c */ /* 0x040fe20003f24070 */
[--C-:B------:R-:W-:Y:S01]  /*13770*/  @!P5 IMAD.IADD R230, R230, 0x1, -R241.reuse ;  /* 0x00000001e6e6d824 */ /* 0x100fe200078e0af1 */
[----:B------:R-:W-:Y:S01]  /*13780*/  ISETP.GT.U32.AND P5, PT, R241, R223, PT ;  /* 0x000000dff100720c */ /* 0x000fe20003fa4070 */
[--C-:B------:R-:W-:Y:S01]  /*13790*/  @!P3 IMAD.IADD R227, R227, 0x1, -R241.reuse ;  /* 0x00000001e3e3b824 */ /* 0x100fe200078e0af1 */
[C---:B------:R-:W-:Y:S02]  /*137a0*/  ISETP.GT.U32.AND P3, PT, R241.reuse, R219, PT ;  /* 0x000000dbf100720c */ /* 0x040fe40003f64070 */
[----:B------:R-:W-:Y:S02]  /*137b0*/  @!P4 IADD3 R226, R226, -R241, RZ ;  /* 0x800000f1e2e2c210 */ /* 0x000fe40007ffe0ff */
        /* <DEDUP_REMOVED lines=8> */
[----:B------:R-:W-:Y:S01]  /*13840*/  ISETP.GT.U32.AND P5, PT, R241, R212, PT ;  /* 0x000000d4f100720c */ /* 0x000fe20003fa4070 */
[----:B------:R-:W-:Y:S01]  /*13850*/  @!P3 IMAD.IADD R219, R219, 0x1, -R241 ;  /* 0x00000001dbdbb824 */ /* 0x000fe200078e0af1 */
[----:B------:R-:W-:-:S02]  /*13860*/  ISETP.GT.U32.AND P6, PT, R241, R238, PT ;  /* 0x000000eef100720c */ /* 0x000fc40003fc4070 */
        /* <DEDUP_REMOVED lines=19> */
[----:B------:R-:W-:Y:S01]  /*139a0*/  @!P2 IMAD.IADD R218, R218, 0x1, -R241 ;  /* 0x00000001dadaa824 */ /* 0x000fe200078e0af1 */
[----:B------:R-:W-:-:S02]  /*139b0*/  ISETP.GT.U32.AND P2, PT, R241, R195, PT ;  /* 0x000000c3f100720c */ /* 0x000fc40003f44070 */
[----:B------:R-:W-:Y:S02]  /*139c0*/  @!P1 IADD3 R211, R211, -R241, RZ ;  /* 0x800000f1d3d39210 */ /* 0x000fe40007ffe0ff */
        /* <DEDUP_REMOVED lines=17> */
[----:B------:R-:W-:-:S02]  /*13ae0*/  @!P6 IMAD.IADD R208, R208, 0x1, -R241 ;  /* 0x00000001d0d0e824 */ /* 0x000fc400078e0af1 */
[--C-:B------:R-:W-:Y:S01]  /*13af0*/  @!P3 IMAD.IADD R206, R206, 0x1, -R241.reuse ;  /* 0x00000001ceceb824 */ /* 0x100fe200078e0af1 */
[----:B------:R-:W-:Y:S02]  /*13b00*/  ISETP.GT.U32.AND P3, PT, R241, R197, PT ;  /* 0x000000c5f100720c */ /* 0x000fe40003f64070 */
[----:B------:R-:W-:Y:S01]  /*13b10*/  @!P4 IADD3 R213, R213, -R241, RZ ;  /* 0x800000f1d5d5c210 */ /* 0x000fe20007ffe0ff */
[--C-:B------:R-:W-:Y:S01]  /*13b20*/  @!P0 IMAD.IADD R200, R200, 0x1, -R241.reuse ;  /* 0x00000001c8c88824 */ /* 0x100fe200078e0af1 */
[C---:B------:R-:W-:Y:S01]  /*13b30*/  ISETP.GT.U32.AND P4, PT, R241.reuse, R204, PT ;  /* 0x000000ccf100720c */ /* 0x040fe20003f84070 */
[--C-:B------:R-:W-:Y:S01]  /*13b40*/  @!P2 IMAD.IADD R196, R196, 0x1, -R241.reuse ;  /* 0x00000001c4c4a824 */ /* 0x100fe200078e0af1 */
[C---:B------:R-:W-:Y:S02]  /*13b50*/  ISETP.GT.U32.AND P6, PT, R241.reuse, R219, PT ;  /* 0x000000dbf100720c */ /* 0x040fe40003fc4070 */
[----:B------:R-:W-:Y:S01]  /*13b60*/  ISETP.GT.U32.AND P0, PT, R241, R208, PT ;  /* 0x000000d0f100720c */ /* 0x000fe20003f04070 */
[----:B------:R-:W-:Y:S01]  /*13b70*/  @!P1 IMAD.IADD R215, R215, 0x1, -R241 ;  /* 0x00000001d7d79824 */ /* 0x000fe200078e0af1 */
[----:B------:R-:W-:-:S02]  /*13b80*/  ISETP.GT.U32.AND P2, PT, R241, R198, PT ;  /* 0x000000c6f100720c */ /* 0x000fc40003f44070 */
[----:B------:R-:W-:Y:S01]  /*13b90*/  ISETP.GT.U32.AND P1, PT, R241, R210, PT ;  /* 0x000000d2f100720c */ /* 0x000fe20003f24070 */
[--C-:B------:R-:W-:Y:S01]  /*13ba0*/  @!P5 IMAD.IADD R201, R201, 0x1, -R241.reuse ;  /* 0x00000001c9c9d824 */ /* 0x100fe200078e0af1 */
[----:B------:R-:W-:Y:S01]  /*13bb0*/  ISETP.GT.U32.AND P5, PT, R241, R205, PT ;  /* 0x000000cdf100720c */ /* 0x000fe20003fa4070 */
[--C-:B------:R-:W-:Y:S01]  /*13bc0*/  @!P3 IMAD.IADD R197, R197, 0x1, -R241.reuse ;  /* 0x00000001c5c5b824 */ /* 0x100fe200078e0af1 */
[----:B------:R-:W-:Y:S01]  /*13bd0*/  ISETP.GT.U32.AND P3, PT, R241, R199, PT ;  /* 0x000000c7f100720c */ /* 0x000fe20003f64070 */
[--C-:B------:R-:W-:Y:S02]  /*13be0*/  @!P4 IMAD.IADD R204, R204, 0x1, -R241.reuse ;  /* 0x00000001ccccc824 */ /* 0x100fe400078e0af1 */
[----:B------:R-:W-:Y:S02]  /*13bf0*/  @!P6 IADD3 R219, R219, -R241, RZ ;  /* 0x800000f1dbdbe210 */ /* 0x000fe40007ffe0ff */
[--C-:B------:R-:W-:Y:S01]  /*13c00*/  @!P0 IMAD.IADD R208, R208, 0x1, -R241.reuse ;  /* 0x00000001d0d08824 */ /* 0x100fe200078e0af1 */
[C---:B------:R-:W-:Y:S01]  /*13c10*/  ISETP.GT.U32.AND P6, PT, R241.reuse, R200, PT ;  /* 0x000000c8f100720c */ /* 0x040fe20003fc4070 */
[--C-:B------:R-:W-:Y:S01]  /*13c20*/  @!P2 IMAD.IADD R198, R198, 0x1, -R241.reuse ;  /* 0x00000001c6c6a824 */ /* 0x100fe200078e0af1 */
[C---:B------:R-:W-:Y:S01]  /*13c30*/  ISETP.GT.U32.AND P0, PT, R241.reuse, R209, PT ;  /* 0x000000d1f100720c */ /* 0x040fe20003f04070 */
[----:B------:R-:W-:Y:S01]  /*13c40*/  @!P1 IMAD.IADD R210, R210, 0x1, -R241 ;  /* 0x00000001d2d29824 */ /* 0x000fe200078e0af1 */
[----:B------:R-:W-:-:S02]  /*13c50*/  ISETP.GT.U32.AND P2, PT, R241, R204, PT ;  /* 0x000000ccf100720c */ /* 0x000fc40003f44070 */
[----:B------:R-:W-:Y:S01]  /*13c60*/  ISETP.GT.U32.AND P1, PT, R241, R203, PT ;  /* 0x000000cbf100720c */ /* 0x000fe20003f24070 */
[--C-:B------:R-:W-:Y:S02]  /*13c70*/  @!P5 IMAD.IADD R205, R205, 0x1, -R241.reuse ;  /* 0x00000001cdcdd824 */ /* 0x100fe400078e0af1 */
[----:B------:R-:W-:Y:S01]  /*13c80*/  @!P3 IMAD.IADD R199, R199, 0x1, -R241 ;  /* 0x00000001c7c7b824 */ /* 0x000fe200078e0af1 */
[----:B------:R-:W-:-:S03]  /*13c90*/  ISETP.GT.U32.AND P3, PT, R241, R196, PT ;  /* 0x000000c4f100720c */ /* 0x000fc60003f64070 */
[--C-:B------:R-:W-:Y:S01]  /*13ca0*/  @!P6 IMAD.IADD R200, R200, 0x1, -R241.reuse ;  /* 0x00000001c8c8e824 */ /* 0x100fe200078e0af1 */
[----:B------:R-:W-:Y:S01]  /*13cb0*/  ISETP.GT.U32.AND P6, PT, R241, R194, PT ;  /* 0x000000c2f100720c */ /* 0x000fe20003fc4070 */
[--C-:B------:R-:W-:Y:S02]  /*13cc0*/  @!P0 IMAD.IADD R209, R209, 0x1, -R241.reuse ;  /* 0x00000001d1d18824 */ /* 0x100fe400078e0af1 */
[----:B------:R-:W-:Y:S01]  /*13cd0*/  @!P2 IMAD.IADD R204, R204, 0x1, -R241 ;  /* 0x00000001cccca824 */ /* 0x000fe200078e0af1 */
[----:B------:R-:W-:Y:S02]  /*13ce0*/  ISETP.GT.U32.AND P2, PT, R241, R198, PT ;  /* 0x000000c6f100720c */ /* 0x000fe40003f44070 */
[----:B------:R-:W-:-:S03]  /*13cf0*/  @!P1 IADD3 R203, R203, -R241, RZ ;  /* 0x800000f1cbcb9210 */ /* 0x000fc60007ffe0ff */
[----:B------:R-:W-:Y:S01]  /*13d00*/  @!P3 IMAD.IADD R196, R196, 0x1, -R241 ;  /* 0x00000001c4c4b824 */ /* 0x000fe200078e0af1 */
[----:B------:R-:W-:-:S03]  /*13d10*/  ISETP.GT.U32.AND P3, PT, R241, R199, PT ;  /* 0x000000c7f100720c */ /* 0x000fc60003f64070 */
[----:B------:R-:W-:-:S04]  /*13d20*/  @!P6 IMAD.IADD R194, R194, 0x1, -R241 ;  /* 0x00000001c2c2e824 */ /* 0x000fc800078e0af1 */
[----:B------:R-:W-:Y:S01]  /*13d30*/  @!P2 IMAD.IADD R198, R198, 0x1, -R241 ;  /* 0x00000001c6c6a824 */ /* 0x000fe200078e0af1 */
[C---:B------:R-:W-:Y:S02]  /*13d40*/  ISETP.GT.U32.AND P2, PT, R241.reuse, R246, PT ;  /* 0x000000f6f100720c */ /* 0x040fe40003f44070 */
[----:B------:R-:W-:-:S03]  /*13d50*/  ISETP.GT.U32.AND P6, PT, R241, R209, PT ;  /* 0x000000d1f100720c */ /* 0x000fc60003fc4070 */
[----:B------:R-:W-:Y:S01]  /*13d60*/  @!P3 IMAD.IADD R199, R199, 0x1, -R241 ;  /* 0x00000001c7c7b824 */ /* 0x000fe200078e0af1 */
[C---:B------:R-:W-:Y:S02]  /*13d70*/  ISETP.GT.U32.AND P3, PT, R241.reuse, R247, PT ;  /* 0x000000f7f100720c */ /* 0x040fe40003f64070 */
[C---:B---3--:R-:W-:Y:S02]  /*13d80*/  ISETP.GT.U32.AND P1, PT, R241.reuse, R250, PT ;  /* 0x000000faf100720c */ /* 0x048fe40003f24070 */
[C---:B----4-:R-:W-:Y:S02]  /*13d90*/  ISETP.GT.U32.AND P5, PT, R241.reuse, R251, PT ;  /* 0x000000fbf100720c */ /* 0x050fe40003fa4070 */
[----:B--2---:R-:W-:-:S11]  /*13da0*/  ISETP.GT.U32.AND P4, PT, R241, R252, PT ;  /* 0x000000fcf100720c */ /* 0x004fd60003f84070 */
[--C-:B------:R-:W-:Y:S01]  /*13db0*/  @!P5 IMAD.IADD R251, R251, 0x1, -R241.reuse ;  /* 0x00000001fbfbd824 */ /* 0x100fe200078e0af1 */
[C---:B------:R-:W-:Y:S01]  /*13dc0*/  ISETP.GT.U32.AND P5, PT, R241.reuse, R203, PT ;  /* 0x000000cbf100720c */ /* 0x040fe20003fa4070 */
[--C-:B------:R-:W-:Y:S01]  /*13dd0*/  @!P4 IMAD.IADD R252, R252, 0x1, -R241.reuse ;  /* 0x00000001fcfcc824 */ /* 0x100fe200078e0af1 */
[C---:B------:R-:W-:Y:S02]  /*13de0*/  ISETP.GT.U32.AND P4, PT, R241.reuse, R205, PT ;  /* 0x000000cdf100720c */ /* 0x040fe40003f84070 */
[C---:B------:R-:W-:Y:S01]  /*13df0*/  ISETP.GT.U32.AND P0, PT, R241.reuse, R0, PT ;  /* 0x00000000f100720c */ /* 0x040fe20003f04070 */
[----:B------:R-:W-:Y:S01]  /*13e00*/  @!P1 IMAD.IADD R250, R250, 0x1, -R241 ;  /* 0x00000001fafa9824 */ /* 0x000fe200078e0af1 */
[----:B------:R-:W-:-:S09]  /*13e10*/  ISETP.GT.U32.AND P1, PT, R241, R194, PT ;  /* 0x000000c2f100720c */ /* 0x000fd20003f24070 */
        /* <DEDUP_REMOVED lines=8> */
[----:B------:R-:W-:-:S06]  /*13ea0*/  @!P1 IMAD.IADD R194, R194, 0x1, -R241 ;  /* 0x00000001c2c29824 */ /* 0x000fcc00078e0af1 */
[----:B------:R-:W-:Y:S02]  /*13eb0*/  @!P4 IADD3 R252, R252, -R241, RZ ;  /* 0x800000f1fcfcc210 */ /* 0x000fe40007ffe0ff */
[----:B------:R-:W-:Y:S02]  /*13ec0*/  ISETP.GT.U32.AND P4, PT, R241, R245, PT ;  /* 0x000000f5f100720c */ /* 0x000fe40003f84070 */
[----:B------:R-:W-:Y:S02]  /*13ed0*/  @!P0 IADD3 R197, R197, -R241, RZ ;  /* 0x800000f1c5c58210 */ /* 0x000fe40007ffe0ff */
[----:B------:R-:W-:Y:S01]  /*13ee0*/  ISETP.GT.U32.AND P0, PT, R241, R0, PT ;  /* 0x00000000f100720c */ /* 0x000fe20003f04070 */
[--C-:B------:R-:W-:Y:S01]  /*13ef0*/  @!P6 IMAD.IADD R209, R209, 0x1, -R241.reuse ;  /* 0x00000001d1d1e824 */ /* 0x100fe200078e0af1 */
[C---:B------:R-:W-:Y:S02]  /*13f00*/  ISETP.GT.U32.AND P1, PT, R241.reuse, R249, PT ;  /* 0x000000f9f100720c */ /* 0x040fe40003f24070 */
[----:B------:R-:W-:Y:S01]  /*13f10*/  ISETP.GT.U32.AND P6, PT, R241, R250, PT ;  /* 0x000000faf100720c */ /* 0x000fe20003fc4070 */
[--C-:B------:R-:W-:Y:S01]  /*13f20*/  @!P5 IMAD.IADD R251, R251, 0x1, -R241.reuse ;  /* 0x00000001fbfbd824 */ /* 0x100fe200078e0af1 */
[----:B------:R-:W-:Y:S01]  /*13f30*/  ISETP.GT.U32.AND P5, PT, R241, R244, PT ;  /* 0x000000f4f100720c */ /* 0x000fe20003fa4070 */
[--C-:B------:R-:W-:Y:S01]  /*13f40*/  @!P3 IMAD.IADD R247, R247, 0x1, -R241.reuse ;  /* 0x00000001f7f7b824 */ /* 0x100fe200078e0af1 */
[----:B------:R-:W-:Y:S01]  /*13f50*/  ISETP.GT.U32.AND P3, PT, R241, R5, PT ;  /* 0x00000005f100720c */ /* 0x000fe20003f64070 */
[--C-:B------:R-:W-:Y:S01]  /*13f60*/  @!P4 IMAD.IADD R245, R245, 0x1, -R241.reuse ;  /* 0x00000001f5f5c824 */ /* 0x100fe200078e0af1 */
[----:B------:R-:W-:Y:S01]  /*13f70*/  ISETP.GT.U32.AND P4, PT, R241, R7, PT ;  /* 0x00000007f100720c */ /* 0x000fe20003f84070 */
[----:B------:R-:W-:-:S02]  /*13f80*/  @!P2 IMAD.IADD R6, R6, 0x1, -R241 ;  /* 0x000000010606a824 */ /* 0x000fc400078e0af1 */
[--C-:B------:R-:W-:Y:S01]  /*13f90*/  @!P0 IMAD.IADD R0, R0, 0x1, -R241.reuse ;  /* 0x0000000100008824 */ /* 0x100fe200078e0af1 */
[----:B------:R-:W-:Y:S01]  /*13fa0*/  ISETP.GT.U32.AND P0, PT, R241, R248, PT ;  /* 0x000000f8f100720c */ /* 0x000fe20003f04070 */
[--C-:B------:R-:W-:Y:S01]  /*13fb0*/  @!P1 IMAD.IADD R249, R249, 0x1, -R241.reuse ;  /* 0x00000001f9f99824 */ /* 0x100fe200078e0af1 */
[C---:B------:R-:W-:Y:S01]  /*13fc0*/  ISETP.GT.U32.AND P2, PT, R241.reuse, R245, PT ;  /* 0x000000f5f100720c */ /* 0x040fe20003f44070 */
[--C-:B------:R-:W-:Y:S01]  /*13fd0*/  @!P6 IMAD.IADD R250, R250, 0x1, -R241.reuse ;  /* 0x00000001fafae824 */ /* 0x100fe200078e0af1 */
[C---:B------:R-:W-:Y:S02]  /*13fe0*/  ISETP.GT.U32.AND P1, PT, R241.reuse, R3, PT ;  /* 0x00000003f100720c */ /* 0x040fe40003f24070 */
        /* <DEDUP_REMOVED lines=11> */
[----:B------:R-:W-:Y:S01]  /*140a0*/  @!P1 IMAD.IADD R3, R3, 0x1, -R241 ;  /* 0x0000000103039824 */ /* 0x000fe200078e0af1 */
[----:B------:R-:W-:-:S02]  /*140b0*/  ISETP.GT.U32.AND P1, PT, R241, R248, PT ;  /* 0x000000f8f100720c */ /* 0x000fc40003f24070 */
[----:B------:R-:W-:Y:S01]  /*140c0*/  @!P6 IADD3 R2, R2, -R241, RZ ;  /* 0x800000f10202e210 */ /* 0x000fe20007ffe0ff */
[--C-:B------:R-:W-:Y:S01]  /*140d0*/  @!P5 IMAD.IADD R8, R8, 0x1, -R241.reuse ;  /* 0x000000010808d824 */ /* 0x100fe200078e0af1 */
[C---:B------:R-:W-:Y:S02]  /*140e0*/  ISETP.GT.U32.AND P6, PT, R241.reuse, R249, PT ;  /* 0x000000f9f100720c */ /* 0x040fe40003fc4070 */
[C---:B------:R-:W-:Y:S01]  /*140f0*/  ISETP.GT.U32.AND P5, PT, R241.reuse, R2, PT ;  /* 0x00000002f100720c */ /* 0x040fe20003fa4070 */
[--C-:B------:R-:W-:Y:S01]  /*14100*/  @!P3 IMAD.IADD R246, R246, 0x1, -R241.reuse ;  /* 0x00000001f6f6b824 */ /* 0x100fe200078e0af1 */
[C---:B------:R-:W-:Y:S01]  /*14110*/  ISETP.GT.U32.AND P3, PT, R241.reuse, R5, PT ;  /* 0x00000005f100720c */ /* 0x040fe20003f64070 */
[--C-:B------:R-:W-:Y:S01]  /*14120*/  @!P4 IMAD.IADD R244, R244, 0x1, -R241.reuse ;  /* 0x00000001f4f4c824 */ /* 0x100fe200078e0af1 */
[C---:B------:R-:W-:Y:S01]  /*14130*/  ISETP.GT.U32.AND P4, PT, R241.reuse, R7, PT ;  /* 0x00000007f100720c */ /* 0x040fe20003f84070 */
[----:B------:R-:W-:Y:S01]  /*14140*/  @!P0 IMAD.IADD R4, R4, 0x1, -R241 ;  /* 0x0000000104048824 */ /* 0x000fe200078e0af1 */
[----:B------:R-:W-:-:S02]  /*14150*/  ISETP.GT.U32.AND P0, PT, R241, R247, PT ;  /* 0x000000f7f100720c */ /* 0x000fc40003f04070 */
[----:B------:R-:W-:Y:S02]  /*14160*/  @!P2 IADD3 R6, R6, -R241, RZ ;  /* 0x800000f10606a210 */ /* 0x000fe40007ffe0ff */
[C---:B------:R-:W-:Y:S02]  /*14170*/  ISETP.GT.U32.AND P2, PT, R241.reuse, R13, PT ;  /* 0x0000000df100720c */ /* 0x040fe40003f44070 */
[----:B------:R-:W-:Y:S02]  /*14180*/  @!P1 IADD3 R248, R248, -R241, RZ ;  /* 0x800000f1f8f89210 */ /* 0x000fe40007ffe0ff */
[C---:B------:R-:W-:Y:S01]  /*14190*/  ISETP.GT.U32.AND P1, PT, R241.reuse, R3, PT ;  /* 0x00000003f100720c */ /* 0x040fe20003f24070 */
[--C-:B------:R-:W-:Y:S01]  /*141a0*/  @!P5 IMAD.IADD R2, R2, 0x1, -R241.reuse ;  /* 0x000000010202d824 */ /* 0x100fe200078e0af1 */
[----:B------:R-:W-:Y:S01]  /*141b0*/  ISETP.GT.U32.AND P5, PT, R241, R9, PT ;  /* 0x00000009f100720c */ /* 0x000fe20003fa4070 */
        /* <DEDUP_REMOVED lines=26> */
[----:B------:R-:W-:-:S02]  /*14360*/  @!P5 IMAD.IADD R16, R16, 0x1, -R241 ;  /* 0x000000011010d824 */ /* 0x000fc400078e0af1 */
[----:B------:R-:W-:Y:S02]  /*14370*/  @!P6 IADD3 R15, R15, -R241, RZ ;  /* 0x800000f10f0fe210 */ /* 0x000fe40007ffe0ff */
        /* <DEDUP_REMOVED lines=9> */
[----:B------:R-:W-:Y:S01]  /*14410*/  @!P1 IMAD.IADD R17, R17, 0x1, -R241 ;  /* 0x0000000111119824 */ /* 0x000fe200078e0af1 */
[----:B------:R-:W-:-:S02]  /*14420*/  ISETP.GT.U32.AND P2, PT, R241, R20, PT ;  /* 0x00000014f100720c */ /* 0x000fc40003f44070 */
        /* <DEDUP_REMOVED lines=12> */
[----:B------:R-:W-:Y:S02]  /*144f0*/  ISETP.GT.U32.AND P2, PT, R241, R27, PT ;  /* 0x0000001bf100720c */ /* 0x000fe40003f44070 */
[----:B------:R-:W-:Y:S02]  /*14500*/  @!P1 IADD3 R11, R11, -R241, RZ ;  /* 0x800000f10b0b9210 */ /* 0x000fe40007ffe0ff */
        /* <DEDUP_REMOVED lines=19> */
[----:B------:R-:W-:-:S02]  /*14640*/  @!P6 IMAD.IADD R28, R28, 0x1, -R241 ;  /* 0x000000011c1ce824 */ /* 0x000fc400078e0af1 */
[----:B------:R-:W-:Y:S02]  /*14650*/  @!P4 IADD3 R29, R29, -R241, RZ ;  /* 0x800000f11d1dc210 */ /* 0x000fe40007ffe0ff */
[C---:B------:R-:W-:Y:S01]  /*14660*/  ISETP.GT.U32.AND P4, PT, R241.reuse, R23, PT ;  /* 0x00000017f100720c */ /* 0x040fe20003f84070 */
[--C-:B------:R-:W-:Y:S01]  /*14670*/  @!P0 IMAD.IADD R18, R18, 0x1, -R241.reuse ;  /* 0x0000000112128824 */ /* 0x100fe200078e0af1 */
[C---:B------:R-:W-:Y:S01]  /*14680*/  ISETP.GT.U32.AND P0, PT, R241.reuse, R25, PT ;  /* 0x00000019f100720c */ /* 0x040fe20003f04070 */
[--C-:B------:R-:W-:Y:S01]  /*14690*/  @!P2 IMAD.IADD R34, R34, 0x1, -R241.reuse ;  /* 0x000000012222a824 */ /* 0x100fe200078e0af1 */
[C---:B------:R-:W-:Y:S01]  /*146a0*/  ISETP.GT.U32.AND P2, PT, R241.reuse, R28, PT ;  /* 0x0000001cf100720c */ /* 0x040fe20003f44070 */
[--C-:B------:R-:W-:Y:S01]  /*146b0*/  @!P1 IMAD.IADD R24, R24, 0x1, -R241.reuse ;  /* 0x0000000118189824 */ /* 0x100fe200078e0af1 */
[----:B------:R-:W-:Y:S01]  /*146c0*/  ISETP.GT.U32.AND P1, PT, R241, R31, PT ;  /* 0x0000001ff100720c */ /* 0x000fe20003f24070 */
[----:B------:R-:W-:-:S03]  /*146d0*/  @!P5 IMAD.IADD R30, R30, 0x1, -R241 ;  /* 0x000000011e1ed824 */ /* 0x000fc600078e0af1 */
        /* <DEDUP_REMOVED lines=22> */
[----:B------:R-:W-:Y:S02]  /*14840*/  @!P1 IADD3 R25, R25, -R241, RZ ;  /* 0x800000f119199210 */ /* 0x000fe40007ffe0ff */
        /* <DEDUP_REMOVED lines=13> */
[----:B------:R-:W-:Y:S01]  /*14920*/  @!P1 IMAD.IADD R31, R31, 0x1, -R241 ;  /* 0x000000011f1f9824 */ /* 0x000fe200078e0af1 */
[----:B------:R-:W-:-:S02]  /*14930*/  ISETP.GT.U32.AND P1, PT, R241, R38, PT ;  /* 0x00000026f100720c */ /* 0x000fc40003f24070 */
[----:B------:R-:W-:Y:S01]  /*14940*/  @!P6 IADD3 R34, R34, -R241, RZ ;  /* 0x800000f12222e210 */ /* 0x000fe20007ffe0ff */
[--C-:B------:R-:W-:Y:S01]  /*14950*/  @!P5 IMAD.IADD R37, R37, 0x1, -R241.reuse ;  /* 0x000000012525d824 */ /* 0x100fe200078e0af1 */
[C---:B------:R-:W-:Y:S02]  /*14960*/  ISETP.GT.U32.AND P6, PT, R241.reuse, R41, PT ;  /* 0x00000029f100720c */ /* 0x040fe40003fc4070 */
[----:B------:R-:W-:Y:S01]  /*14970*/  ISETP.GT.U32.AND P5, PT, R241, R44, PT ;  /* 0x0000002cf100720c */ /* 0x000fe20003fa4070 */
[--C-:B------:R-:W-:Y:S01]  /*14980*/  @!P3 IMAD.IADD R40, R40, 0x1, -R241.reuse ;  /* 0x000000012828b824 */ /* 0x100fe200078e0af1 */
[----:B------:R-:W-:Y:S01]  /*14990*/  @!P4 IADD3 R43, R43, -R241, RZ ;  /* 0x800000f12b2bc210 */ /* 0x000fe20007ffe0ff */
[--C-:B------:R-:W-:Y:S01]  /*149a0*/  @!P0 IMAD.IADD R32, R32, 0x1, -R241.reuse ;  /* 0x0000000120208824 */ /* 0x100fe200078e0af1 */
[C---:B------:R-:W-:Y:S02]  /*149b0*/  ISETP.GT.U32.AND P3, PT, R241.reuse, R47, PT ;  /* 0x0000002ff100720c */ /* 0x040fe40003f64070 */
[C---:B------:R-:W-:Y:S01]  /*149c0*/  ISETP.GT.U32.AND P4, PT, R241.reuse, R37, PT ;  /* 0x00000025f100720c */ /* 0x040fe20003f84070 */
[--C-:B------:R-:W-:Y:S01]  /*149d0*/  @!P2 IMAD.IADD R36, R36, 0x1, -R241.reuse ;  /* 0x000000012424a824 */ /* 0x100fe200078e0af1 */
[C---:B------:R-:W-:Y:S01]  /*149e0*/  ISETP.GT.U32.AND P0, PT, R241.reuse, R39, PT ;  /* 0x00000027f100720c */ /* 0x040fe20003f04070 */
[----:B------:R-:W-:Y:S01]  /*149f0*/  @!P1 IMAD.IADD R38, R38, 0x1, -R241 ;  /* 0x0000000126269824 */ /* 0x000fe200078e0af1 */
[----:B------:R-:W-:-:S02]  /*14a00*/  ISETP.GT.U32.AND P2, PT, R241, R42, PT ;  /* 0x0000002af100720c */ /* 0x000fc40003f44070 */
[----:B------:R-:W-:Y:S01]  /*14a10*/  ISETP.GT.U32.AND P1, PT, R241, R45, PT ;  /* 0x0000002df100720c */ /* 0x000fe20003f24070 */
[--C-:B------:R-:W-:Y:S02]  /*14a20*/  @!P6 IMAD.IADD R41, R41, 0x1, -R241.reuse ;  /* 0x000000012929e824 */ /* 0x100fe400078e0af1 */
        /* <DEDUP_REMOVED lines=11> */
[----:B------:R-:W-:-:S03]  /*14ae0*/  ISETP.GT.U32.AND P1, PT, R241, R39, PT ;  /* 0x00000027f100720c */ /* 0x000fc60003f24070 */
[----:B------:R-:W-:Y:S02]  /*14af0*/  @!P5 IADD3 R38, R38, -R241, RZ ;  /* 0x800000f12626d210 */ /* 0x000fe40007ffe0ff */
        /* <DEDUP_REMOVED lines=10> */
[----:B------:R-:W-:-:S03]  /*14ba0*/  ISETP.GT.U32.AND P1, PT, R241, R45, PT ;  /* 0x0000002df100720c */ /* 0x000fc60003f24070 */
[--C-:B------:R-:W-:Y:S01]  /*14bb0*/  @!P5 IMAD.IADD R44, R44, 0x1, -R241.reuse ;  /* 0x000000012c2cd824 */ /* 0x100fe200078e0af1 */
[C---:B------:R-:W-:Y:S01]  /*14bc0*/  ISETP.GT.U32.AND P5, PT, R241.reuse, R51, PT ;  /* 0x00000033f100720c */ /* 0x040fe20003fa4070 */
[--C-:B------:R-:W-:Y:S01]  /*14bd0*/  @!P3 IMAD.IADD R48, R48, 0x1, -R241.reuse ;  /* 0x000000013030b824 */ /* 0x100fe200078e0af1 */
[C---:B------:R-:W-:Y:S01]  /*14be0*/  ISETP.GT.U32.AND P6, PT, R241.reuse, R35, PT ;  /* 0x00000023f100720c */ /* 0x040fe20003fc4070 */
[--C-:B------:R-:W-:Y:S01]  /*14bf0*/  @!P4 IMAD.IADD R50, R50, 0x1, -R241.reuse ;  /* 0x000000013232c824 */ /* 0x100fe200078e0af1 */
[C---:B------:R-:W-:Y:S01]  /*14c00*/  ISETP.GT.U32.AND P3, PT, R241.reuse, R55, PT ;  /* 0x00000037f100720c */ /* 0x040fe20003f64070 */
[--C-:B------:R-:W-:Y:S01]  /*14c10*/  @!P0 IMAD.IADD R40, R40, 0x1, -R241.reuse ;  /* 0x0000000128288824 */ /* 0x100fe200078e0af1 */
[C---:B------:R-:W-:Y:S02]  /*14c20*/  ISETP.GT.U32.AND P4, PT, R241.reuse, R57, PT ;  /* 0x00000039f100720c */ /* 0x040fe40003f84070 */
[----:B------:R-:W-:Y:S02]  /*14c30*/  ISETP.GT.U32.AND P0, PT, R241, R46, PT ;  /* 0x0000002ef100720c */ /* 0x000fe40003f04070 */
[----:B------:R-:W-:Y:S01]  /*14c40*/  @!P2 IADD3 R56, R56, -R241, RZ ;  /* 0x800000f13838a210 */ /* 0x000fe20007ffe0ff */
[----:B------:R-:W-:Y:S01]  /*14c50*/  @!P1 IMAD.IADD R45, R45, 0x1, -R241 ;  /* 0x000000012d2d9824 */ /* 0x000fe200078e0af1 */
[----:B------:R-:W-:-:S02]  /*14c60*/  ISETP.GT.U32.AND P2, PT, R241, R50, PT ;  /* 0x00000032f100720c */ /* 0x000fc40003f44070 */
        /* <DEDUP_REMOVED lines=28> */
[C---:B------:R-:W-:Y:S02]  /*14e30*/  ISETP.GT.U32.AND P1, PT, R241.reuse, R53, PT ;  /* 0x00000035f100720c */ /* 0x040fe40003f24070 */
[----:B------:R-:W-:Y:S01]  /*14e40*/  @!P5 IADD3 R52, R52, -R241, RZ ;  /* 0x800000f13434d210 */ /* 0x000fe20007ffe0ff */
        /* <DEDUP_REMOVED lines=21> */
[----:B------:R-:W-:Y:S01]  /*14fa0*/  @!P0 IMAD.IADD R54, R54, 0x1, -R241 ;  /* 0x0000000136368824 */ /* 0x000fe200078e0af1 */
[----:B------:R-:W-:-:S02]  /*14fb0*/  ISETP.GT.U32.AND P0, PT, R241, R61, PT ;  /* 0x0000003df100720c */ /* 0x000fc40003f04070 */
[----:B------:R-:W-:Y:S01]  /*14fc0*/  @!P2 IADD3 R70, R70, -R241, RZ ;  /* 0x800000f14646a210 */ /* 0x000fe20007ffe0ff */
        /* <DEDUP_REMOVED lines=9> */
[----:B------:R-:W-:Y:S01]  /*15060*/  @!P6 IMAD.IADD R60, R60, 0x1, -R241 ;  /* 0x000000013c3ce824 */ /* 0x000fe200078e0af1 */
[----:B------:R-:W-:-:S02]  /*15070*/  @!P0 IADD3 R61, R61, -R241, RZ ;  /* 0x800000f13d3d8210 */ /* 0x000fc40007ffe0ff */
[C---:B------:R-:W-:Y:S01]  /*15080*/  ISETP.GT.U32.AND P6, PT, R241.reuse, R67, PT ;  /* 0x00000043f100720c */ /* 0x040fe20003fc4070 */
        /* <DEDUP_REMOVED lines=18> */
[C---:B------:R-:W-:Y:S02]  /*151b0*/  ISETP.GT.U32.AND P1, PT, R241.reuse, R67, PT ;  /* 0x00000043f100720c */ /* 0x040fe40003f24070 */
        /* <DEDUP_REMOVED lines=24> */
[C---:B------:R-:W-:Y:S01]  /*15340*/  ISETP.GT.U32.AND P2, PT, R241.reuse, R78, PT ;  /* 0x0000004ef100720c */ /* 0x040fe20003f44070 */
[--C-:B------:R-:W-:Y:S01]  /*15350*/  @!P1 IMAD.IADD R74, R74, 0x1, -R241.reuse ;  /* 0x000000014a4a9824 */ /* 0x100fe200078e0af1 */
[C---:B------:R-:W-:Y:S02]  /*15360*/  ISETP.GT.U32.AND P6, PT, R241.reuse, R80, PT ;  /* 0x00000050f100720c */ /* 0x040fe40003fc4070 */
[----:B------:R-:W-:Y:S01]  /*15370*/  ISETP.GT.U32.AND P1, PT, R241, R81, PT ;  /* 0x00000051f100720c */ /* 0x000fe20003f24070 */
        /* <DEDUP_REMOVED lines=8> */
[C---:B------:R-:W-:Y:S01]  /*15400*/  ISETP.GT.U32.AND P0, PT, R241.reuse, R82, PT ;  /* 0x00000052f100720c */ /* 0x040fe20003f04070 */
[--C-:B------:R-:W-:Y:S01]  /*15410*/  @!P6 IMAD.IADD R80, R80, 0x1, -R241.reuse ;  /* 0x000000015050e824 */ /* 0x100fe200078e0af1 */
[----:B------:R-:W-:Y:S01]  /*15420*/  ISETP.GT.U32.AND P2, PT, R241, R84, PT ;  /* 0x00000054f100720c */ /* 0x000fe20003f44070 */
[--C-:B------:R-:W-:Y:S01]  /*15430*/  @!P1 IMAD.IADD R81, R81, 0x1, -R241.reuse ;  /* 0x0000000151519824 */ /* 0x100fe200078e0af1 */
[C---:B------:R-:W-:Y:S01]  /*15440*/  ISETP.GT.U32.AND P1, PT, R241.reuse, R75, PT ;  /* 0x0000004bf100720c */ /* 0x040fe20003f24070 */
[--C-:B------:R-:W-:Y:S01]  /*15450*/  @!P5 IMAD.IADD R86, R86, 0x1, -R241.reuse ;  /* 0x000000015656d824 */ /* 0x100fe200078e0af1 */
[C---:B------:R-:W-:Y:S02]  /*15460*/  ISETP.GT.U32.AND P6, PT, R241.reuse, R74, PT ;  /* 0x0000004af100720c */ /* 0x040fe40003fc4070 */
[----:B------:R-:W-:Y:S01]  /*15470*/  ISETP.GT.U32.AND P5, PT, R241, R80, PT ;  /* 0x00000050f100720c */ /* 0x000fe20003fa4070 */
[----:B------:R-:W-:Y:S01]  /*15480*/  @!P3 IMAD.IADD R77, R77, 0x1, -R241 ;  /* 0x000000014d4db824 */ /* 0x000fe200078e0af1 */
[----:B------:R-:W-:-:S02]  /*15490*/  @!P4 IADD3 R79, R79, -R241, RZ ;  /* 0x800000f14f4fc210 */ /* 0x000fc40007ffe0ff */
[C---:B------:R-:W-:Y:S01]  /*154a0*/  ISETP.GT.U32.AND P3, PT, R241.reuse, R83, PT ;  /* 0x00000053f100720c */ /* 0x040fe20003f64070 */
[--C-:B------:R-:W-:Y:S01]  /*154b0*/  @!P0 IMAD.IADD R82, R82, 0x1, -R241.reuse ;  /* 0x0000000152528824 */ /* 0x100fe200078e0af1 */
[C---:B------:R-:W-:Y:S01]  /*154c0*/  ISETP.GT.U32.AND P4, PT, R241.reuse, R85, PT ;  /* 0x00000055f100720c */ /* 0x040fe20003f84070 */
[--C-:B------:R-:W-:Y:S01]  /*154d0*/  @!P2 IMAD.IADD R84, R84, 0x1, -R241.reuse ;  /* 0x000000015454a824 */ /* 0x100fe200078e0af1 */
[----:B------:R-:W-:Y:S01]  /*154e0*/  ISETP.GT.U32.AND P0, PT, R241, R76, PT ;  /* 0x0000004cf100720c */ /* 0x000fe20003f04070 */
[--C-:B------:R-:W-:Y:S01]  /*154f0*/  @!P1 IMAD.IADD R75, R75, 0x1, -R241.reuse ;  /* 0x000000014b4b9824 */ /* 0x100fe200078e0af1 */
[C---:B------:R-:W-:Y:S02]  /*15500*/  ISETP.GT.U32.AND P2, PT, R241.reuse, R91, PT ;  /* 0x0000005bf100720c */ /* 0x040fe40003f44070 */
        /* <DEDUP_REMOVED lines=28> */
[----:B------:R-:W-:Y:S01]  /*156d0*/  ISETP.GT.U32.AND P1, PT, R241, R95, PT ;  /* 0x0000005ff100720c */ /* 0x000fe20003f24070 */
[--C-:B------:R-:W-:Y:S02]  /*156e0*/  @!P6 IMAD.IADD R93, R93, 0x1, -R241.reuse ;  /* 0x000000015d5de824 */ /* 0x100fe400078e0af1 */
[--C-:B------:R-:W-:Y:S01]  /*156f0*/  @!P5 IMAD.IADD R94, R94, 0x1, -R241.reuse ;  /* 0x000000015e5ed824 */ /* 0x100fe200078e0af1 */
[----:B------:R-:W-:Y:S01]  /*15700*/  ISETP.GT.U32.AND P5, PT, R241, R88, PT ;  /* 0x00000058f100720c */ /* 0x000fe20003fa4070 */
[--C-:B------:R-:W-:Y:S01]  /*15710*/  @!P4 IMAD.IADD R99, R99, 0x1, -R241.reuse ;  /* 0x000000016363c824 */ /* 0x100fe200078e0af1 */
[----:B------:R-:W-:Y:S01]  /*15720*/  @!P3 IADD3 R97, R97, -R241, RZ ;  /* 0x800000f16161b210 */ /* 0x000fe20007ffe0ff */
[----:B------:R-:W-:Y:S01]  /*15730*/  STL [R1+0xac], R214 ;  /* 0x0000acd601007387 */ /* 0x000fe20000100800 */
[----:B------:R-:W-:Y:S01]  /*15740*/  ISETP.GT.U32.AND P6, PT, R241, R87, PT ;  /* 0x00000057f100720c */ /* 0x000fe20003fc4070 */
[----:B------:R-:W-:Y:S01]  /*15750*/  @!P0 IMAD.IADD R89, R89, 0x1, -R241 ;  /* 0x0000000159598824 */ /* 0x000fe200078e0af1 */
[----:B------:R-:W-:-:S02]  /*15760*/  ISETP.GT.U32.AND P3, PT, R241, R91, PT ;  /* 0x0000005bf100720c */ /* 0x000fc40003f64070 */
[C---:B------:R-:W-:Y:S01]  /*15770*/  ISETP.GT.U32.AND P4, PT, R241.reuse, R93, PT ;  /* 0x0000005df100720c */ /* 0x040fe20003f84070 */
[----:B------:R1:W-:Y:S01]  /*15780*/  STL [R1+0xa8], R234 ;  /* 0x0000a8ea01007387 */ /* 0x0003e20000100800 */
[----:B------:R-:W-:Y:S02]  /*15790*/  ISETP.GT.U32.AND P0, PT, R241, R96, PT ;  /* 0x00000060f100720c */ /* 0x000fe40003f04070 */
[----:B------:R-:W-:Y:S01]  /*157a0*/  @!P2 IADD3 R92, R92, -R241, RZ ;  /* 0x800000f15c5ca210 */ /* 0x000fe20007ffe0ff */
[----:B------:R-:W-:Y:S01]  /*157b0*/  @!P1 IMAD.IADD R95, R95, 0x1, -R241 ;  /* 0x000000015f5f9824 */ /* 0x000fe200078e0af1 */
[C---:B------:R-:W-:Y:S01]  /*157c0*/  ISETP.GT.U32.AND P2, PT, R241.reuse, R98, PT ;  /* 0x00000062f100720c */ /* 0x040fe20003f44070 */
[----:B------:R2:W-:Y:S01]  /*157d0*/  STL [R1+0xa4], R202 ;  /* 0x0000a4ca01007387 */ /* 0x0005e20000100800 */
[----:B------:R-:W-:Y:S01]  /*157e0*/  ISETP.GT.U32.AND P1, PT, R241, R89, PT ;  /* 0x00000059f100720c */ /* 0x000fe20003f24070 */
[----:B-1----:R-:W-:-:S04]  /*157f0*/  IMAD.HI.U32 R234, R240, R233, RZ ;  /* 0x000000e9f0ea7227 */ /* 0x002fc800078e00ff */
[----:B------:R-:W-:Y:S01]  /*15800*/  IMAD.MOV R234, RZ, RZ, -R234 ;  /* 0x000000ffffea7224 */ /* 0x000fe200078e0aea */
[----:B--2---:R-:W-:Y:S01]  /*15810*/  IADD3 R202, R237, 0x1f6, RZ ;  /* 0x000001f6edca7810 */ /* 0x004fe20007ffe0ff */
[----:B------:R-:W-:Y:S01]  /*15820*/  @!P5 IMAD.IADD R88, R88, 0x1, -R241 ;  /* 0x000000015858d824 */ /* 0x000fe200078e0af1 */
[C---:B------:R-:W-:Y:S01]  /*15830*/  ISETP.GT.U32.AND P5, PT, R241.reuse, R94, PT ;  /* 0x0000005ef100720c */ /* 0x040fe20003fa4070 */
[----:B------:R-:W-:Y:S01]  /*15840*/  IMAD R233, R241, R234, R233 ;  /* 0x000000eaf1e97224 */ /* 0x000fe200078e02e9 */
[----:B------:R-:W-:Y:S01]  /*15850*/  IABS R234, R202 ;  /* 0x000000ca00ea7213 */ /* 0x000fe20000000000 */
[----:B------:R-:W-:Y:S01]  /*15860*/  STL [R1+0xa0], R216 ;  /* 0x0000a0d801007387 */ /* 0x000fe20000100800 */
[--C-:B------:R-:W-:Y:S01]  /*15870*/  @!P6 IMAD.IADD R87, R87, 0x1, -R241.reuse ;  /* 0x000000015757e824 */ /* 0x100fe200078e0af1 */
[----:B------:R-:W-:Y:S01]  /*15880*/  ISETP.GT.U32.AND P6, PT, R241, R99, PT ;  /* 0x00000063f100720c */ /* 0x000fe20003fc4070 */
[--C-:B------:R-:W-:Y:S01]  /*15890*/  @!P3 IMAD.IADD R91, R91, 0x1, -R241.reuse ;  /* 0x000000015b5bb824 */ /* 0x100fe200078e0af1 */
[----:B------:R-:W-:Y:S01]  /*158a0*/  STL [R1+0x9c], R217 ;  /* 0x00009cd901007387 */ /* 0x000fe20000100800 */
[--C-:B------:R-:W-:Y:S01]  /*158b0*/  @!P4 IMAD.IADD R93, R93, 0x1, -R241.reuse ;  /* 0x000000015d5dc824 */ /* 0x100fe200078e0af1 */
[C---:B------:R-:W-:Y:S01]  /*158c0*/  ISETP.GT.U32.AND P3, PT, R241.reuse, R97, PT ;  /* 0x00000061f100720c */ /* 0x040fe20003f64070 */
[--C-:B------:R-:W-:Y:S01]  /*158d0*/  @!P0 IMAD.IADD R96, R96, 0x1, -R241.reuse ;  /* 0x0000000160608824 */ /* 0x100fe200078e0af1 */
[C---:B------:R-:W-:Y:S01]  /*158e0*/  ISETP.GT.U32.AND P4, PT, R241.reuse, R100, PT ;  /* 0x00000064f100720c */ /* 0x040fe20003f84070 */
[----:B------:R-:W-:Y:S01]  /*158f0*/  STL [R1+0x98], R236 ;  /* 0x000098ec01007387 */ /* 0x000fe20000100800 */
[----:B------:R-:W-:Y:S01]  /*15900*/  ISETP.GT.U32.AND P0, PT, R241, R90, PT ;  /* 0x0000005af100720c */ /* 0x000fe20003f04070 */
[----:B------:R-:W-:-:S02]  /*15910*/  @!P2 IMAD.IADD R98, R98, 0x1, -R241 ;  /* 0x000000016262a824 */ /* 0x000fc400078e0af1 */
[----:B------:R1:W-:Y:S01]  /*15920*/  STL [R1+0x94], R235 ;  /* 0x000094eb01007387 */ /* 0x0003e20000100800 */
[----:B------:R-:W-:Y:S01]  /*15930*/  ISETP.GT.U32.AND P2, PT, R241, R105, PT ;  /* 0x00000069f100720c */ /* 0x000fe20003f44070 */
[----:B------:R-:W-:Y:S02]  /*15940*/  @!P1 IMAD.IADD R89, R89, 0x1, -R241 ;  /* 0x0000000159599824 */ /* 0x000fe400078e0af1 */
[----:B------:R-:W-:Y:S01]  /*15950*/  STL [R1+0x90], R242 ;  /* 0x000090f201007387 */ /* 0x000fe20000100800 */
[----:B------:R-:W-:-:S03]  /*15960*/  ISETP.GT.U32.AND P1, PT, R241, R95, PT ;  /* 0x0000005ff100720c */ /* 0x000fc60003f24070 */
[----:B------:R-:W-:Y:S01]  /*15970*/  STL [R1+0x8c], R239 ;  /* 0x00008cef01007387 */ /* 0x000fe20000100800 */
[----:B-1----:R-:W-:-:S03]  /*15980*/  IMAD.HI.U32 R235, R240, R234, RZ ;  /* 0x000000eaf0eb7227 */ /* 0x002fc600078e00ff */
[----:B------:R-:W-:Y:S01]  /*15990*/  STL [R1+0x88], R238 ;  /* 0x000088ee01007387 */ /* 0x000fe20000100800 */
[----:B------:R-:W-:-:S03]  /*159a0*/  IMAD.MOV R235, RZ, RZ, -R235 ;  /* 0x000000ffffeb7224 */ /* 0x000fc600078e0aeb */
[----:B------:R1:W-:Y:S01]  /*159b0*/  STL [R1+0x7a88], R202 ;  /* 0x007a88ca01007387 */ /* 0x0003e20000100800 */
[--C-:B------:R-:W-:Y:S01]  /*159c0*/  @!P5 IMAD.IADD R94, R94, 0x1, -R241.reuse ;  /* 0x000000015e5ed824 */ /* 0x100fe200078e0af1 */
[C---:B------:R-:W-:Y:S01]  /*159d0*/  ISETP.GT.U32.AND P5, PT, R241.reuse, R101, PT ;  /* 0x00000065f100720c */ /* 0x040fe20003fa4070 */
[----:B------:R-:W-:Y:S01]  /*159e0*/  IMAD R234, R241, R235, R234 ;  /* 0x000000ebf1ea7224 */ /* 0x000fe200078e02ea */
[----:B------:R-:W-:Y:S01]  /*159f0*/  @!P4 IADD3 R100, R100, -R241, RZ ;  /* 0x800000f16464c210 */ /* 0x000fe20007ffe0ff */
[--C-:B------:R-:W-:Y:S01]  /*15a00*/  @!P3 IMAD.IADD R97, R97, 0x1, -R241.reuse ;  /* 0x000000016161b824 */ /* 0x100fe200078e0af1 */
[----:B-1----:R-:W-:Y:S01]  /*15a10*/  IADD3 R202, R237, 0x1f7, RZ ;  /* 0x000001f7edca7810 */ /* 0x002fe20007ffe0ff */
[--C-:B------:R-:W-:Y:S01]  /*15a20*/  @!P6 IMAD.IADD R99, R99, 0x1, -R241.reuse ;  /* 0x000000016363e824 */ /* 0x100fe200078e0af1 */
[C---:B------:R-:W-:Y:S02]  /*15a30*/  ISETP.GT.U32.AND P3, PT, R241.reuse, R104, PT ;  /* 0x00000068f100720c */ /* 0x040fe40003f64070 */
[----:B------:R-:W-:Y:S01]  /*15a40*/  IABS R235, R202 ;  /* 0x000000ca00eb7213 */ /* 0x000fe20000000000 */
[----:B------:R-:W-:Y:S01]  /*15a50*/  @!P0 IMAD.IADD R90, R90, 0x1, -R241 ;  /* 0x000000015a5a8824 */ /* 0x000fe200078e0af1 */
[----:B------:R-:W-:-:S02]  /*15a60*/  ISETP.GT.U32.AND P6, PT, R241, R106, PT ;  /* 0x0000006af100720c */ /* 0x000fc40003fc4070 */
[C---:B------:R-:W-:Y:S01]  /*15a70*/  ISETP.GT.U32.AND P4, PT, R241.reuse, R107, PT ;  /* 0x0000006bf100720c */ /* 0x040fe20003f84070 */
[----:B------:R-:W-:Y:S01]  /*15a80*/  IMAD.HI.U32 R236, R240, R235, RZ ;  /* 0x000000ebf0ec7227 */ /* 0x000fe200078e00ff */
[----:B------:R-:W-:-:S03]  /*15a90*/  ISETP.GT.U32.AND P0, PT, R241, R96, PT ;  /* 0x00000060f100720c */ /* 0x000fc60003f04070 */
[--C-:B------:R-:W-:Y:S01]  /*15aa0*/  @!P2 IMAD.IADD R105, R105, 0x1, -R241.reuse ;  /* 0x000000016969a824 */ /* 0x100fe200078e0af1 */
[----:B------:R-:W-:Y:S01]  /*15ab0*/  ISETP.GT.U32.AND P2, PT, R241, R112, PT ;  /* 0x00000070f100720c */ /* 0x000fe20003f44070 */
[--C-:B------:R-:W-:Y:S01]  /*15ac0*/  @!P1 IMAD.IADD R95, R95, 0x1, -R241.reuse ;  /* 0x000000015f5f9824 */ /* 0x100fe200078e0af1 */
[----:B------:R-:W-:Y:S01]  /*15ad0*/  ISETP.GT.U32.AND P1, PT, R241, R102, PT ;  /* 0x00000066f100720c */ /* 0x000fe20003f24070 */
[----:B------:R1:W-:Y:S01]  /*15ae0*/  STL [R1+0x7a80], R202 ;  /* 0x007a80ca01007387 */ /* 0x0003e20000100800 */
[----:B------:R-:W-:Y:S02]  /*15af0*/  IMAD.MOV R236, RZ, RZ, -R236 ;  /* 0x000000ffffec7224 */ /* 0x000fe400078e0aec */
[----:B------:R-:W-:Y:S01]  /*15b00*/  @!P5 IMAD.IADD R101, R101, 0x1, -R241 ;  /* 0x000000016565d824 */ /* 0x000fe200078e0af1 */
[C---:B------:R-:W-:Y:S01]  /*15b10*/  ISETP.GT.U32.AND P5, PT, R241.reuse, R108, PT ;  /* 0x0000006cf100720c */ /* 0x040fe20003fa4070 */
[----:B------:R-:W-:Y:S01]  /*15b20*/  IMAD R235, R241, R236, R235 ;  /* 0x000000ecf1eb7224 */ /* 0x000fe200078e02eb */
[----:B-1----:R-:W-:Y:S01]  /*15b30*/  IADD3 R202, R237, 0x1f8, RZ ;  /* 0x000001f8edca7810 */ /* 0x002fe20007ffe0ff */
[--C-:B------:R-:W-:Y:S01]  /*15b40*/  @!P3 IMAD.IADD R104, R104, 0x1, -R241.reuse ;  /* 0x000000016868b824 */ /* 0x100fe200078e0af1 */
[----:B------:R-:W-:Y:S01]  /*15b50*/  ISETP.GT.U32.AND P3, PT, R241, R111, PT ;  /* 0x0000006ff100720c */ /* 0x000fe20003f64070 */
[--C-:B------:R-:W-:Y:S01]  /*15b60*/  @!P6 IMAD.IADD R106, R106, 0x1, -R241.reuse ;  /* 0x000000016a6ae824 */ /* 0x100fe200078e0af1 */
[----:B------:R-:W-:Y:S01]  /*15b70*/  IABS R236, R202 ;  /* 0x000000ca00ec7213 */ /* 0x000fe20000000000 */
[--C-:B------:R-:W-:Y:S01]  /*15b80*/  @!P4 IMAD.IADD R107, R107, 0x1, -R241.reuse ;  /* 0x000000016b6bc824 */ /* 0x100fe200078e0af1 */
[C---:B------:R-:W-:Y:S01]  /*15b90*/  ISETP.GT.U32.AND P4, PT, R241.reuse, R101, PT ;  /* 0x00000065f100720c */ /* 0x040fe20003f84070 */
[----:B------:R-:W-:Y:S01]  /*15ba0*/  @!P0 IMAD.IADD R96, R96, 0x1, -R241 ;  /* 0x0000000160608824 */ /* 0x000fe200078e0af1 */
[----:B------:R-:W-:Y:S01]  /*15bb0*/  ISETP.GT.U32.AND P0, PT, R241, R103, PT ;  /* 0x00000067f100720c */ /* 0x000fe20003f04070 */
[----:B------:R-:W-:-:S04]  /*15bc0*/  IMAD.HI.U32 R237, R240, R236, RZ ;  /* 0x000000ecf0ed7227 */ /* 0x000fc800078e00ff */
[--C-:B------:R-:W-:Y:S01]  /*15bd0*/  @!P2 IMAD.IADD R112, R112, 0x1, -R241.reuse ;  /* 0x000000017070a824 */ /* 0x100fe200078e0af1 */
[C---:B------:R-:W-:Y:S01]  /*15be0*/  ISETP.GT.U32.AND P2, PT, R241.reuse, R106, PT ;  /* 0x0000006af100720c */ /* 0x040fe20003f44070 */
[----:B------:R-:W-:Y:S01]  /*15bf0*/  @!P1 IMAD.IADD R102, R102, 0x1, -R241 ;  /* 0x0000000166669824 */ /* 0x000fe200078e0af1 */
[C---:B------:R-:W-:Y:S01]  /*15c00*/  ISETP.GT.U32.AND P1, PT, R241.reuse, R109, PT ;  /* 0x0000006df100720c */ /* 0x040fe20003f24070 */
[----:B------:R-:W-:Y:S01]  /*15c10*/  IMAD.MOV R237, RZ, RZ, -R237 ;  /* 0x000000ffffed7224 */ /* 0x000fe200078e0aed */
[----:B------:R-:W-:Y:S02]  /*15c20*/  @!P5 IADD3 R108, R108, -R241, RZ ;  /* 0x800000f16c6cd210 */ /* 0x000fe40007ffe0ff */
[C---:B------:R-:W-:Y:S01]  /*15c30*/  ISETP.GT.U32.AND P5, PT, R241.reuse, R102, PT ;  /* 0x00000066f100720c */ /* 0x040fe20003fa4070 */
[----:B------:R-:W-:Y:S02]  /*15c40*/  IMAD R236, R241, R237, R236 ;  /* 0x000000edf1ec7224 */ /* 0x000fe400078e02ec */
[--C-:B------:R-:W-:Y:S01]  /*15c50*/  @!P3 IMAD.IADD R111, R111, 0x1, -R241.reuse ;  /* 0x000000016f6fb824 */ /* 0x100fe200078e0af1 */
[----:B------:R-:W-:Y:S01]  /*15c60*/  ISETP.GT.U32.AND P3, PT, R241, R105, PT ;  /* 0x00000069f100720c */ /* 0x000fe20003f64070 */
[--C-:B------:R-:W-:Y:S01]  /*15c70*/  @!P4 IMAD.IADD R101, R101, 0x1, -R241.reuse ;  /* 0x000000016565c824 */ /* 0x100fe200078e0af1 */
[----:B------:R-:W-:Y:S01]  /*15c80*/  ISETP.GT.U32.AND P4, PT, R241, R107, PT ;  /* 0x0000006bf100720c */ /* 0x000fe20003f84070 */
[----:B------:R-:W-:Y:S01]  /*15c90*/  STL [R1+0x7a7c], R202 ;  /* 0x007a7cca01007387 */ /* 0x000fe20000100800 */
[--C-:B------:R-:W-:Y:S01]  /*15ca0*/  @!P0 IMAD.IADD R103, R103, 0x1, -R241.reuse ;  /* 0x0000000167678824 */ /* 0x100fe200078e0af1 */
[C---:B------:R-:W-:Y:S01]  /*15cb0*/  ISETP.GT.U32.AND P0, PT, R241.reuse, R110, PT ;  /* 0x0000006ef100720c */ /* 0x040fe20003f04070 */
[--C-:B------:R-:W-:Y:S01]  /*15cc0*/  @!P2 IMAD.IADD R106, R106, 0x1, -R241.reuse ;  /* 0x000000016a6aa824 */ /* 0x100fe200078e0af1 */
[----:B------:R1:W-:Y:S01]  /*15cd0*/  STL [R1+0x7fa8], R236 ;  /* 0x007fa8ec01007387 */ /* 0x0003e20000100800 */
[----:B------:R-:W-:Y:S01]  /*15ce0*/  ISETP.GT.U32.AND P2, PT, R241, R113, PT ;  /* 0x00000071f100720c */ /* 0x000fe20003f44070 */
[--C-:B------:R-:W-:Y:S01]  /*15cf0*/  @!P1 IMAD.IADD R109, R109, 0x1, -R241.reuse ;  /* 0x000000016d6d9824 */ /* 0x100fe200078e0af1 */
[C---:B------:R-:W-:Y:S01]  /*15d00*/  ISETP.GT.U32.AND P1, PT, R241.reuse, R103, PT ;  /* 0x00000067f100720c */ /* 0x040fe20003f24070 */
[----:B------:R-:W-:Y:S01]  /*15d10*/  @!P5 IMAD.IADD R102, R102, 0x1, -R241 ;  /* 0x000000016666d824 */ /* 0x000fe200078e0af1 */
[----:B-1----:R-:W2:Y:S01]  /*15d20*/  LDL R236, [R1+0x3574] ;  /* 0x0035740001ec7983 */ /* 0x002ea20000100800 */
[----:B------:R-:W-:-:S02]  /*15d30*/  ISETP.GT.U32.AND P5, PT, R241, R108, PT ;  /* 0x0000006cf100720c */ /* 0x000fc40003fa4070 */
        /* <DEDUP_REMOVED lines=8> */
[----:B------:R-:W-:Y:S02]  /*15dc0*/  ISETP.GT.U32.AND P2, PT, R241, R120, PT ;  /* 0x00000078f100720c */ /* 0x000fe40003f44070 */
[----:B------:R-:W-:-:S02]  /*15dd0*/  @!P1 IADD3 R103, R103, -R241, RZ ;  /* 0x800000f167679210 */ /* 0x000fc40007ffe0ff */
[C---:B------:R-:W-:Y:S01]  /*15de0*/  ISETP.GT.U32.AND P1, PT, R241.reuse, R109, PT ;  /* 0x0000006df100720c */ /* 0x040fe20003f24070 */
[--C-:B------:R-:W-:Y:S01]  /*15df0*/  @!P5 IMAD.IADD R108, R108, 0x1, -R241.reuse ;  /* 0x000000016c6cd824 */ /* 0x100fe200078e0af1 */
[C---:B------:R-:W-:Y:S01]  /*15e00*/  ISETP.GT.U32.AND P5, PT, R241.reuse, R115, PT ;  /* 0x00000073f100720c */ /* 0x040fe20003fa4070 */
[--C-:B------:R-:W-:Y:S01]  /*15e10*/  @!P6 IMAD.IADD R100, R100, 0x1, -R241.reuse ;  /* 0x000000016464e824 */ /* 0x100fe200078e0af1 */
[----:B------:R-:W-:Y:S01]  /*15e20*/  ISETP.GT.U32.AND P6, PT, R241, R112, PT ;  /* 0x00000070f100720c */ /* 0x000fe20003fc4070 */
[--C-:B------:R-:W-:Y:S01]  /*15e30*/  @!P4 IMAD.IADD R114, R114, 0x1, -R241.reuse ;  /* 0x000000017272c824 */ /* 0x100fe200078e0af1 */
[----:B------:R-:W-:Y:S01]  /*15e40*/  @!P3 IADD3 R111, R111, -R241, RZ ;  /* 0x800000f16f6fb210 */ /* 0x000fe20007ffe0ff */
[--C-:B------:R-:W-:Y:S01]  /*15e50*/  @!P0 IMAD.IADD R104, R104, 0x1, -R241.reuse ;  /* 0x0000000168688824 */ /* 0x100fe200078e0af1 */
[C---:B------:R-:W-:Y:S02]  /*15e60*/  ISETP.GT.U32.AND P3, PT, R241.reuse, R118, PT ;  /* 0x00000076f100720c */ /* 0x040fe40003f64070 */
[C---:B------:R-:W-:Y:S01]  /*15e70*/  ISETP.GT.U32.AND P4, PT, R241.reuse, R121, PT ;  /* 0x00000079f100720c */ /* 0x040fe20003f84070 */
[--C-:B------:R-:W-:Y:S01]  /*15e80*/  @!P2 IMAD.IADD R120, R120, 0x1, -R241.reuse ;  /* 0x000000017878a824 */ /* 0x100fe200078e0af1 */
[----:B------:R-:W-:Y:S01]  /*15e90*/  ISETP.GT.U32.AND P0, PT, R241, R110, PT ;  /* 0x0000006ef100720c */ /* 0x000fe20003f04070 */
[----:B------:R-:W-:Y:S01]  /*15ea0*/  @!P1 IMAD.IADD R109, R109, 0x1, -R241 ;  /* 0x000000016d6d9824 */ /* 0x000fe200078e0af1 */
[----:B------:R-:W-:-:S02]  /*15eb0*/  ISETP.GT.U32.AND P2, PT, R241, R114, PT ;  /* 0x00000072f100720c */ /* 0x000fc40003f44070 */
        /* <DEDUP_REMOVED lines=28> */
[--C-:B------:R-:W-:Y:S01]  /*16080*/  @!P5 IMAD.IADD R116, R116, 0x1, -R241.reuse ;  /* 0x000000017474d824 */ /* 0x100fe200078e0af1 */
[----:B------:R-:W-:Y:S01]  /*16090*/  ISETP.GT.U32.AND P5, PT, R241, R122, PT ;  /* 0x0000007af100720c */ /* 0x000fe20003fa4070 */
[--C-:B------:R-:W-:Y:S01]  /*160a0*/  @!P3 IMAD.IADD R119, R119, 0x1, -R241.reuse ;  /* 0x000000017777b824 */ /* 0x100fe200078e0af1 */
        /* <DEDUP_REMOVED lines=11> */
[----:B------:R-:W-:Y:S01]  /*16160*/  @!P3 IMAD.IADD R126, R126, 0x1, -R241 ;  /* 0x000000017e7eb824 */ /* 0x000fe200078e0af1 */
[----:B------:R-:W-:-:S03]  /*16170*/  ISETP.GT.U32.AND P3, PT, R241, R133, PT ;  /* 0x00000085f100720c */ /* 0x000fc60003f64070 */
[--C-:B------:R-:W-:Y:S01]  /*16180*/  @!P4 IMAD.IADD R128, R128, 0x1, -R241.reuse ;  /* 0x000000018080c824 */ /* 0x100fe200078e0af1 */
[C---:B------:R-:W-:Y:S01]  /*16190*/  ISETP.GT.U32.AND P4, PT, R241.reuse, R135, PT ;  /* 0x00000087f100720c */ /* 0x040fe20003f84070 */
[--C-:B------:R-:W-:Y:S01]  /*161a0*/  @!P0 IMAD.IADD R118, R118, 0x1, -R241.reuse ;  /* 0x0000000176768824 */ /* 0x100fe200078e0af1 */
[C---:B------:R-:W-:Y:S01]  /*161b0*/  ISETP.GT.U32.AND P0, PT, R241.reuse, R124, PT ;  /* 0x0000007cf100720c */ /* 0x040fe20003f04070 */
[--C-:B------:R-:W-:Y:S01]  /*161c0*/  @!P2 IMAD.IADD R134, R134, 0x1, -R241.reuse ;  /* 0x000000018686a824 */ /* 0x100fe200078e0af1 */
[----:B------:R-:W-:Y:S01]  /*161d0*/  ISETP.GT.U32.AND P2, PT, R241, R128, PT ;  /* 0x00000080f100720c */ /* 0x000fe20003f44070 */
[--C-:B------:R-:W-:Y:S01]  /*161e0*/  @!P1 IMAD.IADD R123, R123, 0x1, -R241.reuse ;  /* 0x000000017b7b9824 */ /* 0x100fe200078e0af1 */
[----:B------:R-:W-:Y:S02]  /*161f0*/  ISETP.GT.U32.AND P1, PT, R241, R130, PT ;  /* 0x00000082f100720c */ /* 0x000fe40003f24070 */
[----:B------:R-:W-:Y:S02]  /*16200*/  @!P5 IADD3 R129, R129, -R241, RZ ;  /* 0x800000f18181d210 */ /* 0x000fe40007ffe0ff */
        /* <DEDUP_REMOVED lines=9> */
[----:B------:R-:W-:Y:S01]  /*162a0*/  @!P1 IMAD.IADD R130, R130, 0x1, -R241 ;  /* 0x0000000182829824 */ /* 0x000fe200078e0af1 */
[----:B------:R-:W-:-:S03]  /*162b0*/  ISETP.GT.U32.AND P1, PT, R241, R137, PT ;  /* 0x00000089f100720c */ /* 0x000fc60003f24070 */
[--C-:B------:R-:W-:Y:S01]  /*162c0*/  @!P5 IMAD.IADD R136, R136, 0x1, -R241.reuse ;  /* 0x000000018888d824 */ /* 0x100fe200078e0af1 */
[----:B------:R-:W-:Y:S01]  /*162d0*/  ISETP.GT.U32.AND P5, PT, R241, R130, PT ;  /* 0x00000082f100720c */ /* 0x000fe20003fa4070 */
[--C-:B------:R-:W-:Y:S01]  /*162e0*/  @!P3 IMAD.IADD R127, R127, 0x1, -R241.reuse ;  /* 0x000000017f7fb824 */ /* 0x100fe200078e0af1 */
[----:B------:R-:W-:Y:S01]  /*162f0*/  ISETP.GT.U32.AND P3, PT, R241, R133, PT ;  /* 0x00000085f100720c */ /* 0x000fe20003f64070 */
[--C-:B------:R-:W-:Y:S01]  /*16300*/  @!P4 IMAD.IADD R129, R129, 0x1, -R241.reuse ;  /* 0x000000018181c824 */ /* 0x100fe200078e0af1 */
[----:B------:R-:W-:Y:S01]  /*16310*/  ISETP.GT.U32.AND P4, PT, R241, R135, PT ;  /* 0x00000087f100720c */ /* 0x000fe20003f84070 */
[--C-:B------:R-:W-:Y:S02]  /*16320*/  @!P0 IMAD.IADD R131, R131, 0x1, -R241.reuse ;  /* 0x0000000183838824 */ /* 0x100fe400078e0af1 */
[----:B------:R-:W-:Y:S01]  /*16330*/  @!P2 IMAD.IADD R134, R134, 0x1, -R241 ;  /* 0x000000018686a824 */ /* 0x000fe200078e0af1 */
[----:B------:R-:W-:Y:S02]  /*16340*/  ISETP.GT.U32.AND P2, PT, R241, R141, PT ;  /* 0x0000008df100720c */ /* 0x000fe40003f44070 */
[----:B------:R-:W-:-:S02]  /*16350*/  @!P1 IADD3 R137, R137, -R241, RZ ;  /* 0x800000f189899210 */ /* 0x000fc40007ffe0ff */
[C---:B------:R-:W-:Y:S01]  /*16360*/  ISETP.GT.U32.AND P1, PT, R241.reuse, R131, PT ;  /* 0x00000083f100720c */ /* 0x040fe20003f24070 */
[--C-:B------:R-:W-:Y:S01]  /*16370*/  @!P5 IMAD.IADD R130, R130, 0x1, -R241.reuse ;  /* 0x000000018282d824 */ /* 0x100fe200078e0af1 */
[----:B------:R-:W-:Y:S01]  /*16380*/  ISETP.GT.U32.AND P5, PT, R241, R136, PT ;  /* 0x00000088f100720c */ /* 0x000fe20003fa4070 */
[--C-:B------:R-:W-:Y:S01]  /*16390*/  @!P3 IMAD.IADD R133, R133, 0x1, -R241.reuse ;  /* 0x000000018585b824 */ /* 0x100fe200078e0af1 */
[----:B------:R-:W-:Y:S01]  /*163a0*/  ISETP.GT.U32.AND P3, PT, R241, R140, PT ;  /* 0x0000008cf100720c */ /* 0x000fe20003f64070 */
[----:B------:R-:W-:Y:S01]  /*163b0*/  @!P4 IMAD.IADD R135, R135, 0x1, -R241 ;  /* 0x000000018787c824 */ /* 0x000fe200078e0af1 */
[----:B------:R-:W-:-:S03]  /*163c0*/  ISETP.GT.U32.AND P4, PT, R241, R142, PT ;  /* 0x0000008ef100720c */ /* 0x000fc60003f84070 */
[----:B------:R-:W-:Y:S01]  /*163d0*/  @!P2 IMAD.IADD R141, R141, 0x1, -R241 ;  /* 0x000000018d8da824 */ /* 0x000fe200078e0af1 */
[----:B------:R-:W-:-:S03]  /*163e0*/  ISETP.GT.U32.AND P2, PT, R241, R148, PT ;  /* 0x00000094f100720c */ /* 0x000fc60003f44070 */
[--C-:B------:R-:W-:Y:S01]  /*163f0*/  @!P1 IMAD.IADD R131, R131, 0x1, -R241.reuse ;  /* 0x0000000183839824 */ /* 0x100fe200078e0af1 */
[C---:B------:R-:W-:Y:S01]  /*16400*/  ISETP.GT.U32.AND P1, PT, R241.reuse, R137, PT ;  /* 0x00000089f100720c */ /* 0x040fe20003f24070 */
[--C-:B------:R-:W-:Y:S01]  /*16410*/  @!P5 IMAD.IADD R136, R136, 0x1, -R241.reuse ;  /* 0x000000018888d824 */ /* 0x100fe200078e0af1 */
[C---:B------:R-:W-:Y:S02]  /*16420*/  ISETP.GT.U32.AND P5, PT, R241.reuse, R143, PT ;  /* 0x0000008ff100720c */ /* 0x040fe40003fa4070 */
[----:B------:R-:W-:Y:S01]  /*16430*/  @!P3 IADD3 R140, R140, -R241, RZ ;  /* 0x800000f18c8cb210 */ /* 0x000fe20007ffe0ff */
[----:B------:R-:W-:Y:S01]  /*16440*/  @!P4 IMAD.IADD R142, R142, 0x1, -R241 ;  /* 0x000000018e8ec824 */ /* 0x000fe200078e0af1 */
[C---:B------:R-:W-:Y:S02]  /*16450*/  ISETP.GT.U32.AND P3, PT, R241.reuse, R147, PT ;  /* 0x00000093f100720c */ /* 0x040fe40003f64070 */
[----:B------:R-:W-:Y:S02]  /*16460*/  ISETP.GT.U32.AND P4, PT, R241, R149, PT ;  /* 0x00000095f100720c */ /* 0x000fe40003f84070 */
[----:B------:R-:W-:-:S02]  /*16470*/  @!P2 IADD3 R148, R148, -R241, RZ ;  /* 0x800000f19494a210 */ /* 0x000fc40007ffe0ff */
[----:B------:R-:W-:Y:S01]  /*16480*/  ISETP.GT.U32.AND P2, PT, R241, R142, PT ;  /* 0x0000008ef100720c */ /* 0x000fe20003f44070 */
[--C-:B------:R-:W-:Y:S01]  /*16490*/  @!P1 IMAD.IADD R137, R137, 0x1, -R241.reuse ;  /* 0x0000000189899824 */ /* 0x100fe200078e0af1 */
[----:B------:R-:W-:Y:S01]  /*164a0*/  ISETP.GT.U32.AND P1, PT, R241, R144, PT ;  /* 0x00000090f100720c */ /* 0x000fe20003f24070 */
[----:B------:R-:W-:Y:S01]  /*164b0*/  @!P5 IMAD.IADD R143, R143, 0x1, -R241 ;  /* 0x000000018f8fd824 */ /* 0x000fe200078e0af1 */
[----:B------:R-:W-:-:S03]  /*164c0*/  ISETP.GT.U32.AND P5, PT, R241, R150, PT ;  /* 0x00000096f100720c */ /* 0x000fc60003fa4070 */
[--C-:B------:R-:W-:Y:S01]  /*164d0*/  @!P3 IMAD.IADD R147, R147, 0x1, -R241.reuse ;  /* 0x000000019393b824 */ /* 0x100fe200078e0af1 */
[----:B------:R-:W-:Y:S01]  /*164e0*/  ISETP.GT.U32.AND P3, PT, R241, R141, PT ;  /* 0x0000008df100720c */ /* 0x000fe20003f64070 */
[----:B------:R-:W-:Y:S01]  /*164f0*/  @!P4 IMAD.IADD R149, R149, 0x1, -R241 ;  /* 0x000000019595c824 */ /* 0x000fe200078e0af1 */
[----:B------:R-:W-:-:S03]  /*16500*/  ISETP.GT.U32.AND P4, PT, R241, R143, PT ;  /* 0x0000008ff100720c */ /* 0x000fc60003f84070 */
[--C-:B------:R-:W-:Y:S01]  /*16510*/  @!P2 IMAD.IADD R142, R142, 0x1, -R241.reuse ;  /* 0x000000018e8ea824 */ /* 0x100fe200078e0af1 */
[----:B------:R-:W-:Y:S01]  /*16520*/  ISETP.GT.U32.AND P2, PT, R241, R148, PT ;  /* 0x00000094f100720c */ /* 0x000fe20003f44070 */
[--C-:B------:R-:W-:Y:S02]  /*16530*/  @!P1 IMAD.IADD R144, R144, 0x1, -R241.reuse ;  /* 0x0000000190909824 */ /* 0x100fe400078e0af1 */
[----:B------:R-:W-:-:S03]  /*16540*/  @!P5 IMAD.IADD R150, R150, 0x1, -R241 ;  /* 0x000000019696d824 */ /* 0x000fc600078e0af1 */
[----:B------:R-:W-:Y:S01]  /*16550*/  ISETP.GT.U32.AND P5, PT, R241, R144, PT ;  /* 0x00000090f100720c */ /* 0x000fe20003fa4070 */
[--C-:B------:R-:W-:Y:S01]  /*16560*/  @!P3 IMAD.IADD R141, R141, 0x1, -R241.reuse ;  /* 0x000000018d8db824 */ /* 0x100fe200078e0af1 */
[----:B------:R-:W-:Y:S02]  /*16570*/  ISETP.GT.U32.AND P3, PT, R241, R147, PT ;  /* 0x00000093f100720c */ /* 0x000fe40003f64070 */
[----:B------:R-:W-:Y:S02]  /*16580*/  @!P4 IADD3 R143, R143, -R241, RZ ;  /* 0x800000f18f8fc210 */ /* 0x000fe40007ffe0ff */
[C---:B------:R-:W-:Y:S01]  /*16590*/  ISETP.GT.U32.AND P4, PT, R241.reuse, R149, PT ;  /* 0x00000095f100720c */ /* 0x040fe20003f84070 */
[----:B------:R-:W-:Y:S01]  /*165a0*/  @!P2 IMAD.IADD R148, R148, 0x1, -R241 ;  /* 0x000000019494a824 */ /* 0x000fe200078e0af1 */
[----:B------:R-:W-:-:S05]  /*165b0*/  ISETP.GT.U32.AND P2, PT, R241, R155, PT ;  /* 0x0000009bf100720c */ /* 0x000fca0003f44070 */
[--C-:B------:R-:W-:Y:S01]  /*165c0*/  @!P5 IMAD.IADD R144, R144, 0x1, -R241.reuse ;  /* 0x000000019090d824 */ /* 0x100fe200078e0af1 */
[----:B------:R-:W-:Y:S01]  /*165d0*/  ISETP.GT.U32.AND P5, PT, R241, R150, PT ;  /* 0x00000096f100720c */ /* 0x000fe20003fa4070 */
[----:B------:R-:W-:Y:S01]  /*165e0*/  @!P3 IMAD.IADD R147, R147, 0x1, -R241 ;  /* 0x000000019393b824 */ /* 0x000fe200078e0af1 */
[----:B------:R-:W-:-:S03]  /*165f0*/  ISETP.GT.U32.AND P3, PT, R241, R154, PT ;  /* 0x0000009af100720c */ /* 0x000fc60003f64070 */
[--C-:B------:R-:W-:Y:S01]  /*16600*/  @!P4 IMAD.IADD R149, R149, 0x1, -R241.reuse ;  /* 0x000000019595c824 */ /* 0x100fe200078e0af1 */
[----:B------:R-:W-:Y:S01]  /*16610*/  ISETP.GT.U32.AND P4, PT, R241, R156, PT ;  /* 0x0000009cf100720c */ /* 0x000fe20003f84070 */
[----:B------:R-:W-:Y:S01]  /*16620*/  @!P2 IMAD.IADD R155, R155, 0x1, -R241 ;  /* 0x000000019b9ba824 */ /* 0x000fe200078e0af1 */
[----:B------:R-:W-:-:S05]  /*16630*/  ISETP.GT.U32.AND P2, PT, R241, R162, PT ;  /* 0x000000a2f100720c */ /* 0x000fca0003f44070 */
[--C-:B------:R-:W-:Y:S01]  /*16640*/  @!P5 IMAD.IADD R150, R150, 0x1, -R241.reuse ;  /* 0x000000019696d824 */ /* 0x100fe200078e0af1 */
[C---:B------:R-:W-:Y:S01]  /*16650*/  ISETP.GT.U32.AND P5, PT, R241.reuse, R157, PT ;  /* 0x0000009df100720c */ /* 0x040fe20003fa4070 */
[----:B------:R-:W-:Y:S01]  /*16660*/  @!P3 IMAD.IADD R154, R154, 0x1, -R241 ;  /* 0x000000019a9ab824 */ /* 0x000fe200078e0af1 */
[----:B------:R-:W-:-:S03]  /*16670*/  ISETP.GT.U32.AND P3, PT, R241, R161, PT ;  /* 0x000000a1f100720c */ /* 0x000fc60003f64070 */
[--C-:B------:R-:W-:Y:S01]  /*16680*/  @!P4 IMAD.IADD R156, R156, 0x1, -R241.reuse ;  /* 0x000000019c9cc824 */ /* 0x100fe200078e0af1 */
[----:B------:R-:W-:Y:S01]  /*16690*/  ISETP.GT.U32.AND P4, PT, R241, R163, PT ;  /* 0x000000a3f100720c */ /* 0x000fe20003f84070 */
[----:B------:R-:W-:-:S03]  /*166a0*/  @!P2 IMAD.IADD R162, R162, 0x1, -R241 ;  /* 0x00000001a2a2a824 */ /* 0x000fc600078e0af1 */
[----:B------:R-:W-:-:S03]  /*166b0*/  ISETP.GT.U32.AND P2, PT, R241, R156, PT ;  /* 0x0000009cf100720c */ /* 0x000fc60003f44070 */
[--C-:B------:R-:W-:Y:S02]  /*166c0*/  @!P5 IMAD.IADD R157, R157, 0x1, -R241.reuse ;  /* 0x000000019d9dd824 */ /* 0x100fe400078e0af1 */
[----:B------:R-:W-:Y:S01]  /*166d0*/  @!P3 IMAD.IADD R161, R161, 0x1, -R241 ;  /* 0x00000001a1a1b824 */ /* 0x000fe200078e0af1 */
[----:B------:R-:W-:-:S03]  /*166e0*/  ISETP.GT.U32.AND P3, PT, R241, R155, PT ;  /* 0x0000009bf100720c */ /* 0x000fc60003f64070 */
[----:B------:R-:W-:Y:S01]  /*166f0*/  @!P4 IMAD.IADD R163, R163, 0x1, -R241 ;  /* 0x00000001a3a3c824 */ /* 0x000fe200078e0af1 */
[----:B------:R-:W-:-:S03]  /*16700*/  ISETP.GT.U32.AND P4, PT, R241, R157, PT ;  /* 0x0000009df100720c */ /* 0x000fc60003f84070 */
[----:B------:R-:W-:Y:S01]  /*16710*/  @!P2 IMAD.IADD R156, R156, 0x1, -R241 ;  /* 0x000000019c9ca824 */ /* 0x000fe200078e0af1 */
[----:B------:R-:W-:-:S05]  /*16720*/  ISETP.GT.U32.AND P2, PT, R241, R162, PT ;  /* 0x000000a2f100720c */ /* 0x000fca0003f44070 */
[----:B------:R-:W-:Y:S01]  /*16730*/  @!P3 IMAD.IADD R155, R155, 0x1, -R241 ;  /* 0x000000019b9bb824 */ /* 0x000fe200078e0af1 */
[----:B------:R-:W-:-:S03]  /*16740*/  ISETP.GT.U32.AND P3, PT, R241, R161, PT ;  /* 0x000000a1f100720c */ /* 0x000fc60003f64070 */
[----:B------:R-:W-:Y:S01]  /*16750*/  @!P4 IMAD.IADD R157, R157, 0x1, -R241 ;  /* 0x000000019d9dc824 */ /* 0x000fe200078e0af1 */
[----:B------:R-:W-:-:S03]  /*16760*/  ISETP.GT.U32.AND P4, PT, R241, R163, PT ;  /* 0x000000a3f100720c */ /* 0x000fc60003f84070 */
[----:B------:R-:W-:Y:S02]  /*16770*/  @!P2 IADD3 R162, R162, -R241, RZ ;  /* 0x800000f1a2a2a210 */ /* 0x000fe40007ffe0ff */
[----:B------:R-:W-:-:S04]  /*16780*/  ISETP.GT.U32.AND P2, PT, R241, R169, PT ;  /* 0x000000a9f100720c */ /* 0x000fc80003f44070 */
[----:B------:R-:W-:Y:S01]  /*16790*/  @!P3 IMAD.IADD R161, R161, 0x1, -R241 ;  /* 0x00000001a1a1b824 */ /* 0x000fe200078e0af1 */
[----:B------:R-:W-:-:S03]  /*167a0*/  ISETP.GT.U32.AND P3, PT, R241, R168, PT ;  /* 0x000000a8f100720c */ /* 0x000fc60003f64070 */
[----:B------:R-:W-:Y:S01]  /*167b0*/  @!P4 IMAD.IADD R163, R163, 0x1, -R241 ;  /* 0x00000001a3a3c824 */ /* 0x000fe200078e0af1 */
[----:B------:R-:W-:-:S04]  /*167c0*/  ISETP.GT.U32.AND P4, PT, R241, R170, PT ;  /* 0x000000aaf100720c */ /* 0x000fc80003f84070 */
[----:B------:R-:W-:Y:S01]  /*167d0*/  @!P2 IMAD.IADD R169, R169, 0x1, -R241 ;  /* 0x00000001a9a9a824 */ /* 0x000fe200078e0af1 */
[----:B------:R-:W-:-:S04]  /*167e0*/  ISETP.GT.U32.AND P2, PT, R241, R176, PT ;  /* 0x000000b0f100720c */ /* 0x000fc80003f44070 */
[----:B------:R-:W-:Y:S01]  /*167f0*/  @!P3 IMAD.IADD R168, R168, 0x1, -R241 ;  /* 0x00000001a8a8b824 */ /* 0x000fe200078e0af1 */
[----:B------:R-:W-:-:S03]  /*16800*/  ISETP.GT.U32.AND P3, PT, R241, R175, PT ;  /* 0x000000aff100720c */ /* 0x000fc60003f64070 */
[----:B------:R-:W-:-:S05]  /*16810*/  @!P4 IADD3 R170, R170, -R241, RZ ;  /* 0x800000f1aaaac210 */ /* 0x000fca0007ffe0ff */
[----:B------:R-:W-:Y:S01]  /*16820*/  @!P2 IMAD.IADD R176, R176, 0x1, -R241 ;  /* 0x00000001b0b0a824 */ /* 0x000fe200078e0af1 */
[----:B------:R-:W-:-:S04]  /*16830*/  ISETP.GT.U32.AND P2, PT, R241, R170, PT ;  /* 0x000000aaf100720c */ /* 0x000fc80003f44070 */
[----:B------:R-:W-:Y:S01]  /*16840*/  @!P3 IMAD.IADD R175, R175, 0x1, -R241 ;  /* 0x00000001afafb824 */ /* 0x000fe200078e0af1 */
[----:B------:R-:W-:-:S08]  /*16850*/  ISETP.GT.U32.AND P3, PT, R241, R169, PT ;  /* 0x000000a9f100720c */ /* 0x000fd00003f64070 */
        /* <DEDUP_REMOVED lines=8> */
[--C-:B------:R-:W-:Y:S01]  /*168e0*/  @!P2 IMAD.IADD R183, R183, 0x1, -R241.reuse ;  /* 0x00000001b7b7a824 */ /* 0x100fe200078e0af1 */
[----:B------:R-:W-:Y:S02]  /*168f0*/  ISETP.GT.U32.AND P2, PT, R241, R190, PT ;  /* 0x000000bef100720c */ /* 0x000fe40003f44070 */
[----:B--2---:R-:W-:Y:S02]  /*16900*/  IADD3 R202, R236, 0x1f9, RZ ;  /* 0x000001f9ecca7810 */ /* 0x004fe40007ffe0ff */
[----:B------:R-:W-:Y:S02]  /*16910*/  @!P3 IMAD.IADD R182, R182, 0x1, -R241 ;  /* 0x00000001b6b6b824 */ /* 0x000fe400078e0af1 */
[----:B------:R-:W-:-:S05]  /*16920*/  IABS R237, R202 ;  /* 0x000000ca00ed7213 */ /* 0x000fca0000000000 */
[----:B------:R-:W-:-:S04]  /*16930*/  IMAD.HI.U32 R238, R240, R237, RZ ;  /* 0x000000edf0ee7227 */ /* 0x000fc800078e00ff */
[----:B------:R-:W-:Y:S01]  /*16940*/  @!P2 IMAD.IADD R190, R190, 0x1, -R241 ;  /* 0x00000001bebea824 */ /* 0x000fe200078e0af1 */
[----:B------:R-:W-:Y:S01]  /*16950*/  ISETP.GT.U32.AND P2, PT, R241, R182, PT ;  /* 0x000000b6f100720c */ /* 0x000fe20003f44070 */
[----:B------:R-:W-:Y:S01]  /*16960*/  IMAD.MOV R238, RZ, RZ, -R238 ;  /* 0x000000ffffee7224 */ /* 0x000fe200078e0aee */
[C---:B------:R-:W-:Y:S01]  /*16970*/  IADD3 R216, R236.reuse, 0x1fa, RZ ;  /* 0x000001faecd87810 */ /* 0x040fe20007ffe0ff */
[----:B------:R1:W-:Y:S01]  /*16980*/  STL [R1+0x7a78], R202 ;  /* 0x007a78ca01007387 */ /* 0x0003e20000100800 */
[----:B------:R-:W-:Y:S02]  /*16990*/  IMAD R214, R243, c[0x0][0x18c], RZ ;  /* 0x00006300f3d67a24 */ /* 0x000fe400078e02ff */
[----:B------:R-:W-:Y:S01]  /*169a0*/  IMAD R237, R241, R238, R237 ;  /* 0x000000eef1ed7224 */ /* 0x000fe200078e02ed */
[----:B------:R-:W-:Y:S02]  /*169b0*/  IABS R238, R216 ;  /* 0x000000d800ee7213 */ /* 0x000fe40000000000 */
[----:B-1----:R-:W-:-:S02]  /*169c0*/  IADD3 R202, R236, 0x1fb, RZ ;  /* 0x000001fbecca7810 */ /* 0x002fc40007ffe0ff */
[----:B------:R1:W-:Y:S02]  /*169d0*/  STL [R1+0x7f90], R237 ;  /* 0x007f90ed01007387 */ /* 0x0003e40000100800 */
[----:B------:R-:W-:Y:S02]  /*169e0*/  @!P2 IADD3 R182, R182, -R241, RZ ;  /* 0x800000f1b6b6a210 */ /* 0x000fe40007ffe0ff */
[----:B------:R-:W-:Y:S01]  /*169f0*/  IABS R239, R202 ;  /* 0x000000ca00ef7213 */ /* 0x000fe20000000000 */
[----:B------:R-:W-:Y:S01]  /*16a00*/  STL [R1+0x7a6c], R216 ;  /* 0x007a6cd801007387 */ /* 0x000fe20000100800 */
[----:B------:R-:W-:Y:S01]  /*16a10*/  IMAD.HI.U32 R243, R240, R238, RZ ;  /* 0x000000eef0f37227 */ /* 0x000fe200078e00ff */
[----:B------:R-:W-:Y:S02]  /*16a20*/  LEA R242, P2, R214, c[0x0][0x168], 0x2 ;  /* 0x00005a00d6f27a11 */ /* 0x000fe400078410ff */
[----:B------:R2:W-:Y:S01]  /*16a30*/  STL [R1+0x7a68], R202 ;  /* 0x007a68ca01007387 */ /* 0x0005e20000100800 */
[----:B------:R-:W-:-:S03]  /*16a40*/  IMAD.MOV R243, RZ, RZ, -R243 ;  /* 0x000000fffff37224 */ /* 0x000fc600078e0af3 */
[----:B-1----:R-:W3:Y:S01]  /*16a50*/  LDL R237, [R1+0x72f0] ;  /* 0x0072f00001ed7983 */ /* 0x002ee20000100800 */
[----:B--2---:R-:W-:-:S03]  /*16a60*/  IMAD.HI.U32 R202, R240, R239, RZ ;  /* 0x000000eff0ca7227 */ /* 0x004fc600078e00ff */
[----:B------:R1:W-:Y:S01]  /*16a70*/  STL [R1+0x7f94], R242 ;  /* 0x007f94f201007387 */ /* 0x0003e20000100800 */
[----:B------:R-:W-:-:S03]  /*16a80*/  IMAD R238, R241, R243, R238 ;  /* 0x000000f3f1ee7224 */ /* 0x000fc600078e02ee */
[----:B------:R-:W2:Y:S04]  /*16a90*/  LDL R217, [R1+0x72fc] ;  /* 0x0072fc0001d97983 */ /* 0x000ea80000100800 */
[----:B------:R-:W4:Y:S01]  /*16aa0*/  LDL R216, [R1+0x7300] ;  /* 0x0073000001d87983 */ /* 0x000f220000100800 */
[----:B-1----:R-:W-:-:S03]  /*16ab0*/  IMAD.MOV R242, RZ, RZ, -R202 ;  /* 0x000000fffff27224 */ /* 0x002fc600078e0aca */
[----:B------:R-:W2:Y:S01]  /*16ac0*/  LDL R202, [R1+0x7304] ;  /* 0x0073040001ca7983 */ /* 0x000ea20000100800 */
[----:B------:R-:W-:-:S03]  /*16ad0*/  IMAD R239, R241, R242, R239 ;  /* 0x000000f2f1ef7224 */ /* 0x000fc600078e02ef */
[----:B------:R-:W2:Y:S04]  /*16ae0*/  LDL R214, [R1+0x7308] ;  /* 0x0073080001d67983 */ /* 0x000ea80000100800 */
[----:B------:R1:W-:Y:S04]  /*16af0*/  STL [R1+0x7f98], R238 ;  /* 0x007f98ee01007387 */ /* 0x0003e80000100800 */
[----:B------:R-:W2:Y:S01]  /*16b00*/  LDL R242, [R1+0x730c] ;  /* 0x00730c0001f27983 */ /* 0x000ea20000100800 */
[----:B------:R-:W-:-:S03]  /*16b10*/  ISETP.GT.U32.AND P6, PT, R241, R113, PT ;  /* 0x00000071f100720c */ /* 0x000fc60003fc4070 */
[----:B-1----:R-:W2:Y:S04]  /*16b20*/  LDL R238, [R1+0x72f8] ;  /* 0x0072f80001ee7983 */ /* 0x002ea80000100800 */
[----:B------:R1:W-:Y:S04]  /*16b30*/  STL [R1+0x7f9c], R239 ;  /* 0x007f9cef01007387 */ /* 0x0003e80000100800 */
[----:B-1----:R-:W4:Y:S02]  /*16b40*/  LDL R239, [R1+0x72f4] ;  /* 0x0072f40001ef7983 */ /* 0x002f240000100800 */
[----:B------:R-:W-:-:S02]  /*16b50*/  @!P6 IADD3 R113, R113, -R241, RZ ;  /* 0x800000f17171e210 */ /* 0x000fc40007ffe0ff */
[C---:B------:R-:W-:Y:S02]  /*16b60*/  ISETP.GT.U32.AND P6, PT, R241.reuse, R125, PT ;  /* 0x0000007df100720c */ /* 0x040fe40003fc4070 */
[----:B------:R-:W-:-:S11]  /*16b70*/  ISETP.GT.U32.AND P0, PT, R241, R138, PT ;  /* 0x0000008af100720c */ /* 0x000fd60003f04070 */
[--C-:B------:R-:W-:Y:S01]  /*16b80*/  @!P6 IMAD.IADD R125, R125, 0x1, -R241.reuse ;  /* 0x000000017d7de824 */ /* 0x100fe200078e0af1 */
[----:B------:R-:W-:Y:S01]  /*16b90*/  ISETP.GT.U32.AND P6, PT, R241, R132, PT ;  /* 0x00000084f100720c */ /* 0x000fe20003fc4070 */
[----:B------:R-:W-:-:S12]  /*16ba0*/  @!P0 IMAD.IADD R138, R138, 0x1, -R241 ;  /* 0x000000018a8a8824 */ /* 0x000fd800078e0af1 */
[----:B------:R-:W-:-:S05]  /*16bb0*/  @!P6 IMAD.IADD R132, R132, 0x1, -R241 ;  /* 0x000000018484e824 */ /* 0x000fca00078e0af1 */
[C---:B------:R-:W-:Y:S02]  /*16bc0*/  ISETP.GT.U32.AND P0, PT, R241.reuse, R132, PT ;  /* 0x00000084f100720c */ /* 0x040fe40003f04070 */
[----:B------:R-:W-:-:S11]  /*16bd0*/  ISETP.GT.U32.AND P6, PT, R241, R126, PT ;  /* 0x0000007ef100720c */ /* 0x000fd60003fc4070 */
[----:B------:R-:W-:Y:S02]  /*16be0*/  @!P0 IADD3 R132, R132, -R241, RZ ;  /* 0x800000f184848210 */ /* 0x000fe40007ffe0ff */
[C---:B------:R-:W-:Y:S01]  /*16bf0*/  ISETP.GT.U32.AND P0, PT, R241.reuse, R139, PT ;  /* 0x0000008bf100720c */ /* 0x040fe20003f04070 */
[----:B------:R-:W-:Y:S01]  /*16c00*/  @!P6 IMAD.IADD R126, R126, 0x1, -R241 ;  /* 0x000000017e7ee824 */ /* 0x000fe200078e0af1 */
[----:B------:R-:W-:-:S11]  /*16c10*/  ISETP.GT.U32.AND P6, PT, R241, R138, PT ;  /* 0x0000008af100720c */ /* 0x000fd60003fc4070 */
[--C-:B------:R-:W-:Y:S01]  /*16c20*/  @!P0 IMAD.IADD R139, R139, 0x1, -R241.reuse ;  /* 0x000000018b8b8824 */ /* 0x100fe200078e0af1 */
[C---:B------:R-:W-:Y:S01]  /*16c30*/  ISETP.GT.U32.AND P0, PT, R241.reuse, R146, PT ;  /* 0x00000092f100720c */ /* 0x040fe20003f04070 */
[----:B------:R-:W-:Y:S01]  /*16c40*/  @!P6 IMAD.IADD R138, R138, 0x1, -R241 ;  /* 0x000000018a8ae824 */ /* 0x000fe200078e0af1 */
[C---:B------:R-:W-:Y:S02]  /*16c50*/  ISETP.GT.U32.AND P6, PT, R241.reuse, R145, PT ;  /* 0x00000091f100720c */ /* 0x040fe40003fc4070 */
[----:B------:R-:W-:-:S09]  /*16c60*/  ISETP.GT.U32.AND P1, PT, R241, R151, PT ;  /* 0x00000097f100720c */ /* 0x000fd20003f24070 */
[--C-:B------:R-:W-:Y:S01]  /*16c70*/  @!P0 IMAD.IADD R146, R146, 0x1, -R241.reuse ;  /* 0x0000000192928824 */ /* 0x100fe200078e0af1 */
[----:B------:R-:W-:Y:S01]  /*16c80*/  ISETP.GT.U32.AND P0, PT, R241, R140, PT ;  /* 0x0000008cf100720c */ /* 0x000fe20003f04070 */
[--C-:B------:R-:W-:Y:S02]  /*16c90*/  @!P6 IMAD.IADD R145, R145, 0x1, -R241.reuse ;  /* 0x000000019191e824 */ /* 0x100fe400078e0af1 */
[----:B------:R-:W-:-:S03]  /*16ca0*/  @!P1 IMAD.IADD R151, R151, 0x1, -R241 ;  /* 0x0000000197979824 */ /* 0x000fc600078e0af1 */
[----:B------:R-:W-:-:S07]  /*16cb0*/  ISETP.GT.U32.AND P1, PT, R241, R145, PT ;  /* 0x00000091f100720c */ /* 0x000fce0003f24070 */
[----:B------:R-:W-:Y:S01]  /*16cc0*/  @!P0 IMAD.IADD R140, R140, 0x1, -R241 ;  /* 0x000000018c8c8824 */ /* 0x000fe200078e0af1 */
[----:B------:R-:W-:-:S05]  /*16cd0*/  ISETP.GT.U32.AND P0, PT, R241, R146, PT ;  /* 0x00000092f100720c */ /* 0x000fca0003f04070 */
[----:B------:R-:W-:Y:S01]  /*16ce0*/  @!P1 IMAD.IADD R145, R145, 0x1, -R241 ;  /* 0x0000000191919824 */ /* 0x000fe200078e0af1 */
[----:B------:R-:W-:-:S07]  /*16cf0*/  ISETP.GT.U32.AND P1, PT, R241, R152, PT ;  /* 0x00000098f100720c */ /* 0x000fce0003f24070 */
[----:B------:R-:W-:Y:S01]  /*16d00*/  @!P0 IMAD.IADD R146, R146, 0x1, -R241 ;  /* 0x0000000192928824 */ /* 0x000fe200078e0af1 */
[C---:B------:R-:W-:Y:S02]  /*16d10*/  ISETP.GT.U32.AND P0, PT, R241.reuse, R153, PT ;  /* 0x00000099f100720c */ /* 0x040fe40003f04070 */
[----:B------:R-:W-:-:S03]  /*16d20*/  ISETP.GT.U32.AND P6, PT, R241, R139, PT ;  /* 0x0000008bf100720c */ /* 0x000fc60003fc4070 */
[----:B------:R-:W-:Y:S01]  /*16d30*/  @!P1 IMAD.IADD R152, R152, 0x1, -R241 ;  /* 0x0000000198989824 */ /* 0x000fe200078e0af1 */
[----:B------:R-:W-:-:S07]  /*16d40*/  ISETP.GT.U32.AND P1, PT, R241, R159, PT ;  /* 0x0000009ff100720c */ /* 0x000fce0003f24070 */
[--C-:B------:R-:W-:Y:S01]  /*16d50*/  @!P0 IMAD.IADD R153, R153, 0x1, -R241.reuse ;  /* 0x0000000199998824 */ /* 0x100fe200078e0af1 */
[----:B------:R-:W-:Y:S01]  /*16d60*/  ISETP.GT.U32.AND P0, PT, R241, R160, PT ;  /* 0x000000a0f100720c */ /* 0x000fe20003f04070 */
[----:B------:R-:W-:Y:S01]  /*16d70*/  @!P6 IMAD.IADD R139, R139, 0x1, -R241 ;  /* 0x000000018b8be824 */ /* 0x000fe200078e0af1 */
[----:B------:R-:W-:-:S03]  /*16d80*/  ISETP.GT.U32.AND P6, PT, R241, R151, PT ;  /* 0x00000097f100720c */ /* 0x000fc60003fc4070 */
[----:B------:R-:W-:Y:S02]  /*16d90*/  @!P1 IADD3 R159, R159, -R241, RZ ;  /* 0x800000f19f9f9210 */ /* 0x000fe40007ffe0ff */
[----:B------:R-:W-:-:S06]  /*16da0*/  ISETP.GT.U32.AND P1, PT, R241, R153, PT ;  /* 0x00000099f100720c */ /* 0x000fcc0003f24070 */
[--C-:B------:R-:W-:Y:S01]  /*16db0*/  @!P0 IMAD.IADD R160, R160, 0x1, -R241.reuse ;  /* 0x00000001a0a08824 */ /* 0x100fe200078e0af1 */
[----:B------:R-:W-:Y:S02]  /*16dc0*/  ISETP.GT.U32.AND P0, PT, R241, R154, PT ;  /* 0x0000009af100720c */ /* 0x000fe40003f04070 */
[----:B------:R-:W-:Y:S02]  /*16dd0*/  @!P6 IADD3 R151, R151, -R241, RZ ;  /* 0x800000f19797e210 */ /* 0x000fe40007ffe0ff */
[----:B------:R-:W-:Y:S02]  /*16de0*/  ISETP.GT.U32.AND P6, PT, R241, R158, PT ;  /* 0x0000009ef100720c */ /* 0x000fe40003fc4070 */
[----:B------:R-:W-:Y:S01]  /*16df0*/  @!P1 IMAD.IADD R153, R153, 0x1, -R241 ;  /* 0x0000000199999824 */ /* 0x000fe200078e0af1 */
[C---:B------:R-:W-:Y:S02]  /*16e00*/  ISETP.GT.U32.AND P1, PT, R241.reuse, R159, PT ;  /* 0x0000009ff100720c */ /* 0x040fe40003f24070 */
[----:B------:R-:W-:-:S04]  /*16e10*/  ISETP.GT.U32.AND P5, PT, R241, R164, PT ;  /* 0x000000a4f100720c */ /* 0x000fc80003fa4070 */
[----:B------:R-:W-:Y:S02]  /*16e20*/  @!P0 IADD3 R154, R154, -R241, RZ ;  /* 0x800000f19a9a8210 */ /* 0x000fe40007ffe0ff */
[C---:B------:R-:W-:Y:S02]  /*16e30*/  ISETP.GT.U32.AND P0, PT, R241.reuse, R160, PT ;  /* 0x000000a0f100720c */ /* 0x040fe40003f04070 */
[--C-:B------:R-:W-:Y:S01]  /*16e40*/  @!P6 IMAD.IADD R158, R158, 0x1, -R241.reuse ;  /* 0x000000019e9ee824 */ /* 0x100fe200078e0af1 */
[----:B------:R-:W-:Y:S02]  /*16e50*/  ISETP.GT.U32.AND P6, PT, R241, R152, PT ;  /* 0x00000098f100720c */ /* 0x000fe40003fc4070 */
[--C-:B------:R-:W-:Y:S01]  /*16e60*/  @!P1 IMAD.IADD R159, R159, 0x1, -R241.reuse ;  /* 0x000000019f9f9824 */ /* 0x100fe200078e0af1 */
[C---:B------:R-:W-:Y:S01]  /*16e70*/  ISETP.GT.U32.AND P1, PT, R241.reuse, R166, PT ;  /* 0x000000a6f100720c */ /* 0x040fe20003f24070 */
[----:B------:R-:W-:Y:S01]  /*16e80*/  @!P5 IMAD.IADD R164, R164, 0x1, -R241 ;  /* 0x00000001a4a4d824 */ /* 0x000fe200078e0af1 */
[----:B------:R-:W-:-:S05]  /*16e90*/  ISETP.GT.U32.AND P5, PT, R241, R158, PT ;  /* 0x0000009ef100720c */ /* 0x000fca0003fa4070 */
[--C-:B------:R-:W-:Y:S01]  /*16ea0*/  @!P0 IMAD.IADD R160, R160, 0x1, -R241.reuse ;  /* 0x00000001a0a08824 */ /* 0x100fe200078e0af1 */
[C---:B------:R-:W-:Y:S02]  /*16eb0*/  ISETP.GT.U32.AND P0, PT, R241.reuse, R167, PT ;  /* 0x000000a7f100720c */ /* 0x040fe40003f04070 */
[--C-:B------:R-:W-:Y:S01]  /*16ec0*/  @!P6 IMAD.IADD R152, R152, 0x1, -R241.reuse ;  /* 0x000000019898e824 */ /* 0x100fe200078e0af1 */
[C---:B------:R-:W-:Y:S02]  /*16ed0*/  ISETP.GT.U32.AND P6, PT, R241.reuse, R164, PT ;  /* 0x000000a4f100720c */ /* 0x040fe40003fc4070 */
[--C-:B------:R-:W-:Y:S01]  /*16ee0*/  @!P1 IMAD.IADD R166, R166, 0x1, -R241.reuse ;  /* 0x00000001a6a69824 */ /* 0x100fe200078e0af1 */
[C---:B------:R-:W-:Y:S01]  /*16ef0*/  ISETP.GT.U32.AND P1, PT, R241.reuse, R173, PT ;  /* 0x000000adf100720c */ /* 0x040fe20003f24070 */
[----:B------:R-:W-:Y:S01]  /*16f00*/  @!P5 IMAD.IADD R158, R158, 0x1, -R241 ;  /* 0x000000019e9ed824 */ /* 0x000fe200078e0af1 */
[----:B------:R-:W-:-:S05]  /*16f10*/  ISETP.GT.U32.AND P5, PT, R241, R165, PT ;  /* 0x000000a5f100720c */ /* 0x000fca0003fa4070 */
[--C-:B------:R-:W-:Y:S01]  /*16f20*/  @!P0 IMAD.IADD R167, R167, 0x1, -R241.reuse ;  /* 0x00000001a7a78824 */ /* 0x100fe200078e0af1 */
[C---:B------:R-:W-:Y:S02]  /*16f30*/  ISETP.GT.U32.AND P0, PT, R241.reuse, R174, PT ;  /* 0x000000aef100720c */ /* 0x040fe40003f04070 */
[--C-:B------:R-:W-:Y:S01]  /*16f40*/  @!P6 IMAD.IADD R164, R164, 0x1, -R241.reuse ;  /* 0x00000001a4a4e824 */ /* 0x100fe200078e0af1 */
[----:B------:R-:W-:Y:S02]  /*16f50*/  ISETP.GT.U32.AND P6, PT, R241, R171, PT ;  /* 0x000000abf100720c */ /* 0x000fe40003fc4070 */
[--C-:B------:R-:W-:Y:S01]  /*16f60*/  @!P1 IMAD.IADD R173, R173, 0x1, -R241.reuse ;  /* 0x00000001adad9824 */ /* 0x100fe200078e0af1 */
[----:B------:R-:W-:Y:S01]  /*16f70*/  ISETP.GT.U32.AND P4, PT, R241, R177, PT ;  /* 0x000000b1f100720c */ /* 0x000fe20003f84070 */
[----:B------:R-:W-:Y:S01]  /*16f80*/  @!P5 IMAD.IADD R165, R165, 0x1, -R241 ;  /* 0x00000001a5a5d824 */ /* 0x000fe200078e0af1 */
[C---:B------:R-:W-:Y:S02]  /*16f90*/  ISETP.GT.U32.AND P1, PT, R241.reuse, R167, PT ;  /* 0x000000a7f100720c */ /* 0x040fe40003f24070 */
[----:B------:R-:W-:-:S03]  /*16fa0*/  ISETP.GT.U32.AND P5, PT, R241, R172, PT ;  /* 0x000000acf100720c */ /* 0x000fc60003fa4070 */
[--C-:B------:R-:W-:Y:S01]  /*16fb0*/  @!P0 IMAD.IADD R174, R174, 0x1, -R241.reuse ;  /* 0x00000001aeae8824 */ /* 0x100fe200078e0af1 */
[----:B------:R-:W-:Y:S02]  /*16fc0*/  ISETP.GT.U32.AND P0, PT, R241, R168, PT ;  /* 0x000000a8f100720c */ /* 0x000fe40003f04070 */
[--C-:B------:R-:W-:Y:S01]  /*16fd0*/  @!P6 IMAD.IADD R171, R171, 0x1, -R241.reuse ;  /* 0x00000001ababe824 */ /* 0x100fe200078e0af1 */
[----:B------:R-:W-:Y:S02]  /*16fe0*/  ISETP.GT.U32.AND P6, PT, R241, R165, PT ;  /* 0x000000a5f100720c */ /* 0x000fe40003fc4070 */
[--C-:B------:R-:W-:Y:S02]  /*16ff0*/  @!P4 IMAD.IADD R177, R177, 0x1, -R241.reuse ;  /* 0x00000001b1b1c824 */ /* 0x100fe400078e0af1 */
[--C-:B------:R-:W-:Y:S01]  /*17000*/  @!P1 IMAD.IADD R167, R167, 0x1, -R241.reuse ;  /* 0x00000001a7a79824 */ /* 0x100fe200078e0af1 */
[C---:B------:R-:W-:Y:S01]  /*17010*/  ISETP.GT.U32.AND P4, PT, R241.reuse, R171, PT ;  /* 0x000000abf100720c */ /* 0x040fe20003f84070 */
[----:B------:R-:W-:Y:S01]  /*17020*/  @!P5 IMAD.IADD R172, R172, 0x1, -R241 ;  /* 0x00000001acacd824 */ /* 0x000fe200078e0af1 */
[----:B------:R-:W-:-:S03]  /*17030*/  ISETP.GT.U32.AND P1, PT, R241, R173, PT ;  /* 0x000000adf100720c */ /* 0x000fc60003f24070 */
[--C-:B------:R-:W-:Y:S01]  /*17040*/  @!P0 IMAD.IADD R168, R168, 0x1, -R241.reuse ;  /* 0x00000001a8a88824 */ /* 0x100fe200078e0af1 */
[C---:B------:R-:W-:Y:S02]  /*17050*/  ISETP.GT.U32.AND P0, PT, R241.reuse, R174, PT ;  /* 0x000000aef100720c */ /* 0x040fe40003f04070 */
[----:B------:R-:W-:Y:S02]  /*17060*/  ISETP.GT.U32.AND P5, PT, R241, R166, PT ;  /* 0x000000a6f100720c */ /* 0x000fe40003fa4070 */
[-C--:B------:R-:W-:Y:S02]  /*17070*/  @!P6 IADD3 R165, R165, -R241.reuse, RZ ;  /* 0x800000f1a5a5e210 */ /* 0x080fe40007ffe0ff */
[----:B------:R-:W-:Y:S01]  /*17080*/  ISETP.GT.U32.AND P6, PT, R241, R172, PT ;  /* 0x000000acf100720c */ /* 0x000fe20003fc4070 */
[----:B------:R-:W-:Y:S01]  /*17090*/  @!P4 IMAD.IADD R171, R171, 0x1, -R241 ;  /* 0x00000001ababc824 */ /* 0x000fe200078e0af1 */
[----:B------:R-:W-:Y:S02]  /*170a0*/  ISETP.GT.U32.AND P4, PT, R241, R178, PT ;  /* 0x000000b2f100720c */ /* 0x000fe40003f84070 */
[----:B------:R-:W-:-:S02]  /*170b0*/  @!P1 IADD3 R173, R173, -R241, RZ ;  /* 0x800000f1adad9210 */ /* 0x000fc40007ffe0ff */
[C---:B------:R-:W-:Y:S01]  /*170c0*/  ISETP.GT.U32.AND P1, PT, R241.reuse, R180, PT ;  /* 0x000000b4f100720c */ /* 0x040fe20003f24070 */
[--C-:B------:R-:W-:Y:S01]  /*170d0*/  @!P0 IMAD.IADD R174, R174, 0x1, -R241.reuse ;  /* 0x00000001aeae8824 */ /* 0x100fe200078e0af1 */
[C---:B------:R-:W-:Y:S01]  /*170e0*/  ISETP.GT.U32.AND P0, PT, R241.reuse, R181, PT ;  /* 0x000000b5f100720c */ /* 0x040fe20003f04070 */
[----:B------:R-:W-:Y:S01]  /*170f0*/  @!P5 IMAD.IADD R166, R166, 0x1, -R241 ;  /* 0x00000001a6a6d824 */ /* 0x000fe200078e0af1 */
[----:B------:R-:W-:-:S03]  /*17100*/  ISETP.GT.U32.AND P5, PT, R241, R177, PT ;  /* 0x000000b1f100720c */ /* 0x000fc60003fa4070 */
[--C-:B------:R-:W-:Y:S01]  /*17110*/  @!P6 IMAD.IADD R172, R172, 0x1, -R241.reuse ;  /* 0x00000001acace824 */ /* 0x100fe200078e0af1 */
[C---:B------:R-:W-:Y:S01]  /*17120*/  ISETP.GT.U32.AND P6, PT, R241.reuse, R179, PT ;  /* 0x000000b3f100720c */ /* 0x040fe20003fc4070 */
[----:B------:R-:W-:Y:S01]  /*17130*/  @!P4 IMAD.IADD R178, R178, 0x1, -R241 ;  /* 0x00000001b2b2c824 */ /* 0x000fe200078e0af1 */
[----:B------:R-:W-:-:S03]  /*17140*/  ISETP.GT.U32.AND P4, PT, R241, R185, PT ;  /* 0x000000b9f100720c */ /* 0x000fc60003f84070 */
[--C-:B------:R-:W-:Y:S01]  /*17150*/  @!P1 IMAD.IADD R180, R180, 0x1, -R241.reuse ;  /* 0x00000001b4b49824 */ /* 0x100fe200078e0af1 */
[----:B------:R-:W-:Y:S02]  /*17160*/  ISETP.GT.U32.AND P1, PT, R241, R187, PT ;  /* 0x000000bbf100720c */ /* 0x000fe40003f24070 */
[----:B------:R-:W-:Y:S01]  /*17170*/  @!P0 IADD3 R181, R181, -R241, RZ ;  /* 0x800000f1b5b58210 */ /* 0x000fe20007ffe0ff */
[--C-:B------:R-:W-:Y:S01]  /*17180*/  @!P5 IMAD.IADD R177, R177, 0x1, -R241.reuse ;  /* 0x00000001b1b1d824 */ /* 0x100fe200078e0af1 */
[C---:B------:R-:W-:Y:S02]  /*17190*/  ISETP.GT.U32.AND P0, PT, R241.reuse, R188, PT ;  /* 0x000000bcf100720c */ /* 0x040fe40003f04070 */
        /* <DEDUP_REMOVED lines=10> */
[C---:B------:R-:W-:Y:S01]  /*17240*/  ISETP.GT.U32.AND P5, PT, R241.reuse, R191, PT ;  /* 0x000000bff100720c */ /* 0x040fe20003fa4070 */
[----:B------:R-:W1:Y:S01]  /*17250*/  S2R R243, SR_TID.X ;  /* 0x0000000000f37919 */ /* 0x000e620000002100 */
[--C-:B------:R-:W-:Y:S01]  /*17260*/  @!P6 IMAD.IADD R186, R186, 0x1, -R241.reuse ;  /* 0x00000001babae824 */ /* 0x100fe200078e0af1 */
[----:B------:R-:W-:Y:S01]  /*17270*/  ISETP.GT.U32.AND P3, PT, R241, R189, PT ;  /* 0x000000bdf100720c */ /* 0x000fe20003f64070 */
[----:B------:R-:W-:-:S03]  /*17280*/  @!P4 IMAD.IADD R192, R192, 0x1, -R241 ;  /* 0x00000001c0c0c824 */ /* 0x000fc600078e0af1 */
[--C-:B------:R-:W-:Y:S01]  /*17290*/  @!P1 IMAD.IADD R179, R179, 0x1, -R241.reuse ;  /* 0x00000001b3b39824 */ /* 0x100fe200078e0af1 */
[C---:B------:R-:W-:Y:S02]  /*172a0*/  ISETP.GT.U32.AND P1, PT, R241.reuse, R184, PT ;  /* 0x000000b8f100720c */ /* 0x040fe40003f24070 */
[C---:B------:R-:W-:Y:S01]  /*172b0*/  ISETP.GT.U32.AND P4, PT, R241.reuse, R186, PT ;  /* 0x000000baf100720c */ /* 0x040fe20003f84070 */
[--C-:B------:R-:W-:Y:S01]  /*172c0*/  @!P0 IMAD.IADD R180, R180, 0x1, -R241.reuse ;  /* 0x00000001b4b48824 */ /* 0x100fe200078e0af1 */
[----:B------:R-:W-:Y:S01]  /*172d0*/  ISETP.GT.U32.AND P0, PT, R241, R185, PT ;  /* 0x000000b9f100720c */ /* 0x000fe20003f04070 */
[----:B------:R-:W-:Y:S01]  /*172e0*/  @!P5 IMAD.IADD R191, R191, 0x1, -R241 ;  /* 0x00000001bfbfd824 */ /* 0x000fe200078e0af1 */
[----:B------:R-:W-:Y:S02]  /*172f0*/  ISETP.GT.U32.AND P5, PT, R241, R193, PT ;  /* 0x000000c1f100720c */ /* 0x000fe40003fa4070 */
[----:B------:R-:W-:-:S05]  /*17300*/  @!P3 IADD3 R189, R189, -R241, RZ ;  /* 0x800000f1bdbdb210 */ /* 0x000fca0007ffe0ff */
[--C-:B------:R-:W-:Y:S01]  /*17310*/  @!P1 IMAD.IADD R184, R184, 0x1, -R241.reuse ;  /* 0x00000001b8b89824 */ /* 0x100fe200078e0af1 */
[C---:B------:R-:W-:Y:S01]  /*17320*/  ISETP.GT.U32.AND P1, PT, R241.reuse, R189, PT ;  /* 0x000000bdf100720c */ /* 0x040fe20003f24070 */
[--C-:B------:R-:W-:Y:S01]  /*17330*/  @!P4 IMAD.IADD R186, R186, 0x1, -R241.reuse ;  /* 0x00000001babac824 */ /* 0x100fe200078e0af1 */
[----:B------:R-:W-:Y:S01]  /*17340*/  ISETP.GT.U32.AND P4, PT, R241, R192, PT ;  /* 0x000000c0f100720c */ /* 0x000fe20003f84070 */
[--C-:B------:R-:W-:Y:S01]  /*17350*/  @!P0 IMAD.IADD R185, R185, 0x1, -R241.reuse ;  /* 0x00000001b9b98824 */ /* 0x100fe200078e0af1 */
[----:B-1----:R-:W-:Y:S01]  /*17360*/  LOP3.LUT R243, R243, 0x1f, RZ, 0xc0, !PT ;  /* 0x0000001ff3f37812 */ /* 0x002fe200078ec0ff */
[----:B------:R-:W-:Y:S01]  /*17370*/  @!P5 IMAD.IADD R193, R193, 0x1, -R241 ;  /* 0x00000001c1c1d824 */ /* 0x000fe200078e0af1 */
[C---:B------:R-:W-:Y:S02]  /*17380*/  ISETP.GT.U32.AND P0, PT, R241.reuse, R190, PT ;  /* 0x000000bef100720c */ /* 0x040fe40003f04070 */
[----:B------:R-:W-:Y:S01]  /*17390*/  ISETP.GT.U32.AND P5, PT, R241, R191, PT ;  /* 0x000000bff100720c */ /* 0x000fe20003fa4070 */
[----:B------:R-:W-:-:S05]  /*173a0*/  IMAD R243, R243, c[0x0][0x18c], RZ ;  /* 0x00006300f3f37a24 */ /* 0x000fca00078e02ff */
[----:B------:R-:W-:Y:S01]  /*173b0*/  LEA.HI.X.SX32 R243, R243, c[0x0][0x16c], 0x2, P2 ;  /* 0x00005b00f3f37a11 */ /* 0x000fe200010f16ff */
[--C-:B------:R-:W-:Y:S01]  /*173c0*/  @!P1 IMAD.IADD R189, R189, 0x1, -R241.reuse ;  /* 0x00000001bdbd9824 */ /* 0x100fe200078e0af1 */
[----:B---3--:R-:W-:Y:S01]  /*173d0*/  ISETP.GE.AND P1, PT, R237, RZ, PT ;  /* 0x000000ffed00720c */ /* 0x008fe20003f26270 */
[--C-:B------:R-:W-:Y:S01]  /*173e0*/  @!P4 IMAD.IADD R192, R192, 0x1, -R241.reuse ;  /* 0x00000001c0c0c824 */ /* 0x100fe200078e0af1 */
[----:B--2---:R-:W-:Y:S01]  /*173f0*/  ISETP.GE.AND P4, PT, R217, RZ, PT ;  /* 0x000000ffd900720c */ /* 0x004fe20003f86270 */
[--C-:B------:R-:W-:Y:S01]  /*17400*/  @!P0 IMAD.IADD R190, R190, 0x1, -R241.reuse ;  /* 0x00000001bebe8824 */ /* 0x100fe200078e0af1 */
[----:B------:R1:W-:Y:S01]  /*17410*/  STL [R1+0x7fa0], R243 ;  /* 0x007fa0f301007387 */ /* 0x0003e20000100800 */
[----:B------:R-:W-:Y:S01]  /*17420*/  @!P5 IMAD.IADD R191, R191, 0x1, -R241 ;  /* 0x00000001bfbfd824 */ /* 0x000fe200078e0af1 */
[----:B------:R-:W-:Y:S02]  /*17430*/  ISETP.GE.AND P5, PT, R238, RZ, PT ;  /* 0x000000ffee00720c */ /* 0x000fe40003fa6270 */
[----:B------:R-:W2:Y:S01]  /*17440*/  LDL R237, [R1+0x7314] ;  /* 0x0073140001ed7983 */ /* 0x000ea20000100800 */
[----:B----4-:R-:W-:-:S03]  /*17450*/  ISETP.GE.AND P0, PT, R239, RZ, PT ;  /* 0x000000ffef00720c */ /* 0x010fc60003f06270 */
[----:B------:R-:W3:Y:S04]  /*17460*/  LDL R217, [R1+0x731c] ;  /* 0x00731c0001d97983 */ /* 0x000ee80000100800 */
[----:B-1----:R-:W4:Y:S04]  /*17470*/  LDL R243, [R1+0x7310] ;  /* 0x0073100001f37983 */ /* 0x002f280000100800 */
[----:B------:R-:W2:Y:S04]  /*17480*/  LDL R239, [R1+0x7318] ;  /* 0x0073180001ef7983 */ /* 0x000ea80000100800 */
[----:B------:R-:W2:Y:S01]  /*17490*/  LDL.LU R238, [R1+0x410] ;  /* 0x0004100001ee7983 */ /* 0x000ea20000300800 */
[----:B------:R-:W-:-:S02]  /*174a0*/  ISETP.GT.U32.AND P3, PT, R241, R181, PT ;  /* 0x000000b5f100720c */ /* 0x000fc40003f64070 */
[----:B------:R-:W-:-:S11]  /*174b0*/  ISETP.GT.U32.AND P6, PT, R241, R178, PT ;  /* 0x000000b2f100720c */ /* 0x000fd60003fc4070 */
[--C-:B------:R-:W-:Y:S01]  /*174c0*/  @!P3 IMAD.IADD R181, R181, 0x1, -R241.reuse ;  /* 0x00000001b5b5b824 */ /* 0x100fe200078e0af1 */
[C---:B------:R-:W-:Y:S01]  /*174d0*/  ISETP.GT.U32.AND P3, PT, R241.reuse, R187, PT ;  /* 0x000000bbf100720c */ /* 0x040fe20003f64070 */
[----:B------:R-:W-:Y:S01]  /*174e0*/  @!P6 IMAD.IADD R178, R178, 0x1, -R241 ;  /* 0x00000001b2b2e824 */ /* 0x000fe200078e0af1 */
[----:B------:R-:W-:Y:S02]  /*174f0*/  ISETP.GT.U32.AND P6, PT, R241, R183, PT ;  /* 0x000000b7f100720c */ /* 0x000fe40003fc4070 */
[----:B------:R-:W-:-:S09]  /*17500*/  ISETP.GE.AND P2, PT, R236, RZ, PT ;  /* 0x000000ffec00720c */ /* 0x000fd20003f46270 */
[----:B------:R-:W-:Y:S02]  /*17510*/  @!P3 IADD3 R187, R187, -R241, RZ ;  /* 0x800000f1bbbbb210 */ /* 0x000fe40007ffe0ff */
[----:B------:R-:W-:Y:S01]  /*17520*/  ISETP.GT.U32.AND P3, PT, R241, R193, PT ;  /* 0x000000c1f100720c */ /* 0x000fe20003f64070 */
[----:B------:R-:W-:Y:S01]  /*17530*/  @!P6 IMAD.IADD R183, R183, 0x1, -R241 ;  /* 0x00000001b7b7e824 */ /* 0x000fe200078e0af1 */
[----:B------:R-:W-:-:S11]  /*17540*/  ISETP.GT.U32.AND P6, PT, R241, R188, PT ;  /* 0x000000bcf100720c */ /* 0x000fd60003fc4070 */
[--C-:B------:R-:W-:Y:S01]  /*17550*/  @!P3 IMAD.IADD R193, R193, 0x1, -R241.reuse ;  /* 0x00000001c1c1b824 */ /* 0x100fe200078e0af1 */
[----:B------:R-:W-:Y:S01]  /*17560*/  ISETP.GE.AND P3, PT, R216, RZ, PT ;  /* 0x000000ffd800720c */ /* 0x000fe20003f66270 */
[----:B------:R-:W-:Y:S01]  /*17570*/  @!P6 IMAD.IADD R188, R188, 0x1, -R241 ;  /* 0x00000001bcbce824 */ /* 0x000fe200078e0af1 */
[----:B------:R-:W3:Y:S04]  /*17580*/  LDL R216, [R1+0x7320] ;  /* 0x0073200001d87983 */ /* 0x000ee80000100800 */
[----:B------:R-:W3:Y:S01]  /*17590*/  LDL.LU R241, [R1+0x40c] ;  /* 0x00040c0001f17983 */ /* 0x000ee20000300800 */
[----:B--2---:R-:W-:Y:S01]  /*175a0*/  @!P2 IMAD.MOV R238, RZ, RZ, -R238 ;  /* 0x000000ffffeea224 */ /* 0x004fe200078e0aee */
[----:B------:R-:W-:Y:S02]  /*175b0*/  ISETP.GE.AND P2, PT, R202, RZ, PT ;  /* 0x000000ffca00720c */ /* 0x000fe40003f46270 */
[----:B------:R-:W2:Y:S04]  /*175c0*/  LDL R202, [R1+0x7324] ;  /* 0x0073240001ca7983 */ /* 0x000ea80000100800 */
[----:B------:R1:W-:Y:S04]  /*175d0*/  STL [R1+0x410], R238 ;  /* 0x000410ee01007387 */ /* 0x0003e80000100800 */
[----:B-1----:R-:W2:Y:S01]  /*175e0*/  LDL.LU R238, [R1+0x408] ;  /* 0x0004080001ee7983 */ /* 0x002ea20000300800 */
[----:B---3--:R-:W-:-:S02]  /*175f0*/  @!P1 IADD3 R241, -R241, RZ, RZ ;  /* 0x000000fff1f19210 */ /* 0x008fc40007ffe1ff */
[----:B------:R-:W-:Y:S02]  /*17600*/  ISETP.GE.AND P1, PT, R214, RZ, PT ;  /* 0x000000ffd600720c */ /* 0x000fe40003f26270 */
[----:B------:R-:W3:Y:S04]  /*17610*/  LDL R214, [R1+0x7328] ;  /* 0x0073280001d67983 */ /* 0x000ee80000100800 */
[----:B------:R1:W-:Y:S04]  /*17620*/  STL [R1+0x40c], R241 ;  /* 0x00040cf101007387 */ /* 0x0003e80000100800 */
[----:B-1----:R-:W3:Y:S01]  /*17630*/  LDL.LU R241, [R1+0x404] ;  /* 0x0004040001f17983 */ /* 0x002ee20000300800 */
[----:B--2---:R-:W-:Y:S01]  /*17640*/  @!P0 IMAD.MOV R238, RZ, RZ, -R238 ;  /* 0x000000ffffee8224 */ /* 0x004fe200078e0aee */
[----:B------:R-:W-:-:S02]  /*17650*/  ISETP.GE.AND P0, PT, R242, RZ, PT ;  /* 0x000000fff200720c */ /* 0x000fc40003f06270 */
[----:B------:R-:W2:Y:S04]  /*17660*/  LDL R242, [R1+0x732c] ;  /* 0x00732c0001f27983 */ /* 0x000ea80000100800 */
[----:B------:R1:W-:Y:S04]  /*17670*/  STL [R1+0x464], R238 ;  /* 0x000464ee01007387 */ /* 0x0003e80000100800 */
[----:B-1----:R-:W2:Y:S01]  /*17680*/  LDL.LU R238, [R1+0x400] ;  /* 0x0004000001ee7983 */ /* 0x002ea20000300800 */
[----:B---3--:R-:W-:Y:S01]  /*17690*/  @!P5 IMAD.MOV R241, RZ, RZ, -R241 ;  /* 0x000000fffff1d224 */ /* 0x008fe200078e0af1 */
[----:B----4-:R-:W-:-:S02]  /*176a0*/  ISETP.GE.AND P5, PT, R243, RZ, PT ;  /* 0x000000fff300720c */ /* 0x010fc40003fa6270 */
[----:B------:R-:W3:Y:S04]  /*176b0*/  LDL R243, [R1+0x7330] ;  /* 0x0073300001f37983 */ /* 0x000ee80000100800 */
[----:B------:R1:W-:Y:S04]  /*176c0*/  STL [R1+0x460], R241 ;  /* 0x000460f101007387 */ /* 0x0003e80000100800 */
[----:B-1----:R-:W4:Y:S01]  /*176d0*/  LDL.LU R241, [R1+0x3fc] ;  /* 0x0003fc0001f17983 */ /* 0x002f220000300800 */
[----:B--2---:R-:W-:Y:S01]  /*176e0*/  @!P4 IMAD.MOV R238, RZ, RZ, -R238 ;  /* 0x000000ffffeec224 */ /* 0x004fe200078e0aee */
[----:B------:R-:W-:-:S02]  /*176f0*/  ISETP.GE.AND P4, PT, R237, RZ, PT ;  /* 0x000000ffed00720c */ /* 0x000fc40003f86270 */
[----:B------:R-:W2:Y:S04]  /*17700*/  LDL R237, [R1+0x7334] ;  /* 0x0073340001ed7983 */ /* 0x000ea80000100800 */
[----:B------:R1:W-:Y:S04]  /*17710*/  STL [R1+0x45c], R238 ;  /* 0x00045cee01007387 */ /* 0x0003e80000100800 */
[----:B-1----:R-:W2:Y:S01]  /*17720*/  LDL.LU R238, [R1+0x3f8] ;  /* 0x0003f80001ee7983 */ /* 0x002ea20000300800 */
[----:B----4-:R-:W-:Y:S01]  /*17730*/  @!P3 IMAD.MOV R241, RZ, RZ, -R241 ;  /* 0x000000fffff1b224 */ /* 0x010fe200078e0af1 */
[----:B------:R-:W-:-:S02]  /*17740*/  ISETP.GE.AND P3, PT, R239, RZ, PT ;  /* 0x000000ffef00720c */ /* 0x000fc40003f66270 */
[----:B------:R-:W4:Y:S04]  /*17750*/  LDL R239, [R1+0x7338] ;  /* 0x0073380001ef7983 */ /* 0x000f280000100800 */
        /* <DEDUP_REMOVED lines=8> */
[----:B------:R-:W-:-:S02]  /*177e0*/  ISETP.GE.AND P1, PT, R216, RZ, PT ;  /* 0x000000ffd800720c */ /* 0x000fc40003f26270 */
        /* <DEDUP_REMOVED lines=8> */
[----:B---3--:R-:W-:Y:S02]  /*17870*/  @!P5 IADD3 R241, -R241, RZ, RZ ;  /* 0x000000fff1f1d210 */ /* 0x008fe40007ffe1ff */
        /* <DEDUP_REMOVED lines=45> */
[----:B------:R-:W-:-:S04]  /*17b50*/  ISETP.GE.AND P2, PT, R242, RZ, PT ;  /* 0x000000fff200720c */ /* 0x000fc80003f46270 */
[----:B------:R1:W-:Y:S04]  /*17b60*/  STL [R1+0x42c], R238 ;  /* 0x00042cee01007387 */ /* 0x0003e80000100800 */
[----:B-1----:R-:W2:Y:S04]  /*17b70*/  LDL R238, [R1+0x736c] ;  /* 0x00736c0001ee7983 */ /* 0x002ea80000100800 */
[----:B------:R-:W2:Y:S01]  /*17b80*/  LDL.LU R242, [R1+0x3c0] ;  /* 0x0003c00001f27983 */ /* 0x000ea20000300800 */
[----:B---3--:R-:W-:Y:S01]  /*17b90*/  @!P1 IMAD.MOV R241, RZ, RZ, -R241 ;  /* 0x000000fffff19224 */ /* 0x008fe200078e0af1 */
[----:B------:R-:W-:-:S04]  /*17ba0*/  ISETP.GE.AND P1, PT, R243, RZ, PT ;  /* 0x000000fff300720c */ /* 0x000fc80003f26270 */
[----:B------:R1:W-:Y:S04]  /*17bb0*/  STL [R1+0x428], R241 ;  /* 0x000428f101007387 */ /* 0x0003e80000100800 */
[----:B-1----:R-:W3:Y:S04]  /*17bc0*/  LDL R241, [R1+0x7370] ;  /* 0x0073700001f17983 */ /* 0x002ee80000100800 */
[----:B------:R-:W3:Y:S01]  /*17bd0*/  LDL.LU R243, [R1+0x3bc] ;  /* 0x0003bc0001f37983 */ /* 0x000ee20000300800 */
        /* <DEDUP_REMOVED lines=16> */
[----:B----4-:R-:W-:-:S04]  /*17ce0*/  ISETP.GE.AND P3, PT, R216, RZ, PT ;  /* 0x000000ffd800720c */ /* 0x010fc80003f66270 */
[----:B------:R1:W-:Y:S04]  /*17cf0*/  STL [R1+0x418], R239 ;  /* 0x000418ef01007387 */ /* 0x0003e80000100800 */
[----:B-1----:R-:W3:Y:S04]  /*17d00*/  LDL R239, [R1+0x7380] ;  /* 0x0073800001ef7983 */ /* 0x002ee80000100800 */
[----:B------:R-:W4:Y:S01]  /*17d10*/  LDL.LU R216, [R1+0x3ac] ;  /* 0x0003ac0001d87983 */ /* 0x000f220000300800 */
[----:B--2---:R-:W-:-:S05]  /*17d20*/  @!P2 IMAD.MOV R217, RZ, RZ, -R217 ;  /* 0x000000ffffd9a224 */ /* 0x004fca00078e0ad9 */
[----:B------:R1:W-:Y:S04]  /*17d30*/  STL [R1+0x3b0], R217 ;  /* 0x0003b0d901007387 */ /* 0x0003e80000100800 */
[----:B-1----:R-:W2:Y:S01]  /*17d40*/  LDL.LU R217, [R1+0x8054] ;  /* 0x0080540001d97983 */ /* 0x002ea20000300800 */
[----:B------:R-:W-:Y:S01]  /*17d50*/  ISETP.GE.AND P2, PT, R202, RZ, PT ;  /* 0x000000ffca00720c */ /* 0x000fe20003f46270 */
[----:B----4-:R-:W-:Y:S01]  /*17d60*/  @!P1 IMAD.MOV R216, RZ, RZ, -R216 ;  /* 0x000000ffffd89224 */ /* 0x010fe200078e0ad8 */
[----:B--2---:R-:W-:Y:S02]  /*17d70*/  MOV R202, R217 ;  /* 0x000000d900ca7202 */ /* 0x004fe40000000f00 */
[----:B------:R-:W2:Y:S04]  /*17d80*/  LDL R217, [R1+0x7384] ;  /* 0x0073840001d97983 */ /* 0x000ea80000100800 */
[----:B------:R1:W-:Y:S04]  /*17d90*/  STL [R1+0x414], R216 ;  /* 0x000414d801007387 */ /* 0x0003e80000100800 */
[----:B-1----:R-:W4:Y:S01]  /*17da0*/  LDL.LU R216, [R1+0x8050] ;  /* 0x0080500001d87983 */ /* 0x002f220000300800 */
[----:B------:R-:W-:Y:S01]  /*17db0*/  @!P0 IMAD.MOV R202, RZ, RZ, -R202 ;  /* 0x000000ffffca8224 */ /* 0x000fe200078e0aca */
[----:B------:R-:W-:Y:S01]  /*17dc0*/  ISETP.GE.AND P1, PT, R214, RZ, PT ;  /* 0x000000ffd600720c */ /* 0x000fe20003f26270 */
[----:B----4-:R-:W-:-:S02]  /*17dd0*/  IMAD.MOV.U32 R214, RZ, RZ, R216 ;  /* 0x000000ffffd67224 */ /* 0x010fc400078e00d8 */
[----:B------:R-:W4:Y:S04]  /*17de0*/  LDL R216, [R1+0x7388] ;  /* 0x0073880001d87983 */ /* 0x000f280000100800 */
[----:B------:R1:W-:Y:S04]  /*17df0*/  STL [R1+0x408], R202 ;  /* 0x000408ca01007387 */ /* 0x0003e80000100800 */
[----:B-1----:R-:W2:Y:S01]  /*17e00*/  LDL.LU R202, [R1+0x804c] ;  /* 0x00804c0001ca7983 */ /* 0x002ea20000300800 */
[----:B------:R-:W-:Y:S01]  /*17e10*/  @!P5 IMAD.MOV R214, RZ, RZ, -R214 ;  /* 0x000000ffffd6d224 */ /* 0x000fe200078e0ad6 */
[----:B------:R-:W-:Y:S01]  /*17e20*/  ISETP.GE.AND P0, PT, R238, RZ, PT ;  /* 0x000000ffee00720c */ /* 0x000fe20003f06270 */
[----:B--2---:R-:W-:-:S02]  /*17e30*/  IMAD.MOV.U32 R238, RZ, RZ, R202 ;  /* 0x000000ffffee7224 */ /* 0x004fc400078e00ca */
[----:B------:R-:W2:Y:S04]  /*17e40*/  LDL R202, [R1+0x738c] ;  /* 0x00738c0001ca7983 */ /* 0x000ea80000100800 */
[----:B------:R1:W-:Y:S04]  /*17e50*/  STL [R1+0x404], R214 ;  /* 0x000404d601007387 */ /* 0x0003e80000100800 */
[----:B-1----:R-:W2:Y:S01]  /*17e60*/  LDL.LU R214, [R1+0x8048] ;  /* 0x0080480001d67983 */ /* 0x002ea20000300800 */
[----:B------:R-:W-:Y:S01]  /*17e70*/  ISETP.GE.AND P5, PT, R241, RZ, PT ;  /* 0x000000fff100720c */ /* 0x000fe20003fa6270 */
[----:B------:R-:W-:Y:S01]  /*17e80*/  @!P4 IMAD.MOV R238, RZ, RZ, -R238 ;  /* 0x000000ffffeec224 */ /* 0x000fe200078e0aee */
[----:B------:R-:W-:Y:S01]  /*17e90*/  ISETP.GE.AND P4, PT, R242, RZ, PT ;  /* 0x000000fff200720c */ /* 0x000fe20003f86270 */
[----:B--2---:R-:W-:-:S02]  /*17ea0*/  IMAD.MOV.U32 R241, RZ, RZ, R214 ;  /* 0x000000fffff17224 */ /* 0x004fc400078e00d6 */
[----:B------:R-:W2:Y:S04]  /*17eb0*/  LDL R214, [R1+0x7390] ;  /* 0x0073900001d67983 */ /* 0x000ea80000100800 */
[----:B------:R-:W2:Y:S01]  /*17ec0*/  LDL.LU R242, [R1+0x398] ;  /* 0x0003980001f27983 */ /* 0x000ea20000300800 */
[----:B------:R-:W-:-:S03]  /*17ed0*/  @!P3 IADD3 R241, -R241, RZ, RZ ;  /* 0x000000fff1f1b210 */ /* 0x000fc60007ffe1ff */
[----:B------:R1:W-:Y:S04]  /*17ee0*/  STL [R1+0x400], R238 ;  /* 0x000400ee01007387 */ /* 0x0003e80000100800 */
[----:B-1----:R-:W4:Y:S04]  /*17ef0*/  LDL R238, [R1+0x7394] ;  /* 0x0073940001ee7983 */ /* 0x002f280000100800 */
[----:B------:R1:W-:Y:S02]  /*17f00*/  STL [R1+0x3fc], R241 ;  /* 0x0003fcf101007387 */ /* 0x0003e40000100800 */
[----:B-1----:R-:W-:-:S02]  /*17f10*/  IMAD.MOV.U32 R241, RZ, RZ, R207 ;  /* 0x000000fffff17224 */ /* 0x002fc400078e00cf */
[----:B------:R-:W4:Y:S01]  /*17f20*/  LDL R207, [R1+0x7398] ;  /* 0x0073980001cf7983 */ /* 0x000f220000100800 */
[----:B--2---:R-:W-:Y:S01]  /*17f30*/  @!P2 IMAD.MOV R242, RZ, RZ, -R242 ;  /* 0x000000fffff2a224 */ /* 0x004fe200078e0af2 */
[----:B------:R-:W-:Y:S02]  /*17f40*/  ISETP.GE.AND P2, PT, R237, RZ, PT ;  /* 0x000000ffed00720c */ /* 0x000fe40003f46270 */
[----:B------:R-:W2:Y:S01]  /*17f50*/  LDL.LU R237, [R1+0x390] ;  /* 0x0003900001ed7983 */ /* 0x000ea20000300800 */
[----:B------:R-:W-:-:S03]  /*17f60*/  @!P1 IMAD.MOV R241, RZ, RZ, -R241 ;  /* 0x000000fffff19224 */ /* 0x000fc600078e0af1 */
[----:B------:R1:W-:Y:S01]  /*17f70*/  STL [R1+0x3f8], R242 ;  /* 0x0003f8f201007387 */ /* 0x0003e20000100800 */
[----:B---3--:R-:W-:-:S03]  /*17f80*/  ISETP.GE.AND P1, PT, R239, RZ, PT ;  /* 0x000000ffef00720c */ /* 0x008fc60003f26270 */
[----:B-1----:R-:W3:Y:S04]  /*17f90*/  LDL R242, [R1+0x739c] ;  /* 0x00739c0001f27983 */ /* 0x002ee80000100800 */
[----:B------:R1:W-:Y:S04]  /*17fa0*/  STL [R1+0x3f4], R241 ;  /* 0x0003f4f101007387 */ /* 0x0003e80000100800 */
[----:B-1----:R-:W3:Y:S04]  /*17fb0*/  LDL.LU R241, [R1+0x38c] ;  /* 0x00038c0001f17983 */ /* 0x002ee80000300800 */
[----:B------:R-:W4:Y:S01]  /*17fc0*/  LDL R239, [R1+0x73a0] ;  /* 0x0073a00001ef7983 */ /* 0x000f220000100800 */
[----:B--2---:R-:W-:Y:S01]  /*17fd0*/  @!P0 IMAD.MOV R237, RZ, RZ, -R237 ;  /* 0x000000ffffed8224 */ /* 0x004fe200078e0aed */
[----:B------:R-:W-:-:S04]  /*17fe0*/  ISETP.GE.AND P0, PT, R217, RZ, PT ;  /* 0x000000ffd900720c */ /* 0x000fc80003f06270 */
[----:B------:R1:W-:Y:S04]  /*17ff0*/  STL [R1+0x7fa4], R237 ;  /* 0x007fa4ed01007387 */ /* 0x0003e80000100800 */
[----:B------:R-:W2:Y:S04]  /*18000*/  LDL R217, [R1+0x73a4] ;  /* 0x0073a40001d97983 */ /* 0x000ea80000100800 */
        /* <DEDUP_REMOVED lines=11> */
[----:B------:R-:W-:-:S13]  /*180c0*/  ISETP.GE.AND P3, PT, R243, RZ, PT ;  /* 0x000000fff300720c */ /* 0x000fda0003f66270 */
[----:B----4-:R-:W-:Y:S01]  /*180d0*/  @!P3 IMAD.MOV R241, RZ, RZ, -R241 ;  /* 0x000000fffff1b224 */ /* 0x010fe200078e0af1 */
[----:B------:R-:W-:Y:S02]  /*180e0*/  ISETP.GE.AND P3, PT, R214, RZ, PT ;  /* 0x000000ffd600720c */ /* 0x000fe40003f66270 */
[----:B------:R-:W4:Y:S04]  /*180f0*/  LDL R214, [R1+0x73b0] ;  /* 0x0073b00001d67983 */ /* 0x000f280000100800 */
[----:B------:R1:W-:Y:S04]  /*18100*/  STL [R1+0x3e4], R241 ;  /* 0x0003e4f101007387 */ /* 0x0003e80000100800 */
[----:B-1----:R-:W3:Y:S01]  /*18110*/  LDL.LU R241, [R1+0x37c] ;  /* 0x00037c0001f17983 */ /* 0x002ee20000300800 */
[----:B--2---:R-:W-:-:S02]  /*18120*/  @!P2 IADD3 R237, -R237, RZ, RZ ;  /* 0x000000ffededa210 */ /* 0x004fc40007ffe1ff */
[----:B------:R-:W-:Y:S02]  /*18130*/  ISETP.GE.AND P2, PT, R238, RZ, PT ;  /* 0x000000ffee00720c */ /* 0x000fe40003f46270 */
        /* <DEDUP_REMOVED lines=38> */
[----:B--2---:R-:W-:Y:S02]  /*183a0*/  @!P0 IADD3 R237, -R237, RZ, RZ ;  /* 0x000000ffeded8210 */ /* 0x004fe40007ffe1ff */
        /* <DEDUP_REMOVED lines=39> */
[----:B--2---:R-:W-:Y:S02]  /*18620*/  @!P4 IADD3 R237, -R237, RZ, RZ ;  /* 0x000000ffededc210 */ /* 0x004fe40007ffe1ff */
        /* <DEDUP_REMOVED lines=862> */
[----:B------:R-:W2:Y:S01]  /*1bc10*/  LDL.LU R243, [R1+0x88] ;  /* 0x0000880001f37983 */ /* 0x000ea20000300800 */
[----:B----4-:R-:W-:Y:S01]  /*1bc20*/  @!P5 IMAD.MOV R241, RZ, RZ, -R241 ;  /* 0x000000fffff1d224 */ /* 0x010fe200078e0af1 */
[----:B------:R-:W-:Y:S02]  /*1bc30*/  ISETP.GE.AND P5, PT, R216, RZ, PT ;  /* 0x000000ffd800720c */ /* 0x000fe40003fa6270 */
[----:B------:R-:W4:Y:S04]  /*1bc40*/  LDL R216, [R1+0x76a8] ;  /* 0x0076a80001d87983 */ /* 0x000f280000100800 */
[----:B------:R1:W-:Y:S02]  /*1bc50*/  STL [R1+0xd8], R241 ;  /* 0x0000d8f101007387 */ /* 0x0003e40000100800 */
[----:B-1----:R-:W-:-:S02]  /*1bc60*/  IMAD.MOV.U32 R241, RZ, RZ, R232 ;  /* 0x000000fffff17224 */ /* 0x002fc400078e00e8 */
[----:B------:R-:W3:Y:S02]  /*1bc70*/  LDL.LU R232, [R1+0x8044] ;  /* 0x0080440001e87983 */ /* 0x000ee40000300800 */
[----:B------:R-:W-:Y:S01]  /*1bc80*/  @!P3 IMAD.MOV R241, RZ, RZ, -R241 ;  /* 0x000000fffff1b224 */ /* 0x000fe200078e0af1 */
[----:B------:R-:W-:Y:S01]  /*1bc90*/  ISETP.GE.AND P3, PT, R214, RZ, PT ;  /* 0x000000ffd600720c */ /* 0x000fe20003f66270 */
[----:B--2---:R-:W-:Y:S01]  /*1bca0*/  @!P4 IMAD.MOV R243, RZ, RZ, -R243 ;  /* 0x000000fffff3c224 */ /* 0x004fe200078e0af3 */
[----:B------:R-:W-:Y:S02]  /*1bcb0*/  ISETP.GE.AND P4, PT, R202, RZ, PT ;  /* 0x000000ffca00720c */ /* 0x000fe40003f86270 */
[----:B------:R-:W2:Y:S04]  /*1bcc0*/  LDL R202, [R1+0x76b0] ;  /* 0x0076b00001ca7983 */ /* 0x000ea80000100800 */
[----:B------:R1:W-:Y:S02]  /*1bcd0*/  STL [R1+0xd4], R243 ;  /* 0x0000d4f301007387 */ /* 0x0003e40000100800 */
[----:B-1----:R-:W-:-:S02]  /*1bce0*/  MOV R243, R231 ;  /* 0x000000e700f37202 */ /* 0x002fc40000000f00 */
[----:B------:R-:W2:Y:S03]  /*1bcf0*/  LDL.LU R231, [R1+0x8040] ;  /* 0x0080400001e77983 */ /* 0x000ea60000300800 */
[----:B------:R-:W-:Y:S01]  /*1bd00*/  @!P2 IMAD.MOV R243, RZ, RZ, -R243 ;  /* 0x000000fffff3a224 */ /* 0x000fe200078e0af3 */
[----:B------:R-:W2:Y:S01]  /*1bd10*/  LDL R214, [R1+0x76ac] ;  /* 0x0076ac0001d67983 */ /* 0x000ea20000100800 */
[----:B------:R-:W-:-:S03]  /*1bd20*/  ISETP.GE.AND P2, PT, R238, RZ, PT ;  /* 0x000000ffee00720c */ /* 0x000fc60003f46270 */
[----:B------:R1:W-:Y:S02]  /*1bd30*/  STL [R1+0xcc], R241 ;  /* 0x0000ccf101007387 */ /* 0x0003e40000100800 */
[----:B-1----:R-:W-:Y:S02]  /*1bd40*/  IMAD.MOV.U32 R241, RZ, RZ, R230 ;  /* 0x000000fffff17224 */ /* 0x002fe400078e00e6 */
[----:B------:R-:W2:Y:S02]  /*1bd50*/  LDL.LU R230, [R1+0x803c] ;  /* 0x00803c0001e67983 */ /* 0x000ea40000300800 */
[----:B------:R-:W-:Y:S02]  /*1bd60*/  @!P1 IMAD.MOV R241, RZ, RZ, -R241 ;  /* 0x000000fffff19224 */ /* 0x000fe400078e0af1 */
[----:B------:R-:W2:Y:S04]  /*1bd70*/  LDL R238, [R1+0x76b4] ;  /* 0x0076b40001ee7983 */ /* 0x000ea80000100800 */
[----:B------:R1:W-:Y:S01]  /*1bd80*/  STL [R1+0xc8], R243 ;  /* 0x0000c8f301007387 */ /* 0x0003e20000100800 */
[----:B------:R-:W-:Y:S01]  /*1bd90*/  ISETP.GE.AND P1, PT, R207, RZ, PT ;  /* 0x000000ffcf00720c */ /* 0x000fe20003f26270 */
[----:B-1----:R-:W-:-:S02]  /*1bda0*/  IMAD.MOV.U32 R243, RZ, RZ, R229 ;  /* 0x000000fffff37224 */ /* 0x002fc400078e00e5 */
[----:B------:R-:W2:Y:S02]  /*1bdb0*/  LDL.LU R229, [R1+0x8038] ;  /* 0x0080380001e57983 */ /* 0x000ea40000300800 */
[----:B------:R-:W-:Y:S02]  /*1bdc0*/  @!P0 IMAD.MOV R243, RZ, RZ, -R243 ;  /* 0x000000fffff38224 */ /* 0x000fe400078e0af3 */
[----:B------:R-:W2:Y:S01]  /*1bdd0*/  LDL R207, [R1+0x76b8] ;  /* 0x0076b80001cf7983 */ /* 0x000ea20000100800 */
[----:B------:R-:W-:-:S03]  /*1bde0*/  ISETP.GE.AND P0, PT, R242, RZ, PT ;  /* 0x000000fff200720c */ /* 0x000fc60003f06270 */
[----:B------:R1:W-:Y:S02]  /*1bdf0*/  STL [R1+0xc4], R241 ;  /* 0x0000c4f101007387 */ /* 0x0003e40000100800 */
[----:B-1----:R-:W-:Y:S02]  /*1be00*/  IMAD.MOV.U32 R241, RZ, RZ, R228 ;  /* 0x000000fffff17224 */ /* 0x002fe400078e00e4 */
[----:B------:R-:W2:Y:S04]  /*1be10*/  LDL.LU R228, [R1+0x8034] ;  /* 0x0080340001e47983 */ /* 0x000ea80000300800 */
[----:B------:R-:W2:Y:S01]  /*1be20*/  LDL R242, [R1+0x76bc] ;  /* 0x0076bc0001f27983 */ /* 0x000ea20000100800 */
[----:B------:R-:W-:-:S03]  /*1be30*/  @!P5 IMAD.MOV R241, RZ, RZ, -R241 ;  /* 0x000000fffff1d224 */ /* 0x000fc600078e0af1 */
[----:B------:R1:W-:Y:S02]  /*1be40*/  STL [R1+0xc0], R243 ;  /* 0x0000c0f301007387 */ /* 0x0003e40000100800 */
[----:B-1----:R-:W-:Y:S02]  /*1be50*/  MOV R243, R227 ;  /* 0x000000e300f37202 */ /* 0x002fe40000000f00 */
[----:B------:R-:W2:Y:S03]  /*1be60*/  LDL.LU R227, [R1+0x8030] ;  /* 0x0080300001e37983 */ /* 0x000ea60000300800 */
[----:B------:R-:W-:Y:S01]  /*1be70*/  @!P4 IMAD.MOV R243, RZ, RZ, -R243 ;  /* 0x000000fffff3c224 */ /* 0x000fe200078e0af3 */
[----:B------:R1:W-:Y:S01]  /*1be80*/  STL [R1+0xbc], R241 ;  /* 0x0000bcf101007387 */ /* 0x0003e20000100800 */
[----:B------:R-:W-:-:S03]  /*1be90*/  ISETP.GE.AND P4, PT, R217, RZ, PT ;  /* 0x000000ffd900720c */ /* 0x000fc60003f86270 */
[----:B------:R-:W2:Y:S04]  /*1bea0*/  LDL R217, [R1+0x76c0] ;  /* 0x0076c00001d97983 */ /* 0x000ea80000100800 */
[----:B-1----:R-:W2:Y:S01]  /*1beb0*/  LDL R241, [R1+0x76c4] ;  /* 0x0076c40001f17983 */ /* 0x002ea20000100800 */
[----:B---3--:R-:W-:Y:S01]  /*1bec0*/  ISETP.GE.AND P5, PT, R239, RZ, PT ;  /* 0x000000ffef00720c */ /* 0x008fe20003fa6270 */
[----:B------:R-:W-:Y:S02]  /*1bed0*/  IMAD.MOV.U32 R239, RZ, RZ, R226 ;  /* 0x000000ffffef7224 */ /* 0x000fe400078e00e2 */
[----:B------:R-:W-:Y:S01]  /*1bee0*/  @!P3 IMAD.MOV R225, RZ, RZ, -R225 ;  /* 0x000000ffffe1b224 */ /* 0x000fe200078e0ae1 */
[----:B------:R-:W3:Y:S01]  /*1bef0*/  LDL.LU R226, [R1+0x802c] ;  /* 0x00802c0001e27983 */ /* 0x000ee20000300800 */
[----:B------:R-:W-:Y:S01]  /*1bf00*/  @!P2 IMAD.MOV R239, RZ, RZ, -R239 ;  /* 0x000000ffffefa224 */ /* 0x000fe200078e0aef */
[----:B----4-:R-:W-:-:S02]  /*1bf10*/  ISETP.GE.AND P3, PT, R216, RZ, PT ;  /* 0x000000ffd800720c */ /* 0x010fc40003f66270 */
[----:B------:R1:W-:Y:S01]  /*1bf20*/  STL [R1+0xb8], R225 ;  /* 0x0000b8e101007387 */ /* 0x0003e20000100800 */
[----:B------:R-:W-:-:S03]  /*1bf30*/  @!P1 IMAD.MOV R223, RZ, RZ, -R223 ;  /* 0x000000ffffdf9224 */ /* 0x000fc600078e0adf */
[----:B-1----:R-:W4:Y:S04]  /*1bf40*/  LDL.LU R225, [R1+0x8028] ;  /* 0x0080280001e17983 */ /* 0x002f280000300800 */
[----:B------:R-:W3:Y:S01]  /*1bf50*/  LDL R216, [R1+0x76c8] ;  /* 0x0076c80001d87983 */ /* 0x000ee20000100800 */
[----:B------:R-:W-:Y:S02]  /*1bf60*/  @!P5 IMAD.MOV R221, RZ, RZ, -R221 ;  /* 0x000000ffffddd224 */ /* 0x000fe400078e0add */
[----:B------:R-:W-:Y:S01]  /*1bf70*/  @!P3 IMAD.MOV R219, RZ, RZ, -R219 ;  /* 0x000000ffffdbb224 */ /* 0x000fe200078e0adb */
[----:B--2---:R-:W-:Y:S02]  /*1bf80*/  ISETP.GE.AND P2, PT, R202, RZ, PT ;  /* 0x000000ffca00720c */ /* 0x004fe40003f46270 */
[----:B------:R-:W2:Y:S04]  /*1bf90*/  LDL R202, [R1+0x76cc] ;  /* 0x0076cc0001ca7983 */ /* 0x000ea80000100800 */
[----:B------:R1:W-:Y:S02]  /*1bfa0*/  STL [R1+0xb4], R239 ;  /* 0x0000b4ef01007387 */ /* 0x0003e40000100800 */
[----:B-1----:R-:W-:-:S02]  /*1bfb0*/  IMAD.MOV.U32 R239, RZ, RZ, R224 ;  /* 0x000000ffffef7224 */ /* 0x002fc400078e00e0 */
[----:B------:R-:W4:Y:S03]  /*1bfc0*/  LDL.LU R224, [R1+0x8024] ;  /* 0x0080240001e07983 */ /* 0x000f260000300800 */
[----:B------:R-:W-:Y:S01]  /*1bfd0*/  @!P0 IADD3 R239, -R239, RZ, RZ ;  /* 0x000000ffefef8210 */ /* 0x000fe20007ffe1ff */
[----:B------:R1:W-:Y:S01]  /*1bfe0*/  STL [R1+0xac], R223 ;  /* 0x0000acdf01007387 */ /* 0x0003e20000100800 */
[----:B------:R-:W-:-:S03]  /*1bff0*/  ISETP.GE.AND P1, PT, R214, RZ, PT ;  /* 0x000000ffd600720c */ /* 0x000fc60003f26270 */
[----:B-1----:R-:W4:Y:S04]  /*1c000*/  LDL.LU R223, [R1+0x8020] ;  /* 0x0080200001df7983 */ /* 0x002f280000300800 */
[----:B------:R-:W4:Y:S01]  /*1c010*/  LDL R214, [R1+0x76d0] ;  /* 0x0076d00001d67983 */ /* 0x000f220000100800 */
[----:B------:R-:W-:-:S03]  /*1c020*/  ISETP.GE.AND P0, PT, R238, RZ, PT ;  /* 0x000000ffee00720c */ /* 0x000fc60003f06270 */
[----:B------:R-:W4:Y:S04]  /*1c030*/  LDL R238, [R1+0x76d8] ;  /* 0x0076d80001ee7983 */ /* 0x000f280000100800 */
[----:B------:R1:W-:Y:S02]  /*1c040*/  STL [R1+0xa8], R239 ;  /* 0x0000a8ef01007387 */ /* 0x0003e40000100800 */
[----:B-1----:R-:W-:Y:S02]  /*1c050*/  IMAD.MOV.U32 R239, RZ, RZ, R222 ;  /* 0x000000ffffef7224 */ /* 0x002fe400078e00de */
[----:B------:R-:W4:Y:S02]  /*1c060*/  LDL.LU R222, [R1+0x801c] ;  /* 0x00801c0001de7983 */ /* 0x000f240000300800 */
[----:B------:R-:W-:Y:S01]  /*1c070*/  @!P4 IMAD.MOV R239, RZ, RZ, -R239 ;  /* 0x000000ffffefc224 */ /* 0x000fe200078e0aef */
[----:B------:R-:W-:Y:S01]  /*1c080*/  ISETP.GE.AND P5, PT, R207, RZ, PT ;  /* 0x000000ffcf00720c */ /* 0x000fe20003fa6270 */
[----:B------:R1:W-:Y:S04]  /*1c090*/  STL [R1+0xa4], R221 ;  /* 0x0000a4dd01007387 */ /* 0x0003e80000100800 */
[----:B-1----:R-:W4:Y:S04]  /*1c0a0*/  LDL.LU R221, [R1+0x8018] ;  /* 0x0080180001dd7983 */ /* 0x002f280000300800 */
[----:B------:R-:W4:Y:S01]  /*1c0b0*/  LDL R207, [R1+0x76d4] ;  /* 0x0076d40001cf7983 */ /* 0x000f220000100800 */
[----:B------:R-:W-:-:S03]  /*1c0c0*/  ISETP.GE.AND P4, PT, R242, RZ, PT ;  /* 0x000000fff200720c */ /* 0x000fc60003f86270 */
[----:B------:R-:W4:Y:S04]  /*1c0d0*/  LDL R242, [R1+0x76dc] ;  /* 0x0076dc0001f27983 */ /* 0x000f280000100800 */
[----:B------:R1:W-:Y:S02]  /*1c0e0*/  STL [R1+0xa0], R239 ;  /* 0x0000a0ef01007387 */ /* 0x0003e40000100800 */
[----:B-1----:R-:W-:Y:S02]  /*1c0f0*/  IMAD.MOV.U32 R239, RZ, RZ, R220 ;  /* 0x000000ffffef7224 */ /* 0x002fe400078e00dc */
[----:B------:R-:W4:Y:S02]  /*1c100*/  LDL.LU R220, [R1+0x8014] ;  /* 0x0080140001dc7983 */ /* 0x000f240000300800 */
[----:B------:R-:W-:-:S02]  /*1c110*/  @!P2 IMAD.MOV R239, RZ, RZ, -R239 ;  /* 0x000000ffffefa224 */ /* 0x000fc400078e0aef */
[----:B------:R1:W-:Y:S01]  /*1c120*/  STL [R1+0x9c], R219 ;  /* 0x00009cdb01007387 */ /* 0x0003e20000100800 */
[----:B------:R-:W-:Y:S01]  /*1c130*/  ISETP.GE.AND P2, PT, R217, RZ, PT ;  /* 0x000000ffd900720c */ /* 0x000fe20003f46270 */
[----:B------:R-:W-:Y:S01]  /*1c140*/  IMAD.MOV.U32 R217, RZ, RZ, R212 ;  /* 0x000000ffffd97224 */ /* 0x000fe200078e00d4 */
[----:B------:R-:W-:Y:S01]  /*1c150*/  ISETP.GE.AND P3, PT, R241, RZ, PT ;  /* 0x000000fff100720c */ /* 0x000fe20003f66270 */
[----:B-1----:R-:W4:Y:S04]  /*1c160*/  LDL.LU R219, [R1+0x8010] ;  /* 0x0080100001db7983 */ /* 0x002f280000300800 */
[----:B------:R-:W4:Y:S04]  /*1c170*/  LDL R241, [R1+0x76e0] ;  /* 0x0076e00001f17983 */ /* 0x000f280000100800 */
[----:B------:R-:W4:Y:S01]  /*1c180*/  LDL R212, [R1+0x76e4] ;  /* 0x0076e40001d47983 */ /* 0x000f220000100800 */
[----:B------:R-:W-:Y:S01]  /*1c190*/  @!P1 IADD3 R218, -R218, RZ, RZ ;  /* 0x000000ffdada9210 */ /* 0x000fe20007ffe1ff */
[----:B------:R-:W-:-:S04]  /*1c1a0*/  @!P0 IMAD.MOV R217, RZ, RZ, -R217 ;  /* 0x000000ffffd98224 */ /* 0x000fc800078e0ad9 */
[----:B------:R1:W-:Y:S01]  /*1c1b0*/  STL [R1+0x98], R218 ;  /* 0x000098da01007387 */ /* 0x0003e20000100800 */
[----:B---3--:R-:W-:Y:S01]  /*1c1c0*/  ISETP.GE.AND P1, PT, R216, RZ, PT ;  /* 0x000000ffd800720c */ /* 0x008fe20003f26270 */
[----:B------:R-:W-:Y:S02]  /*1c1d0*/  IMAD.MOV.U32 R216, RZ, RZ, R211 ;  /* 0x000000ffffd87224 */ /* 0x000fe400078e00d3 */
[----:B-1----:R-:W3:Y:S02]  /*1c1e0*/  LDL.LU R218, [R1+0x800c] ;  /* 0x00800c0001da7983 */ /* 0x002ee40000300800 */
[----:B------:R-:W-:Y:S02]  /*1c1f0*/  @!P5 IMAD.MOV R216, RZ, RZ, -R216 ;  /* 0x000000ffffd8d224 */ /* 0x000fe400078e0ad8 */
[----:B------:R-:W3:Y:S01]  /*1c200*/  LDL R211, [R1+0x76e8] ;  /* 0x0076e80001d37983 */ /* 0x000ee20000100800 */
[----:B------:R-:W-:-:S03]  /*1c210*/  @!P4 IMAD.MOV R215, RZ, RZ, -R215 ;  /* 0x000000ffffd7c224 */ /* 0x000fc600078e0ad7 */
[----:B------:R1:W-:Y:S04]  /*1c220*/  STL [R1+0x94], R217 ;  /* 0x000094d901007387 */ /* 0x0003e80000100800 */
[----:B-1----:R-:W3:Y:S01]  /*1c230*/  LDL.LU R217, [R1+0x8008] ;  /* 0x0080080001d97983 */ /* 0x002ee20000300800 */
[----:B------:R-:W-:Y:S01]  /*1c240*/  @!P1 IMAD.MOV R195, RZ, RZ, -R195 ;  /* 0x000000ffffc39224 */ /* 0x000fe200078e0ac3 */
[----:B--2---:R-:W-:Y:S02]  /*1c250*/  ISETP.GE.AND P0, PT, R202, RZ, PT ;  /* 0x000000ffca00720c */ /* 0x004fe40003f06270 */
[----:B------:R-:W2:Y:S04]  /*1c260*/  LDL R202, [R1+0x76ec] ;  /* 0x0076ec0001ca7983 */ /* 0x000ea80000100800 */
[----:B------:R1:W-:Y:S04]  /*1c270*/  STL [R1+0x8c], R216 ;  /* 0x00008cd801007387 */ /* 0x0003e80000100800 */
[----:B-1----:R-:W2:Y:S01]  /*1c280*/  LDL.LU R216, [R1+0x8004] ;  /* 0x0080040001d87983 */ /* 0x002ea20000300800 */
[----:B----4-:R-:W-:Y:S01]  /*1c290*/  ISETP.GE.AND P5, PT, R214, RZ, PT ;  /* 0x000000ffd600720c */ /* 0x010fe20003fa6270 */
[----:B------:R-:W-:-:S02]  /*1c2a0*/  IMAD.MOV.U32 R214, RZ, RZ, R208 ;  /* 0x000000ffffd67224 */ /* 0x000fc400078e00d0 */
[----:B------:R-:W4:Y:S01]  /*1c2b0*/  LDL R208, [R1+0x76f0] ;  /* 0x0076f00001d07983 */ /* 0x000f220000100800 */
[----:B------:R-:W-:Y:S01]  /*1c2c0*/  ISETP.GE.AND P4, PT, R238, RZ, PT ;  /* 0x000000ffee00720c */ /* 0x000fe20003f86270 */
[----:B------:R-:W-:Y:S02]  /*1c2d0*/  IMAD.MOV.U32 R238, RZ, RZ, R206 ;  /* 0x000000ffffee7224 */ /* 0x000fe400078e00ce */
[----:B------:R1:W-:Y:S01]  /*1c2e0*/  STL [R1+0x88], R215 ;  /* 0x000088d701007387 */ /* 0x0003e20000100800 */
[----:B------:R-:W-:Y:S02]  /*1c2f0*/  @!P3 IMAD.MOV R214, RZ, RZ, -R214 ;  /* 0x000000ffffd6b224 */ /* 0x000fe400078e0ad6 */
[----:B------:R-:W-:Y:S01]  /*1c300*/  @!P2 IADD3 R238, -R238, RZ, RZ ;  /* 0x000000ffeeeea210 */ /* 0x000fe20007ffe1ff */
[----:B-1----:R-:W4:Y:S04]  /*1c310*/  LDL.LU R215, [R1+0x8000] ;  /* 0x0080000001d77983 */ /* 0x002f280000300800 */
[----:B------:R-:W4:Y:S04]  /*1c320*/  LDL R206, [R1+0x76f4] ;  /* 0x0076f40001ce7983 */ /* 0x000f280000100800 */
[----:B------:R1:W-:Y:S01]  /*1c330*/  STL [R1+0x84], R214 ;  /* 0x000084d601007387 */ /* 0x0003e20000100800 */
[----:B------:R-:W-:-:S03]  /*1c340*/  @!P5 IMAD.MOV R201, RZ, RZ, -R201 ;  /* 0x000000ffffc9d224 */ /* 0x000fc600078e0ac9 */
[----:B-1----:R-:W4:Y:S01]  /*1c350*/  LDL.LU R214, [R1+0x7ffc] ;  /* 0x007ffc0001d67983 */ /* 0x002f220000300800 */
[----:B------:R-:W-:-:S03]  /*1c360*/  ISETP.GE.AND P3, PT, R207, RZ, PT ;  /* 0x000000ffcf00720c */ /* 0x000fc60003f66270 */
[----:B------:R-:W4:Y:S01]  /*1c370*/  LDL R207, [R1+0x7ae8] ;  /* 0x007ae80001cf7983 */ /* 0x000f220000100800 */
[----:B------:R-:W-:-:S03]  /*1c380*/  ISETP.GE.AND P2, PT, R242, RZ, PT ;  /* 0x000000fff200720c */ /* 0x000fc60003f46270 */
[----:B------:R-:W4:Y:S04]  /*1c390*/  LDL R242, [R1+0x76f8] ;  /* 0x0076f80001f27983 */ /* 0x000f280000100800 */
[----:B------:R1:W-:Y:S02]  /*1c3a0*/  STL [R1+0x80], R238 ;  /* 0x000080ee01007387 */ /* 0x0003e40000100800 */
[----:B-1----:R-:W-:Y:S02]  /*1c3b0*/  IMAD.MOV.U32 R238, RZ, RZ, R213 ;  /* 0x000000ffffee7224 */ /* 0x002fe400078e00d5 */
[----:B------:R-:W4:Y:S02]  /*1c3c0*/  LDL.LU R213, [R1+0x7ff8] ;  /* 0x007ff80001d57983 */ /* 0x000f240000300800 */
[----:B------:R-:W-:-:S02]  /*1c3d0*/  @!P0 IMAD.MOV R238, RZ, RZ, -R238 ;  /* 0x000000ffffee8224 */ /* 0x000fc400078e0aee */
[----:B------:R1:W-:Y:S04]  /*1c3e0*/  STL [R1+0x7c], R195 ;  /* 0x00007cc301007387 */ /* 0x0003e80000100800 */
[----:B-1----:R-:W4:Y:S01]  /*1c3f0*/  LDL R195, [R1+0x76fc] ;  /* 0x0076fc0001c37983 */ /* 0x002f220000100800 */
[----:B------:R-:W-:-:S03]  /*1c400*/  ISETP.GE.AND P1, PT, R241, RZ, PT ;  /* 0x000000fff100720c */ /* 0x000fc60003f26270 */
[----:B------:R-:W4:Y:S01]  /*1c410*/  LDL R241, [R1+0x7700] ;  /* 0x0077000001f17983 */ /* 0x000f220000100800 */
[----:B------:R-:W-:-:S03]  /*1c420*/  ISETP.GE.AND P0, PT, R212, RZ, PT ;  /* 0x000000ffd400720c */ /* 0x000fc60003f06270 */
[----:B------:R-:W4:Y:S04]  /*1c430*/  LDL.LU R212, [R1+0x7ff4] ;  /* 0x007ff40001d47983 */ /* 0x000f280000300800 */
[----:B------:R1:W-:Y:S04]  /*1c440*/  STL [R1+0x78], R201 ;  /* 0x000078c901007387 */ /* 0x0003e80000100800 */
[----:B-1----:R-:W4:Y:S01]  /*1c450*/  LDL R201, [R1+0x7704] ;  /* 0x0077040001c97983 */ /* 0x002f220000100800 */
[----:B------:R-:W-:Y:S02]  /*1c460*/  @!P4 IMAD.MOV R210, RZ, RZ, -R210 ;  /* 0x000000ffffd2c224 */ /* 0x000fe400078e0ad2 */
[----:B------:R-:W-:Y:S01]  /*1c470*/  @!P3 IMAD.MOV R200, RZ, RZ, -R200 ;  /* 0x000000ffffc8b224 */ /* 0x000fe200078e0ac8 */
[----:B---3--:R-:W-:-:S02]  /*1c480*/  ISETP.GE.AND P5, PT, R211, RZ, PT ;  /* 0x000000ffd300720c */ /* 0x008fc40003fa6270 */
[----:B------:R-:W3:Y:S01]  /*1c490*/  LDL.LU R211, [R1+0x7ff0] ;  /* 0x007ff00001d37983 */ /* 0x000ee20000300800 */
[----:B------:R-:W-:-:S03]  /*1c4a0*/  @!P2 IADD3 R209, -R209, RZ, RZ ;  /* 0x000000ffd1d1a210 */ /* 0x000fc60007ffe1ff */
[----:B------:R1:W-:Y:S04]  /*1c4b0*/  STL [R1+0x74], R210 ;  /* 0x000074d201007387 */ /* 0x0003e80000100800 */
[----:B-1----:R-:W3:Y:S03]  /*1c4c0*/  LDL.LU R210, [R1+0x7fec] ;  /* 0x007fec0001d27983 */ /* 0x002ee60000300800 */
[----:B------:R-:W-:Y:S01]  /*1c4d0*/  @!P5 IMAD.MOV R204, RZ, RZ, -R204 ;  /* 0x000000ffffccd224 */ /* 0x000fe200078e0acc */
[----:B--2---:R-:W-:Y:S02]  /*1c4e0*/  ISETP.GE.AND P4, PT, R202, RZ, PT ;  /* 0x000000ffca00720c */ /* 0x004fe40003f86270 */
[----:B------:R-:W2:Y:S04]  /*1c4f0*/  LDL R202, [R1+0x7708] ;  /* 0x0077080001ca7983 */ /* 0x000ea80000100800 */
[----:B------:R1:W-:Y:S04]  /*1c500*/  STL [R1+0x6c], R200 ;  /* 0x00006cc801007387 */ /* 0x0003e80000100800 */
[----:B-1----:R-:W3:Y:S01]  /*1c510*/  LDL R200, [R1+0x7710] ;  /* 0x0077100001c87983 */ /* 0x002ee20000100800 */
[----:B----4-:R-:W-:Y:S01]  /*1c520*/  ISETP.GE.AND P3, PT, R208, RZ, PT ;  /* 0x000000ffd000720c */ /* 0x010fe20003f66270 */
[----:B------:R-:W-:-:S02]  /*1c530*/  IMAD.MOV.U32 R208, RZ, RZ, R197 ;  /* 0x000000ffffd07224 */ /* 0x000fc400078e00c5 */
[----:B------:R-:W4:Y:S02]  /*1c540*/  LDL R197, [R1+0x770c] ;  /* 0x00770c0001c57983 */ /* 0x000f240000100800 */
[----:B------:R-:W-:Y:S02]  /*1c550*/  @!P1 IMAD.MOV R208, RZ, RZ, -R208 ;  /* 0x000000ffffd09224 */ /* 0x000fe400078e0ad0 */
[----:B------:R1:W-:Y:S04]  /*1c560*/  STL [R1+0x68], R209 ;  /* 0x000068d101007387 */ /* 0x0003e80000100800 */
[----:B-1----:R-:W4:Y:S01]  /*1c570*/  LDL.LU R209, [R1+0x7fe8] ;  /* 0x007fe80001d17983 */ /* 0x002f220000300800 */
[----:B------:R-:W-:Y:S01]  /*1c580*/  ISETP.GE.AND P2, PT, R206, RZ, PT ;  /* 0x000000ffce00720c */ /* 0x000fe20003f46270 */
[----:B------:R-:W-:-:S02]  /*1c590*/  IMAD.MOV.U32 R206, RZ, RZ, R196 ;  /* 0x000000ffffce7224 */ /* 0x000fc400078e00c4 */
[----:B------:R-:W4:Y:S02]  /*1c5a0*/  LDL R196, [R1+0x7714] ;  /* 0x0077140001c47983 */ /* 0x000f240000100800 */
[----:B------:R-:W-:Y:S02]  /*1c5b0*/  @!P0 IMAD.MOV R206, RZ, RZ, -R206 ;  /* 0x000000ffffce8224 */ /* 0x000fe400078e0ace */
[----:B------:R1:W-:Y:S01]  /*1c5c0*/  STL [R1+0x64], R208 ;  /* 0x000064d001007387 */ /* 0x0003e20000100800 */
[----:B------:R-:W-:-:S03]  /*1c5d0*/  @!P3 IMAD.MOV R203, RZ, RZ, -R203 ;  /* 0x000000ffffcbb224 */ /* 0x000fc600078e0acb */
[----:B-1----:R-:W4:Y:S01]  /*1c5e0*/  LDL.LU R208, [R1+0x7fe4] ;  /* 0x007fe40001d07983 */ /* 0x002f220000300800 */
[----:B------:R-:W-:-:S03]  /*1c5f0*/  ISETP.GE.AND P1, PT, R207, RZ, PT ;  /* 0x000000ffcf00720c */ /* 0x000fc60003f26270 */
[----:B------:R-:W4:Y:S01]  /*1c600*/  LDL.LU R207, [R1+0x7fe0] ;  /* 0x007fe00001cf7983 */ /* 0x000f220000300800 */
[----:B------:R-:W-:Y:S01]  /*1c610*/  ISETP.GE.AND P0, PT, R242, RZ, PT ;  /* 0x000000fff200720c */ /* 0x000fe20003f06270 */
[----:B------:R-:W-:Y:S02]  /*1c620*/  IMAD.MOV.U32 R242, RZ, RZ, R205 ;  /* 0x000000fffff27224 */ /* 0x000fe400078e00cd */
[----:B------:R1:W-:Y:S02]  /*1c630*/  STL [R1+0x60], R206 ;  /* 0x000060ce01007387 */ /* 0x0003e40000100800 */
[----:B------:R-:W-:Y:S02]  /*1c640*/  @!P4 IMAD.MOV R242, RZ, RZ, -R242 ;  /* 0x000000fffff2c224 */ /* 0x000fe400078e0af2 */
[----:B-1----:R-:W4:Y:S04]  /*1c650*/  LDL.LU R206, [R1+0x7fdc] ;  /* 0x007fdc0001ce7983 */ /* 0x002f280000300800 */
[----:B------:R-:W4:Y:S04]  /*1c660*/  LDL.LU R205, [R1+0x7fd8] ;  /* 0x007fd80001cd7983 */ /* 0x000f280000300800 */
[----:B------:R1:W-:Y:S04]  /*1c670*/  STL [R1+0x5c], R204 ;  /* 0x00005ccc01007387 */ /* 0x0003e80000100800 */
[----:B-1----:R-:W4:Y:S01]  /*1c680*/  LDL.LU R204, [R1+0x7fd4] ;  /* 0x007fd40001cc7983 */ /* 0x002f220000300800 */
[----:B------:R-:W-:-:S02]  /*1c690*/  ISETP.GE.AND P5, PT, R195, RZ, PT ;  /* 0x000000ffc300720c */ /* 0x000fc40003fa6270 */
[----:B------:R-:W-:Y:S01]  /*1c6a0*/  ISETP.GE.AND P4, PT, R241, RZ, PT ;  /* 0x000000fff100720c */ /* 0x000fe20003f86270 */
[----:B------:R-:W4:Y:S04]  /*1c6b0*/  LDL R195, [R1+0x7724] ;  /* 0x0077240001c37983 */ /* 0x000f280000100800 */
[----:B------:R-:W4:Y:S04]  /*1c6c0*/  LDL R241, [R1+0x7720] ;  /* 0x0077200001f17983 */ /* 0x000f280000100800 */
[----:B------:R1:W-:Y:S01]  /*1c6d0*/  STL [R1+0x58], R203 ;  /* 0x000058cb01007387 */ /* 0x0003e20000100800 */
[----:B------:R-:W-:-:S03]  /*1c6e0*/  ISETP.GE.AND P3, PT, R201, RZ, PT ;  /* 0x000000ffc900720c */ /* 0x000fc60003f66270 */
[----:B-1----:R-:W4:Y:S01]  /*1c6f0*/  LDL.LU R203, [R1+0x7fd0] ;  /* 0x007fd00001cb7983 */ /* 0x002f220000300800 */
[----:B------:R-:W-:-:S03]  /*1c700*/  MOV R201, R0 ;  /* 0x0000000000c97202 */ /* 0x000fc60000000f00 */
[----:B------:R-:W4:Y:S01]  /*1c710*/  LDL R0, [R1+0x7718] ;  /* 0x0077180001007983 */ /* 0x000f220000100800 */
[----:B------:R-:W-:Y:S02]  /*1c720*/  @!P2 IMAD.MOV R194, RZ, RZ, -R194 ;  /* 0x000000ffffc2a224 */ /* 0x000fe400078e0ac2 */
[----:B------:R-:W-:Y:S02]  /*1c730*/  @!P1 IMAD.MOV R201, RZ, RZ, -R201 ;  /* 0x000000ffffc99224 */ /* 0x000fe400078e0ac9 */
[----:B------:R-:W-:Y:S01]  /*1c740*/  @!P0 IMAD.MOV R199, RZ, RZ, -R199 ;  /* 0x000000ffffc78224 */ /* 0x000fe200078e0ac7 */
[----:B------:R1:W-:Y:S01]  /*1c750*/  STL [R1+0x54], R194 ;  /* 0x000054c201007387 */ /* 0x0003e20000100800 */
[----:B------:R-:W-:-:S03]  /*1c760*/  @!P5 IMAD.MOV R198, RZ, RZ, -R198 ;  /* 0x000000ffffc6d224 */ /* 0x000fc600078e0ac6 */
[----:B-1----:R-:W4:Y:S01]  /*1c770*/  LDL R194, [R1+0x7728] ;  /* 0x0077280001c27983 */ /* 0x002f220000100800 */
[----:B--2---:R-:W-:-:S03]  /*1c780*/  ISETP.GE.AND P2, PT, R202, RZ, PT ;  /* 0x000000ffca00720c */ /* 0x004fc60003f46270 */
[----:B------:R-:W2:Y:S04]  /*1c790*/  LDL.LU R202, [R1+0x7fcc] ;  /* 0x007fcc0001ca7983 */ /* 0x000ea80000300800 */
[----:B------:R1:W-:Y:S01]  /*1c7a0*/  STL [R1+0x4c], R201 ;  /* 0x00004cc901007387 */ /* 0x0003e20000100800 */
[----:B---3--:R-:W-:-:S03]  /*1c7b0*/  ISETP.GE.AND P1, PT, R200, RZ, PT ;  /* 0x000000ffc800720c */ /* 0x008fc60003f26270 */
[----:B-1----:R-:W3:Y:S04]  /*1c7c0*/  LDL.LU R201, [R1+0x7fc8] ;  /* 0x007fc80001c97983 */ /* 0x002ee80000300800 */
[----:B------:R-:W2:Y:S04]  /*1c7d0*/  LDL.LU R200, [R1+0x7fc4] ;  /* 0x007fc40001c87983 */ /* 0x000ea80000300800 */
[----:B------:R1:W-:Y:S04]  /*1c7e0*/  STL [R1+0x48], R199 ;  /* 0x000048c701007387 */ /* 0x0003e80000100800 */
[----:B-1----:R-:W2:Y:S01]  /*1c7f0*/  LDL.LU R199, [R1+0x7fc0] ;  /* 0x007fc00001c77983 */ /* 0x002ea20000300800 */
[----:B----4-:R-:W-:Y:S01]  /*1c800*/  ISETP.GE.AND P0, PT, R197, RZ, PT ;  /* 0x000000ffc500720c */ /* 0x010fe20003f06270 */
[----:B------:R-:W-:-:S02]  /*1c810*/  IMAD.MOV.U32 R197, RZ, RZ, R252 ;  /* 0x000000ffffc57224 */ /* 0x000fc400078e00fc */
[----:B------:R-:W4:Y:S02]  /*1c820*/  LDL R252, [R1+0x772c] ;  /* 0x00772c0001fc7983 */ /* 0x000f240000100800 */
[----:B------:R-:W-:Y:S02]  /*1c830*/  @!P4 IMAD.MOV R197, RZ, RZ, -R197 ;  /* 0x000000ffffc5c224 */ /* 0x000fe400078e0ac5 */
[----:B------:R1:W-:Y:S04]  /*1c840*/  STL [R1+0x44], R198 ;  /* 0x000044c601007387 */ /* 0x0003e80000100800 */
[----:B-1----:R-:W2:Y:S01]  /*1c850*/  LDL.LU R198, [R1+0x7fbc] ;  /* 0x007fbc0001c67983 */ /* 0x002ea20000300800 */
[----:B------:R-:W-:Y:S01]  /*1c860*/  ISETP.GE.AND P5, PT, R196, RZ, PT ;  /* 0x000000ffc400720c */ /* 0x000fe20003fa6270 */
[----:B------:R-:W-:-:S02]  /*1c870*/  IMAD.MOV.U32 R196, RZ, RZ, R251 ;  /* 0x000000ffffc47224 */ /* 0x000fc400078e00fb */
[----:B------:R-:W2:Y:S04]  /*1c880*/  LDL R251, [R1+0x7730] ;  /* 0x0077300001fb7983 */ /* 0x000ea80000100800 */
[----:B------:R1:W-:Y:S04]  /*1c890*/  STL [R1+0x40], R197 ;  /* 0x000040c501007387 */ /* 0x0003e80000100800 */
[----:B-1----:R-:W2:Y:S01]  /*1c8a0*/  LDL.LU R197, [R1+0x7fb8] ;  /* 0x007fb80001c57983 */ /* 0x002ea20000300800 */
[----:B------:R-:W-:Y:S02]  /*1c8b0*/  ISETP.GE.AND P4, PT, R0, RZ, PT ;  /* 0x000000ff0000720c */ /* 0x000fe40003f86270 */
[----:B------:R-:W-:-:S02]  /*1c8c0*/  MOV R0, R250 ;  /* 0x000000fa00007202 */ /* 0x000fc40000000f00 */
[----:B------:R-:W2:Y:S01]  /*1c8d0*/  LDL R250, [R1+0x771c] ;  /* 0x00771c0001fa7983 */ /* 0x000ea20000100800 */
[----:B------:R-:W-:Y:S02]  /*1c8e0*/  @!P3 IMAD.MOV R196, RZ, RZ, -R196 ;  /* 0x000000ffffc4b224 */ /* 0x000fe400078e0ac4 */
[----:B------:R-:W-:Y:S02]  /*1c8f0*/  @!P2 IMAD.MOV R0, RZ, RZ, -R0 ;  /* 0x000000ffff00a224 */ /* 0x000fe400078e0a00 */
[----:B------:R-:W-:Y:S01]  /*1c900*/  @!P1 IMAD.MOV R249, RZ, RZ, -R249 ;  /* 0x000000fffff99224 */ /* 0x000fe200078e0af9 */
[----:B------:R1:W-:Y:S01]  /*1c910*/  STL [R1+0x3c], R196 ;  /* 0x00003cc401007387 */ /* 0x0003e20000100800 */
[----:B------:R-:W-:Y:S01]  /*1c920*/  ISETP.GE.AND P1, PT, R241, RZ, PT ;  /* 0x000000fff100720c */ /* 0x000fe20003f26270 */
[----:B------:R-:W-:Y:S02]  /*1c930*/  IMAD.MOV.U32 R241, RZ, RZ, R247 ;  /* 0x000000fffff17224 */ /* 0x000fe400078e00f7 */
[----:B-1----:R-:W3:Y:S01]  /*1c940*/  LDL.LU R196, [R1+0x7fb4] ;  /* 0x007fb40001c47983 */ /* 0x002ee20000300800 */
[----:B--2---:R-:W-:-:S03]  /*1c950*/  ISETP.GE.AND P3, PT, R250, RZ, PT ;  /* 0x000000fffa00720c */ /* 0x004fc60003f66270 */
[----:B------:R-:W2:Y:S04]  /*1c960*/  LDL R250, [R1+0x7740] ;  /* 0x0077400001fa7983 */ /* 0x000ea80000100800 */
[----:B------:R1:W-:Y:S04]  /*1c970*/  STL [R1+0x38], R0 ;  /* 0x0000380001007387 */ /* 0x0003e80000100800 */
[----:B------:R-:W2:Y:S01]  /*1c980*/  LDL R247, [R1+0x7738] ;  /* 0x0077380001f77983 */ /* 0x000ea20000100800 */
[----:B------:R-:W-:Y:S01]  /*1c990*/  ISETP.GE.AND P2, PT, R195, RZ, PT ;  /* 0x000000ffc300720c */ /* 0x000fe20003f46270 */
[----:B------:R-:W-:-:S02]  /*1c9a0*/  IMAD.MOV.U32 R195, RZ, RZ, R248 ;  /* 0x000000ffffc37224 */ /* 0x000fc400078e00f8 */
[----:B------:R-:W-:Y:S01]  /*1c9b0*/  @!P5 IMAD.MOV R241, RZ, RZ, -R241 ;  /* 0x000000fffff1d224 */ /* 0x000fe200078e0af1 */
[----:B----4-:R-:W-:Y:S01]  /*1c9c0*/  ISETP.GE.AND P5, PT, R252, RZ, PT ;  /* 0x000000fffc00720c */ /* 0x010fe20003fa6270 */
[----:B------:R-:W-:Y:S01]  /*1c9d0*/  @!P0 IMAD.MOV R195, RZ, RZ, -R195 ;  /* 0x000000ffffc38224 */ /* 0x000fe200078e0ac3 */
[----:B------:R-:W-:Y:S01]  /*1c9e0*/  MOV R252, R245 ;  /* 0x000000f500fc7202 */ /* 0x000fe20000000f00 */
[----:B------:R-:W4:Y:S01]  /*1c9f0*/  LDL R248, [R1+0x773c] ;  /* 0x00773c0001f87983 */ /* 0x000f220000100800 */
[----:B------:R-:W-:Y:S01]  /*1ca00*/  @!P4 IMAD.MOV R246, RZ, RZ, -R246 ;  /* 0x000000fffff6c224 */ /* 0x000fe200078e0af6 */
[----:B------:R-:W-:Y:S02]  /*1ca10*/  ISETP.GE.AND P0, PT, R194, RZ, PT ;  /* 0x000000ffc200720c */ /* 0x000fe40003f06270 */
[----:B-1----:R-:W3:Y:S01]  /*1ca20*/  LDL R0, [R1+0x7744] ;  /* 0x0077440001007983 */ /* 0x002ee20000100800 */
[----:B------:R-:W-:-:S03]  /*1ca30*/  @!P3 IMAD.MOV R252, RZ, RZ, -R252 ;  /* 0x000000fffffcb224 */ /* 0x000fc600078e0afc */
[----:B------:R1:W-:Y:S01]  /*1ca40*/  STL [R1+0x34], R195 ;  /* 0x000034c301007387 */ /* 0x0003e20000100800 */
[----:B------:R-:W-:Y:S01]  /*1ca50*/  ISETP.GE.AND P4, PT, R251, RZ, PT ;  /* 0x000000fffb00720c */ /* 0x000fe20003f86270 */
[----:B------:R-:W-:Y:S02]  /*1ca60*/  IMAD.MOV.U32 R251, RZ, RZ, R244 ;  /* 0x000000fffffb7224 */ /* 0x000fe400078e00f4 */
[----:B-1----:R-:W4:Y:S04]  /*1ca70*/  LDL.LU R195, [R1+0x7fb0] ;  /* 0x007fb00001c37983 */ /* 0x002f280000300800 */
[----:B------:R-:W4:Y:S04]  /*1ca80*/  LDL.LU R194, [R1+0x7fac] ;  /* 0x007fac0001c27983 */ /* 0x000f280000300800 */
[----:B------:R-:W-:Y:S04]  /*1ca90*/  STL [R1+0x2c], R241 ;  /* 0x00002cf101007387 */ /* 0x000fe80000100800 */
[----:B------:R-:W4:Y:S04]  /*1caa0*/  LDL R245, [R1+0x774c] ;  /* 0x00774c0001f57983 */ /* 0x000f280000100800 */
[----:B------:R1:W-:Y:S04]  /*1cab0*/  STL [R1+0x28], R246 ;  /* 0x000028f601007387 */ /* 0x0003e80000100800 */
[----:B------:R-:W4:Y:S04]  /*1cac0*/  LDL R244, [R1+0x7748] ;  /* 0x0077480001f47983 */ /* 0x000f280000100800 */
[----:B-1----:R-:W4:Y:S04]  /*1cad0*/  LDL R246, [R1+0x7750] ;  /* 0x0077500001f67983 */ /* 0x002f280000100800 */
[----:B------:R1:W-:Y:S01]  /*1cae0*/  STL [R1+0x24], R252 ;  /* 0x000024fc01007387 */ /* 0x0003e20000100800 */
[----:B------:R-:W-:-:S03]  /*1caf0*/  @!P2 IMAD.MOV R251, RZ, RZ, -R251 ;  /* 0x000000fffffba224 */ /* 0x000fc600078e0afb */
[----:B-1----:R-:W4:Y:S01]  /*1cb00*/  LDL R252, [R1+0x7754] ;  /* 0x0077540001fc7983 */ /* 0x002f220000100800 */
[----:B--2---:R-:W-:Y:S01]  /*1cb10*/  ISETP.GE.AND P3, PT, R247, RZ, PT ;  /* 0x000000fff700720c */ /* 0x004fe20003f66270 */
[----:B------:R-:W-:Y:S02]  /*1cb20*/  IMAD.MOV.U32 R247, RZ, RZ, R2 ;  /* 0x000000fffff77224 */ /* 0x000fe400078e0002 */
[----:B------:R-:W2:Y:S04]  /*1cb30*/  LDL R2, [R1+0x7734] ;  /* 0x0077340001027983 */ /* 0x000ea80000100800 */
[----:B------:R1:W-:Y:S04]  /*1cb40*/  STL [R1+0x20], R251 ;  /* 0x000020fb01007387 */ /* 0x0003e80000100800 */
[----:B-1----:R-:W2:Y:S01]  /*1cb50*/  LDL R251, [R1+0x7758] ;  /* 0x0077580001fb7983 */ /* 0x002ea20000100800 */
[----:B------:R-:W-:-:S02]  /*1cb60*/  @!P1 IMAD.MOV R247, RZ, RZ, -R247 ;  /* 0x000000fffff79224 */ /* 0x000fc400078e0af7 */
[----:B------:R-:W-:-:S03]  /*1cb70*/  @!P5 IMAD.MOV R4, RZ, RZ, -R4 ;  /* 0x000000ffff04d224 */ /* 0x000fc600078e0a04 */
[----:B------:R1:W-:Y:S01]  /*1cb80*/  STL [R1+0x1c], R247 ;  /* 0x00001cf701007387 */ /* 0x0003e20000100800 */
[----:B---3--:R-:W-:Y:S01]  /*1cb90*/  ISETP.GE.AND P5, PT, R0, RZ, PT ;  /* 0x000000ff0000720c */ /* 0x008fe20003fa6270 */
[----:B------:R-:W-:Y:S01]  /*1cba0*/  IMAD.MOV.U32 R0, RZ, RZ, R6 ;  /* 0x000000ffff007224 */ /* 0x000fe200078e0006 */
[----:B----4-:R-:W-:Y:S01]  /*1cbb0*/  ISETP.GE.AND P1, PT, R248, RZ, PT ;  /* 0x000000fff800720c */ /* 0x010fe20003f26270 */
[----:B-1----:R-:W3:Y:S02]  /*1cbc0*/  LDL R247, [R1+0x7760] ;  /* 0x0077600001f77983 */ /* 0x002ee40000100800 */
[----:B------:R-:W-:Y:S01]  /*1cbd0*/  @!P3 IMAD.MOV R0, RZ, RZ, -R0 ;  /* 0x000000ffff00b224 */ /* 0x000fe200078e0a00 */
[----:B------:R-:W-:Y:S02]  /*1cbe0*/  ISETP.GE.AND P3, PT, R245, RZ, PT ;  /* 0x000000fff500720c */ /* 0x000fe40003f66270 */
[----:B--2---:R-:W-:Y:S01]  /*1cbf0*/  ISETP.GE.AND P2, PT, R2, RZ, PT ;  /* 0x000000ff0200720c */ /* 0x004fe20003f46270 */
[----:B------:R-:W-:-:S05]  /*1cc00*/  IMAD.MOV.U32 R2, RZ, RZ, R3 ;  /* 0x000000ffff027224 */ /* 0x000fca00078e0003 */
[----:B------:R-:W-:Y:S02]  /*1cc10*/  @!P0 IADD3 R2, -R2, RZ, RZ ;  /* 0x000000ff02028210 */ /* 0x000fe40007ffe1ff */
[----:B------:R-:W-:Y:S02]  /*1cc20*/  ISETP.GE.AND P0, PT, R250, RZ, PT ;  /* 0x000000fffa00720c */ /* 0x000fe40003f06270 */
[----:B------:R-:W2:Y:S04]  /*1cc30*/  LDL R250, [R1+0x775c] ;  /* 0x00775c0001fa7983 */ /* 0x000ea80000100800 */
[----:B------:R1:W-:Y:S04]  /*1cc40*/  STL [R1+0x18], R2 ;  /* 0x0000180201007387 */ /* 0x0003e80000100800 */
[----:B------:R-:W4:Y:S01]  /*1cc50*/  LDL R248, [R1+0x7764] ;  /* 0x0077640001f87983 */ /* 0x000f220000100800 */
[----:B-1----:R-:W-:-:S04]  /*1cc60*/  IMAD.MOV.U32 R2, RZ, RZ, R5 ;  /* 0x000000ffff027224 */ /* 0x002fc800078e0005 */
[----:B------:R-:W-:-:S05]  /*1cc70*/  @!P4 IMAD.MOV R2, RZ, RZ, -R2 ;  /* 0x000000ffff02c224 */ /* 0x000fca00078e0a02 */
[----:B------:R-:W-:Y:S04]  /*1cc80*/  STL [R1+0x14], R2 ;  /* 0x0000140201007387 */ /* 0x000fe80000100800 */
[----:B------:R1:W-:Y:S04]  /*1cc90*/  STL [R1+0xc], R0 ;  /* 0x00000c0001007387 */ /* 0x0003e80000100800 */
[----:B-1----:R-:W4:Y:S01]  /*1cca0*/  LDL R0, [R1+0x7768] ;  /* 0x0077680001007983 */ /* 0x002f220000100800 */
[----:B------:R-:W-:Y:S01]  /*1ccb0*/  IMAD.MOV.U32 R2, RZ, RZ, R7 ;  /* 0x000000ffff027224 */ /* 0x000fe200078e0007 */
[----:B------:R-:W-:Y:S01]  /*1ccc0*/  ISETP.GE.AND P4, PT, R244, RZ, PT ;  /* 0x000000fff400720c */ /* 0x000fe20003f86270 */
[----:B------:R-:W-:-:S03]  /*1ccd0*/  IMAD.MOV.U32 R3, RZ, RZ, R8 ;  /* 0x000000ffff037224 */ /* 0x000fc600078e0008 */
[----:B------:R-:W-:Y:S02]  /*1cce0*/  @!P2 IADD3 R2, -R2, RZ, RZ ;  /* 0x000000ff0202a210 */ /* 0x000fe40007ffe1ff */
[----:B------:R-:W-:Y:S02]  /*1ccf0*/  ISETP.GE.AND P2, PT, R246, RZ, PT ;  /* 0x000000fff600720c */ /* 0x000fe40003f46270 */
[----:B------:R-:W4:Y:S01]  /*1cd00*/  LDL R246, [R1+0x776c] ;  /* 0x00776c0001f67983 */ /* 0x000f220000100800 */
[----:B------:R-:W-:-:S03]  /*1cd10*/  @!P1 IMAD.MOV R3, RZ, RZ, -R3 ;  /* 0x000000ffff039224 */ /* 0x000fc600078e0a03 */
[----:B------:R1:W-:Y:S01]  /*1cd20*/  STL [R1+0x8], R2 ;  /* 0x0000080201007387 */ /* 0x0003e20000100800 */
[----:B------:R-:W-:Y:S01]  /*1cd30*/  ISETP.GE.AND P1, PT, R252, RZ, PT ;  /* 0x000000fffc00720c */ /* 0x000fe20003f26270 */
[----:B------:R-:W-:Y:S02]  /*1cd40*/  IMAD.MOV.U32 R252, RZ, RZ, R10 ;  /* 0x000000fffffc7224 */ /* 0x000fe400078e000a */
[----:B------:R-:W4:Y:S01]  /*1cd50*/  LDL R245, [R1+0x7774] ;  /* 0x0077740001f57983 */ /* 0x000f220000100800 */
[----:B-1----:R-:W-:-:S03]  /*1cd60*/  IMAD.MOV.U32 R2, RZ, RZ, R9 ;  /* 0x000000ffff027224 */ /* 0x002fc600078e0009 */
[----:B------:R1:W-:Y:S01]  /*1cd70*/  STL [R1+0x4], R3 ;  /* 0x0000040301007387 */ /* 0x0003e20000100800 */
[----:B------:R-:W-:Y:S01]  /*1cd80*/  @!P0 IMAD.MOV R2, RZ, RZ, -R2 ;  /* 0x000000ffff028224 */ /* 0x000fe200078e0a02 */
[----:B------:R-:W-:Y:S02]  /*1cd90*/  ISETP.GE.AND P0, PT, R251, RZ, PT ;  /* 0x000000fffb00720c */ /* 0x000fe40003f06270 */
[----:B------:R-:W4:Y:S01]  /*1cda0*/  LDL R244, [R1+0x7770] ;  /* 0x0077700001f47983 */ /* 0x000f220000100800 */
[----:B------:R-:W-:Y:S02]  /*1cdb0*/  IMAD.MOV.U32 R251, RZ, RZ, R11 ;  /* 0x000000fffffb7224 */ /* 0x000fe400078e000b */
[----:B------:R-:W-:Y:S02]  /*1cdc0*/  @!P5 IMAD.MOV R252, RZ, RZ, -R252 ;  /* 0x000000fffffcd224 */ /* 0x000fe400078e0afc */
[----:B------:R-:W-:Y:S01]  /*1cdd0*/  @!P4 IMAD.MOV R251, RZ, RZ, -R251 ;  /* 0x000000fffffbc224 */ /* 0x000fe200078e0afb */
[----:B------:R1:W-:Y:S04]  /*1cde0*/  STL [R1], R2 ;  /* 0x0000000201007387 */ /* 0x0003e80000100800 */
[----:B------:R-:W-:Y:S04]  /*1cdf0*/  STL [R1+0x7f1c], R252 ;  /* 0x007f1cfc01007387 */ /* 0x000fe80000100800 */
[----:B------:R-:W4:Y:S04]  /*1ce00*/  LDL R5, [R1+0x7778] ;  /* 0x0077780001057983 */ /* 0x000f280000100800 */
[----:B------:R-:W-:Y:S04]  /*1ce10*/  STL [R1+0x7f20], R251 ;  /* 0x007f20fb01007387 */ /* 0x000fe80000100800 */
[----:B-1----:R-:W4:Y:S01]  /*1ce20*/  LDL R3, [R1+0x777c] ;  /* 0x00777c0001037983 */ /* 0x002f220000100800 */
[----:B------:R-:W-:-:S03]  /*1ce30*/  @!P3 IMAD.MOV R12, RZ, RZ, -R12 ;  /* 0x000000ffff0cb224 */ /* 0x000fc600078e0a0c */
[----:B------:R-:W4:Y:S01]  /*1ce40*/  LDL R8, [R1+0x7780] ;  /* 0x0077800001087983 */ /* 0x000f220000100800 */
[----:B---3--:R-:W-:Y:S01]  /*1ce50*/  ISETP.GE.AND P5, PT, R247, RZ, PT ;  /* 0x000000fff700720c */ /* 0x008fe20003fa6270 */
[----:B------:R-:W-:-:S04]  /*1ce60*/  IMAD.MOV.U32 R247, RZ, RZ, R15 ;  /* 0x000000fffff77224 */ /* 0x000fc800078e000f */
[----:B------:R-:W-:Y:S01]  /*1ce70*/  @!P0 IMAD.MOV R247, RZ, RZ, -R247 ;  /* 0x000000fffff78224 */ /* 0x000fe200078e0af7 */
[----:B--2---:R-:W-:Y:S02]  /*1ce80*/  ISETP.GE.AND P4, PT, R250, RZ, PT ;  /* 0x000000fffa00720c */ /* 0x004fe40003f86270 */
[----:B------:R-:W-:Y:S02]  /*1ce90*/  MOV R250, R13 ;  /* 0x0000000d00fa7202 */ /* 0x000fe40000000f00 */
[----:B----4-:R-:W-:Y:S01]  /*1cea0*/  ISETP.GE.AND P3, PT, R248, RZ, PT ;  /* 0x000000fff800720c */ /* 0x010fe20003f66270 */
[----:B------:R-:W-:Y:S02]  /*1ceb0*/  IMAD.MOV.U32 R248, RZ, RZ, R14 ;  /* 0x000000fffff87224 */ /* 0x000fe400078e000e */
[----:B------:R-:W-:Y:S02]  /*1cec0*/  @!P2 IMAD.MOV R250, RZ, RZ, -R250 ;  /* 0x000000fffffaa224 */ /* 0x000fe400078e0afa */
[----:B------:R-:W-:-:S03]  /*1ced0*/  @!P1 IMAD.MOV R248, RZ, RZ, -R248 ;  /* 0x000000fffff89224 */ /* 0x000fc600078e0af8 */
[----:B------:R-:W-:Y:S01]  /*1cee0*/  STL [R1+0x7f24], R250 ;  /* 0x007f24fa01007387 */ /* 0x000fe20000100800 */
[----:B------:R-:W-:-:S03]  /*1cef0*/  ISETP.GE.AND P2, PT, R0, RZ, PT ;  /* 0x000000ff0000720c */ /* 0x000fc60003f46270 */
[----:B------:R-:W2:Y:S04]  /*1cf00*/  LDL R0, [R1+0x7788] ;  /* 0x0077880001007983 */ /* 0x000ea80000100800 */
[----:B------:R-:W-:Y:S04]  /*1cf10*/  STL [R1+0x7f28], R248 ;  /* 0x007f28f801007387 */ /* 0x000fe80000100800 */
[----:B------:R-:W3:Y:S01]  /*1cf20*/  LDL R2, [R1+0x7784] ;  /* 0x0077840001027983 */ /* 0x000ee20000100800 */
[----:B------:R-:W-:Y:S01]  /*1cf30*/  ISETP.GE.AND P1, PT, R246, RZ, PT ;  /* 0x000000fff600720c */ /* 0x000fe20003f26270 */
[----:B------:R-:W-:-:S04]  /*1cf40*/  IMAD.MOV.U32 R246, RZ, RZ, R16 ;  /* 0x000000fffff67224 */ /* 0x000fc800078e0010 */
[----:B------:R-:W-:Y:S01]  /*1cf50*/  @!P5 IMAD.MOV R246, RZ, RZ, -R246 ;  /* 0x000000fffff6d224 */ /* 0x000fe200078e0af6 */
[----:B------:R-:W-:Y:S02]  /*1cf60*/  ISETP.GE.AND P0, PT, R245, RZ, PT ;  /* 0x000000fff500720c */ /* 0x000fe40003f06270 */
[----:B------:R-:W-:Y:S01]  /*1cf70*/  MOV R245, R17 ;  /* 0x0000001100f57202 */ /* 0x000fe20000000f00 */
[----:B------:R-:W-:Y:S04]  /*1cf80*/  STL [R1+0x7f2c], R247 ;  /* 0x007f2cf701007387 */ /* 0x000fe80000100800 */
[----:B------:R-:W-:Y:S01]  /*1cf90*/  @!P4 IMAD.MOV R245, RZ, RZ, -R245 ;  /* 0x000000fffff5c224 */ /* 0x000fe200078e0af5 */
[----:B------:R-:W4:Y:S01]  /*1cfa0*/  LDL R7, [R1+0x778c] ;  /* 0x00778c0001077983 */ /* 0x000f220000100800 */
[----:B------:R-:W-:Y:S01]  /*1cfb0*/  ISETP.GE.AND P5, PT, R244, RZ, PT ;  /* 0x000000fff400720c */ /* 0x000fe20003fa6270 */
[----:B------:R-:W-:-:S02]  /*1cfc0*/  IMAD.MOV.U32 R244, RZ, RZ, R18 ;  /* 0x000000fffff47224 */ /* 0x000fc400078e0012 */
[----:B------:R-:W-:Y:S02]  /*1cfd0*/  STL [R1+0x7f30], R246 ;  /* 0x007f30f601007387 */ /* 0x000fe40000100800 */
[----:B------:R-:W-:Y:S02]  /*1cfe0*/  @!P3 IMAD.MOV R244, RZ, RZ, -R244 ;  /* 0x000000fffff4b224 */ /* 0x000fe400078e0af4 */
[----:B------:R-:W4:Y:S04]  /*1cff0*/  LDL R6, [R1+0x7790] ;  /* 0x0077900001067983 */ /* 0x000f280000100800 */
[----:B------:R-:W-:Y:S01]  /*1d000*/  STL [R1+0x7f34], R245 ;  /* 0x007f34f501007387 */ /* 0x000fe20000100800 */
[----:B------:R-:W-:-:S03]  /*1d010*/  ISETP.GE.AND P4, PT, R5, RZ, PT ;  /* 0x000000ff0500720c */ /* 0x000fc60003f86270 */
[----:B------:R-:W4:Y:S04]  /*1d020*/  LDL R5, [R1+0x7794] ;  /* 0x0077940001057983 */ /* 0x000f280000100800 */
[----:B------:R-:W-:Y:S01]  /*1d030*/  STL [R1+0x7f38], R244 ;  /* 0x007f38f401007387 */ /* 0x000fe20000100800 */
[----:B------:R-:W-:-:S03]  /*1d040*/  ISETP.GE.AND P3, PT, R3, RZ, PT ;  /* 0x000000ff0300720c */ /* 0x000fc60003f66270 */
[----:B------:R-:W4:Y:S01]  /*1d050*/  LDL R3, [R1+0x7798] ;  /* 0x0077980001037983 */ /* 0x000f220000100800 */
[----:B------:R-:W-:Y:S02]  /*1d060*/  @!P2 IMAD.MOV R19, RZ, RZ, -R19 ;  /* 0x000000ffff13a224 */ /* 0x000fe400078e0a13 */
[----:B------:R-:W-:Y:S01]  /*1d070*/  @!P1 IMAD.MOV R20, RZ, RZ, -R20 ;  /* 0x000000ffff149224 */ /* 0x000fe200078e0a14 */
[----:B------:R-:W-:Y:S01]  /*1d080*/  ISETP.GE.AND P2, PT, R8, RZ, PT ;  /* 0x000000ff0800720c */ /* 0x000fe20003f46270 */
[----:B------:R-:W-:Y:S01]  /*1d090*/  @!P0 IMAD.MOV R21, RZ, RZ, -R21 ;  /* 0x000000ffff158224 */ /* 0x000fe200078e0a15 */
[----:B------:R-:W-:Y:S04]  /*1d0a0*/  STL [R1+0x7f3c], R19 ;  /* 0x007f3c1301007387 */ /* 0x000fe80000100800 */
[----:B------:R-:W4:Y:S04]  /*1d0b0*/  LDL R8, [R1+0x779c] ;  /* 0x00779c0001087983 */ /* 0x000f280000100800 */
[----:B------:R-:W-:Y:S01]  /*1d0c0*/  STL [R1+0x7f40], R20 ;  /* 0x007f401401007387 */ /* 0x000fe20000100800 */
[----:B------:R-:W-:Y:S01]  /*1d0d0*/  @!P5 IADD3 R22, -R22, RZ, RZ ;  /* 0x000000ff1616d210 */ /* 0x000fe20007ffe1ff */
[----:B------:R-:W-:-:S02]  /*1d0e0*/  @!P4 IMAD.MOV R23, RZ, RZ, -R23 ;  /* 0x000000ffff17c224 */ /* 0x000fc400078e0a17 */
[----:B------:R-:W-:Y:S02]  /*1d0f0*/  @!P3 IMAD.MOV R24, RZ, RZ, -R24 ;  /* 0x000000ffff18b224 */ /* 0x000fe400078e0a18 */
[----:B------:R-:W-:Y:S01]  /*1d100*/  @!P2 IMAD.MOV R25, RZ, RZ, -R25 ;  /* 0x000000ffff19a224 */ /* 0x000fe200078e0a19 */
[----:B--2---:R-:W-:Y:S02]  /*1d110*/  ISETP.GE.AND P1, PT, R0, RZ, PT ;  /* 0x000000ff0000720c */ /* 0x004fe40003f26270 */
[----:B------:R-:W2:Y:S04]  /*1d120*/  LDL R0, [R1+0x77a0] ;  /* 0x0077a00001007983 */ /* 0x000ea80000100800 */
[----:B------:R-:W-:Y:S01]  /*1d130*/  STL [R1+0x7f44], R21 ;  /* 0x007f441501007387 */ /* 0x000fe20000100800 */
[----:B---3--:R-:W-:-:S03]  /*1d140*/  ISETP.GE.AND P0, PT, R2, RZ, PT ;  /* 0x000000ff0200720c */ /* 0x008fc60003f06270 */
[----:B------:R-:W3:Y:S04]  /*1d150*/  LDL R2, [R1+0x77a4] ;  /* 0x0077a40001027983 */ /* 0x000ee80000100800 */
[----:B------:R1:W-:Y:S01]  /*1d160*/  STL [R1+0x7f48], R22 ;  /* 0x007f481601007387 */ /* 0x0003e20000100800 */
[----:B----4-:R-:W-:-:S03]  /*1d170*/  ISETP.GE.AND P5, PT, R7, RZ, PT ;  /* 0x000000ff0700720c */ /* 0x010fc60003fa6270 */
[----:B------:R-:W4:Y:S04]  /*1d180*/  LDL R7, [R1+0x77a8] ;  /* 0x0077a80001077983 */ /* 0x000f280000100800 */
[----:B------:R-:W-:Y:S01]  /*1d190*/  STL [R1+0x7f4c], R23 ;  /* 0x007f4c1701007387 */ /* 0x000fe20000100800 */
[----:B------:R-:W-:-:S03]  /*1d1a0*/  ISETP.GE.AND P4, PT, R6, RZ, PT ;  /* 0x000000ff0600720c */ /* 0x000fc60003f86270 */
[----:B------:R-:W4:Y:S04]  /*1d1b0*/  LDL R6, [R1+0x77b0] ;  /* 0x0077b00001067983 */ /* 0x000f280000100800 */
[----:B------:R1:W-:Y:S01]  /*1d1c0*/  STL [R1+0x7f50], R24 ;  /* 0x007f501801007387 */ /* 0x0003e20000100800 */
[----:B------:R-:W-:-:S03]  /*1d1d0*/  ISETP.GE.AND P3, PT, R5, RZ, PT ;  /* 0x000000ff0500720c */ /* 0x000fc60003f66270 */
[----:B------:R-:W4:Y:S04]  /*1d1e0*/  LDL R5, [R1+0x77ac] ;  /* 0x0077ac0001057983 */ /* 0x000f280000100800 */
[----:B------:R-:W-:Y:S01]  /*1d1f0*/  STL [R1+0x7f54], R25 ;  /* 0x007f541901007387 */ /* 0x000fe20000100800 */
[----:B------:R-:W-:-:S03]  /*1d200*/  ISETP.GE.AND P2, PT, R3, RZ, PT ;  /* 0x000000ff0300720c */ /* 0x000fc60003f46270 */
[----:B------:R-:W4:Y:S01]  /*1d210*/  LDL R3, [R1+0x77b4] ;  /* 0x0077b40001037983 */ /* 0x000f220000100800 */
[----:B------:R-:W-:Y:S02]  /*1d220*/  @!P1 IMAD.MOV R26, RZ, RZ, -R26 ;  /* 0x000000ffff1a9224 */ /* 0x000fe400078e0a1a */
[----:B------:R-:W-:-:S03]  /*1d230*/  @!P0 IMAD.MOV R27, RZ, RZ, -R27 ;  /* 0x000000ffff1b8224 */ /* 0x000fc600078e0a1b */
[----:B------:R-:W-:Y:S01]  /*1d240*/  STL [R1+0x7f58], R26 ;  /* 0x007f581a01007387 */ /* 0x000fe20000100800 */
[----:B------:R-:W-:-:S03]  /*1d250*/  ISETP.GE.AND P1, PT, R8, RZ, PT ;  /* 0x000000ff0800720c */ /* 0x000fc60003f26270 */
[----:B------:R-:W4:Y:S01]  /*1d260*/  LDL R8, [R1+0x77b8] ;  /* 0x0077b80001087983 */ /* 0x000f220000100800 */
[----:B------:R-:W-:-:S03]  /*1d270*/  @!P5 IMAD.MOV R28, RZ, RZ, -R28 ;  /* 0x000000ffff1cd224 */ /* 0x000fc600078e0a1c */
[----:B------:R-:W-:Y:S01]  /*1d280*/  STL [R1+0x7f5c], R27 ;  /* 0x007f5c1b01007387 */ /* 0x000fe20000100800 */
[----:B------:R-:W-:Y:S01]  /*1d290*/  @!P4 IMAD.MOV R29, RZ, RZ, -R29 ;  /* 0x000000ffff1dc224 */ /* 0x000fe200078e0a1d */
[----:B------:R-:W-:Y:S01]  /*1d2a0*/  @!P3 IADD3 R30, -R30, RZ, RZ ;  /* 0x000000ff1e1eb210 */ /* 0x000fe20007ffe1ff */
[----:B------:R-:W-:-:S03]  /*1d2b0*/  @!P2 IMAD.MOV R31, RZ, RZ, -R31 ;  /* 0x000000ffff1fa224 */ /* 0x000fc600078e0a1f */
[----:B------:R-:W-:Y:S01]  /*1d2c0*/  @!P1 IMAD.MOV R32, RZ, RZ, -R32 ;  /* 0x000000ffff209224 */ /* 0x000fe200078e0a20 */
[----:B--2---:R-:W-:Y:S02]  /*1d2d0*/  ISETP.GE.AND P0, PT, R0, RZ, PT ;  /* 0x000000ff0000720c */ /* 0x004fe40003f06270 */
[----:B------:R-:W2:Y:S01]  /*1d2e0*/  LDL R0, [R1+0x77bc] ;  /* 0x0077bc0001007983 */ /* 0x000ea20000100800 */
[----:B---3--:R-:W-:-:S03]  /*1d2f0*/  ISETP.GE.AND P5, PT, R2, RZ, PT ;  /* 0x000000ff0200720c */ /* 0x008fc60003fa6270 */
[----:B------:R-:W3:Y:S04]  /*1d300*/  LDL R2, [R1+0x77c4] ;  /* 0x0077c40001027983 */ /* 0x000ee80000100800 */
[----:B------:R-:W-:Y:S01]  /*1d310*/  STL [R1+0x7f60], R29 ;  /* 0x007f601d01007387 */ /* 0x000fe20000100800 */
[----:B----4-:R-:W-:-:S03]  /*1d320*/  ISETP.GE.AND P4, PT, R7, RZ, PT ;  /* 0x000000ff0700720c */ /* 0x010fc60003f86270 */
[----:B------:R-:W4:Y:S04]  /*1d330*/  LDL R7, [R1+0x77c0] ;  /* 0x0077c00001077983 */ /* 0x000f280000100800 */
[----:B------:R1:W-:Y:S01]  /*1d340*/  STL [R1+0x7f64], R30 ;  /* 0x007f641e01007387 */ /* 0x0003e20000100800 */
[----:B------:R-:W-:-:S03]  /*1d350*/  ISETP.GE.AND P3, PT, R6, RZ, PT ;  /* 0x000000ff0600720c */ /* 0x000fc60003f66270 */
[----:B------:R-:W4:Y:S04]  /*1d360*/  LDL R6, [R1+0x77c8] ;  /* 0x0077c80001067983 */ /* 0x000f280000100800 */
[----:B------:R-:W-:Y:S01]  /*1d370*/  STL [R1+0x7f68], R31 ;  /* 0x007f681f01007387 */ /* 0x000fe20000100800 */
[----:B------:R-:W-:-:S03]  /*1d380*/  ISETP.GE.AND P2, PT, R5, RZ, PT ;  /* 0x000000ff0500720c */ /* 0x000fc60003f46270 */
[----:B------:R-:W4:Y:S04]  /*1d390*/  LDL R5, [R1+0x77cc] ;  /* 0x0077cc0001057983 */ /* 0x000f280000100800 */
[----:B------:R1:W-:Y:S01]  /*1d3a0*/  STL [R1+0x7f6c], R32 ;  /* 0x007f6c2001007387 */ /* 0x0003e20000100800 */
[----:B------:R-:W-:-:S03]  /*1d3b0*/  ISETP.GE.AND P1, PT, R3, RZ, PT ;  /* 0x000000ff0300720c */ /* 0x000fc60003f26270 */
[----:B------:R-:W4:Y:S01]  /*1d3c0*/  LDL R3, [R1+0x77d0] ;  /* 0x0077d00001037983 */ /* 0x000f220000100800 */
[----:B------:R-:W-:Y:S02]  /*1d3d0*/  @!P0 IMAD.MOV R33, RZ, RZ, -R33 ;  /* 0x000000ffff218224 */ /* 0x000fe400078e0a21 */
[----:B------:R-:W-:Y:S02]  /*1d3e0*/  @!P5 IMAD.MOV R34, RZ, RZ, -R34 ;  /* 0x000000ffff22d224 */ /* 0x000fe400078e0a22 */
[----:B------:R-:W-:Y:S01]  /*1d3f0*/  @!P4 IMAD.MOV R35, RZ, RZ, -R35 ;  /* 0x000000ffff23c224 */ /* 0x000fe200078e0a23 */
[----:B------:R1:W-:Y:S04]  /*1d400*/  STL [R1+0x7f70], R33 ;  /* 0x007f702101007387 */ /* 0x0003e80000100800 */
[----:B------:R-:W4:Y:S04]  /*1d410*/  LDL R9, [R1+0x77d8] ;  /* 0x0077d80001097983 */ /* 0x000f280000100800 */
[----:B------:R-:W-:Y:S01]  /*1d420*/  STL [R1+0x7f74], R34 ;  /* 0x007f742201007387 */ /* 0x000fe20000100800 */
[----:B------:R-:W-:Y:S01]  /*1d430*/  ISETP.GE.AND P0, PT, R8, RZ, PT ;  /* 0x000000ff0800720c */ /* 0x000fe20003f06270 */
[----:B------:R-:W-:Y:S01]  /*1d440*/  @!P2 IMAD.MOV R37, RZ, RZ, -R37 ;  /* 0x000000ffff25a224 */ /* 0x000fe200078e0a25 */
[----:B------:R-:W-:Y:S01]  /*1d450*/  @!P1 IADD3 R38, -R38, RZ, RZ ;  /* 0x000000ff26269210 */ /* 0x000fe20007ffe1ff */
[----:B------:R-:W-:-:S10]  /*1d460*/  @!P3 IMAD.MOV R36, RZ, RZ, -R36 ;  /* 0x000000ffff24b224 */ /* 0x000fd400078e0a24 */
[----:B------:R-:W-:Y:S01]  /*1d470*/  @!P0 IMAD.MOV R39, RZ, RZ, -R39 ;  /* 0x000000ffff278224 */ /* 0x000fe200078e0a27 */
[----:B--2---:R-:W-:Y:S02]  /*1d480*/  ISETP.GE.AND P5, PT, R0, RZ, PT ;  /* 0x000000ff0000720c */ /* 0x004fe40003fa6270 */
[----:B------:R-:W2:Y:S04]  /*1d490*/  LDL R0, [R1+0x77d4] ;  /* 0x0077d40001007983 */ /* 0x000ea80000100800 */
[----:B------:R-:W-:Y:S01]  /*1d4a0*/  STL [R1+0x7f78], R35 ;  /* 0x007f782301007387 */ /* 0x000fe20000100800 */
[----:B---3--:R-:W-:-:S03]  /*1d4b0*/  ISETP.GE.AND P4, PT, R2, RZ, PT ;  /* 0x000000ff0200720c */ /* 0x008fc60003f86270 */
[----:B------:R-:W3:Y:S04]  /*1d4c0*/  LDL R2, [R1+0x77dc] ;  /* 0x0077dc0001027983 */ /* 0x000ee80000100800 */
[----:B------:R-:W2:Y:S04]  /*1d4d0*/  LDL R8, [R1+0x77e0] ;  /* 0x0077e00001087983 */ /* 0x000ea80000100800 */
[----:B------:R-:W-:Y:S01]  /*1d4e0*/  STL [R1+0x7f7c], R37 ;  /* 0x007f7c2501007387 */ /* 0x000fe20000100800 */
[----:B----4-:R-:W-:-:S03]  /*1d4f0*/  ISETP.GE.AND P3, PT, R7, RZ, PT ;  /* 0x000000ff0700720c */ /* 0x010fc60003f66270 */
[----:B------:R-:W4:Y:S04]  /*1d500*/  LDL R7, [R1+0x77e4] ;  /* 0x0077e40001077983 */ /* 0x000f280000100800 */
[----:B------:R-:W-:Y:S01]  /*1d510*/  STL [R1+0x7f80], R38 ;  /* 0x007f802601007387 */ /* 0x000fe20000100800 */
[----:B------:R-:W-:-:S03]  /*1d520*/  ISETP.GE.AND P2, PT, R6, RZ, PT ;  /* 0x000000ff0600720c */ /* 0x000fc60003f46270 */
[----:B------:R-:W4:Y:S01]  /*1d530*/  LDL R6, [R1+0x77e8] ;  /* 0x0077e80001067983 */ /* 0x000f220000100800 */
[----:B------:R-:W-:-:S03]  /*1d540*/  ISETP.GE.AND P1, PT, R5, RZ, PT ;  /* 0x000000ff0500720c */ /* 0x000fc60003f26270 */
[----:B------:R-:W4:Y:S04]  /*1d550*/  LDL R5, [R1+0x77ec] ;  /* 0x0077ec0001057983 */ /* 0x000f280000100800 */
[----:B------:R-:W-:Y:S01]  /*1d560*/  STL [R1+0x7f84], R39 ;  /* 0x007f842701007387 */ /* 0x000fe20000100800 */
[----:B------:R-:W-:-:S03]  /*1d570*/  ISETP.GE.AND P0, PT, R3, RZ, PT ;  /* 0x000000ff0300720c */ /* 0x000fc60003f06270 */
[----:B------:R-:W4:Y:S01]  /*1d580*/  LDL R3, [R1+0x77f0] ;  /* 0x0077f00001037983 */ /* 0x000f220000100800 */
[----:B------:R-:W-:Y:S02]  /*1d590*/  @!P5 IMAD.MOV R40, RZ, RZ, -R40 ;  /* 0x000000ffff28d224 */ /* 0x000fe400078e0a28 */
[----:B------:R-:W-:Y:S02]  /*1d5a0*/  @!P4 IMAD.MOV R41, RZ, RZ, -R41 ;  /* 0x000000ffff29c224 */ /* 0x000fe400078e0a29 */
[----:B------:R-:W-:Y:S01]  /*1d5b0*/  @!P3 IMAD.MOV R42, RZ, RZ, -R42 ;  /* 0x000000ffff2ab224 */ /* 0x000fe200078e0a2a */
[----:B------:R-:W-:Y:S01]  /*1d5c0*/  STL [R1+0x7f88], R40 ;  /* 0x007f882801007387 */ /* 0x000fe20000100800 */
[----:B------:R-:W-:-:S03]  /*1d5d0*/  ISETP.GE.AND P5, PT, R9, RZ, PT ;  /* 0x000000ff0900720c */ /* 0x000fc60003fa6270 */
[----:B------:R-:W4:Y:S04]  /*1d5e0*/  LDL R9, [R1+0x77f4] ;  /* 0x0077f40001097983 */ /* 0x000f280000100800 */
[----:B------:R-:W-:Y:S01]  /*1d5f0*/  STL [R1+0x7f8c], R41 ;  /* 0x007f8c2901007387 */ /* 0x000fe20000100800 */
[----:B------:R-:W-:Y:S02]  /*1d600*/  @!P2 IMAD.MOV R43, RZ, RZ, -R43 ;  /* 0x000000ffff2ba224 */ /* 0x000fe400078e0a2b */
[----:B------:R-:W-:Y:S01]  /*1d610*/  @!P1 IMAD.MOV R44, RZ, RZ, -R44 ;  /* 0x000000ffff2c9224 */ /* 0x000fe200078e0a2c */
[----:B------:R-:W4:Y:S01]  /*1d620*/  LDL R11, [R1+0x79e0] ;  /* 0x0079e000010b7983 */ /* 0x000f220000100800 */
[----:B---3--:R-:W-:Y:S01]  /*1d630*/  ISETP.GE.AND P3, PT, R2, RZ, PT ;  /* 0x000000ff0200720c */ /* 0x008fe20003f66270 */
[----:B------:R-:W-:-:S02]  /*1d640*/  @!P0 IMAD.MOV R45, RZ, RZ, -R45 ;  /* 0x000000ffff2d8224 */ /* 0x000fc400078e0a2d */
[----:B------:R-:W3:Y:S01]  /*1d650*/  LDL R2, [R1+0x7800] ;  /* 0x0078000001027983 */ /* 0x000ee20000100800 */
[----:B--2---:R-:W-:Y:S02]  /*1d660*/  ISETP.GE.AND P4, PT, R0, RZ, PT ;  /* 0x000000ff0000720c */ /* 0x004fe40003f86270 */
[----:B------:R-:W-:Y:S01]  /*1d670*/  ISETP.GE.AND P2, PT, R8, RZ, PT ;  /* 0x000000ff0800720c */ /* 0x000fe20003f46270 */
[----:B------:R-:W2:Y:S04]  /*1d680*/  LDL R0, [R1+0x77f8] ;  /* 0x0077f80001007983 */ /* 0x000ea80000100800 */
[----:B------:R-:W2:Y:S01]  /*1d690*/  LDL R8, [R1+0x77fc] ;  /* 0x0077fc0001087983 */ /* 0x000ea20000100800 */
[----:B------:R-:W-:-:S03]  /*1d6a0*/  @!P5 IADD3 R46, -R46, RZ, RZ ;  /* 0x000000ff2e2ed210 */ /* 0x000fc60007ffe1ff */
[----:B------:R-:W2:Y:S02]  /*1d6b0*/  LDL R10, [R1+0x79f0] ;  /* 0x0079f000010a7983 */ /* 0x000ea40000100800 */
[----:B------:R-:W-:Y:S01]  /*1d6c0*/  @!P4 IMAD.MOV R47, RZ, RZ, -R47 ;  /* 0x000000ffff2fc224 */ /* 0x000fe200078e0a2f */
[----:B----4-:R-:W-:Y:S02]  /*1d6d0*/  ISETP.GE.AND P4, PT, R3, RZ, PT ;  /* 0x000000ff0300720c */ /* 0x010fe40003f86270 */
[----:B------:R-:W4:Y:S01]  /*1d6e0*/  LDL R3, [R1+0x7814] ;  /* 0x0078140001037983 */ /* 0x000f220000100800 */
[----:B------:R-:W-:-:S03]  /*1d6f0*/  ISETP.GE.AND P1, PT, R7, RZ, PT ;  /* 0x000000ff0700720c */ /* 0x000fc60003f26270 */
[----:B------:R-:W4:Y:S01]  /*1d700*/  LDL R7, [R1+0x7804] ;  /* 0x0078040001077983 */ /* 0x000f220000100800 */
[----:B------:R-:W-:Y:S02]  /*1d710*/  ISETP.GE.AND P0, PT, R6, RZ, PT ;  /* 0x000000ff0600720c */ /* 0x000fe40003f06270 */
[----:B------:R-:W-:Y:S01]  /*1d720*/  ISETP.GE.AND P5, PT, R5, RZ, PT ;  /* 0x000000ff0500720c */ /* 0x000fe20003fa6270 */
[----:B------:R-:W4:Y:S04]  /*1d730*/  LDL R6, [R1+0x7808] ;  /* 0x0078080001067983 */ /* 0x000f280000100800 */
[----:B------:R-:W4:Y:S02]  /*1d740*/  LDL R5, [R1+0x780c] ;  /* 0x00780c0001057983 */ /* 0x000f240000100800 */
[----:B------:R-:W-:-:S02]  /*1d750*/  @!P1 IMAD.MOV R50, RZ, RZ, -R50 ;  /* 0x000000ffff329224 */ /* 0x000fc400078e0a32 */
[----:B------:R-:W-:Y:S02]  /*1d760*/  @!P2 IMAD.MOV R49, RZ, RZ, -R49 ;  /* 0x000000ffff31a224 */ /* 0x000fe400078e0a31 */
[----:B------:R-:W-:Y:S01]  /*1d770*/  @!P0 IMAD.MOV R51, RZ, RZ, -R51 ;  /* 0x000000ffff338224 */ /* 0x000fe200078e0a33 */
[----:B---3--:R-:W-:Y:S02]  /*1d780*/  ISETP.GE.AND P1, PT, R2, RZ, PT ;  /* 0x000000ff0200720c */ /* 0x008fe40003f26270 */
[----:B------:R-:W3:Y:S01]  /*1d790*/  LDL R2, [R1+0x781c] ;  /* 0x00781c0001027983 */ /* 0x000ee20000100800 */
[----:B--2---:R-:W-:-:S03]  /*1d7a0*/  ISETP.GE.AND P2, PT, R0, RZ, PT ;  /* 0x000000ff0000720c */ /* 0x004fc60003f46270 */
[----:B------:R-:W2:Y:S01]  /*1d7b0*/  LDL R0, [R1+0x7818] ;  /* 0x0078180001007983 */ /* 0x000ea20000100800 */
[----:B------:R-:W-:-:S03]  /*1d7c0*/  ISETP.GE.AND P0, PT, R8, RZ, PT ;  /* 0x000000ff0800720c */ /* 0x000fc60003f06270 */
[----:B------:R-:W2:Y:S06]  /*1d7d0*/  LDL R8, [R1+0x7820] ;  /* 0x0078200001087983 */ /* 0x000eac0000100800 */
[----:B------:R-:W-:Y:S01]  /*1d7e0*/  @!P2 IMAD.MOV R55, RZ, RZ, -R55 ;  /* 0x000000ffff37a224 */ /* 0x000fe200078e0a37 */
[----:B----4-:R-:W-:Y:S02]  /*1d7f0*/  ISETP.GE.AND P2, PT, R3, RZ, PT ;  /* 0x000000ff0300720c */ /* 0x010fe40003f46270 */
[----:B------:R-:W4:Y:S01]  /*1d800*/  LDL R3, [R1+0x7830] ;  /* 0x0078300001037983 */ /* 0x000f220000100800 */
[----:B------:R-:W-:Y:S01]  /*1d810*/  @!P3 IMAD.MOV R48, RZ, RZ, -R48 ;  /* 0x000000ffff30b224 */ /* 0x000fe200078e0a30 */
[----:B------:R-:W-:Y:S01]  /*1d820*/  ISETP.GE.AND P3, PT, R9, RZ, PT ;  /* 0x000000ff0900720c */ /* 0x000fe20003f66270 */
[----:B------:R-:W-:Y:S01]  /*1d830*/  @!P5 IMAD.MOV R52, RZ, RZ, -R52 ;  /* 0x000000ffff34d224 */ /* 0x000fe200078e0a34 */
[----:B------:R-:W-:Y:S01]  /*1d840*/  ISETP.GE.AND P5, PT, R7, RZ, PT ;  /* 0x000000ff0700720c */ /* 0x000fe20003fa6270 */
[----:B------:R-:W4:Y:S04]  /*1d850*/  LDL R9, [R1+0x7810] ;  /* 0x0078100001097983 */ /* 0x000f280000100800 */
[----:B------:R-:W4:Y:S01]  /*1d860*/  LDL R7, [R1+0x7828] ;  /* 0x0078280001077983 */ /* 0x000f220000100800 */
[----:B------:R-:W-:Y:S01]  /*1d870*/  @!P4 IMAD.MOV R53, RZ, RZ, -R53 ;  /* 0x000000ffff35c224 */ /* 0x000fe200078e0a35 */
[----:B------:R-:W-:-:S02]  /*1d880*/  ISETP.GE.AND P4, PT, R6, RZ, PT ;  /* 0x000000ff0600720c */ /* 0x000fc40003f86270 */
[----:B------:R-:W4:Y:S02]  /*1d890*/  LDL R6, [R1+0x7824] ;  /* 0x0078240001067983 */ /* 0x000f240000100800 */
[----:B------:R-:W-:Y:S02]  /*1d8a0*/  @!P3 IADD3 R54, -R54, RZ, RZ ;  /* 0x000000ff3636b210 */ /* 0x000fe40007ffe1ff */
[----:B------:R-:W-:Y:S01]  /*1d8b0*/  @!P5 IMAD.MOV R58, RZ, RZ, -R58 ;  /* 0x000000ffff3ad224 */ /* 0x000fe200078e0a3a */
[----:B------:R-:W-:Y:S02]  /*1d8c0*/  ISETP.GE.AND P3, PT, R5, RZ, PT ;  /* 0x000000ff0500720c */ /* 0x000fe40003f66270 */
[----:B------:R-:W4:Y:S01]  /*1d8d0*/  LDL R5, [R1+0x782c] ;  /* 0x00782c0001057983 */ /* 0x000f220000100800 */
[----:B------:R-:W-:-:S03]  /*1d8e0*/  @!P0 IMAD.MOV R57, RZ, RZ, -R57 ;  /* 0x000000ffff398224 */ /* 0x000fc600078e0a39 */
        /* <DEDUP_REMOVED lines=10> */
[----:B------:R-:W-:-:S02]  /*1d990*/  @!P1 IMAD.MOV R56, RZ, RZ, -R56 ;  /* 0x000000ffff389224 */ /* 0x000fc400078e0a38 */
[----:B------:R-:W-:Y:S01]  /*1d9a0*/  @!P3 IMAD.MOV R60, RZ, RZ, -R60 ;  /* 0x000000ffff3cb224 */ /* 0x000fe200078e0a3c */
[----:B------:R-:W-:Y:S02]  /*1d9b0*/  ISETP.GE.AND P1, PT, R9, RZ, PT ;  /* 0x000000ff0900720c */ /* 0x000fe40003f26270 */
[----:B------:R-:W4:Y:S01]  /*1d9c0*/  LDL R9, [R1+0x7834] ;  /* 0x0078340001097983 */ /* 0x000f220000100800 */
[----:B------:R-:W-:-:S03]  /*1d9d0*/  ISETP.GE.AND P3, PT, R7, RZ, PT ;  /* 0x000000ff0700720c */ /* 0x000fc60003f66270 */
[----:B------:R-:W4:Y:S01]  /*1d9e0*/  LDL R7, [R1+0x7844] ;  /* 0x0078440001077983 */ /* 0x000f220000100800 */
[----:B------:R-:W-:Y:S01]  /*1d9f0*/  @!P2 IMAD.MOV R61, RZ, RZ, -R61 ;  /* 0x000000ffff3da224 */ /* 0x000fe200078e0a3d */
[----:B------:R-:W-:Y:S02]  /*1da00*/  ISETP.GE.AND P2, PT, R6, RZ, PT ;  /* 0x000000ff0600720c */ /* 0x000fe40003f46270 */
[----:B------:R-:W4:Y:S03]  /*1da10*/  LDL R6, [R1+0x7848] ;  /* 0x0078480001067983 */ /* 0x000f260000100800 */
[----:B------:R-:W-:Y:S02]  /*1da20*/  @!P1 IADD3 R62, -R62, RZ, RZ ;  /* 0x000000ff3e3e9210 */ /* 0x000fe40007ffe1ff */
[----:B------:R-:W-:Y:S01]  /*1da30*/  ISETP.GE.AND P1, PT, R5, RZ, PT ;  /* 0x000000ff0500720c */ /* 0x000fe20003f26270 */
[----:B------:R-:W-:Y:S01]  /*1da40*/  @!P3 IMAD.MOV R66, RZ, RZ, -R66 ;  /* 0x000000ffff42b224 */ /* 0x000fe200078e0a42 */
        /* <DEDUP_REMOVED lines=304> */
[----:B------:R-:W-:Y:S01]  /*1ed50*/  ISETP.GE.AND P1, PT, R7, RZ, PT ;  /* 0x000000ff0700720c */ /* 0x000fe20003f26270 */
[----:B------:R-:W-:Y:S02]  /*1ed60*/  @!P0 IMAD.MOV R165, RZ, RZ, -R165 ;  /* 0x000000ffffa58224 */ /* 0x000fe400078e0aa5 */
[----:B------:R-:W4:Y:S01]  /*1ed70*/  LDL R7, [R1+0x79f8] ;  /* 0x0079f80001077983 */ /* 0x000f220000100800 */
[----:B------:R-:W-:-:S03]  /*1ed80*/  ISETP.GE.AND P0, PT, R6, RZ, PT ;  /* 0x000000ff0600720c */ /* 0x000fc60003f06270 */
[----:B------:R-:W4:Y:S03]  /*1ed90*/  LDL R6, [R1+0x7a00] ;  /* 0x007a000001067983 */ /* 0x000f260000100800 */
[----:B------:R-:W-:Y:S02]  /*1eda0*/  @!P5 IADD3 R166, -R166, RZ, RZ ;  /* 0x000000ffa6a6d210 */ /* 0x000fe40007ffe1ff */
[----:B------:R-:W-:Y:S01]  /*1edb0*/  ISETP.GE.AND P5, PT, R5, RZ, PT ;  /* 0x000000ff0500720c */ /* 0x000fe20003fa6270 */
[----:B------:R-:W-:Y:S01]  /*1edc0*/  @!P1 IMAD.MOV R170, RZ, RZ, -R170 ;  /* 0x000000ffffaa9224 */ /* 0x000fe200078e0aaa */
[----:B------:R-:W4:Y:S03]  /*1edd0*/  LDL R5, [R1+0x79fc] ;  /* 0x0079fc0001057983 */ /* 0x000f260000100800 */
[----:B------:R-:W-:-:S02]  /*1ede0*/  @!P0 IMAD.MOV R171, RZ, RZ, -R171 ;  /* 0x000000ffffab8224 */ /* 0x000fc400078e0aab */
[----:B------:R-:W-:Y:S01]  /*1edf0*/  @!P2 IMAD.MOV R169, RZ, RZ, -R169 ;  /* 0x000000ffffa9a224 */ /* 0x000fe200078e0aa9 */
[----:B---3--:R-:W-:Y:S02]  /*1ee00*/  ISETP.GE.AND P1, PT, R2, RZ, PT ;  /* 0x000000ff0200720c */ /* 0x008fe40003f26270 */
[----:B------:R-:W3:Y:S01]  /*1ee10*/  LDL R2, [R1+0x7a0c] ;  /* 0x007a0c0001027983 */ /* 0x000ee20000100800 */
[----:B--2---:R-:W-:Y:S02]  /*1ee20*/  ISETP.GE.AND P0, PT, R8, RZ, PT ;  /* 0x000000ff0800720c */ /* 0x004fe40003f06270 */
[----:B------:R-:W-:Y:S01]  /*1ee30*/  ISETP.GE.AND P2, PT, R0, RZ, PT ;  /* 0x000000ff0000720c */ /* 0x000fe20003f46270 */
[----:B------:R-:W-:Y:S01]  /*1ee40*/  @!P3 IMAD.MOV R168, RZ, RZ, -R168 ;  /* 0x000000ffffa8b224 */ /* 0x000fe200078e0aa8 */
[----:B------:R-:W2:Y:S01]  /*1ee50*/  LDL R0, [R1+0x7a08] ;  /* 0x007a080001007983 */ /* 0x000ea20000100800 */
[----:B------:R-:W-:-:S03]  /*1ee60*/  @!P4 IMAD.MOV R173, RZ, RZ, -R173 ;  /* 0x000000ffffadc224 */ /* 0x000fc600078e0aad */
[----:B------:R-:W2:Y:S05]  /*1ee70*/  LDL R8, [R1+0x7a14] ;  /* 0x007a140001087983 */ /* 0x000eaa0000100800 */
[----:B------:R-:W-:Y:S01]  /*1ee80*/  @!P0 IMAD.MOV R177, RZ, RZ, -R177 ;  /* 0x000000ffffb18224 */ /* 0x000fe200078e0ab1 */
[----:B----4-:R-:W-:Y:S02]  /*1ee90*/  ISETP.GE.AND P0, PT, R3, RZ, PT ;  /* 0x000000ff0300720c */ /* 0x010fe40003f06270 */
[----:B------:R-:W4:Y:S01]  /*1eea0*/  LDL R3, [R1+0x7a28] ;  /* 0x007a280001037983 */ /* 0x000f220000100800 */
[----:B------:R-:W-:Y:S02]  /*1eeb0*/  ISETP.GE.AND P3, PT, R11, RZ, PT ;  /* 0x000000ff0b00720c */ /* 0x000fe40003f66270 */
[----:B------:R-:W-:Y:S01]  /*1eec0*/  ISETP.GE.AND P4, PT, R9, RZ, PT ;  /* 0x000000ff0900720c */ /* 0x000fe20003f86270 */
[----:B------:R-:W-:-:S02]  /*1eed0*/  @!P2 IMAD.MOV R175, RZ, RZ, -R175 ;  /* 0x000000ffffafa224 */ /* 0x000fc400078e0aaf */
[----:B------:R-:W-:Y:S01]  /*1eee0*/  @!P1 IMAD.MOV R176, RZ, RZ, -R176 ;  /* 0x000000ffffb09224 */ /* 0x000fe200078e0ab0 */
[----:B------:R-:W-:-:S07]  /*1eef0*/  ISETP.GE.AND P2, PT, R6, RZ, PT ;  /* 0x000000ff0600720c */ /* 0x000fce0003f46270 */
[----:B------:R-:W-:Y:S01]  /*1ef00*/  @!P3 IADD3 R174, -R174, RZ, RZ ;  /* 0x000000ffaeaeb210 */ /* 0x000fe20007ffe1ff */
[----:B------:R-:W4:Y:S01]  /*1ef10*/  LDL R6, [R1+0x7a18] ;  /* 0x007a180001067983 */ /* 0x000f220000100800 */
[----:B------:R-:W-:Y:S01]  /*1ef20*/  ISETP.GE.AND P3, PT, R7, RZ, PT ;  /* 0x000000ff0700720c */ /* 0x000fe20003f66270 */
[----:B------:R-:W-:Y:S02]  /*1ef30*/  @!P4 IMAD.MOV R179, RZ, RZ, -R179 ;  /* 0x000000ffffb3c224 */ /* 0x000fe400078e0ab3 */
[----:B------:R-:W4:Y:S01]  /*1ef40*/  LDL R7, [R1+0x7a10] ;  /* 0x007a100001077983 */ /* 0x000f220000100800 */
[----:B------:R-:W-:-:S03]  /*1ef50*/  ISETP.GE.AND P1, PT, R5, RZ, PT ;  /* 0x000000ff0500720c */ /* 0x000fc60003f26270 */
[----:B------:R-:W4:Y:S01]  /*1ef60*/  LDL R5, [R1+0x7a20] ;  /* 0x007a200001057983 */ /* 0x000f220000100800 */
[----:B------:R-:W-:Y:S01]  /*1ef70*/  IABS R241, c[0x0][0x17c] ;  /* 0x00005f0000f17a13 */ /* 0x000fe20000000000 */
[----:B------:R-:W-:Y:S01]  /*1ef80*/  @!P5 IMAD.MOV R172, RZ, RZ, -R172 ;  /* 0x000000ffffacd224 */ /* 0x000fe200078e0aac */
[----:B------:R-:W-:Y:S01]  /*1ef90*/  ISETP.GE.AND P5, PT, R10, RZ, PT ;  /* 0x000000ff0a00720c */ /* 0x000fe20003fa6270 */
[----:B------:R-:W-:Y:S01]  /*1efa0*/  @!P0 IMAD.MOV R183, RZ, RZ, -R183 ;  /* 0x000000ffffb78224 */ /* 0x000fe200078e0ab7 */
[----:B------:R-:W-:Y:S02]  /*1efb0*/  ISETP.GT.U32.AND P0, PT, R241, R196, PT ;  /* 0x000000c4f100720c */ /* 0x000fe40003f04070 */
[----:B-1----:R-:W-:-:S09]  /*1efc0*/  IADD3 R22, R236, 0x1fc, RZ ;  /* 0x000001fcec167810 */ /* 0x002fd20007ffe0ff */
[----:B------:R-:W-:Y:S02]  /*1efd0*/  @!P5 IMAD.MOV R178, RZ, RZ, -R178 ;  /* 0x000000ffffb2d224 */ /* 0x000fe400078e0ab2 */
[----:B------:R-:W-:Y:S01]  /*1efe0*/  @!P0 IMAD.IADD R196, R196, 0x1, -R241 ;  /* 0x00000001c4c48824 */ /* 0x000fe200078e0af1 */
[----:B---3--:R-:W-:Y:S02]  /*1eff0*/  ISETP.GE.AND P4, PT, R2, RZ, PT ;  /* 0x000000ff0200720c */ /* 0x008fe40003f86270 */
[----:B------:R-:W3:Y:S01]  /*1f000*/  LDL R2, [R1+0x7a24] ;  /* 0x007a240001027983 */ /* 0x000ee20000100800 */
[----:B--2---:R-:W-:-:S03]  /*1f010*/  ISETP.GE.AND P5, PT, R0, RZ, PT ;  /* 0x000000ff0000720c */ /* 0x004fc60003fa6270 */
[----:B------:R-:W2:Y:S04]  /*1f020*/  LDL R0, [R1+0x7a1c] ;  /* 0x007a1c0001007983 */ /* 0x000ea80000100800 */
[----:B------:R-:W-:Y:S01]  /*1f030*/  STL [R1+0x79d8], R22 ;  /* 0x0079d81601007387 */ /* 0x000fe20000100800 */
[----:B----4-:R-:W-:Y:S01]  /*1f040*/  ISETP.GE.AND P0, PT, R3, RZ, PT ;  /* 0x000000ff0300720c */ /* 0x010fe20003f06270 */
[----:B------:R-:W-:Y:S02]  /*1f050*/  @!P3 IMAD.MOV R180, RZ, RZ, -R180 ;  /* 0x000000ffffb4b224 */ /* 0x000fe400078e0ab4 */
[----:B------:R-:W4:Y:S01]  /*1f060*/  LDL R3, [R1+0x7a40] ;  /* 0x007a400001037983 */ /* 0x000f220000100800 */
[----:B------:R-:W-:Y:S01]  /*1f070*/  @!P1 IADD3 R182, -R182, RZ, RZ ;  /* 0x000000ffb6b69210 */ /* 0x000fe20007ffe1ff */
[----:B------:R-:W-:Y:S01]  /*1f080*/  @!P5 IMAD.MOV R184, RZ, RZ, -R184 ;  /* 0x000000ffffb8d224 */ /* 0x000fe200078e0ab8 */
[----:B------:R-:W-:-:S02]  /*1f090*/  ISETP.GE.AND P3, PT, R8, RZ, PT ;  /* 0x000000ff0800720c */ /* 0x000fc40003f66270 */
[----:B------:R-:W-:Y:S01]  /*1f0a0*/  ISETP.GE.AND P6, PT, R7, RZ, PT ;  /* 0x000000ff0700720c */ /* 0x000fe20003fc6270 */
[----:B------:R-:W-:Y:S01]  /*1f0b0*/  @!P2 IMAD.MOV R181, RZ, RZ, -R181 ;  /* 0x000000ffffb5a224 */ /* 0x000fe200078e0ab5 */
[C---:B------:R-:W-:Y:S01]  /*1f0c0*/  ISETP.GT.U32.AND P1, PT, R241.reuse, R195, PT ;  /* 0x000000c3f100720c */ /* 0x040fe20003f24070 */
[----:B------:R-:W-:Y:S01]  /*1f0d0*/  @!P4 IMAD.MOV R185, RZ, RZ, -R185 ;  /* 0x000000ffffb9c224 */ /* 0x000fe200078e0ab9 */
[----:B------:R-:W-:-:S07]  /*1f0e0*/  ISETP.GT.U32.AND P5, PT, R241, R197, PT ;  /* 0x000000c5f100720c */ /* 0x000fce0003fa4070 */
[----:B------:R-:W-:Y:S01]  /*1f0f0*/  @!P3 IMAD.MOV R186, RZ, RZ, -R186 ;  /* 0x000000ffffbab224 */ /* 0x000fe200078e0aba */
[----:B------:R-:W-:Y:S01]  /*1f100*/  ISETP.GE.AND P3, PT, R6, RZ, PT ;  /* 0x000000ff0600720c */ /* 0x000fe20003f66270 */
[----:B------:R-:W2:Y:S04]  /*1f110*/  LDL R7, [R1+0x7a30] ;  /* 0x007a300001077983 */ /* 0x000ea80000100800 */
[----:B------:R-:W2:Y:S01]  /*1f120*/  LDL R6, [R1+0x7a34] ;  /* 0x007a340001067983 */ /* 0x000ea20000100800 */
[----:B------:R-:W-:Y:S01]  /*1f130*/  @!P1 IMAD.IADD R195, R195, 0x1, -R241 ;  /* 0x00000001c3c39824 */ /* 0x000fe200078e0af1 */
[----:B------:R-:W-:Y:S01]  /*1f140*/  ISETP.GE.AND P1, PT, R5, RZ, PT ;  /* 0x000000ff0500720c */ /* 0x000fe20003f26270 */
[----:B------:R-:W-:Y:S01]  /*1f150*/  @!P0 IMAD.MOV R191, RZ, RZ, -R191 ;  /* 0x000000ffffbf8224 */ /* 0x000fe200078e0abf */
[----:B------:R-:W-:Y:S01]  /*1f160*/  @!P5 IADD3 R197, R197, -R241, RZ ;  /* 0x800000f1c5c5d210 */ /* 0x000fe20007ffe0ff */
[----:B------:R-:W2:Y:S04]  /*1f170*/  LDL R5, [R1+0x7a38] ;  /* 0x007a380001057983 */ /* 0x000ea80000100800 */
[----:B------:R-:W2:Y:S04]  /*1f180*/  LDL R9, [R1+0x7a44] ;  /* 0x007a440001097983 */ /* 0x000ea80000100800 */
[----:B------:R-:W2:Y:S02]  /*1f190*/  LDL R8, [R1+0x7a48] ;  /* 0x007a480001087983 */ /* 0x000ea40000100800 */
[----:B------:R-:W-:Y:S01]  /*1f1a0*/  @!P1 IMAD.MOV R190, RZ, RZ, -R190 ;  /* 0x000000ffffbe9224 */ /* 0x000fe200078e0abe */
[----:B------:R-:W-:-:S13]  /*1f1b0*/  ISETP.GT.U32.AND P1, PT, R241, R197, PT ;  /* 0x000000c5f100720c */ /* 0x000fda0003f24070 */
[----:B------:R-:W-:Y:S01]  /*1f1c0*/  @!P1 IMAD.IADD R197, R197, 0x1, -R241 ;  /* 0x00000001c5c59824 */ /* 0x000fe200078e0af1 */
[----:B------:R-:W-:-:S13]  /*1f1d0*/  ISETP.GT.U32.AND P1, PT, R241, R203, PT ;  /* 0x000000cbf100720c */ /* 0x000fda0003f24070 */
[----:B------:R-:W-:Y:S01]  /*1f1e0*/  @!P1 IMAD.IADD R203, R203, 0x1, -R241 ;  /* 0x00000001cbcb9824 */ /* 0x000fe200078e0af1 */
[----:B---3--:R-:W-:Y:S02]  /*1f1f0*/  ISETP.GE.AND P5, PT, R2, RZ, PT ;  /* 0x000000ff0200720c */ /* 0x008fe40003fa6270 */
[----:B------:R-:W3:Y:S01]  /*1f200*/  LDL R2, [R1+0x7a3c] ;  /* 0x007a3c0001027983 */ /* 0x000ee20000100800 */
[----:B----4-:R-:W-:-:S03]  /*1f210*/  ISETP.GE.AND P1, PT, R3, RZ, PT ;  /* 0x000000ff0300720c */ /* 0x010fc60003f26270 */
[----:B------:R-:W4:Y:S01]  /*1f220*/  LDL R3, [R1+0x7a58] ;  /* 0x007a580001037983 */ /* 0x000f220000100800 */
[C---:B------:R-:W-:Y:S02]  /*1f230*/  ISETP.GT.U32.AND P2, PT, R241.reuse, R194, PT ;  /* 0x000000c2f100720c */ /* 0x040fe40003f44070 */
[----:B------:R-:W-:-:S11]  /*1f240*/  ISETP.GT.U32.AND P4, PT, R241, R198, PT ;  /* 0x000000c6f100720c */ /* 0x000fd60003f84070 */
[--C-:B------:R-:W-:Y:S01]  /*1f250*/  @!P2 IMAD.IADD R194, R194, 0x1, -R241.reuse ;  /* 0x00000001c2c2a824 */ /* 0x100fe200078e0af1 */
[----:B--2---:R-:W-:Y:S01]  /*1f260*/  ISETP.GE.AND P2, PT, R0, RZ, PT ;  /* 0x000000ff0000720c */ /* 0x004fe20003f46270 */
[----:B------:R-:W-:Y:S01]  /*1f270*/  @!P4 IMAD.IADD R198, R198, 0x1, -R241 ;  /* 0x00000001c6c6c824 */ /* 0x000fe200078e0af1 */
[----:B------:R-:W2:Y:S01]  /*1f280*/  LDL R0, [R1+0x7a2c] ;  /* 0x007a2c0001007983 */ /* 0x000ea20000100800 */
[----:B------:R-:W-:Y:S01]  /*1f290*/  @!P3 IMAD.MOV R188, RZ, RZ, -R188 ;  /* 0x000000ffffbcb224 */ /* 0x000fe200078e0abc */
[C---:B------:R-:W-:Y:S02]  /*1f2a0*/  ISETP.GT.U32.AND P4, PT, R241.reuse, R194, PT ;  /* 0x000000c2f100720c */ /* 0x040fe40003f84070 */
[----:B------:R-:W-:-:S07]  /*1f2b0*/  ISETP.GT.U32.AND P3, PT, R241, R195, PT ;  /* 0x000000c3f100720c */ /* 0x000fce0003f64070 */
[----:B------:R-:W-:Y:S01]  /*1f2c0*/  @!P2 IMAD.MOV R189, RZ, RZ, -R189 ;  /* 0x000000ffffbda224 */ /* 0x000fe200078e0abd */
[C---:B------:R-:W-:Y:S02]  /*1f2d0*/  ISETP.GT.U32.AND P2, PT, R241.reuse, R196, PT ;  /* 0x000000c4f100720c */ /* 0x040fe40003f44070 */
[----:B------:R-:W-:Y:S02]  /*1f2e0*/  ISETP.GT.U32.AND P0, PT, R241, R198, PT ;  /* 0x000000c6f100720c */ /* 0x000fe40003f04070 */
[----:B------:R-:W-:Y:S01]  /*1f2f0*/  @!P4 IADD3 R194, R194, -R241, RZ ;  /* 0x800000f1c2c2c210 */ /* 0x000fe20007ffe0ff */
[----:B------:R-:W-:Y:S01]  /*1f300*/  @!P3 IMAD.IADD R195, R195, 0x1, -R241 ;  /* 0x00000001c3c3b824 */ /* 0x000fe200078e0af1 */
[C---:B------:R-:W-:Y:S02]  /*1f310*/  ISETP.GT.U32.AND P4, PT, R241.reuse, R200, PT ;  /* 0x000000c8f100720c */ /* 0x040fe40003f84070 */
[----:B------:R-:W-:-:S05]  /*1f320*/  ISETP.GT.U32.AND P3, PT, R241, R201, PT ;  /* 0x000000c9f100720c */ /* 0x000fca0003f64070 */
[--C-:B------:R-:W-:Y:S01]  /*1f330*/  @!P2 IMAD.IADD R196, R196, 0x1, -R241.reuse ;  /* 0x00000001c4c4a824 */ /* 0x100fe200078e0af1 */
[----:B------:R-:W-:Y:S01]  /*1f340*/  ISETP.GT.U32.AND P2, PT, R241, R202, PT ;  /* 0x000000caf100720c */ /* 0x000fe20003f44070 */
[--C-:B------:R-:W-:Y:S01]  /*1f350*/  @!P0 IMAD.IADD R198, R198, 0x1, -R241.reuse ;  /* 0x00000001c6c68824 */ /* 0x100fe200078e0af1 */
[----:B------:R-:W-:Y:S02]  /*1f360*/  ISETP.GE.AND P0, PT, R7, RZ, PT ;  /* 0x000000ff0700720c */ /* 0x000fe40003f06270 */
[----:B------:R-:W2:Y:S01]  /*1f370*/  LDL R7, [R1+0x7a50] ;  /* 0x007a500001077983 */ /* 0x000ea20000100800 */
[--C-:B------:R-:W-:Y:S01]  /*1f380*/  @!P4 IMAD.IADD R200, R200, 0x1, -R241.reuse ;  /* 0x00000001c8c8c824 */ /* 0x100fe200078e0af1 */
[----:B------:R-:W-:Y:S01]  /*1f390*/  ISETP.GE.AND P4, PT, R6, RZ, PT ;  /* 0x000000ff0600720c */ /* 0x000fe20003f86270 */
[----:B------:R-:W-:Y:S01]  /*1f3a0*/  @!P3 IMAD.IADD R201, R201, 0x1, -R241 ;  /* 0x00000001c9c9b824 */ /* 0x000fe200078e0af1 */
[----:B------:R-:W2:Y:S05]  /*1f3b0*/  LDL R6, [R1+0x7a4c] ;  /* 0x007a4c0001067983 */ /* 0x000eaa0000100800 */
[----:B------:R-:W-:-:S02]  /*1f3c0*/  @!P2 IADD3 R202, R202, -R241, RZ ;  /* 0x800000f1cacaa210 */ /* 0x000fc40007ffe0ff */
[----:B------:R-:W-:Y:S02]  /*1f3d0*/  ISETP.GE.AND P2, PT, R5, RZ, PT ;  /* 0x000000ff0500720c */ /* 0x000fe40003f46270 */
[----:B------:R-:W2:Y:S01]  /*1f3e0*/  LDL R5, [R1+0x7a54] ;  /* 0x007a540001057983 */ /* 0x000ea20000100800 */
[----:B---3--:R-:W-:-:S13]  /*1f3f0*/  ISETP.GE.AND P3, PT, R2, RZ, PT ;  /* 0x000000ff0200720c */ /* 0x008fda0003f66270 */
[----:B------:R-:W-:Y:S01]  /*1f400*/  @!P3 IMAD.MOV R196, RZ, RZ, -R196 ;  /* 0x000000ffffc4b224 */ /* 0x000fe200078e0ac4 */
[----:B------:R-:W-:-:S13]  /*1f410*/  ISETP.GT.U32.AND P3, PT, R241, R202, PT ;  /* 0x000000caf100720c */ /* 0x000fda0003f64070 */
[----:B------:R-:W-:Y:S01]  /*1f420*/  @!P3 IMAD.IADD R202, R202, 0x1, -R241 ;  /* 0x00000001cacab824 */ /* 0x000fe200078e0af1 */
[----:B------:R-:W-:-:S13]  /*1f430*/  ISETP.GT.U32.AND P3, PT, R241, R209, PT ;  /* 0x000000d1f100720c */ /* 0x000fda0003f64070 */
[----:B------:R-:W-:Y:S01]  /*1f440*/  @!P3 IMAD.IADD R209, R209, 0x1, -R241 ;  /* 0x00000001d1d1b824 */ /* 0x000fe200078e0af1 */
[----:B----4-:R-:W-:Y:S02]  /*1f450*/  ISETP.GE.AND P3, PT, R3, RZ, PT ;  /* 0x000000ff0300720c */ /* 0x010fe40003f66270 */
[----:B------:R-:W3:Y:S01]  /*1f460*/  LDL R3, [R1+0x7a84] ;  /* 0x007a840001037983 */ /* 0x000ee20000100800 */
[----:B------:R-:W-:Y:S01]  /*1f470*/  @!P5 IMAD.MOV R192, RZ, RZ, -R192 ;  /* 0x000000ffffc0d224 */ /* 0x000fe200078e0ac0 */
[----:B------:R-:W-:-:S13]  /*1f480*/  ISETP.GT.U32.AND P5, PT, R241, R199, PT ;  /* 0x000000c7f100720c */ /* 0x000fda0003fa4070 */
[----:B------:R-:W-:Y:S01]  /*1f490*/  @!P5 IMAD.IADD R199, R199, 0x1, -R241 ;  /* 0x00000001c7c7d824 */ /* 0x000fe200078e0af1 */
[C---:B------:R-:W-:Y:S01]  /*1f4a0*/  ISETP.GT.U32.AND P5, PT, R241.reuse, R204, PT ;  /* 0x000000ccf100720c */ /* 0x040fe20003fa4070 */
[----:B------:R-:W-:Y:S01]  /*1f4b0*/  @!P0 IMAD.MOV R194, RZ, RZ, -R194 ;  /* 0x000000ffffc28224 */ /* 0x000fe200078e0ac2 */
[C---:B------:R-:W-:Y:S01]  /*1f4c0*/  ISETP.GT.U32.AND P0, PT, R241.reuse, R200, PT ;  /* 0x000000c8f100720c */ /* 0x040fe20003f04070 */
[----:B------:R-:W-:Y:S01]  /*1f4d0*/  @!P4 IMAD.MOV R195, RZ, RZ, -R195 ;  /* 0x000000ffffc3c224 */ /* 0x000fe200078e0ac3 */
[----:B------:R-:W-:-:S09]  /*1f4e0*/  ISETP.GT.U32.AND P4, PT, R241, R201, PT ;  /* 0x000000c9f100720c */ /* 0x000fd20003f84070 */
[--C-:B------:R-:W-:Y:S01]  /*1f4f0*/  @!P5 IMAD.IADD R204, R204, 0x1, -R241.reuse ;  /* 0x00000001ccccd824 */ /* 0x100fe200078e0af1 */
[C---:B------:R-:W-:Y:S01]  /*1f500*/  ISETP.GT.U32.AND P5, PT, R241.reuse, R199, PT ;  /* 0x000000c7f100720c */ /* 0x040fe20003fa4070 */
[--C-:B------:R-:W-:Y:S01]  /*1f510*/  @!P0 IMAD.IADD R200, R200, 0x1, -R241.reuse ;  /* 0x00000001c8c88824 */ /* 0x100fe200078e0af1 */
[----:B------:R-:W-:Y:S01]  /*1f520*/  ISETP.GT.U32.AND P0, PT, R241, R207, PT ;  /* 0x000000cff100720c */ /* 0x000fe20003f04070 */
[----:B------:R-:W-:Y:S01]  /*1f530*/  @!P4 IMAD.IADD R201, R201, 0x1, -R241 ;  /* 0x00000001c9c9c824 */ /* 0x000fe200078e0af1 */
[----:B------:R-:W-:-:S09]  /*1f540*/  ISETP.GT.U32.AND P4, PT, R241, R208, PT ;  /* 0x000000d0f100720c */ /* 0x000fd20003f84070 */
[--C-:B------:R-:W-:Y:S01]  /*1f550*/  @!P5 IMAD.IADD R199, R199, 0x1, -R241.reuse ;  /* 0x00000001c7c7d824 */ /* 0x100fe200078e0af1 */
[----:B------:R-:W-:Y:S01]  /*1f560*/  ISETP.GT.U32.AND P5, PT, R241, R206, PT ;  /* 0x000000cef100720c */ /* 0x000fe20003fa4070 */
[--C-:B------:R-:W-:Y:S01]  /*1f570*/  @!P0 IMAD.IADD R207, R207, 0x1, -R241.reuse ;  /* 0x00000001cfcf8824 */ /* 0x100fe200078e0af1 */
[----:B------:R-:W-:Y:S01]  /*1f580*/  @!P2 IADD3 R197, -R197, RZ, RZ ;  /* 0x000000ffc5c5a210 */ /* 0x000fe20007ffe1ff */
[--C-:B------:R-:W-:Y:S01]  /*1f590*/  @!P4 IMAD.IADD R208, R208, 0x1, -R241.reuse ;  /* 0x00000001d0d0c824 */ /* 0x100fe200078e0af1 */
[----:B------:R-:W-:Y:S02]  /*1f5a0*/  ISETP.GT.U32.AND P2, PT, R241, R204, PT ;  /* 0x000000ccf100720c */ /* 0x000fe40003f44070 */
[----:B--2---:R-:W-:Y:S01]  /*1f5b0*/  ISETP.GE.AND P0, PT, R6, RZ, PT ;  /* 0x000000ff0600720c */ /* 0x004fe20003f06270 */
[----:B------:R-:W-:Y:S01]  /*1f5c0*/  @!P1 IMAD.MOV R198, RZ, RZ, -R198 ;  /* 0x000000ffffc69224 */ /* 0x000fe200078e0ac6 */
[----:B------:R-:W-:Y:S01]  /*1f5d0*/  IADD3 R21, R236, 0x1fd, RZ ;  /* 0x000001fdec157810 */ /* 0x000fe20007ffe0ff */
[----:B------:R-:W2:Y:S04]  /*1f5e0*/  LDL R6, [R1+0x7a70] ;  /* 0x007a700001067983 */ /* 0x000ea80000100800 */
[----:B------:R-:W-:Y:S01]  /*1f5f0*/  @!P5 IMAD.IADD R206, R206, 0x1, -R241 ;  /* 0x00000001ceced824 */ /* 0x000fe200078e0af1 */
[----:B------:R-:W-:-:S02]  /*1f600*/  ISETP.GE.AND P5, PT, R7, RZ, PT ;  /* 0x000000ff0700720c */ /* 0x000fc40003fa6270 */
[----:B------:R-:W-:Y:S01]  /*1f610*/  ISETP.GE.AND P4, PT, R5, RZ, PT ;  /* 0x000000ff0500720c */ /* 0x000fe20003f86270 */
[----:B------:R-:W4:Y:S04]  /*1f620*/  LDL R7, [R1+0x7a60] ;  /* 0x007a600001077983 */ /* 0x000f280000100800 */
[----:B------:R-:W2:Y:S01]  /*1f630*/  LDL R5, [R1+0x7a74] ;  /* 0x007a740001057983 */ /* 0x000ea20000100800 */
[----:B------:R-:W-:Y:S01]  /*1f640*/  @!P2 IMAD.IADD R204, R204, 0x1, -R241 ;  /* 0x00000001cccca824 */ /* 0x000fe200078e0af1 */
[----:B------:R-:W-:Y:S01]  /*1f650*/  ISETP.GE.AND P2, PT, R9, RZ, PT ;  /* 0x000000ff0900720c */ /* 0x000fe20003f46270 */
[----:B------:R-:W-:Y:S01]  /*1f660*/  @!P0 IMAD.MOV R202, RZ, RZ, -R202 ;  /* 0x000000ffffca8224 */ /* 0x000fe200078e0aca */
[C---:B------:R-:W-:Y:S01]  /*1f670*/  ISETP.GT.U32.AND P0, PT, R241.reuse, R208, PT ;  /* 0x000000d0f100720c */ /* 0x040fe20003f04070 */
[----:B------:R-:W2:Y:S01]  /*1f680*/  LDL R9, [R1+0x7a5c] ;  /* 0x007a5c0001097983 */ /* 0x000ea20000100800 */
[----:B------:R-:W-:-:S11]  /*1f690*/  ISETP.GT.U32.AND P1, PT, R241, R205, PT ;  /* 0x000000cdf100720c */ /* 0x000fd60003f24070 */
[--C-:B------:R-:W-:Y:S01]  /*1f6a0*/  @!P0 IMAD.IADD R208, R208, 0x1, -R241.reuse ;  /* 0x00000001d0d08824 */ /* 0x100fe200078e0af1 */
[----:B------:R-:W-:Y:S02]  /*1f6b0*/  ISETP.GT.U32.AND P0, PT, R241, R215, PT ;  /* 0x000000d7f100720c */ /* 0x000fe40003f04070 */
[----:B------:R-:W-:Y:S02]  /*1f6c0*/  @!P1 IADD3 R205, R205, -R241, RZ ;  /* 0x800000f1cdcd9210 */ /* 0x000fe40007ffe0ff */
[----:B------:R-:W-:Y:S02]  /*1f6d0*/  ISETP.GE.AND P1, PT, R8, RZ, PT ;  /* 0x000000ff0800720c */ /* 0x000fe40003f26270 */
[----:B------:R-:W2:Y:S04]  /*1f6e0*/  LDL R8, [R1+0x7a64] ;  /* 0x007a640001087983 */ /* 0x000ea80000100800 */
[----:B------:R-:W-:Y:S03]  /*1f6f0*/  STL [R1+0x79cc], R21 ;  /* 0x0079cc1501007387 */ /* 0x000fe60000100800 */
[----:B------:R-:W-:-:S02]  /*1f700*/  @!P0 IMAD.IADD R215, R215, 0x1, -R241 ;  /* 0x00000001d7d78824 */ /* 0x000fc400078e0af1 */
[----:B------:R-:W-:Y:S01]  /*1f710*/  @!P6 IMAD.MOV R187, RZ, RZ, -R187 ;  /* 0x000000ffffbbe224 */ /* 0x000fe200078e0abb */
[----:B------:R-:W-:Y:S01]  /*1f720*/  @!P5 IADD3 R201, -R201, RZ, RZ ;  /* 0x000000ffc9c9d210 */ /* 0x000fe20007ffe1ff */
[----:B------:R-:W-:Y:S01]  /*1f730*/  @!P2 IMAD.MOV R199, RZ, RZ, -R199 ;  /* 0x000000ffffc7a224 */ /* 0x000fe200078e0ac7 */
[----:B------:R-:W2:Y:S01]  /*1f740*/  LDL R10, [R1+0x7ab8] ;  /* 0x007ab800010a7983 */ /* 0x000ea20000100800 */
[----:B------:R-:W-:Y:S02]  /*1f750*/  @!P1 IMAD.MOV R200, RZ, RZ, -R200 ;  /* 0x000000ffffc89224 */ /* 0x000fe400078e0ac8 */
[----:B------:R-:W-:Y:S01]  /*1f760*/  @!P3 IMAD.MOV R204, RZ, RZ, -R204 ;  /* 0x000000ffffccb224 */ /* 0x000fe200078e0acc */
[----:B------:R-:W2:Y:S01]  /*1f770*/  LDL R11, [R1+0x7aa8] ;  /* 0x007aa800010b7983 */ /* 0x000ea20000100800 */
[----:B---3--:R-:W-:-:S03]  /*1f780*/  ISETP.GE.AND P0, PT, R3, RZ, PT ;  /* 0x000000ff0300720c */ /* 0x008fc60003f06270 */
[----:B------:R-:W3:Y:S01]  /*1f790*/  LDL R3, [R1+0x7abc] ;  /* 0x007abc0001037983 */ /* 0x000ee20000100800 */
[----:B------:R-:W-:Y:S02]  /*1f7a0*/  ISETP.GE.AND P6, PT, R0, RZ, PT ;  /* 0x000000ff0000720c */ /* 0x000fe40003fc6270 */
[C---:B------:R-:W-:Y:S02]  /*1f7b0*/  ISETP.GT.U32.AND P2, PT, R241.reuse, R205, PT ;  /* 0x000000cdf100720c */ /* 0x040fe40003f44070 */
[----:B------:R-:W-:-:S09]  /*1f7c0*/  ISETP.GT.U32.AND P5, PT, R241, R207, PT ;  /* 0x000000cff100720c */ /* 0x000fd20003fa4070 */
[----:B------:R-:W-:Y:S01]  /*1f7d0*/  @!P6 IMAD.MOV R193, RZ, RZ, -R193 ;  /* 0x000000ffffc1e224 */ /* 0x000fe200078e0ac1 */
[----:B------:R-:W-:Y:S01]  /*1f7e0*/  ISETP.GT.U32.AND P6, PT, R241, R203, PT ;  /* 0x000000cbf100720c */ /* 0x000fe20003fc4070 */
[--C-:B------:R-:W-:Y:S01]  /*1f7f0*/  @!P2 IMAD.IADD R205, R205, 0x1, -R241.reuse ;  /* 0x00000001cdcda824 */ /* 0x100fe200078e0af1 */
[----:B------:R-:W-:Y:S01]  /*1f800*/  ISETP.GT.U32.AND P2, PT, R241, R212, PT ;  /* 0x000000d4f100720c */ /* 0x000fe20003f44070 */
[----:B------:R-:W-:Y:S01]  /*1f810*/  @!P5 IMAD.IADD R207, R207, 0x1, -R241 ;  /* 0x00000001cfcfd824 */ /* 0x000fe200078e0af1 */
[----:B------:R-:W-:-:S09]  /*1f820*/  ISETP.GT.U32.AND P5, PT, R241, R214, PT ;  /* 0x000000d6f100720c */ /* 0x000fd20003fa4070 */
[----:B------:R-:W-:Y:S01]  /*1f830*/  @!P6 IMAD.IADD R203, R203, 0x1, -R241 ;  /* 0x00000001cbcbe824 */ /* 0x000fe200078e0af1 */
[----:B------:R-:W-:-:S03]  /*1f840*/  ISETP.GT.U32.AND P6, PT, R241, R210, PT ;  /* 0x000000d2f100720c */ /* 0x000fc60003fc4070 */
[----:B------:R-:W-:Y:S01]  /*1f850*/  @!P4 IMAD.MOV R203, RZ, RZ, -R203 ;  /* 0x000000ffffcbc224 */ /* 0x000fe200078e0acb */
[----:B------:R-:W-:Y:S01]  /*1f860*/  ISETP.GT.U32.AND P4, PT, R241, R209, PT ;  /* 0x000000d1f100720c */ /* 0x000fe20003f84070 */
[--C-:B------:R-:W-:Y:S02]  /*1f870*/  @!P2 IMAD.IADD R212, R212, 0x1, -R241.reuse ;  /* 0x00000001d4d4a824 */ /* 0x100fe400078e0af1 */
[----:B------:R-:W-:-:S06]  /*1f880*/  @!P5 IMAD.IADD R214, R214, 0x1, -R241 ;  /* 0x00000001d6d6d824 */ /* 0x000fcc00078e0af1 */
[----:B------:R-:W-:-:S05]  /*1f890*/  @!P6 IMAD.IADD R210, R210, 0x1, -R241 ;  /* 0x00000001d2d2e824 */ /* 0x000fca00078e0af1 */
[----:B------:R-:W-:Y:S02]  /*1f8a0*/  ISETP.GT.U32.AND P6, PT, R241, R210, PT ;  /* 0x000000d2f100720c */ /* 0x000fe40003fc4070 */
[----:B------:R-:W-:Y:S02]  /*1f8b0*/  @!P4 IADD3 R209, R209, -R241, RZ ;  /* 0x800000f1d1d1c210 */ /* 0x000fe40007ffe0ff */
[----:B----4-:R-:W-:Y:S02]  /*1f8c0*/  ISETP.GE.AND P2, PT, R7, RZ, PT ;  /* 0x000000ff0700720c */ /* 0x010fe40003f46270 */
[----:B------:R-:W4:Y:S01]  /*1f8d0*/  LDL R7, [R1+0x7a9c] ;  /* 0x007a9c0001077983 */ /* 0x000f220000100800 */
[----:B--2---:R-:W-:Y:S02]  /*1f8e0*/  ISETP.GE.AND P5, PT, R5, RZ, PT ;  /* 0x000000ff0500720c */ /* 0x004fe40003fa6270 */
[----:B------:R-:W-:-:S04]  /*1f8f0*/  ISETP.GT.U32.AND P1, PT, R241, R206, PT ;  /* 0x000000cef100720c */ /* 0x000fc80003f24070 */
[----:B------:R-:W-:Y:S01]  /*1f900*/  @!P6 IMAD.IADD R210, R210, 0x1, -R241 ;  /* 0x00000001d2d2e824 */ /* 0x000fe200078e0af1 */
[----:B------:R-:W2:Y:S01]  /*1f910*/  LDL R5, [R1+0x7ab4] ;  /* 0x007ab40001057983 */ /* 0x000ea20000100800 */
[----:B------:R-:W-:-:S03]  /*1f920*/  ISETP.GE.AND P6, PT, R9, RZ, PT ;  /* 0x000000ff0900720c */ /* 0x000fc60003fc6270 */
[----:B------:R-:W2:Y:S02]  /*1f930*/  LDL R9, [R1+0x7a90] ;  /* 0x007a900001097983 */ /* 0x000ea40000100800 */
[----:B------:R-:W-:Y:S01]  /*1f940*/  @!P5 IMAD.MOV R209, RZ, RZ, -R209 ;  /* 0x000000ffffd1d224 */ /* 0x000fe200078e0ad1 */
[C---:B------:R-:W-:Y:S01]  /*1f950*/  ISETP.GT.U32.AND P5, PT, R241.reuse, R215, PT ;  /* 0x000000d7f100720c */ /* 0x040fe20003fa4070 */
[----:B------:R-:W-:Y:S01]  /*1f960*/  @!P1 IMAD.IADD R206, R206, 0x1, -R241 ;  /* 0x00000001cece9824 */ /* 0x000fe200078e0af1 */
[----:B------:R-:W-:-:S11]  /*1f970*/  ISETP.GT.U32.AND P1, PT, R241, R213, PT ;  /* 0x000000d5f100720c */ /* 0x000fd60003f24070 */
[--C-:B------:R-:W-:Y:S01]  /*1f980*/  @!P5 IMAD.IADD R215, R215, 0x1, -R241.reuse ;  /* 0x00000001d7d7d824 */ /* 0x100fe200078e0af1 */
[----:B------:R-:W-:Y:S01]  /*1f990*/  ISETP.GT.U32.AND P5, PT, R241, R221, PT ;  /* 0x000000ddf100720c */ /* 0x000fe20003fa4070 */
[----:B------:R-:W-:Y:S01]  /*1f9a0*/  @!P1 IMAD.IADD R213, R213, 0x1, -R241 ;  /* 0x00000001d5d59824 */ /* 0x000fe200078e0af1 */
[----:B------:R-:W-:Y:S02]  /*1f9b0*/  ISETP.GE.AND P1, PT, R6, RZ, PT ;  /* 0x000000ff0600720c */ /* 0x000fe40003f26270 */
[----:B------:R-:W2:Y:S09]  /*1f9c0*/  LDL R6, [R1+0x7aac] ;  /* 0x007aac0001067983 */ /* 0x000eb20000100800 */
[----:B------:R-:W-:-:S02]  /*1f9d0*/  @!P5 IADD3 R221, R221, -R241, RZ ;  /* 0x800000f1ddddd210 */ /* 0x000fc40007ffe0ff */
[----:B---3--:R-:W-:Y:S02]  /*1f9e0*/  ISETP.GE.AND P5, PT, R3, RZ, PT ;  /* 0x000000ff0300720c */ /* 0x008fe40003fa6270 */
[----:B------:R-:W3:Y:S01]  /*1f9f0*/  LDL R3, [R1+0x7ae4] ;  /* 0x007ae40001037983 */ /* 0x000ee20000100800 */
[----:B------:R-:W-:-:S13]  /*1fa00*/  ISETP.GT.U32.AND P3, PT, R241, R211, PT ;  /* 0x000000d3f100720c */ /* 0x000fda0003f64070 */
[----:B------:R-:W-:Y:S01]  /*1fa10*/  @!P3 IMAD.IADD R211, R211, 0x1, -R241 ;  /* 0x00000001d3d3b824 */ /* 0x000fe200078e0af1 */
[----:B------:R-:W-:Y:S01]  /*1fa20*/  ISETP.GE.AND P3, PT, R8, RZ, PT ;  /* 0x000000ff0800720c */ /* 0x000fe20003f66270 */
[----:B------:R-:W-:Y:S01]  /*1fa30*/  @!P2 IMAD.MOV R207, RZ, RZ, -R207 ;  /* 0x000000ffffcfa224 */ /* 0x000fe200078e0acf */
[C---:B------:R-:W-:Y:S01]  /*1fa40*/  ISETP.GT.U32.AND P4, PT, R241.reuse, R216, PT ;  /* 0x000000d8f100720c */ /* 0x040fe20003f84070 */
[----:B------:R-:W3:Y:S10]  /*1fa50*/  LDL R8, [R1+0x7a94] ;  /* 0x007a940001087983 */ /* 0x000ef40000100800 */
[----:B------:R-:W-:Y:S01]  /*1fa60*/  @!P3 IMAD.MOV R206, RZ, RZ, -R206 ;  /* 0x000000ffffceb224 */ /* 0x000fe200078e0ace */
[----:B------:R-:W-:-:S02]  /*1fa70*/  ISETP.GT.U32.AND P3, PT, R241, R212, PT ;  /* 0x000000d4f100720c */ /* 0x000fc40003f64070 */
[----:B------:R-:W-:Y:S01]  /*1fa80*/  ISETP.GT.U32.AND P2, PT, R241, R213, PT ;  /* 0x000000d5f100720c */ /* 0x000fe20003f44070 */
[----:B------:R-:W-:-:S10]  /*1fa90*/  @!P4 IMAD.IADD R216, R216, 0x1, -R241 ;  /* 0x00000001d8d8c824 */ /* 0x000fd400078e0af1 */
[----:B------:R-:W-:Y:S01]  /*1faa0*/  @!P3 IMAD.IADD R212, R212, 0x1, -R241 ;  /* 0x00000001d4d4b824 */ /* 0x000fe200078e0af1 */
[----:B------:R-:W-:Y:S02]  /*1fab0*/  ISETP.GT.U32.AND P3, PT, R241, R218, PT ;  /* 0x000000daf100720c */ /* 0x000fe40003f64070 */
[----:B------:R-:W-:Y:S02]  /*1fac0*/  @!P2 IADD3 R213, R213, -R241, RZ ;  /* 0x800000f1d5d5a210 */ /* 0x000fe40007ffe0ff */
[----:B------:R-:W-:Y:S02]  /*1fad0*/  ISETP.GT.U32.AND P2, PT, R241, R219, PT ;  /* 0x000000dbf100720c */ /* 0x000fe40003f44070 */
[----:B------:R-:W-:Y:S02]  /*1fae0*/  @!P6 IADD3 R205, -R205, RZ, RZ ;  /* 0x000000ffcdcde210 */ /* 0x000fe40007ffe1ff */
[----:B------:R-:W-:-:S05]  /*1faf0*/  ISETP.GT.U32.AND P6, PT, R241, R216, PT ;  /* 0x000000d8f100720c */ /* 0x000fca0003fc4070 */
[----:B------:R-:W-:Y:S01]  /*1fb00*/  @!P3 IMAD.IADD R218, R218, 0x1, -R241 ;  /* 0x00000001dadab824 */ /* 0x000fe200078e0af1 */
[----:B----4-:R-:W-:-:S03]  /*1fb10*/  ISETP.GE.AND P3, PT, R7, RZ, PT ;  /* 0x000000ff0700720c */ /* 0x010fc60003f66270 */
[--C-:B------:R-:W-:Y:S01]  /*1fb20*/  @!P2 IMAD.IADD R219, R219, 0x1, -R241.reuse ;  /* 0x00000001dbdba824 */ /* 0x100fe200078e0af1 */
[----:B------:R-:W4:Y:S01]  /*1fb30*/  LDL R7, [R1+0x7ad4] ;  /* 0x007ad40001077983 */ /* 0x000f220000100800 */
[----:B------:R-:W-:Y:S01]  /*1fb40*/  @!P1 IMAD.MOV R208, RZ, RZ, -R208 ;  /* 0x000000ffffd09224 */ /* 0x000fe200078e0ad0 */
[----:B------:R-:W-:Y:S01]  /*1fb50*/  ISETP.GT.U32.AND P1, PT, R241, R214, PT ;  /* 0x000000d6f100720c */ /* 0x000fe20003f24070 */
[----:B------:R-:W-:Y:S01]  /*1fb60*/  @!P6 IMAD.IADD R216, R216, 0x1, -R241 ;  /* 0x00000001d8d8e824 */ /* 0x000fe200078e0af1 */
[----:B--2---:R-:W-:Y:S02]  /*1fb70*/  ISETP.GE.AND P6, PT, R9, RZ, PT ;  /* 0x000000ff0900720c */ /* 0x004fe40003fc6270 */
[----:B------:R-:W2:Y:S03]  /*1fb80*/  LDL R9, [R1+0x7ac0] ;  /* 0x007ac00001097983 */ /* 0x000ea60000100800 */
[----:B------:R-:W-:Y:S01]  /*1fb90*/  @!P3 IMAD.MOV R213, RZ, RZ, -R213 ;  /* 0x000000ffffd5b224 */ /* 0x000fe200078e0ad5 */
[----:B------:R-:W-:-:S05]  /*1fba0*/  ISETP.GT.U32.AND P3, PT, R241, R219, PT ;  /* 0x000000dbf100720c */ /* 0x000fca0003f64070 */
[----:B------:R-:W-:Y:S01]  /*1fbb0*/  @!P1 IMAD.IADD R214, R214, 0x1, -R241 ;  /* 0x00000001d6d69824 */ /* 0x000fe200078e0af1 */
[----:B------:R-:W-:-:S07]  /*1fbc0*/  ISETP.GT.U32.AND P1, PT, R241, R220, PT ;  /* 0x000000dcf100720c */ /* 0x000fce0003f24070 */
[----:B------:R-:W-:Y:S01]  /*1fbd0*/  @!P3 IMAD.IADD R219, R219, 0x1, -R241 ;  /* 0x00000001dbdbb824 */ /* 0x000fe200078e0af1 */
[----:B------:R-:W-:-:S05]  /*1fbe0*/  ISETP.GT.U32.AND P3, PT, R241, R226, PT ;  /* 0x000000e2f100720c */ /* 0x000fca0003f64070 */
[--C-:B------:R-:W-:Y:S01]  /*1fbf0*/  @!P1 IMAD.IADD R220, R220, 0x1, -R241.reuse ;  /* 0x00000001dcdc9824 */ /* 0x100fe200078e0af1 */
[----:B------:R-:W-:Y:S02]  /*1fc00*/  ISETP.GE.AND P1, PT, R5, RZ, PT ;  /* 0x000000ff0500720c */ /* 0x000fe40003f26270 */
[----:B------:R-:W-:Y:S01]  /*1fc10*/  ISETP.GE.AND P2, PT, R6, RZ, PT ;  /* 0x000000ff0600720c */ /* 0x000fe20003f46270 */
[----:B------:R-:W2:Y:S04]  /*1fc20*/  LDL R5, [R1+0x7adc] ;  /* 0x007adc0001057983 */ /* 0x000ea80000100800 */
[----:B------:R-:W2:Y:S01]  /*1fc30*/  LDL R6, [R1+0x7ad8] ;  /* 0x007ad80001067983 */ /* 0x000ea20000100800 */
[----:B------:R-:W-:Y:S01]  /*1fc40*/  @!P3 IMAD.IADD R226, R226, 0x1, -R241 ;  /* 0x00000001e2e2b824 */ /* 0x000fe200078e0af1 */
[----:B---3--:R-:W-:-:S02]  /*1fc50*/  ISETP.GE.AND P3, PT, R3, RZ, PT ;  /* 0x000000ff0300720c */ /* 0x008fc40003f66270 */
[----:B------:R-:W3:Y:S01]  /*1fc60*/  LDL R3, [R1+0x7acc] ;  /* 0x007acc0001037983 */ /* 0x000ee20000100800 */
[----:B------:R-:W-:Y:S01]  /*1fc70*/  @!P0 IMAD.MOV R210, RZ, RZ, -R210 ;  /* 0x000000ffffd28224 */ /* 0x000fe200078e0ad2 */
[C---:B------:R-:W-:Y:S02]  /*1fc80*/  ISETP.GT.U32.AND P0, PT, R241.reuse, R217, PT ;  /* 0x000000d9f100720c */ /* 0x040fe40003f04070 */
[----:B------:R-:W-:-:S11]  /*1fc90*/  ISETP.GT.U32.AND P4, PT, R241, R211, PT ;  /* 0x000000d3f100720c */ /* 0x000fd60003f84070 */
[--C-:B------:R-:W-:Y:S01]  /*1fca0*/  @!P0 IMAD.IADD R217, R217, 0x1, -R241.reuse ;  /* 0x00000001d9d98824 */ /* 0x100fe200078e0af1 */
[----:B------:R-:W-:Y:S01]  /*1fcb0*/  ISETP.GT.U32.AND P0, PT, R241, R222, PT ;  /* 0x000000def100720c */ /* 0x000fe20003f04070 */
[----:B------:R-:W-:Y:S01]  /*1fcc0*/  @!P4 IMAD.IADD R211, R211, 0x1, -R241 ;  /* 0x00000001d3d3c824 */ /* 0x000fe200078e0af1 */
[----:B------:R-:W-:Y:S01]  /*1fcd0*/  ISETP.GE.AND P4, PT, R8, RZ, PT ;  /* 0x000000ff0800720c */ /* 0x000fe20003f86270 */
[----:B------:R-:W-:Y:S01]  /*1fce0*/  @!P2 IMAD.MOV R214, RZ, RZ, -R214 ;  /* 0x000000ffffd6a224 */ /* 0x000fe200078e0ad6 */
[C---:B------:R-:W-:Y:S01]  /*1fcf0*/  ISETP.GT.U32.AND P2, PT, R241.reuse, R220, PT ;  /* 0x000000dcf100720c */ /* 0x040fe20003f44070 */
[----:B------:R-:W-:Y:S01]  /*1fd00*/  @!P6 IMAD.MOV R212, RZ, RZ, -R212 ;  /* 0x000000ffffd4e224 */ /* 0x000fe200078e0ad4 */
[----:B------:R-:W-:Y:S02]  /*1fd10*/  @!P5 IADD3 R216, -R216, RZ, RZ ;  /* 0x000000ffd8d8d210 */ /* 0x000fe40007ffe1ff */
[----:B------:R-:W-:-:S05]  /*1fd20*/  ISETP.GT.U32.AND P5, PT, R241, R223, PT ;  /* 0x000000dff100720c */ /* 0x000fca0003fa4070 */
[----:B------:R-:W-:-:S05]  /*1fd30*/  @!P0 IMAD.IADD R222, R222, 0x1, -R241 ;  /* 0x00000001dede8824 */ /* 0x000fca00078e0af1 */
[C---:B------:R-:W-:Y:S01]  /*1fd40*/  ISETP.GT.U32.AND P6, PT, R241.reuse, R222, PT ;  /* 0x000000def100720c */ /* 0x040fe20003fc4070 */
[----:B------:R-:W-:Y:S01]  /*1fd50*/  @!P4 IMAD.MOV R211, RZ, RZ, -R211 ;  /* 0x000000ffffd3c224 */ /* 0x000fe200078e0ad3 */
[C---:B------:R-:W-:Y:S01]  /*1fd60*/  ISETP.GT.U32.AND P4, PT, R241.reuse, R218, PT ;  /* 0x000000daf100720c */ /* 0x040fe20003f84070 */
[--C-:B------:R-:W-:Y:S01]  /*1fd70*/  @!P2 IMAD.IADD R220, R220, 0x1, -R241.reuse ;  /* 0x00000001dcdca824 */ /* 0x100fe200078e0af1 */
[C---:B------:R-:W-:Y:S02]  /*1fd80*/  ISETP.GT.U32.AND P2, PT, R241.reuse, R227, PT ;  /* 0x000000e3f100720c */ /* 0x040fe40003f44070 */
[----:B------:R-:W-:Y:S01]  /*1fd90*/  ISETP.GT.U32.AND P0, PT, R241, R217, PT ;  /* 0x000000d9f100720c */ /* 0x000fe20003f04070 */
[----:B------:R-:W-:-:S06]  /*1fda0*/  @!P5 IMAD.IADD R223, R223, 0x1, -R241 ;  /* 0x00000001dfdfd824 */ /* 0x000fcc00078e0af1 */
[--C-:B------:R-:W-:Y:S02]  /*1fdb0*/  @!P6 IMAD.IADD R222, R222, 0x1, -R241.reuse ;  /* 0x00000001dedee824 */ /* 0x100fe400078e0af1 */
[--C-:B------:R-:W-:Y:S01]  /*1fdc0*/  @!P4 IMAD.IADD R218, R218, 0x1, -R241.reuse ;  /* 0x00000001dadac824 */ /* 0x100fe200078e0af1 */
[----:B----4-:R-:W-:Y:S02]  /*1fdd0*/  ISETP.GE.AND P5, PT, R7, RZ, PT ;  /* 0x000000ff0700720c */ /* 0x010fe40003fa6270 */
[----:B------:R-:W4:Y:S01]  /*1fde0*/  LDL R7, [R1+0x7ad0] ;  /* 0x007ad00001077983 */ /* 0x000f220000100800 */
[----:B--2---:R-:W-:Y:S01]  /*1fdf0*/  ISETP.GE.AND P6, PT, R9, RZ, PT ;  /* 0x000000ff0900720c */ /* 0x004fe20003fc6270 */
[--C-:B------:R-:W-:Y:S02]  /*1fe00*/  @!P2 IMAD.IADD R227, R227, 0x1, -R241.reuse ;  /* 0x00000001e3e3a824 */ /* 0x100fe400078e0af1 */
[----:B------:R-:W2:Y:S01]  /*1fe10*/  LDL R9, [R1+0x7ae0] ;  /* 0x007ae00001097983 */ /* 0x000ea20000100800 */
[----:B------:R-:W-:Y:S01]  /*1fe20*/  @!P0 IMAD.IADD R217, R217, 0x1, -R241 ;  /* 0x00000001d9d98824 */ /* 0x000fe200078e0af1 */
[----:B------:R-:W-:-:S02]  /*1fe30*/  ISETP.GT.U32.AND P0, PT, R241, R224, PT ;  /* 0x000000e0f100720c */ /* 0x000fc40003f04070 */
[----:B------:R-:W-:-:S06]  /*1fe40*/  ISETP.GT.U32.AND P4, PT, R241, R225, PT ;  /* 0x000000e1f100720c */ /* 0x000fcc0003f84070 */
[----:B------:R-:W-:Y:S01]  /*1fe50*/  @!P6 IMAD.MOV R218, RZ, RZ, -R218 ;  /* 0x000000ffffdae224 */ /* 0x000fe200078e0ada */
[----:B------:R-:W-:-:S04]  /*1fe60*/  ISETP.GT.U32.AND P6, PT, R241, R227, PT ;  /* 0x000000e3f100720c */ /* 0x000fc80003fc4070 */
[----:B------:R-:W-:Y:S02]  /*1fe70*/  @!P0 IADD3 R224, R224, -R241, RZ ;  /* 0x800000f1e0e08210 */ /* 0x000fe40007ffe0ff */
[----:B------:R-:W-:Y:S01]  /*1fe80*/  @!P4 IMAD.IADD R225, R225, 0x1, -R241 ;  /* 0x00000001e1e1c824 */ /* 0x000fe200078e0af1 */
[----:B------:R-:W-:Y:S02]  /*1fe90*/  ISETP.GE.AND P4, PT, R5, RZ, PT ;  /* 0x000000ff0500720c */ /* 0x000fe40003f86270 */
[----:B------:R-:W2:Y:S01]  /*1fea0*/  LDL R5, [R1+0x7ac4] ;  /* 0x007ac40001057983 */ /* 0x000ea20000100800 */
[----:B------:R-:W-:-:S03]  /*1feb0*/  ISETP.GE.AND P0, PT, R6, RZ, PT ;  /* 0x000000ff0600720c */ /* 0x000fc60003f06270 */
[----:B------:R-:W-:Y:S01]  /*1fec0*/  @!P6 IMAD.IADD R227, R227, 0x1, -R241 ;  /* 0x00000001e3e3e824 */ /* 0x000fe200078e0af1 */
[----:B------:R-:W2:Y:S01]  /*1fed0*/  LDL R6, [R1+0x7ac8] ;  /* 0x007ac80001067983 */ /* 0x000ea20000100800 */
[----:B---3--:R-:W-:-:S03]  /*1fee0*/  ISETP.GE.AND P6, PT, R3, RZ, PT ;  /* 0x000000ff0300720c */ /* 0x008fc60003fc6270 */
[----:B------:R-:W3:Y:S01]  /*1fef0*/  LDL R3, [R1+0x7ab0] ;  /* 0x007ab00001037983 */ /* 0x000ee20000100800 */
[----:B------:R-:W-:Y:S01]  /*1ff00*/  @!P1 IMAD.MOV R215, RZ, RZ, -R215 ;  /* 0x000000ffffd79224 */ /* 0x000fe200078e0ad7 */
[----:B------:R-:W-:-:S13]  /*1ff10*/  ISETP.GT.U32.AND P1, PT, R241, R221, PT ;  /* 0x000000ddf100720c */ /* 0x000fda0003f24070 */
[----:B------:R-:W-:Y:S01]  /*1ff20*/  @!P1 IMAD.IADD R221, R221, 0x1, -R241 ;  /* 0x00000001dddd9824 */ /* 0x000fe200078e0af1 */
[----:B------:R-:W-:Y:S01]  /*1ff30*/  ISETP.GE.AND P1, PT, R10, RZ, PT ;  /* 0x000000ff0a00720c */ /* 0x000fe20003f26270 */
[----:B------:R-:W-:Y:S01]  /*1ff40*/  @!P0 IMAD.MOV R220, RZ, RZ, -R220 ;  /* 0x000000ffffdc8224 */ /* 0x000fe200078e0adc */
[----:B------:R-:W-:-:S11]  /*1ff50*/  ISETP.GT.U32.AND P0, PT, R241, R226, PT ;  /* 0x000000e2f100720c */ /* 0x000fd60003f04070 */
[----:B------:R-:W-:Y:S01]  /*1ff60*/  @!P1 IMAD.MOV R217, RZ, RZ, -R217 ;  /* 0x000000ffffd99224 */ /* 0x000fe200078e0ad9 */
[C---:B------:R-:W-:Y:S01]  /*1ff70*/  ISETP.GT.U32.AND P1, PT, R241.reuse, R223, PT ;  /* 0x000000dff100720c */ /* 0x040fe20003f24070 */
[----:B------:R-:W-:Y:S01]  /*1ff80*/  @!P5 IMAD.MOV R219, RZ, RZ, -R219 ;  /* 0x000000ffffdbd224 */ /* 0x000fe200078e0adb */
[C---:B------:R-:W-:Y:S02]  /*1ff90*/  ISETP.GT.U32.AND P2, PT, R241.reuse, R224, PT ;  /* 0x000000e0f100720c */ /* 0x040fe40003f44070 */
[----:B------:R-:W-:Y:S01]  /*1ffa0*/  ISETP.GT.U32.AND P5, PT, R241, R225, PT ;  /* 0x000000e1f100720c */ /* 0x000fe20003fa4070 */
[----:B------:R-:W-:-:S08]  /*1ffb0*/  @!P0 IMAD.IADD R226, R226, 0x1, -R241 ;  /* 0x00000001e2e28824 */ /* 0x000fd000078e0af1 */
[--C-:B------:R-:W-:Y:S01]  /*1ffc0*/  @!P1 IMAD.IADD R223, R223, 0x1, -R241.reuse ;  /* 0x00000001dfdf9824 */ /* 0x100fe200078e0af1 */
[----:B------:R-:W-:Y:S01]  /*1ffd0*/  ISETP.GT.U32.AND P1, PT, R241, R229, PT ;  /* 0x000000e5f100720c */ /* 0x000fe20003f24070 */
[--C-:B------:R-:W-:Y:S02]  /*1ffe0*/  @!P2 IMAD.IADD R224, R224, 0x1, -R241.reuse ;  /* 0x00000001e0e0a824 */ /* 0x100fe400078e0af1 */
[----:B------:R-:W-:Y:S02]  /*1fff0*/  @!P5 IMAD.IADD R225, R225, 0x1, -R241 ;  /* 0x00000001e1e1d824 */ /* 0x000fe400078e0af1 */
[----:B------:R-:W-:Y:S01]  /*20000*/  @!P3 IMAD.MOV R222, RZ, RZ, -R222 ;  /* 0x000000ffffdeb224 */ /* 0x000fe200078e0ade */
[----:B----4-:R-:W-:-:S07]  /*20010*/  ISETP.GE.AND P0, PT, R7, RZ, PT ;  /* 0x000000ff0700720c */ /* 0x010fce0003f06270 */
[----:B------:R-:W-:Y:S01]  /*20020*/  @!P1 IMAD.IADD R229, R229, 0x1, -R241 ;  /* 0x00000001e5e59824 */ /* 0x000fe200078e0af1 */
[----:B------:R-:W-:Y:S01]  /*20030*/  ISETP.GT.U32.AND P3, PT, R241, R228, PT ;  /* 0x000000e4f100720c */ /* 0x000fe20003f64070 */
[----:B------:R-:W4:Y:S01]  /*20040*/  LDL R7, [R1+0x7aa0] ;  /* 0x007aa00001077983 */ /* 0x000f220000100800 */
[----:B--2---:R-:W-:-:S03]  /*20050*/  ISETP.GE.AND P5, PT, R9, RZ, PT ;  /* 0x000000ff0900720c */ /* 0x004fc60003fa6270 */
[----:B------:R-:W2:Y:S01]  /*20060*/  LDL R9, [R1+0x7aa4] ;  /* 0x007aa40001097983 */ /* 0x000ea20000100800 */
[----:B------:R-:W-:Y:S01]  /*20070*/  @!P0 IMAD.MOV R224, RZ, RZ, -R224 ;  /* 0x000000ffffe08224 */ /* 0x000fe200078e0ae0 */
[----:B------:R-:W-:-:S06]  /*20080*/  ISETP.GT.U32.AND P0, PT, R241, R229, PT ;  /* 0x000000e5f100720c */ /* 0x000fcc0003f04070 */
[----:B------:R-:W-:-:S07]  /*20090*/  @!P3 IADD3 R228, R228, -R241, RZ ;  /* 0x800000f1e4e4b210 */ /* 0x000fce0007ffe0ff */
[----:B------:R-:W-:Y:S01]  /*200a0*/  @!P0 IMAD.IADD R229, R229, 0x1, -R241 ;  /* 0x00000001e5e58824 */ /* 0x000fe200078e0af1 */
[----:B------:R-:W-:Y:S02]  /*200b0*/  ISETP.GE.AND P1, PT, R5, RZ, PT ;  /* 0x000000ff0500720c */ /* 0x000fe40003f26270 */
[----:B------:R-:W4:Y:S01]  /*200c0*/  LDL R5, [R1+0x7a8c] ;  /* 0x007a8c0001057983 */ /* 0x000f220000100800 */
[----:B------:R-:W-:-:S03]  /*200d0*/  ISETP.GE.AND P3, PT, R6, RZ, PT ;  /* 0x000000ff0600720c */ /* 0x000fc60003f66270 */
[----:B------:R-:W4:Y:S01]  /*200e0*/  LDL R6, [R1+0x7a98] ;  /* 0x007a980001067983 */ /* 0x000f220000100800 */
[----:B---3--:R-:W-:-:S03]  /*200f0*/  ISETP.GE.AND P0, PT, R3, RZ, PT ;  /* 0x000000ff0300720c */ /* 0x008fc60003f06270 */
[----:B------:R-:W3:Y:S01]  /*20100*/  LDL R3, [R1+0x7a88] ;  /* 0x007a880001037983 */ /* 0x000ee20000100800 */
[----:B------:R-:W-:-:S03]  /*20110*/  IABS R0, R22 ;  /* 0x0000001600007213 */ /* 0x000fc60000000000 */
[----:B------:R-:W1:Y:S02]  /*20120*/  S2R R10, SR_TID.X ;  /* 0x00000000000a7919 */ /* 0x000e640000002100 */
[----:B------:R-:W-:Y:S01]  /*20130*/  IMAD.HI.U32 R2, R240, R0, RZ ;  /* 0x00000000f0027227 */ /* 0x000fe200078e00ff */
[----:B------:R-:W-:Y:S02]  /*20140*/  ISETP.GT.U32.AND P2, PT, R241, R230, PT ;  /* 0x000000e6f100720c */ /* 0x000fe40003f44070 */
[----:B------:R-:W-:Y:S01]  /*20150*/  IABS R8, R21 ;  /* 0x0000001500087213 */ /* 0x000fe20000000000 */
[----:B------:R-:W-:-:S04]  /*20160*/  IMAD.MOV R2, RZ, RZ, -R2 ;  /* 0x000000ffff027224 */ /* 0x000fc800078e0a02 */
[----:B------:R-:W-:Y:S02]  /*20170*/  IMAD R0, R241, R2, R0 ;  /* 0x00000002f1007224 */ /* 0x000fe400078e0200 */
[----:B------:R-:W-:-:S04]  /*20180*/  IMAD.HI.U32 R2, R240, R8, RZ ;  /* 0x00000008f0027227 */ /* 0x000fc800078e00ff */
[----:B------:R-:W-:Y:S02]  /*20190*/  IMAD.MOV R2, RZ, RZ, -R2 ;  /* 0x000000ffff027224 */ /* 0x000fe400078e0a02 */
[----:B------:R-:W-:Y:S02]  /*201a0*/  IMAD.MOV.U32 R19, RZ, RZ, c[0x0][0x180] ;  /* 0x00006000ff137624 */ /* 0x000fe400078e00ff */
[----:B------:R-:W-:Y:S01]  /*201b0*/  @!P2 IMAD.IADD R230, R230, 0x1, -R241 ;  /* 0x00000001e6e6a824 */ /* 0x000fe200078e0af1 */
[C---:B------:R-:W-:Y:S01]  /*201c0*/  ISETP.GT.U32.AND P2, PT, R241.reuse, R228, PT ;  /* 0x000000e4f100720c */ /* 0x040fe20003f44070 */
[----:B------:R-:W-:Y:S01]  /*201d0*/  IMAD R8, R241, R2, R8 ;  /* 0x00000002f1087224 */ /* 0x000fe200078e0208 */
[----:B------:R-:W-:Y:S01]  /*201e0*/  IADD3 R2, R19, 0x1f, RZ ;  /* 0x0000001f13027810 */ /* 0x000fe20007ffe0ff */
[----:B------:R-:W-:Y:S01]  /*201f0*/  IMAD.MOV.U32 R15, RZ, RZ, R227 ;  /* 0x000000ffff0f7224 */ /* 0x000fe200078e00e3 */
[----:B-1----:R-:W-:Y:S01]  /*20200*/  LOP3.LUT R10, R10, 0x1f, RZ, 0xc0, !PT ;  /* 0x0000001f0a0a7812 */ /* 0x002fe200078ec0ff */
[----:B------:R-:W-:-:S02]  /*20210*/  IMAD.MOV.U32 R14, RZ, RZ, R226 ;  /* 0x000000ffff0e7224 */ /* 0x000fc400078e00e2 */
[----:B------:R-:W-:Y:S01]  /*20220*/  @!P1 IMAD.MOV R15, RZ, RZ, -R15 ;  /* 0x000000ffff0f9224 */ /* 0x000fe200078e0a0f */
[----:B------:R-:W-:Y:S01]  /*20230*/  ISETP.GT.AND P1, PT, R2, 0x1f, PT ;  /* 0x0000001f0200780c */ /* 0x000fe20003f24270 */
[----:B------:R-:W-:Y:S01]  /*20240*/  @!P6 IMAD.MOV R225, RZ, RZ, -R225 ;  /* 0x000000ffffe1e224 */ /* 0x000fe200078e0ae1 */
[C---:B------:R-:W-:Y:S02]  /*20250*/  ISETP.GT.U32.AND P6, PT, R241.reuse, R231, PT ;  /* 0x000000e7f100720c */ /* 0x040fe40003fc4070 */
[----:B------:R-:W-:Y:S02]  /*20260*/  SEL R2, RZ, 0x4, !P1 ;  /* 0x00000004ff027807 */ /* 0x000fe40004800000 */
[----:B------:R-:W-:Y:S02]  /*20270*/  ISETP.GE.AND P1, PT, R10, c[0x0][0x180], PT ;  /* 0x000060000a007a0c */ /* 0x000fe40003f26270 */
[----:B------:R-:W-:Y:S01]  /*20280*/  @!P3 IADD3 R14, -R14, RZ, RZ ;  /* 0x000000ff0e0eb210 */ /* 0x000fe20007ffe1ff */
[----:B------:R-:W-:Y:S01]  /*20290*/  @!P2 IMAD.IADD R228, R228, 0x1, -R241 ;  /* 0x00000001e4e4a824 */ /* 0x000fe200078e0af1 */
[----:B------:R-:W-:-:S02]  /*202a0*/  ISETP.GT.U32.AND P3, PT, R241, R232, PT ;  /* 0x000000e8f100720c */ /* 0x000fc40003f64070 */
[----:B------:R-:W-:Y:S02]  /*202b0*/  ISETP.GT.U32.AND P2, PT, R241, R233, PT ;  /* 0x000000e9f100720c */ /* 0x000fe40003f44070 */
[----:B------:R-:W-:Y:S02]  /*202c0*/  SEL R2, R2, RZ, !P1 ;  /* 0x000000ff02027207 */ /* 0x000fe40004800000 */
[----:B------:R-:W-:-:S03]  /*202d0*/  IADD3 R20, R236, 0x1fe, RZ ;  /* 0x000001feec147810 */ /* 0x000fc60007ffe0ff */
[----:B------:R1:W-:Y:S01]  /*202e0*/  STL [R1+0x9c0], R2 ;  /* 0x0009c00201007387 */ /* 0x0003e20000100800 */
[----:B------:R-:W-:-:S03]  /*202f0*/  @!P5 IMAD.MOV R223, RZ, RZ, -R223 ;  /* 0x000000ffffdfd224 */ /* 0x000fc600078e0adf */
[----:B------:R-:W3:Y:S01]  /*20300*/  LDL.LU R236, [R1+0x7fa8] ;  /* 0x007fa80001ec7983 */ /* 0x000ee20000300800 */
[----:B------:R-:W-:-:S03]  /*20310*/  ISETP.GT.U32.AND P5, PT, R241, R230, PT ;  /* 0x000000e6f100720c */ /* 0x000fc60003fa4070 */
[----:B------:R-:W3:Y:S01]  /*20320*/  LDL.LU R24, [R1+0x410] ;  /* 0x0004100001187983 */ /* 0x000ee20000300800 */
[----:B------:R-:W-:-:S03]  /*20330*/  @!P6 IMAD.IADD R231, R231, 0x1, -R241 ;  /* 0x00000001e7e7e824 */ /* 0x000fc600078e0af1 */
[----:B------:R-:W-:Y:S01]  /*20340*/  STL [R1+0x79bc], R20 ;  /* 0x0079bc1401007387 */ /* 0x000fe20000100800 */
[----:B------:R-:W-:-:S03]  /*20350*/  @!P3 IMAD.IADD R232, R232, 0x1, -R241 ;  /* 0x00000001e8e8b824 */ /* 0x000fc600078e0af1 */
[----:B------:R-:W3:Y:S01]  /*20360*/  LDL.LU R30, [R1+0x40c] ;  /* 0x00040c00011e7983 */ /* 0x000ee20000300800 */
[----:B------:R-:W-:-:S03]  /*20370*/  IMAD.MOV.U32 R17, RZ, RZ, R228 ;  /* 0x000000ffff117224 */ /* 0x000fc600078e00e4 */
[----:B------:R-:W3:Y:S01]  /*20380*/  LDL.LU R25, [R1+0x370] ;  /* 0x0003700001197983 */ /* 0x000ee20000300800 */
[----:B------:R-:W-:-:S03]  /*20390*/  @!P2 IMAD.IADD R233, R233, 0x1, -R241 ;  /* 0x00000001e9e9a824 */ /* 0x000fc600078e0af1 */
[----:B------:R-:W3:Y:S01]  /*203a0*/  LDL.LU R26, [R1+0x350] ;  /* 0x00035000011a7983 */ /* 0x000ee20000300800 */
[----:B--2---:R-:W-:-:S03]  /*203b0*/  ISETP.GE.AND P6, PT, R9, RZ, PT ;  /* 0x000000ff0900720c */ /* 0x004fc60003fc6270 */
[----:B------:R-:W2:Y:S01]  /*203c0*/  LDL.LU R27, [R1+0x330] ;  /* 0x00033000011b7983 */ /* 0x000ea20000300800 */
[C---:B------:R-:W-:Y:S01]  /*203d0*/  ISETP.GT.U32.AND P3, PT, R241.reuse, R231, PT ;  /* 0x000000e7f100720c */ /* 0x040fe20003f64070 */
[----:B------:R-:W-:Y:S02]  /*203e0*/  @!P0 IMAD.MOV R17, RZ, RZ, -R17 ;  /* 0x000000ffff118224 */ /* 0x000fe400078e0a11 */
[----:B------:R-:W2:Y:S01]  /*203f0*/  LDL.LU R29, [R1+0x310] ;  /* 0x00031000011d7983 */ /* 0x000ea20000300800 */
[----:B------:R-:W-:-:S03]  /*20400*/  ISETP.GT.U32.AND P0, PT, R241, R232, PT ;  /* 0x000000e8f100720c */ /* 0x000fc60003f04070 */
[----:B------:R-:W2:Y:S01]  /*20410*/  LDL.LU R32, [R1+0x2f0] ;  /* 0x0002f00001207983 */ /* 0x000ea20000300800 */
[----:B------:R-:W-:-:S03]  /*20420*/  ISETP.GT.U32.AND P2, PT, R241, R233, PT ;  /* 0x000000e9f100720c */ /* 0x000fc60003f44070 */
[----:B------:R-:W2:Y:S04]  /*20430*/  LDL.LU R33, [R1+0x2d0] ;  /* 0x0002d00001217983 */ /* 0x000ea80000300800 */
[----:B------:R-:W2:Y:S04]  /*20440*/  LDL.LU R31, [R1+0x2b0] ;  /* 0x0002b000011f7983 */ /* 0x000ea80000300800 */
[----:B------:R-:W2:Y:S04]  /*20450*/  LDL.LU R244, [R1+0x290] ;  /* 0x0002900001f47983 */ /* 0x000ea80000300800 */
[----:B------:R-:W2:Y:S04]  /*20460*/  LDL.LU R245, [R1+0x270] ;  /* 0x0002700001f57983 */ /* 0x000ea80000300800 */
[----:B------:R-:W2:Y:S01]  /*20470*/  LDL.LU R246, [R1+0x250] ;  /* 0x0002500001f67983 */ /* 0x000ea20000300800 */
[----:B------:R-:W-:-:S03]  /*20480*/  @!P5 IMAD.IADD R230, R230, 0x1, -R241 ;  /* 0x00000001e6e6d824 */ /* 0x000fc600078e0af1 */
[----:B------:R-:W2:Y:S04]  /*20490*/  LDL.LU R247, [R1+0x230] ;  /* 0x0002300001f77983 */ /* 0x000ea80000300800 */
[----:B------:R-:W2:Y:S01]  /*204a0*/  LDL.LU R248, [R1+0x210] ;  /* 0x0002100001f87983 */ /* 0x000ea20000300800 */
[----:B------:R-:W-:-:S03]  /*204b0*/  ISETP.GE.AND P5, PT, R11, RZ, PT ;  /* 0x000000ff0b00720c */ /* 0x000fc60003fa6270 */
[----:B------:R-:W2:Y:S04]  /*204c0*/  LDL.LU R250, [R1+0x1f0] ;  /* 0x0001f00001fa7983 */ /* 0x000ea80000300800 */
[----:B------:R-:W2:Y:S01]  /*204d0*/  LDL.LU R13, [R1+0x1d0] ;  /* 0x0001d000010d7983 */ /* 0x000ea20000300800 */
[----:B------:R-:W-:-:S03]  /*204e0*/  @!P6 IMAD.MOV R230, RZ, RZ, -R230 ;  /* 0x000000ffffe6e224 */ /* 0x000fc600078e0ae6 */
[----:B------:R-:W2:Y:S01]  /*204f0*/  LDL.LU R251, [R1+0x1b0] ;  /* 0x0001b00001fb7983 */ /* 0x000ea20000300800 */
[----:B----4-:R-:W-:-:S03]  /*20500*/  ISETP.GE.AND P6, PT, R7, RZ, PT ;  /* 0x000000ff0700720c */ /* 0x010fc60003fc6270 */
[----:B------:R-:W4:Y:S01]  /*20510*/  LDL.LU R252, [R1+0x190] ;  /* 0x0001900001fc7983 */ /* 0x000f220000300800 */
[----:B------:R-:W-:-:S03]  /*20520*/  @!P3 IMAD.IADD R231, R231, 0x1, -R241 ;  /* 0x00000001e7e7b824 */ /* 0x000fc600078e0af1 */
[----:B------:R-:W4:Y:S01]  /*20530*/  LDL.LU R11, [R1+0x170] ;  /* 0x00017000010b7983 */ /* 0x000f220000300800 */
[----:B------:R-:W-:Y:S01]  /*20540*/  ISETP.GE.AND P3, PT, R6, RZ, PT ;  /* 0x000000ff0600720c */ /* 0x000fe20003f66270 */
[----:B------:R-:W-:Y:S02]  /*20550*/  @!P0 IMAD.IADD R232, R232, 0x1, -R241 ;  /* 0x00000001e8e88824 */ /* 0x000fe400078e0af1 */
[----:B------:R-:W4:Y:S01]  /*20560*/  LDL.LU R10, [R1+0x150] ;  /* 0x00015000010a7983 */ /* 0x000f220000300800 */
[----:B------:R-:W-:-:S03]  /*20570*/  ISETP.GE.AND P0, PT, R5, RZ, PT ;  /* 0x000000ff0500720c */ /* 0x000fc60003f06270 */
[----:B------:R-:W4:Y:S01]  /*20580*/  LDL.LU R9, [R1+0x130] ;  /* 0x0001300001097983 */ /* 0x000f220000300800 */
[----:B------:R-:W-:-:S03]  /*20590*/  @!P2 IMAD.IADD R233, R233, 0x1, -R241 ;  /* 0x00000001e9e9a824 */ /* 0x000fc600078e0af1 */
[----:B------:R-:W4:Y:S04]  /*205a0*/  LDL.LU R7, [R1+0x110] ;  /* 0x0001100001077983 */ /* 0x000f280000300800 */
[----:B------:R-:W4:Y:S04]  /*205b0*/  LDL.LU R6, [R1+0xf0] ;  /* 0x0000f00001067983 */ /* 0x000f280000300800 */
[----:B------:R-:W4:Y:S01]  /*205c0*/  LDL.LU R5, [R1+0xd0] ;  /* 0x0000d00001057983 */ /* 0x000f220000300800 */
[----:B---3--:R-:W-:-:S03]  /*205d0*/  ISETP.GE.AND P2, PT, R3, RZ, PT ;  /* 0x000000ff0300720c */ /* 0x008fc60003f46270 */
[----:B------:R-:W3:Y:S01]  /*205e0*/  LDL.LU R3, [R1+0xb0] ;  /* 0x0000b00001037983 */ /* 0x000ee20000300800 */
[----:B------:R-:W-:Y:S02]  /*205f0*/  @!P4 IADD3 R221, -R221, RZ, RZ ;  /* 0x000000ffddddc210 */ /* 0x000fe40007ffe1ff */
[----:B------:R-:W-:Y:S02]  /*20600*/  ISETP.NE.AND P4, PT, RZ, c[0x0][0x17c], PT ;  /* 0x00005f00ff007a0c */ /* 0x000fe40003f85270 */
[----:B------:R-:W-:-:S04]  /*20610*/  LOP3.LUT R16, RZ, c[0x0][0x17c], RZ, 0x33, !PT ;  /* 0x00005f00ff107a12 */ /* 0x000fc800078e33ff */
[C---:B-1----:R-:W-:Y:S02]  /*20620*/  SEL R2, R16.reuse, R238, !P4 ;  /* 0x000000ee10027207 */ /* 0x042fe40006000000 */
[C---:B--2---:R-:W-:Y:S02]  /*20630*/  SEL R35, R16.reuse, R244, !P4 ;  /* 0x000000f410237207 */ /* 0x044fe40006000000 */
[C---:B------:R-:W-:Y:S02]  /*20640*/  SEL R244, R16.reuse, R248, !P4 ;  /* 0x000000f810f47207 */ /* 0x040fe40006000000 */
[C---:B------:R-:W-:Y:S02]  /*20650*/  SEL R248, R16.reuse, R13, !P4 ;  /* 0x0000000d10f87207 */ /* 0x040fe40006000000 */
[C---:B----4-:R-:W-:Y:S02]  /*20660*/  SEL R228, R16.reuse, R11, !P4 ;  /* 0x0000000b10e47207 */ /* 0x050fe40006000000 */
[----:B------:R-:W-:-:S02]  /*20670*/  SEL R227, R16, R10, !P4 ;  /* 0x0000000a10e37207 */ /* 0x000fc40006000000 */
[C---:B------:R-:W-:Y:S02]  /*20680*/  SEL R226, R16.reuse, R9, !P4 ;  /* 0x0000000910e27207 */ /* 0x040fe40006000000 */
[C---:B------:R-:W-:Y:S02]  /*20690*/  SEL R13, R16.reuse, R7, !P4 ;  /* 0x00000007100d7207 */ /* 0x040fe40006000000 */
[C---:B------:R-:W-:Y:S02]  /*206a0*/  SEL R7, R16.reuse, R237, !P4 ;  /* 0x000000ed10077207 */ /* 0x040fe40006000000 */
[C---:B------:R-:W-:Y:S01]  /*206b0*/  SEL R11, R16.reuse, R6, !P4 ;  /* 0x00000006100b7207 */ /* 0x040fe20006000000 */
[----:B------:R-:W2:Y:S01]  /*206c0*/  LDL.LU R237, [R1+0x7fa4] ;  /* 0x007fa40001ed7983 */ /* 0x000ea20000300800 */
[C---:B------:R-:W-:Y:S02]  /*206d0*/  SEL R6, R16.reuse, R243, !P4 ;  /* 0x000000f310067207 */ /* 0x040fe40006000000 */
[C---:B------:R-:W-:Y:S01]  /*206e0*/  SEL R10, R16.reuse, R5, !P4 ;  /* 0x00000005100a7207 */ /* 0x040fe20006000000 */
[----:B------:R-:W4:Y:S01]  /*206f0*/  LDL.LU R243, [R1+0x7fa0] ;  /* 0x007fa00001f37983 */ /* 0x000f220000300800 */
[----:B------:R-:W-:-:S03]  /*20700*/  SEL R5, R16, R239, !P4 ;  /* 0x000000ef10057207 */ /* 0x000fc60006000000 */
[----:B------:R-:W2:Y:S04]  /*20710*/  LDL.LU R239, [R1+0x7f9c] ;  /* 0x007f9c0001ef7983 */ /* 0x000ea80000300800 */
[----:B------:R-:W2:Y:S01]  /*20720*/  LDL.LU R238, [R1+0x7f98] ;  /* 0x007f980001ee7983 */ /* 0x000ea20000300800 */
[C---:B---3--:R-:W-:Y:S02]  /*20730*/  SEL R9, R16.reuse, R3, !P4 ;  /* 0x0000000310097207 */ /* 0x048fe40006000000 */
[----:B------:R-:W-:Y:S02]  /*20740*/  SEL R3, R16, R242, !P4 ;  /* 0x000000f210037207 */ /* 0x000fe40006000000 */
[----:B------:R-:W3:Y:S01]  /*20750*/  LDL.LU R242, [R1+0x7f94] ;  /* 0x007f940001f27983 */ /* 0x000ee20000300800 */
[----:B------:R-:W-:-:S02]  /*20760*/  ISETP.GT.U32.AND P1, PT, R241, R235, PT ;  /* 0x000000ebf100720c */ /* 0x000fc40003f24070 */
[C---:B------:R-:W-:Y:S02]  /*20770*/  SEL R30, R16.reuse, R30, !P4 ;  /* 0x0000001e101e7207 */ /* 0x040fe40006000000 */
[----:B------:R-:W-:Y:S02]  /*20780*/  MOV R18, R229 ;  /* 0x000000e500127202 */ /* 0x000fe40000000f00 */
[----:B------:R-:W-:Y:S01]  /*20790*/  SEL R229, R16, R252, !P4 ;  /* 0x000000fc10e57207 */ /* 0x000fe20006000000 */
[----:B------:R-:W-:Y:S01]  /*207a0*/  IMAD R252, R30, c[0x0][0x190], RZ ;  /* 0x000064001efc7a24 */ /* 0x000fe200078e02ff */
[C---:B------:R-:W-:Y:S02]  /*207b0*/  SEL R36, R16.reuse, R36, !P4 ;  /* 0x0000002410247207 */ /* 0x040fe40006000000 */
[----:B------:R-:W-:-:S03]  /*207c0*/  SEL R28, R16, R28, !P4 ;  /* 0x0000001c101c7207 */ /* 0x000fc60006000000 */
[----:B------:R-:W-:Y:S01]  /*207d0*/  @!P1 IMAD.IADD R235, R235, 0x1, -R241 ;  /* 0x00000001ebeb9824 */ /* 0x000fe200078e0af1 */
[----:B------:R-:W-:Y:S01]  /*207e0*/  SEL R34, R16, R31, !P4 ;  /* 0x0000001f10227207 */ /* 0x000fe20006000000 */
[----:B------:R-:W-:Y:S01]  /*207f0*/  IMAD R36, R36, c[0x0][0x190], RZ ;  /* 0x0000640024247a24 */ /* 0x000fe200078e02ff */
[----:B------:R-:W-:Y:S01]  /*20800*/  SEL R12, R16, R12, !P4 ;  /* 0x0000000c100c7207 */ /* 0x000fe20006000000 */
[----:B------:R-:W-:Y:S01]  /*20810*/  IMAD R28, R28, c[0x0][0x190], RZ ;  /* 0x000064001c1c7a24 */ /* 0x000fe200078e02ff */
[C---:B------:R-:W-:Y:S01]  /*20820*/  SEL R40, R16.reuse, R247, !P4 ;  /* 0x000000f710287207 */ /* 0x040fe20006000000 */
[----:B------:R-:W-:Y:S01]  /*20830*/  @!P3 IMAD.MOV R232, RZ, RZ, -R232 ;  /* 0x000000ffffe8b224 */ /* 0x000fe200078e0ae8 */
[C---:B------:R-:W-:Y:S02]  /*20840*/  SEL R247, R16.reuse, R250, !P4 ;  /* 0x000000fa10f77207 */ /* 0x040fe40006000000 */
[----:B------:R-:W-:Y:S01]  /*20850*/  SEL R4, R16, R4, !P4 ;  /* 0x0000000410047207 */ /* 0x000fe20006000000 */
[----:B------:R-:W-:Y:S01]  /*20860*/  IMAD R12, R12, c[0x0][0x190], RZ ;  /* 0x000064000c0c7a24 */ /* 0x000fe200078e02ff */
[C---:B------:R-:W-:Y:S01]  /*20870*/  SEL R249, R16.reuse, R249, !P4 ;  /* 0x000000f910f97207 */ /* 0x040fe20006000000 */
[----:B------:R-:W-:Y:S01]  /*20880*/  IMAD R41, R5, c[0x0][0x190], RZ ;  /* 0x0000640005297a24 */ /* 0x000fe200078e02ff */
[----:B------:R-:W-:Y:S01]  /*20890*/  SEL R37, R16, R251, !P4 ;  /* 0x000000fb10257207 */ /* 0x000fe20006000000 */
[----:B------:R-:W-:-:S02]  /*208a0*/  IMAD R4, R4, c[0x0][0x190], RZ ;  /* 0x0000640004047a24 */ /* 0x000fc400078e02ff */
[----:B------:R-:W-:Y:S01]  /*208b0*/  IMAD R5, R10, c[0x0][0x190], RZ ;  /* 0x000064000a057a24 */ /* 0x000fe200078e02ff */
[C---:B------:R-:W-:Y:S01]  /*208c0*/  SEL R38, R16.reuse, R245, !P4 ;  /* 0x000000f510267207 */ /* 0x040fe20006000000 */
[----:B------:R-:W-:Y:S01]  /*208d0*/  IMAD R249, R249, c[0x0][0x190], RZ ;  /* 0x00006400f9f97a24 */ /* 0x000fe200078e02ff */
[----:B------:R-:W-:Y:S01]  /*208e0*/  SEL R39, R16, R246, !P4 ;  /* 0x000000f610277207 */ /* 0x000fe20006000000 */
[----:B------:R-:W-:Y:S02]  /*208f0*/  IMAD R245, R2, c[0x0][0x190], RZ ;  /* 0x0000640002f57a24 */ /* 0x000fe400078e02ff */
[----:B------:R-:W-:Y:S02]  /*20900*/  IMAD R2, R11, c[0x0][0x190], RZ ;  /* 0x000064000b027a24 */ /* 0x000fe400078e02ff */
[----:B------:R-:W-:Y:S02]  /*20910*/  IMAD R246, R3, c[0x0][0x190], RZ ;  /* 0x0000640003f67a24 */ /* 0x000fe400078e02ff */
[----:B------:R-:W-:-:S02]  /*20920*/  IMAD R3, R6, c[0x0][0x190], RZ ;  /* 0x0000640006037a24 */ /* 0x000fc400078e02ff */
[----:B------:R-:W-:Y:S02]  /*20930*/  IMAD R6, R37, c[0x0][0x190], RZ ;  /* 0x0000640025067a24 */ /* 0x000fe400078e02ff */
[----:B------:R-:W-:Y:S02]  /*20940*/  IMAD R7, R7, c[0x0][0x190], RZ ;  /* 0x0000640007077a24 */ /* 0x000fe400078e02ff */
[----:B------:R-:W-:Y:S02]  /*20950*/  IMAD R9, R9, c[0x0][0x190], RZ ;  /* 0x0000640009097a24 */ /* 0x000fe400078e02ff */
[----:B------:R-:W-:Y:S02]  /*20960*/  IMAD R13, R13, c[0x0][0x190], RZ ;  /* 0x000064000d0d7a24 */ /* 0x000fe400078e02ff */
[----:B------:R-:W-:Y:S02]  /*20970*/  IMAD R226, R226, c[0x0][0x190], RZ ;  /* 0x00006400e2e27a24 */ /* 0x000fe400078e02ff */
[----:B------:R-:W-:-:S02]  /*20980*/  IMAD R227, R227, c[0x0][0x190], RZ ;  /* 0x00006400e3e37a24 */ /* 0x000fc400078e02ff */
[----:B------:R-:W-:Y:S02]  /*20990*/  IMAD R228, R228, c[0x0][0x190], RZ ;  /* 0x00006400e4e47a24 */ /* 0x000fe400078e02ff */
[----:B------:R-:W-:Y:S01]  /*209a0*/  IMAD R229, R229, c[0x0][0x190], RZ ;  /* 0x00006400e5e57a24 */ /* 0x000fe200078e02ff */
[C---:B------:R-:W-:Y:S02]  /*209b0*/  SEL R33, R16.reuse, R33, !P4 ;  /* 0x0000002110217207 */ /* 0x040fe40006000000 */
[C---:B------:R-:W-:Y:S02]  /*209c0*/  SEL R32, R16.reuse, R32, !P4 ;  /* 0x0000002010207207 */ /* 0x040fe40006000000 */
[C---:B------:R-:W-:Y:S02]  /*209d0*/  SEL R29, R16.reuse, R29, !P4 ;  /* 0x0000001d101d7207 */ /* 0x040fe40006000000 */
[----:B------:R-:W-:Y:S02]  /*209e0*/  SEL R27, R16, R27, !P4 ;  /* 0x0000001b101b7207 */ /* 0x000fe40006000000 */
[----:B---3--:R-:W-:-:S04]  /*209f0*/  LEA R30, P1, R252, R242, 0x2 ;  /* 0x000000f2fc1e7211 */ /* 0x008fc800078210ff */
[----:B----4-:R-:W-:Y:S02]  /*20a00*/  LEA.HI.X.SX32 R31, R252, R243, 0x2, P1 ;  /* 0x000000f3fc1f7211 */ /* 0x010fe400008f16ff */
[----:B------:R-:W-:-:S03]  /*20a10*/  LEA R250, P3, R36, R242, 0x2 ;  /* 0x000000f224fa7211 */ /* 0x000fc600078610ff */
[----:B------:R1:W-:Y:S01]  /*20a20*/  STL.64 [R1+0x4870], R30 ;  /* 0x0048701e01007387 */ /* 0x0003e20000100a00 */
[----:B------:R-:W-:Y:S02]  /*20a30*/  LEA.HI.X.SX32 R251, R36, R243, 0x2, P3 ;  /* 0x000000f324fb7211 */ /* 0x000fe400018f16ff */
[-C--:B------:R-:W-:Y:S02]  /*20a40*/  LEA R10, P3, R12, R242.reuse, 0x2 ;  /* 0x000000f20c0a7211 */ /* 0x080fe400078610ff */
[----:B-1----:R-:W-:-:S04]  /*20a50*/  LEA R30, P1, R28, R242, 0x2 ;  /* 0x000000f21c1e7211 */ /* 0x002fc800078210ff */
[-C--:B------:R-:W-:Y:S01]  /*20a60*/  LEA.HI.X.SX32 R31, R28, R243.reuse, 0x2, P1 ;  /* 0x000000f31c1f7211 */ /* 0x080fe200008f16ff */
[----:B------:R-:W-:Y:S01]  /*20a70*/  STL.64 [R1+0x4868], R250 ;  /* 0x004868fa01007387 */ /* 0x000fe20000100a00 */
[----:B------:R-:W-:Y:S02]  /*20a80*/  LEA R36, P1, R4, R242, 0x2 ;  /* 0x000000f204247211 */ /* 0x000fe400078210ff */
[-C--:B------:R-:W-:Y:S01]  /*20a90*/  LEA.HI.X.SX32 R11, R12, R243.reuse, 0x2, P3 ;  /* 0x000000f30c0b7211 */ /* 0x080fe200018f16ff */
[----:B------:R1:W-:Y:S01]  /*20aa0*/  STL.64 [R1+0x4860], R30 ;  /* 0x0048601e01007387 */ /* 0x0003e20000100a00 */
[----:B------:R-:W-:-:S03]  /*20ab0*/  LEA.HI.X.SX32 R37, R4, R243, 0x2, P1 ;  /* 0x000000f304257211 */ /* 0x000fc600008f16ff */
[----:B------:R-:W-:Y:S01]  /*20ac0*/  STL.64 [R1+0x4850], R10 ;  /* 0x0048500a01007387 */ /* 0x000fe20000100a00 */
[----:B-1----:R-:W-:-:S03]  /*20ad0*/  LEA R30, P3, R249, R242, 0x2 ;  /* 0x000000f2f91e7211 */ /* 0x002fc600078610ff */
[----:B------:R1:W-:Y:S01]  /*20ae0*/  STL.64 [R1+0x4840], R36 ;  /* 0x0048402401007387 */ /* 0x0003e20000100a00 */
[----:B------:R-:W-:-:S05]  /*20af0*/  LEA.HI.X.SX32 R31, R249, R243, 0x2, P3 ;  /* 0x000000f3f91f7211 */ /* 0x000fca00018f16ff */
[----:B------:R3:W-:Y:S01]  /*20b00*/  STL.64 [R1+0x4838], R30 ;  /* 0x0048381e01007387 */ /* 0x0007e20000100a00 */
[----:B-1----:R-:W-:-:S04]  /*20b10*/  LEA R36, P1, R246, R242, 0x2 ;  /* 0x000000f2f6247211 */ /* 0x002fc800078210ff */
[----:B------:R-:W-:Y:S02]  /*20b20*/  LEA.HI.X.SX32 R37, R246, R243, 0x2, P1 ;  /* 0x000000f3f6257211 */ /* 0x000fe400008f16ff */
[----:B---3--:R-:W-:-:S03]  /*20b30*/  LEA R30, P3, R245, R242, 0x2 ;  /* 0x000000f2f51e7211 */ /* 0x008fc600078610ff */
        /* <DEDUP_REMOVED lines=28> */
[-C--:B------:R-:W-:Y:S02]  /*20d00*/  LEA.HI.X.SX32 R37, R227, R243.reuse, 0x2, P1 ;  /* 0x000000f3e3257211 */ /* 0x080fe400008f16ff */
[CC--:B---3--:R-:W-:Y:S02]  /*20d10*/  LEA R30, P3, R228.reuse, R242.reuse, 0x2 ;  /* 0x000000f2e41e7211 */ /* 0x0c8fe400078610ff */
[C---:B------:R-:W-:Y:S02]  /*20d20*/  LEA R12, P1, R229.reuse, R242, 0x2 ;  /* 0x000000f2e50c7211 */ /* 0x040fe400078210ff */
[-C--:B------:R-:W-:Y:S01]  /*20d30*/  LEA.HI.X.SX32 R31, R228, R243.reuse, 0x2, P3 ;  /* 0x000000f3e41f7211 */ /* 0x080fe200018f16ff */
[----:B------:R-:W-:Y:S01]  /*20d40*/  IMAD R11, R248, c[0x0][0x190], RZ ;  /* 0x00006400f80b7a24 */ /* 0x000fe200078e02ff */
[----:B------:R-:W-:-:S03]  /*20d50*/  LEA.HI.X.SX32 R13, R229, R243, 0x2, P1 ;  /* 0x000000f3e50d7211 */ /* 0x000fc600008f16ff */
[----:B------:R1:W-:Y:S04]  /*20d60*/  STL.64 [R1+0x4798], R30 ;  /* 0x0047981e01007387 */ /* 0x0003e80000100a00 */
[----:B------:R-:W-:Y:S01]  /*20d70*/  STL.64 [R1+0x47b0], R36 ;  /* 0x0047b02401007387 */ /* 0x000fe20000100a00 */
[----:B------:R-:W-:-:S03]  /*20d80*/  IMAD R4, R247, c[0x0][0x190], RZ ;  /* 0x00006400f7047a24 */ /* 0x000fc600078e02ff */
[----:B------:R3:W-:Y:S01]  /*20d90*/  STL.64 [R1+0x4790], R12 ;  /* 0x0047900c01007387 */ /* 0x0007e20000100a00 */
[----:B-1----:R-:W-:-:S04]  /*20da0*/  LEA R30, P3, R6, R242, 0x2 ;  /* 0x000000f2061e7211 */ /* 0x002fc800078610ff */
[-C--:B------:R-:W-:Y:S02]  /*20db0*/  LEA.HI.X.SX32 R31, R6, R243.reuse, 0x2, P3 ;  /* 0x000000f3061f7211 */ /* 0x080fe400018f16ff */
[C---:B---3--:R-:W-:Y:S01]  /*20dc0*/  LEA R12, P1, R11.reuse, R242, 0x2 ;  /* 0x000000f20b0c7211 */ /* 0x048fe200078210ff */
[----:B------:R-:W-:Y:S02]  /*20dd0*/  IMAD R10, R244, c[0x0][0x190], RZ ;  /* 0x00006400f40a7a24 */ /* 0x000fe400078e02ff */
[----:B------:R1:W-:Y:S01]  /*20de0*/  STL.64 [R1+0x4768], R30 ;  /* 0x0047681e01007387 */ /* 0x0003e20000100a00 */
[----:B------:R-:W-:Y:S01]  /*20df0*/  LEA.HI.X.SX32 R13, R11, R243, 0x2, P1 ;  /* 0x000000f30b0d7211 */ /* 0x000fe200008f16ff */
[----:B------:R-:W-:-:S04]  /*20e00*/  IMAD R3, R40, c[0x0][0x190], RZ ;  /* 0x0000640028037a24 */ /* 0x000fc800078e02ff */
        /* <DEDUP_REMOVED lines=11> */
[-C--:B---3--:R-:W-:Y:S02]  /*20ec0*/  LEA R12, P1, R9, R242.reuse, 0x2 ;  /* 0x000000f2090c7211 */ /* 0x088fe400078210ff */
[-C--:B------:R-:W-:Y:S01]  /*20ed0*/  LEA R10, P3, R2, R242.reuse, 0x2 ;  /* 0x000000f2020a7211 */ /* 0x080fe200078610ff */
[----:B------:R-:W-:Y:S01]  /*20ee0*/  IMAD R7, R35, c[0x0][0x190], RZ ;  /* 0x0000640023077a24 */ /* 0x000fe200078e02ff */
[-C--:B------:R-:W-:Y:S01]  /*20ef0*/  LEA.HI.X.SX32 R13, R9, R243.reuse, 0x2, P1 ;  /* 0x000000f3090d7211 */ /* 0x080fe200008f16ff */
[----:B------:R-:W-:Y:S01]  /*20f00*/  IMAD R5, R34, c[0x0][0x190], RZ ;  /* 0x0000640022057a24 */ /* 0x000fe200078e02ff */
[----:B------:R-:W-:Y:S01]  /*20f10*/  LEA.HI.X.SX32 R11, R2, R243, 0x2, P3 ;  /* 0x000000f3020b7211 */ /* 0x000fe200018f16ff */
[----:B------:R-:W-:Y:S04]  /*20f20*/  STL.64 [R1+0x4738], R30 ;  /* 0x0047381e01007387 */ /* 0x000fe80000100a00 */
[----:B------:R1:W-:Y:S04]  /*20f30*/  STL.64 [R1+0x4730], R12 ;  /* 0x0047300c01007387 */ /* 0x0003e80000100a00 */
[----:B------:R-:W3:Y:S04]  /*20f40*/  LDL R246, [R1+0x7a80] ;  /* 0x007a800001f67983 */ /* 0x000ee80000100800 */
[----:B------:R4:W-:Y:S01]  /*20f50*/  STL.64 [R1+0x4718], R10 ;  /* 0x0047180a01007387 */ /* 0x0009e20000100a00 */
[----:B-1----:R-:W-:Y:S01]  /*20f60*/  LEA R12, P1, R7, R242, 0x2 ;  /* 0x000000f2070c7211 */ /* 0x002fe200078210ff */
[----:B------:R-:W-:-:S02]  /*20f70*/  IMAD R6, R33, c[0x0][0x190], RZ ;  /* 0x0000640021067a24 */ /* 0x000fc400078e02ff */
[----:B------:R-:W3:Y:S01]  /*20f80*/  LDL R248, [R1+0x7a7c] ;  /* 0x007a7c0001f87983 */ /* 0x000ee20000100800 */
[----:B------:R-:W-:Y:S02]  /*20f90*/  LEA.HI.X.SX32 R13, R7, R243, 0x2, P1 ;  /* 0x000000f3070d7211 */ /* 0x000fe400008f16ff */
[----:B----4-:R-:W-:Y:S01]  /*20fa0*/  LEA R10, P3, R5, R242, 0x2 ;  /* 0x000000f2050a7211 */ /* 0x010fe200078610ff */
[----:B------:R-:W-:-:S03]  /*20fb0*/  IMAD R4, R32, c[0x0][0x190], RZ ;  /* 0x0000640020047a24 */ /* 0x000fc600078e02ff */
[-C--:B------:R-:W-:Y:S01]  /*20fc0*/  LEA.HI.X.SX32 R11, R5, R243.reuse, 0x2, P3 ;  /* 0x000000f3050b7211 */ /* 0x080fe200018f16ff */
[----:B------:R1:W-:Y:S04]  /*20fd0*/  STL.64 [R1+0x4710], R12 ;  /* 0x0047100c01007387 */ /* 0x0003e80000100a00 */
[----:B------:R4:W-:Y:S01]  /*20fe0*/  STL.64 [R1+0x46d8], R10 ;  /* 0x0046d80a01007387 */ /* 0x0009e20000100a00 */
[----:B------:R-:W-:Y:S01]  /*20ff0*/  IMAD R3, R29, c[0x0][0x190], RZ ;  /* 0x000064001d037a24 */ /* 0x000fe200078e02ff */
[-C--:B-1----:R-:W-:Y:S02]  /*21000*/  LEA R12, P1, R6, R242.reuse, 0x2 ;  /* 0x000000f2060c7211 */ /* 0x082fe400078210ff */
[----:B----4-:R-:W-:Y:S02]  /*21010*/  LEA R10, P3, R4, R242, 0x2 ;  /* 0x000000f2040a7211 */ /* 0x010fe400078610ff */
[-C--:B------:R-:W-:Y:S01]  /*21020*/  LEA.HI.X.SX32 R13, R6, R243.reuse, 0x2, P1 ;  /* 0x000000f3060d7211 */ /* 0x080fe200008f16ff */
[----:B------:R-:W-:Y:S01]  /*21030*/  IMAD R2, R27, c[0x0][0x190], RZ ;  /* 0x000064001b027a24 */ /* 0x000fe200078e02ff */
[----:B------:R-:W-:-:S03]  /*21040*/  LEA.HI.X.SX32 R11, R4, R243, 0x2, P3 ;  /* 0x000000f3040b7211 */ /* 0x000fc600018f16ff */
[----:B------:R1:W-:Y:S04]  /*21050*/  STL.64 [R1+0x46d0], R12 ;  /* 0x0046d00c01007387 */ /* 0x0003e80000100a00 */
[----:B------:R-:W4:Y:S04]  /*21060*/  LDL R247, [R1+0x7a78] ;  /* 0x007a780001f77983 */ /* 0x000f280000100800 */
[----:B------:R2:W-:Y:S01]  /*21070*/  STL.64 [R1+0x46c8], R10 ;  /* 0x0046c80a01007387 */ /* 0x0005e20000100a00 */
[----:B-1----:R-:W-:-:S03]  /*21080*/  LEA R12, P1, R3, R242, 0x2 ;  /* 0x000000f2030c7211 */ /* 0x002fc600078210ff */
[----:B------:R-:W4:Y:S01]  /*21090*/  LDL.LU R250, [R1+0x3b0] ;  /* 0x0003b00001fa7983 */ /* 0x000f220000300800 */
[----:B------:R-:W-:Y:S02]  /*210a0*/  LEA.HI.X.SX32 R13, R3, R243, 0x2, P1 ;  /* 0x000000f3030d7211 */ /* 0x000fe400008f16ff */
[----:B--2---:R-:W-:-:S04]  /*210b0*/  LEA R10, P3, R2, R242, 0x2 ;  /* 0x000000f2020a7211 */ /* 0x004fc800078610ff */
[----:B------:R-:W-:Y:S01]  /*210c0*/  LEA.HI.X.SX32 R11, R2, R243, 0x2, P3 ;  /* 0x000000f3020b7211 */ /* 0x000fe200018f16ff */
[----:B------:R-:W-:Y:S04]  /*210d0*/  STL.64 [R1+0x46c0], R12 ;  /* 0x0046c00c01007387 */ /* 0x000fe80000100a00 */
[----:B------:R-:W-:Y:S04]  /*210e0*/  STL.64 [R1+0x46b8], R10 ;  /* 0x0046b80a01007387 */ /* 0x000fe80000100a00 */
[----:B------:R-:W2:Y:S04]  /*210f0*/  LDL.LU R251, [R1+0x3d0] ;  /* 0x0003d00001fb7983 */ /* 0x000ea80000300800 */
[----:B------:R-:W2:Y:S01]  /*21100*/  LDL.LU R252, [R1+0x3f0] ;  /* 0x0003f00001fc7983 */ /* 0x000ea20000300800 */
[----:B------:R-:W-:Y:S01]  /*21110*/  SEL R26, R16, R26, !P4 ;  /* 0x0000001a101a7207 */ /* 0x000fe20006000000 */
[----:B------:R-:W-:Y:S01]  /*21120*/  @!P5 IMAD.MOV R18, RZ, RZ, -R18 ;  /* 0x000000ffff12d224 */ /* 0x000fe200078e0a12 */
[----:B------:R-:W-:-:S03]  /*21130*/  ISETP.GT.U32.AND P5, PT, R241, R234, PT ;  /* 0x000000eaf100720c */ /* 0x000fc60003fa4070 */
[----:B------:R-:W-:Y:S01]  /*21140*/  IMAD R5, R26, c[0x0][0x190], RZ ;  /* 0x000064001a057a24 */ /* 0x000fe200078e02ff */
[----:B------:R-:W-:-:S04]  /*21150*/  SEL R25, R16, R25, !P4 ;  /* 0x0000001910197207 */ /* 0x000fc80006000000 */
[----:B------:R-:W-:Y:S01]  /*21160*/  LEA R6, P1, R5, R242, 0x2 ;  /* 0x000000f205067211 */ /* 0x000fe200078210ff */
[----:B------:R-:W-:-:S03]  /*21170*/  IMAD R4, R25, c[0x0][0x190], RZ ;  /* 0x0000640019047a24 */ /* 0x000fc600078e02ff */
[----:B------:R-:W-:Y:S02]  /*21180*/  LEA.HI.X.SX32 R7, R5, R243, 0x2, P1 ;  /* 0x000000f305077211 */ /* 0x000fe400008f16ff */
[----:B------:R-:W-:Y:S01]  /*21190*/  @!P5 IADD3 R234, R234, -R241, RZ ;  /* 0x800000f1eaead210 */ /* 0x000fe20007ffe0ff */
[----:B------:R-:W-:Y:S01]  /*211a0*/  @!P6 IMAD.MOV R231, RZ, RZ, -R231 ;  /* 0x000000ffffe7e224 */ /* 0x000fe200078e0ae7 */
[C---:B------:R-:W-:Y:S01]  /*211b0*/  SEL R24, R16.reuse, R24, !P4 ;  /* 0x0000001810187207 */ /* 0x040fe20006000000 */
[----:B------:R1:W-:Y:S01]  /*211c0*/  STL.64 [R1+0x46b0], R6 ;  /* 0x0046b00601007387 */ /* 0x0003e20000100a00 */
[----:B------:R-:W-:Y:S02]  /*211d0*/  ISETP.GT.U32.AND P3, PT, R241, R234, PT ;  /* 0x000000eaf100720c */ /* 0x000fe40003f64070 */
[----:B------:R-:W-:Y:S01]  /*211e0*/  SEL R2, R16, R237, !P4 ;  /* 0x000000ed10027207 */ /* 0x000fe20006000000 */
[----:B------:R-:W-:Y:S01]  /*211f0*/  IMAD R3, R24, c[0x0][0x190], RZ ;  /* 0x0000640018037a24 */ /* 0x000fe200078e02ff */
[----:B------:R-:W2:Y:S01]  /*21200*/  LDL.LU R237, [R1+0x7f90] ;  /* 0x007f900001ed7983 */ /* 0x000ea20000300800 */
[----:B-1----:R-:W-:-:S04]  /*21210*/  LEA R6, P6, R4, R242, 0x2 ;  /* 0x000000f204067211 */ /* 0x002fc800078c10ff */
[----:B------:R-:W-:Y:S01]  /*21220*/  LEA.HI.X.SX32 R7, R4, R243, 0x2, P6 ;  /* 0x000000f304077211 */ /* 0x000fe200030f16ff */
[----:B------:R-:W-:-:S04]  /*21230*/  IMAD R2, R2, c[0x0][0x190], RZ ;  /* 0x0000640002027a24 */ /* 0x000fc800078e02ff */
[----:B------:R1:W-:Y:S01]  /*21240*/  STL.64 [R1+0x46a8], R6 ;  /* 0x0046a80601007387 */ /* 0x0003e20000100a00 */
[----:B------:R-:W-:Y:S01]  /*21250*/  @!P3 IMAD.IADD R234, R234, 0x1, -R241 ;  /* 0x00000001eaeab824 */ /* 0x000fe200078e0af1 */
[-C--:B------:R-:W-:Y:S02]  /*21260*/  LEA R4, P3, R2, R242.reuse, 0x2 ;  /* 0x000000f202047211 */ /* 0x080fe400078610ff */
[----:B-1----:R-:W-:-:S04]  /*21270*/  LEA R6, P6, R3, R242, 0x2 ;  /* 0x000000f203067211 */ /* 0x002fc800078c10ff */
[-C--:B------:R-:W-:Y:S02]  /*21280*/  LEA.HI.X.SX32 R7, R3, R243.reuse, 0x2, P6 ;  /* 0x000000f303077211 */ /* 0x080fe400030f16ff */
[----:B------:R-:W-:Y:S01]  /*21290*/  LEA.HI.X.SX32 R5, R2, R243, 0x2, P3 ;  /* 0x000000f302057211 */ /* 0x000fe200018f16ff */
[----:B------:R-:W-:Y:S01]  /*212a0*/  @!P0 IMAD.MOV R233, RZ, RZ, -R233 ;  /* 0x000000ffffe98224 */ /* 0x000fe200078e0ae9 */
[----:B---3--:R-:W-:Y:S02]  /*212b0*/  ISETP.GE.AND P0, PT, R246, RZ, PT ;  /* 0x000000fff600720c */ /* 0x008fe40003f06270 */
[----:B------:R-:W-:Y:S02]  /*212c0*/  ISETP.GE.AND P6, PT, R248, RZ, PT ;  /* 0x000000fff800720c */ /* 0x000fe40003fc6270 */
[----:B------:R-:W3:Y:S04]  /*212d0*/  LDL.LU R248, [R1+0x468] ;  /* 0x0004680001f87983 */ /* 0x000ee80000300800 */
[----:B------:R-:W-:Y:S04]  /*212e0*/  STL.64 [R1+0x43b8], R6 ;  /* 0x0043b80601007387 */ /* 0x000fe80000100a00 */
[----:B------:R1:W-:Y:S04]  /*212f0*/  STL.64 [R1+0x43b0], R4 ;  /* 0x0043b00401007387 */ /* 0x0003e80000100a00 */
[----:B------:R-:W3:Y:S01]  /*21300*/  LDL R246, [R1+0x7a6c] ;  /* 0x007a6c0001f67983 */ /* 0x000ee20000100800 */
[----:B----4-:R-:W-:-:S03]  /*21310*/  SEL R3, R16, R250, !P4 ;  /* 0x000000fa10037207 */ /* 0x010fc60006000000 */
[----:B------:R-:W4:Y:S02]  /*21320*/  LDL.LU R250, [R1+0x46c] ;  /* 0x00046c0001fa7983 */ /* 0x000f240000300800 */
[----:B-1----:R-:W-:Y:S01]  /*21330*/  IMAD R5, R3, c[0x0][0x190], RZ ;  /* 0x0000640003057a24 */ /* 0x002fe200078e02ff */
[C---:B--2---:R-:W-:Y:S02]  /*21340*/  SEL R2, R16.reuse, R251, !P4 ;  /* 0x000000fb10027207 */ /* 0x044fe40006000000 */
[----:B------:R-:W2:Y:S01]  /*21350*/  LDL.LU R251, [R1+0x470] ;  /* 0x0004700001fb7983 */ /* 0x000ea20000300800 */
[----:B------:R-:W-:-:S03]  /*21360*/  SEL R3, R16, R252, !P4 ;  /* 0x000000fc10037207 */ /* 0x000fc60006000000 */
[----:B------:R-:W2:Y:S01]  /*21370*/  LDL R252, [R1+0x7a68] ;  /* 0x007a680001fc7983 */ /* 0x000ea20000100800 */
[----:B------:R-:W-:-:S13]  /*21380*/  ISETP.GT.U32.AND P5, PT, R241, R236, PT ;  /* 0x000000ecf100720c */ /* 0x000fda0003fa4070 */
[----:B------:R-:W-:-:S05]  /*21390*/  @!P5 IMAD.IADD R236, R236, 0x1, -R241 ;  /* 0x00000001ececd824 */ /* 0x000fca00078e0af1 */
[----:B------:R-:W-:Y:S02]  /*213a0*/  ISETP.GT.U32.AND P5, PT, R241, R236, PT ;  /* 0x000000ecf100720c */ /* 0x000fe40003fa4070 */
[----:B------:R-:W-:-:S11]  /*213b0*/  ISETP.GE.AND P3, PT, R247, RZ, PT ;  /* 0x000000fff700720c */ /* 0x000fd60003f66270 */
[----:B------:R-:W-:Y:S01]  /*213c0*/  @!P5 IMAD.IADD R236, R236, 0x1, -R241 ;  /* 0x00000001ececd824 */ /* 0x000fe200078e0af1 */
[----:B------:R-:W-:-:S04]  /*213d0*/  LEA R6, P5, R5, R242, 0x2 ;  /* 0x000000f205067211 */ /* 0x000fc800078a10ff */
[----:B------:R-:W-:-:S05]  /*213e0*/  LEA.HI.X.SX32 R7, R5, R243, 0x2, P5 ;  /* 0x000000f305077211 */ /* 0x000fca00028f16ff */
[----:B------:R1:W-:Y:S04]  /*213f0*/  STL.64 [R1+0x4198], R6 ;  /* 0x0041980601007387 */ /* 0x0003e80000100a00 */
[----:B------:R-:W-:Y:S04]  /*21400*/  STL [R1+0x7f18], R242 ;  /* 0x007f18f201007387 */ /* 0x000fe80000100800 */
[----:B------:R-:W2:Y:S01]  /*21410*/  LDL.LU R247, [R1+0x474] ;  /* 0x0004740001f77983 */ /* 0x000ea20000300800 */
[----:B------:R-:W-:Y:S02]  /*21420*/  @!P2 IADD3 R234, -R234, RZ, RZ ;  /* 0x000000ffeaeaa210 */ /* 0x000fe40007ffe1ff */
[----:B------:R-:W-:Y:S01]  /*21430*/  ISETP.GT.U32.AND P2, PT, R241, R238, PT ;  /* 0x000000eef100720c */ /* 0x000fe20003f44070 */
[----:B------:R-:W-:-:S02]  /*21440*/  IMAD R2, R2, c[0x0][0x190], RZ ;  /* 0x0000640002027a24 */ /* 0x000fc400078e02ff */
[----:B------:R-:W-:-:S05]  /*21450*/  IMAD R3, R3, c[0x0][0x190], RZ ;  /* 0x0000640003037a24 */ /* 0x000fca00078e02ff */
[----:B-1----:R-:W-:-:S05]  /*21460*/  LEA R6, P5, R3, R242, 0x2 ;  /* 0x000000f203067211 */ /* 0x002fca00078a10ff */
[----:B------:R-:W-:Y:S01]  /*21470*/  @!P2 IMAD.IADD R238, R238, 0x1, -R241 ;  /* 0x00000001eeeea824 */ /* 0x000fe200078e0af1 */
[C---:B------:R-:W-:Y:S02]  /*21480*/  LEA R10, P2, R2.reuse, R242, 0x2 ;  /* 0x000000f2020a7211 */ /* 0x040fe400078410ff */
[-C--:B------:R-:W-:Y:S02]  /*21490*/  LEA.HI.X.SX32 R7, R3, R243.reuse, 0x2, P5 ;  /* 0x000000f303077211 */ /* 0x080fe400028f16ff */
[----:B------:R-:W-:Y:S02]  /*214a0*/  LEA.HI.X.SX32 R11, R2, R243, 0x2, P2 ;  /* 0x000000f3020b7211 */ /* 0x000fe400010f16ff */
[----:B------:R-:W-:-:S03]  /*214b0*/  ISETP.GT.U32.AND P2, PT, R241, R238, PT ;  /* 0x000000eef100720c */ /* 0x000fc60003f44070 */
[----:B------:R-:W-:Y:S10]  /*214c0*/  STL.64 [R1+0x4190], R10 ;  /* 0x0041900a01007387 */ /* 0x000ff40000100a00 */
[----:B------:R-:W-:-:S02]  /*214d0*/  @!P2 IMAD.IADD R238, R238, 0x1, -R241 ;  /* 0x00000001eeeea824 */ /* 0x000fc400078e0af1 */
[----:B---3--:R-:W-:Y:S02]  /*214e0*/  IMAD R5, R248, c[0x0][0x184], RZ ;  /* 0x00006100f8057a24 */ /* 0x008fe400078e02ff */
[----:B------:R-:W3:Y:S03]  /*214f0*/  LDL.LU R248, [R1+0x478] ;  /* 0x0004780001f87983 */ /* 0x000ee60000300800 */
[C---:B------:R-:W-:Y:S01]  /*21500*/  LEA R2, P5, R5.reuse, c[0x0][0x160], 0x2 ;  /* 0x0000580005027a11 */ /* 0x040fe200078a10ff */
[----:B------:R1:W-:Y:S03]  /*21510*/  STL.64 [R1+0x4038], R6 ;  /* 0x0040380601007387 */ /* 0x0003e60000100a00 */
[----:B------:R-:W-:Y:S01]  /*21520*/  LEA.HI.X.SX32 R3, R5, c[0x0][0x164], 0x2, P5 ;  /* 0x0000590005037a11 */ /* 0x000fe200028f16ff */
[----:B----4-:R-:W-:-:S02]  /*21530*/  IMAD R5, R250, c[0x0][0x184], RZ ;  /* 0x00006100fa057a24 */ /* 0x010fc400078e02ff */
[----:B------:R-:W4:Y:S01]  /*21540*/  LDL.LU R250, [R1+0x47c] ;  /* 0x00047c0001fa7983 */ /* 0x000f220000300800 */
[----:B--2---:R-:W-:-:S03]  /*21550*/  IMAD R9, R251, c[0x0][0x184], RZ ;  /* 0x00006100fb097a24 */ /* 0x004fc600078e02ff */
[----:B------:R-:W2:Y:S01]  /*21560*/  LDL.LU R251, [R1+0x480] ;  /* 0x0004800001fb7983 */ /* 0x000ea20000300800 */
[----:B------:R-:W-:-:S03]  /*21570*/  ISETP.GE.AND P2, PT, R252, RZ, PT ;  /* 0x000000fffc00720c */ /* 0x000fc60003f46270 */
[----:B------:R-:W2:Y:S01]  /*21580*/  LDL.LU R252, [R1+0x484] ;  /* 0x0004840001fc7983 */ /* 0x000ea20000300800 */
[----:B------:R-:W-:Y:S02]  /*21590*/  ISETP.GT.U32.AND P1, PT, R241, R235, PT ;  /* 0x000000ebf100720c */ /* 0x000fe40003f24070 */
[----:B------:R-:W-:Y:S01]  /*215a0*/  IABS R28, R20 ;  /* 0x00000014001c7213 */ /* 0x000fe20000000000 */
[----:B------:R-:W2:Y:S10]  /*215b0*/  LDL.LU R37, [R1+0x464] ;  /* 0x0004640001257983 */ /* 0x000eb40000300800 */
[----:B------:R-:W-:Y:S01]  /*215c0*/  @!P1 IMAD.IADD R235, R235, 0x1, -R241 ;  /* 0x00000001ebeb9824 */ /* 0x000fe200078e0af1 */
[C---:B------:R-:W-:Y:S01]  /*215d0*/  ISETP.GT.U32.AND P5, PT, R241.reuse, R0, PT ;  /* 0x00000000f100720c */ /* 0x040fe20003fa4070 */
[----:B------:R-:W-:Y:S01]  /*215e0*/  IMAD.HI.U32 R4, R240, R28, RZ ;  /* 0x0000001cf0047227 */ /* 0x000fe200078e00ff */
[----:B------:R-:W2:Y:S03]  /*215f0*/  LDL.LU R35, [R1+0x460] ;  /* 0x0004600001237983 */ /* 0x000ea60000300800 */
[----:B------:R-:W-:Y:S01]  /*21600*/  @!P0 IMAD.MOV R235, RZ, RZ, -R235 ;  /* 0x000000ffffeb8224 */ /* 0x000fe200078e0aeb */
[----:B------:R-:W-:-:S02]  /*21610*/  ISETP.GT.U32.AND P0, PT, R241, R239, PT ;  /* 0x000000eff100720c */ /* 0x000fc40003f04070 */
[----:B------:R-:W-:Y:S01]  /*21620*/  ISETP.GT.U32.AND P1, PT, R241, R237, PT ;  /* 0x000000edf100720c */ /* 0x000fe20003f24070 */
[----:B------:R-:W-:Y:S01]  /*21630*/  IMAD.MOV R4, RZ, RZ, -R4 ;  /* 0x000000ffff047224 */ /* 0x000fe200078e0a04 */
[----:B------:R-:W2:Y:S09]  /*21640*/  LDL.LU R34, [R1+0x45c] ;  /* 0x00045c0001227983 */ /* 0x000eb20000300800 */
[--C-:B------:R-:W-:Y:S01]  /*21650*/  @!P0 IMAD.IADD R239, R239, 0x1, -R241.reuse ;  /* 0x00000001efef8824 */ /* 0x100fe200078e0af1 */
[----:B------:R-:W2:Y:S01]  /*21660*/  LDL.LU R33, [R1+0x458] ;  /* 0x0004580001217983 */ /* 0x000ea20000300800 */
[----:B------:R-:W-:-:S03]  /*21670*/  @!P1 IMAD.IADD R237, R237, 0x1, -R241 ;  /* 0x00000001eded9824 */ /* 0x000fc600078e0af1 */
[C---:B------:R-:W-:Y:S01]  /*21680*/  ISETP.GT.U32.AND P0, PT, R241.reuse, R239, PT ;  /* 0x000000eff100720c */ /* 0x040fe20003f04070 */
[C---:B------:R-:W-:Y:S01]  /*21690*/  IMAD R28, R241.reuse, R4, R28 ;  /* 0x00000004f11c7224 */ /* 0x040fe200078e021c */
[----:B------:R-:W-:Y:S01]  /*216a0*/  ISETP.GT.U32.AND P1, PT, R241, R237, PT ;  /* 0x000000edf100720c */ /* 0x000fe20003f24070 */
[----:B------:R-:W-:Y:S01]  /*216b0*/  @!P5 IMAD.IADD R0, R0, 0x1, -R241 ;  /* 0x000000010000d824 */ /* 0x000fe200078e0af1 */
[----:B------:R-:W-:Y:S01]  /*216c0*/  LEA R4, P5, R9, c[0x0][0x160], 0x2 ;  /* 0x0000580009047a11 */ /* 0x000fe200078a10ff */
[----:B------:R-:W2:Y:S01]  /*216d0*/  LDL.LU R32, [R1+0x454] ;  /* 0x0004540001207983 */ /* 0x000ea20000300800 */
[----:B------:R-:W-:-:S03]  /*216e0*/  IADD3 R23, R19, -0x1c, RZ ;  /* 0xffffffe413177810 */ /* 0x000fc60007ffe0ff */
[----:B------:R-:W2:Y:S04]  /*216f0*/  LDL.LU R31, [R1+0x450] ;  /* 0x00045000011f7983 */ /* 0x000ea80000300800 */
[--C-:B------:R-:W-:Y:S01]  /*21700*/  @!P0 IMAD.IADD R239, R239, 0x1, -R241.reuse ;  /* 0x00000001efef8824 */ /* 0x100fe200078e0af1 */
[----:B-1----:R-:W-:Y:S01]  /*21710*/  LEA R6, P0, R5, c[0x0][0x160], 0x2 ;  /* 0x0000580005067a11 */ /* 0x002fe200078010ff */
[----:B------:R-:W-:Y:S01]  /*21720*/  @!P1 IMAD.IADD R237, R237, 0x1, -R241 ;  /* 0x00000001eded9824 */ /* 0x000fe200078e0af1 */
[----:B------:R-:W-:Y:S01]  /*21730*/  ISETP.GT.U32.AND P1, PT, R241, R8, PT ;  /* 0x00000008f100720c */ /* 0x000fe20003f24070 */
[----:B------:R-:W2:Y:S01]  /*21740*/  LDL.LU R30, [R1+0x44c] ;  /* 0x00044c00011e7983 */ /* 0x000ea20000300800 */
[----:B------:R-:W-:Y:S02]  /*21750*/  LEA.HI.X.SX32 R7, R5, c[0x0][0x164], 0x2, P0 ;  /* 0x0000590005077a11 */ /* 0x000fe400000f16ff */
[----:B------:R-:W-:Y:S01]  /*21760*/  LEA.HI.X.SX32 R5, R9, c[0x0][0x164], 0x2, P5 ;  /* 0x0000590009057a11 */ /* 0x000fe200028f16ff */
[----:B------:R-:W-:Y:S01]  /*21770*/  @!P3 IMAD.MOV R237, RZ, RZ, -R237 ;  /* 0x000000ffffedb224 */ /* 0x000fe200078e0aed */
[----:B------:R-:W-:Y:S01]  /*21780*/  ISETP.GT.U32.AND P5, PT, R241, R28, PT ;  /* 0x0000001cf100720c */ /* 0x000fe20003fa4070 */
[----:B------:R-:W-:Y:S01]  /*21790*/  @!P2 IMAD.MOV R239, RZ, RZ, -R239 ;  /* 0x000000ffffefa224 */ /* 0x000fe200078e0aef */
[----:B------:R-:W-:Y:S01]  /*217a0*/  ISETP.GE.AND P3, PT, R246, RZ, PT ;  /* 0x000000fff600720c */ /* 0x000fe20003f66270 */
[----:B------:R-:W-:Y:S01]  /*217b0*/  IMAD R9, R247, c[0x0][0x184], RZ ;  /* 0x00006100f7097a24 */ /* 0x000fe200078e02ff */
[----:B------:R-:W-:Y:S01]  /*217c0*/  ISETP.GT.U32.AND P0, PT, R241, R0, PT ;  /* 0x00000000f100720c */ /* 0x000fe20003f04070 */
[----:B------:R-:W2:Y:S02]  /*217d0*/  LDL.LU R29, [R1+0x448] ;  /* 0x00044800011d7983 */ /* 0x000ea40000300800 */
[--C-:B------:R-:W-:Y:S01]  /*217e0*/  @!P1 IMAD.IADD R8, R8, 0x1, -R241.reuse ;  /* 0x0000000108089824 */ /* 0x100fe200078e0af1 */
[C---:B------:R-:W-:Y:S01]  /*217f0*/  LEA R12, P2, R9.reuse, c[0x0][0x160], 0x2 ;  /* 0x00005800090c7a11 */ /* 0x040fe200078410ff */
[----:B------:R-:W2:Y:S04]  /*21800*/  LDL.LU R27, [R1+0x444] ;  /* 0x00044400011b7983 */ /* 0x000ea80000300800 */
[----:B------:R-:W-:Y:S01]  /*21810*/  @!P5 IMAD.IADD R28, R28, 0x1, -R241 ;  /* 0x000000011c1cd824 */ /* 0x000fe200078e0af1 */
[----:B------:R-:W-:Y:S01]  /*21820*/  LEA.HI.X.SX32 R13, R9, c[0x0][0x164], 0x2, P2 ;  /* 0x00005900090d7a11 */ /* 0x000fe200010f16ff */
[----:B------:R-:W-:Y:S01]  /*21830*/  @!P3 IMAD.MOV R238, RZ, RZ, -R238 ;  /* 0x000000ffffeeb224 */ /* 0x000fe200078e0aee */
[----:B------:R-:W-:Y:S01]  /*21840*/  ISETP.GE.AND P3, PT, R22, RZ, PT ;  /* 0x000000ff1600720c */ /* 0x000fe20003f66270 */
[----:B------:R-:W2:Y:S01]  /*21850*/  LDL.LU R26, [R1+0x440] ;  /* 0x00044000011a7983 */ /* 0x000ea20000300800 */
[----:B------:R-:W-:-:S02]  /*21860*/  ISETP.GT.U32.AND P1, PT, R241, R8, PT ;  /* 0x00000008f100720c */ /* 0x000fc40003f24070 */
[----:B------:R-:W-:Y:S01]  /*21870*/  ISETP.GT.U32.AND P2, PT, R241, R28, PT ;  /* 0x0000001cf100720c */ /* 0x000fe20003f44070 */
[----:B------:R-:W2:Y:S01]  /*21880*/  LDL.LU R25, [R1+0x43c] ;  /* 0x00043c0001197983 */ /* 0x000ea20000300800 */
[----:B------:R-:W-:Y:S02]  /*21890*/  @!P0 IADD3 R0, R0, -R241, RZ ;  /* 0x800000f100008210 */ /* 0x000fe40007ffe0ff */
[----:B------:R-:W-:Y:S01]  /*218a0*/  @!P6 IADD3 R236, -R236, RZ, RZ ;  /* 0x000000ffecece210 */ /* 0x000fe20007ffe1ff */
[----:B------:R-:W2:Y:S01]  /*218b0*/  LDL.LU R24, [R1+0x438] ;  /* 0x0004380001187983 */ /* 0x000ea20000300800 */
[----:B------:R-:W-:Y:S02]  /*218c0*/  ISETP.GE.U32.AND P6, PT, R23, 0x7fffffc5, PT ;  /* 0x7fffffc51700780c */ /* 0x000fe40003fc6070 */
[----:B------:R-:W-:Y:S01]  /*218d0*/  ISETP.GE.AND P0, PT, R21, RZ, PT ;  /* 0x000000ff1500720c */ /* 0x000fe20003f06270 */
[----:B------:R-:W2:Y:S01]  /*218e0*/  LDL.LU R23, [R1+0x434] ;  /* 0x0004340001177983 */ /* 0x000ea20000300800 */
[----:B------:R-:W-:Y:S01]  /*218f0*/  @!P3 IMAD.MOV R0, RZ, RZ, -R0 ;  /* 0x000000ffff00b224 */ /* 0x000fe200078e0a00 */
[----:B------:R-:W-:Y:S01]  /*21900*/  ISETP.GE.AND P3, PT, R20, RZ, PT ;  /* 0x000000ff1400720c */ /* 0x000fe20003f66270 */
[--C-:B------:R-:W-:Y:S01]  /*21910*/  @!P1 IMAD.IADD R8, R8, 0x1, -R241.reuse ;  /* 0x0000000108089824 */ /* 0x100fe200078e0af1 */
[----:B------:R-:W2:Y:S01]  /*21920*/  LDL.LU R22, [R1+0x430] ;  /* 0x0004300001167983 */ /* 0x000ea20000300800 */
[----:B------:R-:W-:Y:S01]  /*21930*/  @!P2 IMAD.IADD R28, R28, 0x1, -R241 ;  /* 0x000000011c1ca824 */ /* 0x000fe200078e0af1 */
[----:B------:R-:W-:-:S02]  /*21940*/  IADD3 R36, R19, -0x18, RZ ;  /* 0xffffffe813247810 */ /* 0x000fc40007ffe0ff */
[----:B------:R-:W2:Y:S01]  /*21950*/  LDL.LU R21, [R1+0x42c] ;  /* 0x00042c0001157983 */ /* 0x000ea20000300800 */
[C---:B------:R-:W-:Y:S02]  /*21960*/  IADD3 R9, R19.reuse, -0x14, RZ ;  /* 0xffffffec13097810 */ /* 0x040fe40007ffe0ff */
[C---:B------:R-:W-:Y:S01]  /*21970*/  IADD3 R229, R19.reuse, -0x10, RZ ;  /* 0xfffffff013e57810 */ /* 0x040fe20007ffe0ff */
[----:B------:R-:W2:Y:S01]  /*21980*/  LDL.LU R20, [R1+0x428] ;  /* 0x0004280001147983 */ /* 0x000ea20000300800 */
[C---:B------:R-:W-:Y:S02]  /*21990*/  IADD3 R241, R19.reuse, -0xc, RZ ;  /* 0xfffffff413f17810 */ /* 0x040fe40007ffe0ff */
[----:B------:R-:W-:Y:S02]  /*219a0*/  IADD3 R240, R19, -0x5, RZ ;  /* 0xfffffffb13f07810 */ /* 0x000fe40007ffe0ff */
[----:B------:R-:W2:Y:S04]  /*219b0*/  LDL.LU R19, [R1+0x424] ;  /* 0x0004240001137983 */ /* 0x000ea80000300800 */
[----:B------:R-:W2:Y:S04]  /*219c0*/  LDL.LU R244, [R1+0x420] ;  /* 0x0004200001f47983 */ /* 0x000ea80000300800 */
[----:B------:R-:W2:Y:S04]  /*219d0*/  LDL.LU R245, [R1+0x41c] ;  /* 0x00041c0001f57983 */ /* 0x000ea80000300800 */
[----:B------:R-:W2:Y:S01]  /*219e0*/  LDL.LU R246, [R1+0x418] ;  /* 0x0004180001f67983 */ /* 0x000ea20000300800 */
[----:B------:R-:W-:-:S03]  /*219f0*/  ISETP.GE.U32.AND P1, PT, R9, 0x7fffffcd, PT ;  /* 0x7fffffcd0900780c */ /* 0x000fc60003f26070 */
[----:B------:R-:W2:Y:S01]  /*21a00*/  LDL.LU R247, [R1+0x414] ;  /* 0x0004140001f77983 */ /* 0x000ea20000300800 */
[----:B---3--:R-:W-:-:S03]  /*21a10*/  IMAD R11, R248, c[0x0][0x184], RZ ;  /* 0x00006100f80b7a24 */ /* 0x008fc600078e02ff */
[----:B------:R-:W3:Y:S01]  /*21a20*/  LDL.LU R248, [R1+0x408] ;  /* 0x0004080001f87983 */ /* 0x000ee20000300800 */
[----:B----4-:R-:W-:-:S03]  /*21a30*/  IMAD R9, R250, c[0x0][0x184], RZ ;  /* 0x00006100fa097a24 */ /* 0x010fc600078e02ff */
[----:B------:R-:W4:Y:S01]  /*21a40*/  LDL.LU R250, [R1+0x404] ;  /* 0x0004040001fa7983 */ /* 0x000f220000300800 */
[----:B--2---:R-:W-:-:S03]  /*21a50*/  IMAD R226, R251, c[0x0][0x184], RZ ;  /* 0x00006100fbe27a24 */ /* 0x004fc600078e02ff */
[----:B------:R-:W2:Y:S01]  /*21a60*/  LDL.LU R251, [R1+0x400] ;  /* 0x0004000001fb7983 */ /* 0x000ea20000300800 */
[----:B------:R-:W-:-:S03]  /*21a70*/  IMAD R227, R252, c[0x0][0x184], RZ ;  /* 0x00006100fce37a24 */ /* 0x000fc600078e02ff */
[----:B------:R-:W2:Y:S01]  /*21a80*/  LDL.LU R252, [R1+0x3fc] ;  /* 0x0003fc0001fc7983 */ /* 0x000ea20000300800 */
[----:B------:R-:W-:-:S05]  /*21a90*/  SEL R39, R16, R37, !P4 ;  /* 0x0000002510277207 */ /* 0x000fca0006000000 */
[----:B------:R-:W-:Y:S01]  /*21aa0*/  STL [R1+0x654], R39 ;  /* 0x0006542701007387 */ /* 0x000fe20000100800 */
[C---:B------:R-:W-:Y:S02]  /*21ab0*/  SEL R38, R16.reuse, R35, !P4 ;  /* 0x0000002310267207 */ /* 0x040fe40006000000 */
[----:B------:R-:W-:-:S03]  /*21ac0*/  SEL R37, R16, R34, !P4 ;  /* 0x0000002210257207 */ /* 0x000fc60006000000 */
[----:B------:R-:W-:Y:S04]  /*21ad0*/  STL [R1+0x650], R38 ;  /* 0x0006502601007387 */ /* 0x000fe80000100800 */
[----:B------:R-:W-:Y:S01]  /*21ae0*/  STL [R1+0x648], R37 ;  /* 0x0006482501007387 */ /* 0x000fe20000100800 */
[----:B------:R-:W-:-:S05]  /*21af0*/  SEL R35, R16, R33, !P4 ;  /* 0x0000002110237207 */ /* 0x000fca0006000000 */
[----:B------:R-:W-:Y:S01]  /*21b00*/  STL [R1+0x644], R35 ;  /* 0x0006442301007387 */ /* 0x000fe20000100800 */
[C---:B------:R-:W-:Y:S02]  /*21b10*/  SEL R34, R16.reuse, R32, !P4 ;  /* 0x0000002010227207 */ /* 0x040fe40006000000 */
[----:B------:R-:W-:-:S03]  /*21b20*/  SEL R33, R16, R31, !P4 ;  /* 0x0000001f10217207 */ /* 0x000fc60006000000 */
[----:B------:R-:W-:Y:S01]  /*21b30*/  STL [R1+0x640], R34 ;  /* 0x0006402201007387 */ /* 0x000fe20000100800 */
[----:B------:R-:W-:-:S03]  /*21b40*/  SEL R32, R16, R30, !P4 ;  /* 0x0000001e10207207 */ /* 0x000fc60006000000 */
[----:B------:R-:W-:Y:S04]  /*21b50*/  STL [R1+0x638], R33 ;  /* 0x0006382101007387 */ /* 0x000fe80000100800 */
[----:B------:R-:W-:Y:S01]  /*21b60*/  STL [R1+0x634], R32 ;  /* 0x0006342001007387 */ /* 0x000fe20000100800 */
[C---:B------:R-:W-:Y:S02]  /*21b70*/  SEL R31, R16.reuse, R29, !P4 ;  /* 0x0000001d101f7207 */ /* 0x040fe40006000000 */
[----:B------:R-:W-:-:S03]  /*21b80*/  SEL R30, R16, R27, !P4 ;  /* 0x0000001b101e7207 */ /* 0x000fc60006000000 */
[----:B------:R-:W-:Y:S01]  /*21b90*/  STL [R1+0x630], R31 ;  /* 0x0006301f01007387 */ /* 0x000fe20000100800 */
        /* <DEDUP_REMOVED lines=17> */
[----:B------:R1:W-:Y:S01]  /*21cb0*/  STL [R1+0x600], R21 ;  /* 0x0006001501007387 */ /* 0x0003e20000100800 */
[----:B------:R-:W-:-:S03]  /*21cc0*/  SEL R19, R16, R245, !P4 ;  /* 0x000000f510137207 */ /* 0x000fc60006000000 */
[----:B------:R1:W-:Y:S02]  /*21cd0*/  STL [R1+0x5f8], R20 ;  /* 0x0005f81401007387 */ /* 0x0003e40000100800 */
[C---:B-1----:R-:W-:Y:S02]  /*21ce0*/  SEL R21, R16.reuse, R246, !P4 ;  /* 0x000000f610157207 */ /* 0x042fe40006000000 */
[----:B------:R3:W-:Y:S01]  /*21cf0*/  STL [R1+0x5f4], R19 ;  /* 0x0005f41301007387 */ /* 0x0007e20000100800 */
[----:B------:R-:W-:-:S03]  /*21d00*/  SEL R20, R16, R247, !P4 ;  /* 0x000000f710147207 */ /* 0x000fc60006000000 */
[----:B------:R4:W-:Y:S04]  /*21d10*/  STL [R1+0x5f0], R21 ;  /* 0x0005f01501007387 */ /* 0x0009e80000100800 */
[----:B------:R2:W-:Y:S01]  /*21d20*/  STL [R1+0x5e8], R20 ;  /* 0x0005e81401007387 */ /* 0x0005e20000100800 */
[----:B---3--:R-:W-:-:S05]  /*21d30*/  SEL R19, R16, R248, !P4 ;  /* 0x000000f810137207 */ /* 0x008fca0006000000 */
[----:B------:R1:W-:Y:S01]  /*21d40*/  STL [R1+0x5e0], R19 ;  /* 0x0005e01301007387 */ /* 0x0003e20000100800 */
[----:B----4-:R-:W-:-:S05]  /*21d50*/  SEL R21, R16, R250, !P4 ;  /* 0x000000fa10157207 */ /* 0x010fca0006000000 */
[----:B------:R3:W-:Y:S04]  /*21d60*/  STL [R1+0x5dc], R21 ;  /* 0x0005dc1501007387 */ /* 0x0007e80000100800 */
[----:B------:R-:W4:Y:S01]  /*21d70*/  LDL.LU R242, [R1+0x3f8] ;  /* 0x0003f80001f27983 */ /* 0x000f220000300800 */
[C---:B--2---:R-:W-:Y:S02]  /*21d80*/  SEL R20, R16.reuse, R251, !P4 ;  /* 0x000000fb10147207 */ /* 0x044fe40006000000 */
[----:B-1----:R-:W-:-:S03]  /*21d90*/  SEL R19, R16, R252, !P4 ;  /* 0x000000fc10137207 */ /* 0x002fc60006000000 */
[----:B------:R1:W-:Y:S04]  /*21da0*/  STL [R1+0x5d8], R20 ;  /* 0x0005d81401007387 */ /* 0x0003e80000100800 */
[----:B------:R-:W2:Y:S04]  /*21db0*/  LDL.LU R249, [R1+0x3f4] ;  /* 0x0003f40001f97983 */ /* 0x000ea80000300800 */
[----:B------:R1:W-:Y:S04]  /*21dc0*/  STL [R1+0x5d0], R19 ;  /* 0x0005d01301007387 */ /* 0x0003e80000100800 */
[----:B------:R-:W2:Y:S04]  /*21dd0*/  LDL.LU R41, [R1+0x3ec] ;  /* 0x0003ec0001297983 */ /* 0x000ea80000300800 */
        /* <DEDUP_REMOVED lines=17> */
[----:B---3--:R-:W3:Y:S04]  /*21ef0*/  LDL.LU R21, [R1+0x39c] ;  /* 0x00039c0001157983 */ /* 0x008ee80000300800 */
[----:B-1----:R-:W3:Y:S04]  /*21f00*/  LDL.LU R20, [R1+0x398] ;  /* 0x0003980001147983 */ /* 0x002ee80000300800 */
[----:B------:R-:W3:Y:S04]  /*21f10*/  LDL.LU R19, [R1+0x394] ;  /* 0x0003940001137983 */ /* 0x000ee80000300800 */
[----:B------:R-:W3:Y:S04]  /*21f20*/  LDL.LU R244, [R1+0x38c] ;  /* 0x00038c0001f47983 */ /* 0x000ee80000300800 */
[----:B------:R-:W3:Y:S04]  /*21f30*/  LDL.LU R245, [R1+0x388] ;  /* 0x0003880001f57983 */ /* 0x000ee80000300800 */
[----:B------:R-:W3:Y:S04]  /*21f40*/  LDL.LU R246, [R1+0x384] ;  /* 0x0003840001f67983 */ /* 0x000ee80000300800 */
[----:B------:R-:W3:Y:S04]  /*21f50*/  LDL.LU R247, [R1+0x380] ;  /* 0x0003800001f77983 */ /* 0x000ee80000300800 */
[----:B------:R-:W3:Y:S04]  /*21f60*/  LDL.LU R248, [R1+0x37c] ;  /* 0x00037c0001f87983 */ /* 0x000ee80000300800 */
[----:B------:R-:W3:Y:S04]  /*21f70*/  LDL.LU R250, [R1+0x378] ;  /* 0x0003780001fa7983 */ /* 0x000ee80000300800 */
[----:B------:R-:W3:Y:S04]  /*21f80*/  LDL.LU R251, [R1+0x374] ;  /* 0x0003740001fb7983 */ /* 0x000ee80000300800 */
[----:B------:R-:W3:Y:S01]  /*21f90*/  LDL.LU R252, [R1+0x36c] ;  /* 0x00036c0001fc7983 */ /* 0x000ee20000300800 */
[----:B----4-:R-:W-:-:S05]  /*21fa0*/  SEL R242, R16, R242, !P4 ;  /* 0x000000f210f27207 */ /* 0x010fca0006000000 */
[----:B------:R2:W-:Y:S02]  /*21fb0*/  STL [R1+0x5c8], R242 ;  /* 0x0005c8f201007387 */ /* 0x0005e40000100800 */
[----:B--2---:R-:W-:-:S05]  /*21fc0*/  SEL R242, R16, R249, !P4 ;  /* 0x000000f910f27207 */ /* 0x004fca0006000000 */
[----:B------:R1:W-:Y:S01]  /*21fd0*/  STL [R1+0x5c4], R242 ;  /* 0x0005c4f201007387 */ /* 0x0003e20000100800 */
[C---:B------:R-:W-:Y:S02]  /*21fe0*/  SEL R249, R16.reuse, R41, !P4 ;  /* 0x0000002910f97207 */ /* 0x040fe40006000000 */
[C---:B-1----:R-:W-:Y:S02]  /*21ff0*/  SEL R242, R16.reuse, R40, !P4 ;  /* 0x0000002810f27207 */ /* 0x042fe40006000000 */
[C---:B------:R-:W-:Y:S01]  /*22000*/  SEL R41, R16.reuse, R39, !P4 ;  /* 0x0000002710297207 */ /* 0x040fe20006000000 */
        /* <DEDUP_REMOVED lines=31> */
[----:B---3--:R-:W-:-:S03]  /*22200*/  SEL R23, R16, R21, !P4 ;  /* 0x0000001510177207 */ /* 0x008fc60006000000 */
        /* <DEDUP_REMOVED lines=8> */
[----:B------:R1:W-:Y:S04]  /*22290*/  STL [R1+0x54c], R21 ;  /* 0x00054c1501007387 */ /* 0x0003e80000100800 */
[----:B------:R2:W-:Y:S01]  /*222a0*/  STL [R1+0x548], R20 ;  /* 0x0005481401007387 */ /* 0x0005e20000100800 */
[----:B-1----:R-:W-:-:S03]  /*222b0*/  SEL R21, R16, R246, !P4 ;  /* 0x000000f610157207 */ /* 0x002fc60006000000 */
[----:B------:R1:W-:Y:S01]  /*222c0*/  STL [R1+0x540], R19 ;  /* 0x0005401301007387 */ /* 0x0003e20000100800 */
[----:B--2---:R-:W-:-:S03]  /*222d0*/  SEL R20, R16, R247, !P4 ;  /* 0x000000f710147207 */ /* 0x004fc60006000000 */
[----:B------:R2:W-:Y:S01]  /*222e0*/  STL [R1+0x53c], R21 ;  /* 0x00053c1501007387 */ /* 0x0005e20000100800 */
[----:B-1----:R-:W-:-:S03]  /*222f0*/  SEL R19, R16, R248, !P4 ;  /* 0x000000f810137207 */ /* 0x002fc60006000000 */
[----:B------:R1:W-:Y:S01]  /*22300*/  STL [R1+0x538], R20 ;  /* 0x0005381401007387 */ /* 0x0003e20000100800 */
[----:B--2---:R-:W-:-:S03]  /*22310*/  SEL R21, R16, R250, !P4 ;  /* 0x000000fa10157207 */ /* 0x004fc60006000000 */
[----:B------:R2:W-:Y:S04]  /*22320*/  STL [R1+0x530], R19 ;  /* 0x0005301301007387 */ /* 0x0005e80000100800 */
[----:B------:R3:W-:Y:S01]  /*22330*/  STL [R1+0x528], R21 ;  /* 0x0005281501007387 */ /* 0x0007e20000100800 */
[----:B-1----:R-:W-:-:S03]  /*22340*/  SEL R20, R16, R251, !P4 ;  /* 0x000000fb10147207 */ /* 0x002fc60006000000 */
[----:B------:R-:W4:Y:S01]  /*22350*/  LDL.LU R242, [R1+0x368] ;  /* 0x0003680001f27983 */ /* 0x000f220000300800 */
[----:B--2---:R-:W-:-:S03]  /*22360*/  SEL R19, R16, R252, !P4 ;  /* 0x000000fc10137207 */ /* 0x004fc60006000000 */
        /* <DEDUP_REMOVED lines=34> */
[C---:B--2---:R-:W-:Y:S02]  /*22590*/  SEL R242, R16.reuse, R249, !P4 ;  /* 0x000000f910f27207 */ /* 0x044fe40006000000 */
[----:B------:R-:W-:-:S03]  /*225a0*/  SEL R249, R16, R41, !P4 ;  /* 0x0000002910f97207 */ /* 0x000fc60006000000 */
[----:B------:R1:W-:Y:S01]  /*225b0*/  STL [R1+0x9ac], R242 ;  /* 0x0009acf201007387 */ /* 0x0003e20000100800 */
[----:B------:R-:W-:-:S03]  /*225c0*/  SEL R41, R16, R39, !P4 ;  /* 0x0000002710297207 */ /* 0x000fc60006000000 */
[----:B------:R-:W-:Y:S01]  /*225d0*/  STL [R1+0x9a8], R249 ;  /* 0x0009a8f901007387 */ /* 0x000fe20000100800 */
[C---:B-1----:R-:W-:Y:S02]  /*225e0*/  SEL R242, R16.reuse, R40, !P4 ;  /* 0x0000002810f27207 */ /* 0x042fe40006000000 */
[C---:B------:R-:W-:Y:S02]  /*225f0*/  SEL R40, R16.reuse, R38, !P4 ;  /* 0x0000002610287207 */ /* 0x040fe40006000000 */
        /* <DEDUP_REMOVED lines=37> */
[----:B------:R-:W-:Y:S04]  /*22850*/  STL [R1+0x95c], R22 ;  /* 0x00095c1601007387 */ /* 0x000fe80000100800 */
        /* <DEDUP_REMOVED lines=385> */
[----:B------:R-:W2:Y:S04]  /*24070*/  LDL.LU R41, [R1+0x8c] ;  /* 0x00008c0001297983 */ /* 0x000ea80000300800 */
[----:B------:R3:W-:Y:S04]  /*24080*/  STL [R1+0x74c], R20 ;  /* 0x00074c1401007387 */ /* 0x0007e80000100800 */
[----:B------:R-:W4:Y:S04]  /*24090*/  LDL.LU R40, [R1+0x88] ;  /* 0x0000880001287983 */ /* 0x000f280000300800 */
[----:B------:R1:W-:Y:S04]  /*240a0*/  STL [R1+0x748], R19 ;  /* 0x0007481301007387 */ /* 0x0003e80000100800 */
        /* <DEDUP_REMOVED lines=17> */
[----:B-1----:R-:W4:Y:S04]  /*241c0*/  LDL.LU R21, [R1+0x34] ;  /* 0x0000340001157983 */ /* 0x002f280000300800 */
[----:B---3--:R-:W3:Y:S04]  /*241d0*/  LDL.LU R20, [R1+0x2c] ;  /* 0x00002c0001147983 */ /* 0x008ee80000300800 */
        /* <DEDUP_REMOVED lines=9> */
[----:B------:R-:W3:Y:S01]  /*24270*/  LDL.LU R249, [R1] ;  /* 0x0000000001f97983 */ /* 0x000ee20000300800 */
[----:B--2---:R-:W-:-:S05]  /*24280*/  SEL R41, R16, R41, !P4 ;  /* 0x0000002910297207 */ /* 0x004fca0006000000 */
[----:B------:R1:W-:Y:S01]  /*24290*/  STL [R1+0x744], R41 ;  /* 0x0007442901007387 */ /* 0x0003e20000100800 */
[----:B----4-:R-:W-:-:S03]  /*242a0*/  SEL R40, R16, R40, !P4 ;  /* 0x0000002810287207 */ /* 0x010fc60006000000 */
[----:B-1----:R-:W2:Y:S01]  /*242b0*/  LDL.LU R41, [R1+0x7f8c] ;  /* 0x007f8c0001297983 */ /* 0x002ea20000300800 */
[----:B------:R-:W-:-:S03]  /*242c0*/  SEL R39, R16, R39, !P4 ;  /* 0x0000002710277207 */ /* 0x000fc60006000000 */
[----:B------:R1:W-:Y:S01]  /*242d0*/  STL [R1+0x740], R40 ;  /* 0x0007402801007387 */ /* 0x0003e20000100800 */
[C---:B------:R-:W-:Y:S02]  /*242e0*/  SEL R38, R16.reuse, R38, !P4 ;  /* 0x0000002610267207 */ /* 0x040fe40006000000 */
[C---:B------:R-:W-:Y:S01]  /*242f0*/  SEL R37, R16.reuse, R37, !P4 ;  /* 0x0000002510257207 */ /* 0x040fe20006000000 */
[----:B-1----:R-:W4:Y:S01]  /*24300*/  LDL.LU R40, [R1+0x7f88] ;  /* 0x007f880001287983 */ /* 0x002f220000300800 */
[----:B------:R-:W-:-:S03]  /*24310*/  SEL R35, R16, R35, !P4 ;  /* 0x0000002310237207 */ /* 0x000fc60006000000 */
[----:B------:R1:W-:Y:S01]  /*24320*/  STL [R1+0x73c], R39 ;  /* 0x00073c2701007387 */ /* 0x0003e20000100800 */
[C---:B------:R-:W-:Y:S02]  /*24330*/  SEL R34, R16.reuse, R34, !P4 ;  /* 0x0000002210227207 */ /* 0x040fe40006000000 */
[C---:B------:R-:W-:Y:S01]  /*24340*/  SEL R33, R16.reuse, R33, !P4 ;  /* 0x0000002110217207 */ /* 0x040fe20006000000 */
[----:B-1----:R-:W2:Y:S04]  /*24350*/  LDL.LU R39, [R1+0x7f84] ;  /* 0x007f840001277983 */ /* 0x002ea80000300800 */
[----:B------:R1:W-:Y:S01]  /*24360*/  STL [R1+0x738], R38 ;  /* 0x0007382601007387 */ /* 0x0003e20000100800 */
[C---:B------:R-:W-:Y:S02]  /*24370*/  SEL R32, R16.reuse, R32, !P4 ;  /* 0x0000002010207207 */ /* 0x040fe40006000000 */
[C---:B------:R-:W-:Y:S01]  /*24380*/  SEL R31, R16.reuse, R31, !P4 ;  /* 0x0000001f101f7207 */ /* 0x040fe20006000000 */
[----:B-1----:R-:W2:Y:S04]  /*24390*/  LDL.LU R38, [R1+0x7f80] ;  /* 0x007f800001267983 */ /* 0x002ea80000300800 */
[----:B------:R1:W-:Y:S01]  /*243a0*/  STL [R1+0x734], R37 ;  /* 0x0007342501007387 */ /* 0x0003e20000100800 */
[----:B------:R-:W-:-:S03]  /*243b0*/  SEL R30, R16, R30, !P4 ;  /* 0x0000001e101e7207 */ /* 0x000fc60006000000 */
        /* <DEDUP_REMOVED lines=26> */
[----:B---3--:R-:W-:-:S03]  /*24560*/  SEL R20, R16, R20, !P4 ;  /* 0x0000001410147207 */ /* 0x008fc60006000000 */
[----:B-1----:R-:W3:Y:S04]  /*24570*/  LDL.LU R26, [R1+0x7f58] ;  /* 0x007f5800011a7983 */ /* 0x002ee80000300800 */
        /* <DEDUP_REMOVED lines=27> */
[----:B------:R1:W-:Y:S04]  /*24730*/  STL [R1+0x6e8], R246 ;  /* 0x0006e8f601007387 */ /* 0x0003e80000100800 */
        /* <DEDUP_REMOVED lines=10> */
[----:B-1----:R-:W3:Y:S01]  /*247e0*/  LDL.LU R252, [R1+0x7f1c] ;  /* 0x007f1c0001fc7983 */ /* 0x002ee20000300800 */
[----:B------:R-:W-:-:S05]  /*247f0*/  SEL R249, R16, R249, !P4 ;  /* 0x000000f910f97207 */ /* 0x000fca0006000000 */
[----:B------:R2:W-:Y:S02]  /*24800*/  STL [R1+0x6d0], R249 ;  /* 0x0006d0f901007387 */ /* 0x0005e40000100800 */
[C---:B--2---:R-:W-:Y:S02]  /*24810*/  SEL R249, R16.reuse, R251, !P4 ;  /* 0x000000fb10f97207 */ /* 0x044fe40006000000 */
[C---:B------:R-:W-:Y:S02]  /*24820*/  SEL R251, R16.reuse, R250, !P4 ;  /* 0x000000fa10fb7207 */ /* 0x040fe40006000000 */
[C---:B------:R-:W-:Y:S02]  /*24830*/  SEL R250, R16.reuse, R248, !P4 ;  /* 0x000000f810fa7207 */ /* 0x040fe40006000000 */
[C---:B------:R-:W-:Y:S02]  /*24840*/  SEL R248, R16.reuse, R246, !P4 ;  /* 0x000000f610f87207 */ /* 0x040fe40006000000 */
[----:B---3--:R-:W-:-:S05]  /*24850*/  SEL R252, R16, R252, !P4 ;  /* 0x000000fc10fc7207 */ /* 0x008fca0006000000 */
[----:B------:R-:W-:Y:S04]  /*24860*/  STL [R1+0x6cc], R252 ;  /* 0x0006ccfc01007387 */ /* 0x000fe80000100800 */
[----:B------:R1:W-:Y:S01]  /*24870*/  STL [R1+0x6c8], R249 ;  /* 0x0006c8f901007387 */ /* 0x0003e20000100800 */
[----:B------:R-:W-:-:S03]  /*24880*/  SEL R246, R16, R244, !P4 ;  /* 0x000000f410f67207 */ /* 0x000fc60006000000 */
[----:B------:R-:W-:Y:S01]  /*24890*/  STL [R1+0x6c4], R251 ;  /* 0x0006c4fb01007387 */ /* 0x000fe20000100800 */
[C---:B------:R-:W-:Y:S02]  /*248a0*/  SEL R244, R16.reuse, R20, !P4 ;  /* 0x0000001410f47207 */ /* 0x040fe40006000000 */
[C---:B-1----:R-:W-:Y:S02]  /*248b0*/  SEL R249, R16.reuse, R247, !P4 ;  /* 0x000000f710f97207 */ /* 0x042fe40006000000 */
[C---:B------:R-:W-:Y:S01]  /*248c0*/  SEL R247, R16.reuse, R245, !P4 ;  /* 0x000000f510f77207 */ /* 0x040fe20006000000 */
[----:B------:R-:W-:Y:S01]  /*248d0*/  STL [R1+0x6c0], R250 ;  /* 0x0006c0fa01007387 */ /* 0x000fe20000100800 */
[C---:B------:R-:W-:Y:S02]  /*248e0*/  SEL R245, R16.reuse, R19, !P4 ;  /* 0x0000001310f57207 */ /* 0x040fe40006000000 */
[C---:B------:R-:W-:Y:S01]  /*248f0*/  SEL R19, R16.reuse, R21, !P4 ;  /* 0x0000001510137207 */ /* 0x040fe20006000000 */
[----:B------:R-:W-:Y:S01]  /*24900*/  STL [R1+0x6bc], R249 ;  /* 0x0006bcf901007387 */ /* 0x000fe20000100800 */
[----:B------:R-:W-:-:S03]  /*24910*/  SEL R20, R16, R22, !P4 ;  /* 0x0000001610147207 */ /* 0x000fc60006000000 */
[----:B------:R-:W-:Y:S01]  /*24920*/  STL [R1+0x6b8], R248 ;  /* 0x0006b8f801007387 */ /* 0x000fe20000100800 */
[----:B------:R-:W-:-:S03]  /*24930*/  SEL R21, R16, R23, !P4 ;  /* 0x0000001710157207 */ /* 0x000fc60006000000 */
[----:B------:R-:W-:Y:S04]  /*24940*/  STL [R1+0x6b4], R247 ;  /* 0x0006b4f701007387 */ /* 0x000fe80000100800 */
[----:B------:R-:W-:Y:S04]  /*24950*/  STL [R1+0x6b0], R246 ;  /* 0x0006b0f601007387 */ /* 0x000fe80000100800 */
[----:B------:R-:W-:Y:S04]  /*24960*/  STL [R1+0x6ac], R245 ;  /* 0x0006acf501007387 */ /* 0x000fe80000100800 */
[----:B------:R-:W-:Y:S04]  /*24970*/  STL [R1+0x6a8], R244 ;  /* 0x0006a8f401007387 */ /* 0x000fe80000100800 */
[----:B------:R1:W-:Y:S04]  /*24980*/  STL [R1+0x6a4], R19 ;  /* 0x0006a41301007387 */ /* 0x0003e80000100800 */
[----:B------:R2:W-:Y:S04]  /*24990*/  STL [R1+0x6a0], R20 ;  /* 0x0006a01401007387 */ /* 0x0005e80000100800 */
[----:B------:R3:W-:Y:S01]  /*249a0*/  STL [R1+0x69c], R21 ;  /* 0x00069c1501007387 */ /* 0x0007e20000100800 */
[----:B-1----:R-:W-:-:S02]  /*249b0*/  SEL R19, R16, R24, !P4 ;  /* 0x0000001810137207 */ /* 0x002fc40006000000 */
[----:B--2---:R-:W-:-:S03]  /*249c0*/  SEL R20, R16, R25, !P4 ;  /* 0x0000001910147207 */ /* 0x004fc60006000000 */
[----:B------:R1:W-:Y:S01]  /*249d0*/  STL [R1+0x698], R19 ;  /* 0x0006981301007387 */ /* 0x0003e20000100800 */
[----:B---3--:R-:W-:-:S03]  /*249e0*/  SEL R21, R16, R26, !P4 ;  /* 0x0000001a10157207 */ /* 0x008fc60006000000 */
[----:B------:R2:W-:Y:S04]  /*249f0*/  STL [R1+0x694], R20 ;  /* 0x0006941401007387 */ /* 0x0005e80000100800 */
[----:B------:R3:W-:Y:S01]  /*24a00*/  STL [R1+0x690], R21 ;  /* 0x0006901501007387 */ /* 0x0007e20000100800 */
[C---:B-1----:R-:W-:Y:S02]  /*24a10*/  SEL R19, R16.reuse, R27, !P4 ;  /* 0x0000001b10137207 */ /* 0x042fe40006000000 */
        /* <DEDUP_REMOVED lines=20> */
[----:B----4-:R-:W-:-:S03]  /*24b60*/  SEL R21, R16, R40, !P4 ;  /* 0x0000002810157207 */ /* 0x010fc60006000000 */
        /* <DEDUP_REMOVED lines=343> */
[----:B------:R3:W-:Y:S04]  /*260e0*/  STL [R1+0x2d8], R21 ;  /* 0x0002d81501007387 */ /* 0x0007e80000100800 */
[----:B------:R-:W4:Y:S01]  /*260f0*/  LDL.LU R251, [R1+0x54] ;  /* 0x0000540001fb7983 */ /* 0x000f220000300800 */
[C---:B-1----:R-:W-:Y:S02]  /*26100*/  SEL R19, R16.reuse, R212, !P4 ;  /* 0x000000d410137207 */ /* 0x042fe40006000000 */
[----:B--2---:R-:W-:-:S03]  /*26110*/  SEL R20, R16, R213, !P4 ;  /* 0x000000d510147207 */ /* 0x004fc60006000000 */
[----:B------:R1:W-:Y:S01]  /*26120*/  STL [R1+0x2d4], R19 ;  /* 0x0002d41301007387 */ /* 0x0003e20000100800 */
[----:B---3--:R-:W-:-:S03]  /*26130*/  SEL R21, R16, R215, !P4 ;  /* 0x000000d710157207 */ /* 0x008fc60006000000 */
[----:B------:R2:W-:Y:S01]  /*26140*/  STL [R1+0x2d0], R20 ;  /* 0x0002d01401007387 */ /* 0x0005e20000100800 */
[C---:B-1----:R-:W-:Y:S02]  /*26150*/  SEL R19, R16.reuse, R214, !P4 ;  /* 0x000000d610137207 */ /* 0x042fe40006000000 */
[----:B--2---:R-:W-:-:S03]  /*26160*/  SEL R20, R16, R216, !P4 ;  /* 0x000000d810147207 */ /* 0x004fc60006000000 */
        /* <DEDUP_REMOVED lines=11> */
[C---:B-1----:R-:W-:Y:S02]  /*26220*/  SEL R21, R16.reuse, R221, !P4 ;  /* 0x000000dd10157207 */ /* 0x042fe40006000000 */
[----:B--2---:R-:W-:-:S03]  /*26230*/  SEL R20, R16, R222, !P4 ;  /* 0x000000de10147207 */ /* 0x004fc60006000000 */
[----:B------:R1:W-:Y:S01]  /*26240*/  STL [R1+0x2b0], R21 ;  /* 0x0002b01501007387 */ /* 0x0003e20000100800 */
[----:B---3--:R-:W-:-:S03]  /*26250*/  SEL R19, R16, R223, !P4 ;  /* 0x000000df10137207 */ /* 0x008fc60006000000 */
[----:B------:R2:W-:Y:S01]  /*26260*/  STL [R1+0x2ac], R20 ;  /* 0x0002ac1401007387 */ /* 0x0005e20000100800 */
[----:B------:R-:W-:-:S03]  /*26270*/  SEL R15, R16, R15, !P4 ;  /* 0x0000000f100f7207 */ /* 0x000fc60006000000 */
[----:B------:R3:W-:Y:S01]  /*26280*/  STL [R1+0x2a8], R19 ;  /* 0x0002a81301007387 */ /* 0x0007e20000100800 */
[C---:B-1----:R-:W-:Y:S02]  /*26290*/  SEL R21, R16.reuse, R224, !P4 ;  /* 0x000000e010157207 */ /* 0x042fe40006000000 */
[----:B--2---:R-:W-:-:S03]  /*262a0*/  SEL R20, R16, R225, !P4 ;  /* 0x000000e110147207 */ /* 0x004fc60006000000 */
[----:B------:R-:W-:Y:S01]  /*262b0*/  STL [R1+0x2a4], R21 ;  /* 0x0002a41501007387 */ /* 0x000fe20000100800 */
[C---:B---3--:R-:W-:Y:S02]  /*262c0*/  SEL R19, R16.reuse, R14, !P4 ;  /* 0x0000000e10137207 */ /* 0x048fe40006000000 */
[C---:B------:R-:W-:Y:S01]  /*262d0*/  SEL R14, R16.reuse, R17, !P4 ;  /* 0x00000011100e7207 */ /* 0x040fe20006000000 */
[----:B------:R-:W-:Y:S01]  /*262e0*/  STL [R1+0x2a0], R20 ;  /* 0x0002a01401007387 */ /* 0x000fe20000100800 */
[C---:B------:R-:W-:Y:S02]  /*262f0*/  LEA R10, P5, R11.reuse, c[0x0][0x160], 0x2 ;  /* 0x000058000b0a7a11 */ /* 0x040fe400078a10ff */
[----:B------:R-:W-:Y:S01]  /*26300*/  SEL R17, R16, R18, !P4 ;  /* 0x0000001210117207 */ /* 0x000fe20006000000 */
[----:B------:R-:W-:Y:S04]  /*26310*/  STL [R1+0x29c], R19 ;  /* 0x00029c1301007387 */ /* 0x000fe80000100800 */
[----:B------:R1:W-:Y:S01]  /*26320*/  STL [R1+0x298], R15 ;  /* 0x0002980f01007387 */ /* 0x0003e20000100800 */
[----:B------:R-:W-:-:S03]  /*26330*/  LEA.HI.X.SX32 R11, R11, c[0x0][0x164], 0x2, P5 ;  /* 0x000059000b0b7a11 */ /* 0x000fc600028f16ff */
[----:B------:R2:W-:Y:S01]  /*26340*/  STL [R1+0x294], R14 ;  /* 0x0002940e01007387 */ /* 0x0005e20000100800 */
[----:B------:R-:W-:Y:S02]  /*26350*/  ISETP.GE.U32.AND P5, PT, R36, 0x7fffffc9, PT ;  /* 0x7fffffc92400780c */ /* 0x000fe40003fa6070 */
[C---:B-1----:R-:W-:Y:S01]  /*26360*/  SEL R15, R16.reuse, R230, !P4 ;  /* 0x000000e6100f7207 */ /* 0x042fe20006000000 */
[----:B------:R1:W-:Y:S01]  /*26370*/  STL [R1+0x290], R17 ;  /* 0x0002901101007387 */ /* 0x0003e20000100800 */
[C---:B--2---:R-:W-:Y:S01]  /*26380*/  SEL R14, R16.reuse, R231, !P4 ;  /* 0x000000e7100e7207 */ /* 0x044fe20006000000 */
[----:B------:R-:W-:Y:S02]  /*26390*/  IMAD.MOV.U32 R36, RZ, RZ, R8 ;  /* 0x000000ffff247224 */ /* 0x000fe400078e0008 */
[----:B------:R2:W-:Y:S04]  /*263a0*/  STL [R1+0x28c], R15 ;  /* 0x00028c0f01007387 */ /* 0x0005e80000100800 */
[----:B------:R3:W-:Y:S01]  /*263b0*/  STL [R1+0x288], R14 ;  /* 0x0002880e01007387 */ /* 0x0007e20000100800 */
[----:B-1----:R-:W-:-:S03]  /*263c0*/  SEL R17, R16, R232, !P4 ;  /* 0x000000e810117207 */ /* 0x002fc60006000000 */
[----:B------:R-:W1:Y:S01]  /*263d0*/  S2R R249, SR_TID.X ;  /* 0x0000000000f97919 */ /* 0x000e620000002100 */
[C---:B--2---:R-:W-:Y:S01]  /*263e0*/  SEL R15, R16.reuse, R233, !P4 ;  /* 0x000000e9100f7207 */ /* 0x044fe20006000000 */
[----:B------:R-:W-:Y:S01]  /*263f0*/  @!P0 IMAD.MOV R36, RZ, RZ, -R36 ;  /* 0x000000ffff248224 */ /* 0x000fe200078e0a24 */
[----:B---3--:R-:W-:Y:S01]  /*26400*/  SEL R14, R16, R234, !P4 ;  /* 0x000000ea100e7207 */ /* 0x008fe20006000000 */
[----:B------:R2:W-:Y:S01]  /*26410*/  STL [R1+0x284], R17 ;  /* 0x0002841101007387 */ /* 0x0005e20000100800 */
[C---:B------:R-:W-:Y:S02]  /*26420*/  LEA R8, P0, R9.reuse, c[0x0][0x160], 0x2 ;  /* 0x0000580009087a11 */ /* 0x040fe400078010ff */
[----:B------:R-:W-:Y:S01]  /*26430*/  LEA R228, P2, R226, c[0x0][0x160], 0x2 ;  /* 0x00005800e2e47a11 */ /* 0x000fe200078410ff */
[----:B------:R3:W-:Y:S01]  /*26440*/  STL [R1+0x280], R15 ;  /* 0x0002800f01007387 */ /* 0x0007e20000100800 */
[----:B------:R-:W-:-:S03]  /*26450*/  LEA.HI.X.SX32 R9, R9, c[0x0][0x164], 0x2, P0 ;  /* 0x0000590009097a11 */ /* 0x000fc600000f16ff */
[----:B------:R1:W-:Y:S01]  /*26460*/  STL [R1+0x27c], R14 ;  /* 0x00027c0e01007387 */ /* 0x0003e20000100800 */
[C---:B--2---:R-:W-:Y:S02]  /*26470*/  SEL R17, R16.reuse, R235, !P4 ;  /* 0x000000eb10117207 */ /* 0x044fe40006000000 */
[----:B---3--:R-:W-:-:S03]  /*26480*/  SEL R15, R16, R236, !P4 ;  /* 0x000000ec100f7207 */ /* 0x008fc60006000000 */
[----:B------:R2:W-:Y:S01]  /*26490*/  STL [R1+0x278], R17 ;  /* 0x0002781101007387 */ /* 0x0005e20000100800 */
[----:B------:R-:W-:Y:S02]  /*264a0*/  ISETP.GE.U32.AND P0, PT, R229, 0x7fffffd1, PT ;  /* 0x7fffffd1e500780c */ /* 0x000fe40003f06070 */
[----:B-1----:R-:W-:Y:S01]  /*264b0*/  SEL R14, R16, R237, !P4 ;  /* 0x000000ed100e7207 */ /* 0x002fe20006000000 */
[----:B------:R-:W-:Y:S01]  /*264c0*/  @!P3 IMAD.MOV R28, RZ, RZ, -R28 ;  /* 0x000000ffff1cb224 */ /* 0x000fe200078e0a1c */
[----:B------:R-:W-:Y:S01]  /*264d0*/  LEA.HI.X.SX32 R229, R226, c[0x0][0x164], 0x2, P2 ;  /* 0x00005900e2e57a11 */ /* 0x000fe200010f16ff */
[----:B------:R1:W-:Y:S01]  /*264e0*/  STL [R1+0x274], R15 ;  /* 0x0002740f01007387 */ /* 0x0003e20000100800 */
[----:B------:R-:W-:Y:S02]  /*264f0*/  LEA R226, P2, R227, c[0x0][0x160], 0x2 ;  /* 0x00005800e3e27a11 */ /* 0x000fe400078410ff */
[----:B------:R-:W-:Y:S01]  /*26500*/  ISETP.GE.U32.AND P3, PT, R241, 0x7fffffd5, PT ;  /* 0x7fffffd5f100780c */ /* 0x000fe20003f66070 */
[----:B------:R3:W-:Y:S01]  /*26510*/  STL [R1+0x270], R14 ;  /* 0x0002700e01007387 */ /* 0x0007e20000100800 */
[----:B--2---:R-:W-:-:S02]  /*26520*/  SEL R17, R16, R238, !P4 ;  /* 0x000000ee10117207 */ /* 0x004fc40006000000 */
[----:B------:R-:W-:Y:S02]  /*26530*/  MOV R241, c[0x0][0x180] ;  /* 0x0000600000f17a02 */ /* 0x000fe40000000f00 */
[C---:B-1----:R-:W-:Y:S01]  /*26540*/  SEL R15, R16.reuse, R239, !P4 ;  /* 0x000000ef100f7207 */ /* 0x042fe20006000000 */
[----:B------:R1:W-:Y:S01]  /*26550*/  STL [R1+0x26c], R17 ;  /* 0x00026c1101007387 */ /* 0x0003e20000100800 */
[----:B------:R-:W-:Y:S02]  /*26560*/  LEA.HI.X.SX32 R227, R227, c[0x0][0x164], 0x2, P2 ;  /* 0x00005900e3e37a11 */ /* 0x000fe400010f16ff */
[C---:B---3--:R-:W-:Y:S02]  /*26570*/  SEL R14, R16.reuse, R0, !P4 ;  /* 0x00000000100e7207 */ /* 0x048fe40006000000 */
[----:B------:R-:W-:Y:S01]  /*26580*/  SEL R0, R16, R36, !P4 ;  /* 0x0000002410007207 */ /* 0x000fe20006000000 */
[----:B------:R2:W-:Y:S01]  /*26590*/  STL [R1+0x268], R15 ;  /* 0x0002680f01007387 */ /* 0x0005e20000100800 */
[----:B------:R-:W-:-:S02]  /*265a0*/  ISETP.GE.U32.AND P2, PT, R240, 0x7fffffdc, PT ;  /* 0x7fffffdcf000780c */ /* 0x000fc40003f46070 */
[----:B------:R-:W-:Y:S01]  /*265b0*/  IADD3 R240, R241, -0x1, RZ ;  /* 0xfffffffff1f07810 */ /* 0x000fe20007ffe0ff */
[----:B------:R3:W-:Y:S01]  /*265c0*/  STL [R1+0x264], R14 ;  /* 0x0002640e01007387 */ /* 0x0007e20000100800 */
[----:B-1----:R-:W-:Y:S01]  /*265d0*/  IMAD.MOV.U32 R17, RZ, RZ, c[0x0][0x188] ;  /* 0x00006200ff117624 */ /* 0x002fe200078e00ff */
[C---:B------:R-:W-:Y:S02]  /*265e0*/  SEL R242, R16.reuse, R242, !P4 ;  /* 0x000000f210f27207 */ /* 0x040fe40006000000 */
[----:B------:R4:W-:Y:S01]  /*265f0*/  STL [R1+0x260], R0 ;  /* 0x0002600001007387 */ /* 0x0009e20000100800 */
[----:B------:R-:W-:Y:S01]  /*26600*/  SEL R252, R16, R28, !P4 ;  /* 0x0000001c10fc7207 */ /* 0x000fe20006000000 */
[----:B------:R-:W-:Y:S01]  /*26610*/  IMAD.SHL.U32 R212, R17, 0x4, RZ ;  /* 0x0000000411d47824 */ /* 0x000fe200078e00ff */
[----:B------:R-:W-:Y:S01]  /*26620*/  LOP3.LUT R249, R249, 0x1f, RZ, 0xc0, !PT ;  /* 0x0000001ff9f97812 */ /* 0x000fe200078ec0ff */
[----:B------:R-:W-:Y:S02]  /*26630*/  IMAD.SHL.U32 R196, R17, 0x8, RZ ;  /* 0x0000000811c47824 */ /* 0x000fe400078e00ff */
[----:B------:R-:W-:-:S04]  /*26640*/  IMAD.WIDE R218, R212, 0x4, R228 ;  /* 0x00000004d4da7825 */ /* 0x000fc800078e02e4 */
[----:B------:R-:W-:Y:S01]  /*26650*/  IMAD.WIDE R216, R212, 0x4, R8 ;  /* 0x00000004d4d87825 */ /* 0x000fe200078e0208 */
[----:B------:R-:W-:-:S03]  /*26660*/  ULDC.64 UR4, c[0x0][0x118] ;  /* 0x0000460000047ab9 */ /* 0x000fc60000000a00 */
[----:B--2---:R-:W-:Y:S02]  /*26670*/  IMAD.SHL.U32 R15, R249, 0x4, RZ ;  /* 0x00000004f90f7824 */ /* 0x004fe400078e00ff */
[----:B------:R-:W-:-:S04]  /*26680*/  IMAD.WIDE R214, R212, 0x4, R10 ;  /* 0x00000004d4d67825 */ /* 0x000fc800078e020a */
        /* <DEDUP_REMOVED lines=10> */
[----:B------:R-:W-:Y:S01]  /*26730*/  IMAD.WIDE R196, R196, 0x4, R12 ;  /* 0x00000004c4c47825 */ /* 0x000fe200078e020c */
[----:B---3--:R-:W-:Y:S02]  /*26740*/  IADD3 R14, R241, -0x9, RZ ;  /* 0xfffffff7f10e7810 */ /* 0x008fe40007ffe0ff */
[----:B----4-:R-:W-:Y:S02]  /*26750*/  SEL R0, R16, R251, !P4 ;  /* 0x000000fb10007207 */ /* 0x010fe40006000000 */
[----:B------:R-:W-:Y:S01]  /*26760*/  ISETP.GE.U32.AND P4, PT, R240, 0x7fffffe0, PT ;  /* 0x7fffffe0f000780c */ /* 0x000fe20003f86070 */
[----:B------:R-:W-:-:S04]  /*26770*/  IMAD.WIDE R16, R212, 0x4, R226 ;  /* 0x00000004d4107825 */ /* 0x000fc800078e02e2 */
[----:B------:R-:W-:Y:S01]  /*26780*/  IMAD.WIDE R212, R212, 0x4, R12 ;  /* 0x00000004d4d47825 */ /* 0x000fe200078e020c */
[----:B------:R-:W-:Y:S04]  /*26790*/  STL.64 [R1+0x258], R16 ;  /* 0x0002581001007387 */ /* 0x000fe80000100a00 */
[----:B------:R1:W-:Y:S04]  /*267a0*/  STL.64 [R1+0x7b00], R218 ;  /* 0x007b00da01007387 */ /* 0x0003e80000100a00 */
[----:B------:R2:W-:Y:S04]  /*267b0*/  STL.64 [R1+0x7b08], R216 ;  /* 0x007b08d801007387 */ /* 0x0005e80000100a00 */
[----:B------:R3:W-:Y:S04]  /*267c0*/  LDGSTS.E [R15+0x20000], [R226.64], !P4 ;  /* 0x20000000e20f7fae */ /* 0x0007e8000e121844 */
[----:B------:R-:W-:Y:S04]  /*267d0*/  STL [R1+0x7b28], R214 ;  /* 0x007b28d601007387 */ /* 0x000fe80000100800 */
[----:B------:R3:W-:Y:S04]  /*267e0*/  LDGSTS.E [R15+0x20080], [R228.64], !P4 ;  /* 0x20080000e40f7fae */ /* 0x0007e8000e121844 */
[----:B------:R4:W-:Y:S04]  /*267f0*/  STL [R1+0x7b10], R215 ;  /* 0x007b10d701007387 */ /* 0x0009e80000100800 */
[----:B------:R3:W-:Y:S04]  /*26800*/  LDGSTS.E [R15+0x20100], [R8.64], !P4 ;  /* 0x20100000080f7fae */ /* 0x0007e8000e121844 */
[----:B------:R1:W-:Y:S04]  /*26810*/  STL.64 [R1+0x7b18], R212 ;  /* 0x007b18d401007387 */ /* 0x0003e80000100a00 */
[----:B------:R3:W-:Y:S04]  /*26820*/  LDGSTS.E [R15+0x20180], [R10.64], !P4 ;  /* 0x201800000a0f7fae */ /* 0x0007e8000e121844 */
[----:B------:R1:W-:Y:S04]  /*26830*/  STL.64 [R1+0x7b20], R220 ;  /* 0x007b20dc01007387 */ /* 0x0003e80000100a00 */
[----:B------:R3:W-:Y:S04]  /*26840*/  LDGSTS.E [R15+0x20200], [R12.64], !P4 ;  /* 0x202000000c0f7fae */ /* 0x0007e8000e121844 */
[----:B------:R-:W-:Y:S04]  /*26850*/  STL [R1+0x7b30], R222 ;  /* 0x007b30de01007387 */ /* 0x000fe80000100800 */
[----:B------:R3:W-:Y:S04]  /*26860*/  LDGSTS.E [R15+0x20280], [R4.64], !P4 ;  /* 0x20280000040f7fae */ /* 0x0007e8000e121844 */
[----:B------:R1:W-:Y:S04]  /*26870*/  STL [R1+0x7b2c], R223 ;  /* 0x007b2cdf01007387 */ /* 0x0003e80000100800 */
[----:B------:R3:W-:Y:S04]  /*26880*/  LDGSTS.E [R15+0x20300], [R6.64], !P4 ;  /* 0x20300000060f7fae */ /* 0x0007e8000e121844 */
[----:B------:R-:W-:Y:S04]  /*26890*/  STL [R1+0x7b38], R224 ;  /* 0x007b38e001007387 */ /* 0x000fe80000100800 */
[----:B------:R3:W-:Y:S04]  /*268a0*/  LDGSTS.E [R15+0x20380], [R2.64], !P4 ;  /* 0x20380000020f7fae */ /* 0x0007e8000e121844 */
[----:B------:R-:W-:Y:S04]  /*268b0*/  STL [R1+0x7b34], R225 ;  /* 0x007b34e101007387 */ /* 0x000fe80000100800 */
[----:B------:R1:W-:Y:S04]  /*268c0*/  LDGSTS.E [R15+0x21000], [R16.64], !P2 ;  /* 0x21000000100f7fae */ /* 0x0003e8000d121844 */
[----:B------:R-:W-:Y:S04]  /*268d0*/  STL [R1+0x7b40], R210 ;  /* 0x007b40d201007387 */ /* 0x000fe80000100800 */
[----:B------:R1:W-:Y:S04]  /*268e0*/  LDGSTS.E [R15+0x21080], [R218.64], !P2 ;  /* 0x21080000da0f7fae */ /* 0x0003e8000d121844 */
[----:B------:R-:W-:Y:S04]  /*268f0*/  STL [R1+0x7b3c], R211 ;  /* 0x007b3cd301007387 */ /* 0x000fe80000100800 */
[----:B------:R-:W-:Y:S01]  /*26900*/  STL [R1+0x7b48], R202 ;  /* 0x007b48ca01007387 */ /* 0x000fe20000100800 */
[----:B-1----:R-:W-:-:S03]  /*26910*/  IMAD.MOV.U32 R218, RZ, RZ, c[0x0][0x188] ;  /* 0x00006200ffda7624 */ /* 0x002fc600078e00ff */
[----:B------:R-:W-:Y:S04]  /*26920*/  STL [R1+0x7b44], R203 ;  /* 0x007b44cb01007387 */ /* 0x000fe80000100800 */
[----:B------:R-:W-:Y:S01]  /*26930*/  STL [R1+0x7b50], R200 ;  /* 0x007b50c801007387 */ /* 0x000fe20000100800 */
[----:B------:R-:W-:-:S03]  /*26940*/  IMAD R180, R218, 0xc, RZ ;  /* 0x0000000cdab47824 */ /* 0x000fc600078e02ff */
[----:B------:R-:W-:Y:S04]  /*26950*/  STL [R1+0x7b4c], R201 ;  /* 0x007b4cc901007387 */ /* 0x000fe80000100800 */
[----:B------:R-:W-:Y:S01]  /*26960*/  STL [R1+0x7b58], R198 ;  /* 0x007b58c601007387 */ /* 0x000fe20000100800 */
[----:B------:R-:W-:-:S03]  /*26970*/  IMAD.WIDE R194, R180, 0x4, R226 ;  /* 0x00000004b4c27825 */ /* 0x000fc600078e02e2 */
[----:B------:R-:W-:Y:S04]  /*26980*/  STL [R1+0x7b54], R199 ;  /* 0x007b54c701007387 */ /* 0x000fe80000100800 */
[----:B------:R-:W-:Y:S01]  /*26990*/  STL [R1+0x7b60], R196 ;  /* 0x007b60c401007387 */ /* 0x000fe20000100800 */
[----:B------:R-:W-:-:S03]  /*269a0*/  IMAD.WIDE R186, R180, 0x4, R228 ;  /* 0x00000004b4ba7825 */ /* 0x000fc600078e02e4 */
[----:B------:R-:W-:Y:S04]  /*269b0*/  STL [R1+0x7b5c], R197 ;  /* 0x007b5cc501007387 */ /* 0x000fe80000100800 */
[----:B------:R-:W-:Y:S01]  /*269c0*/  STL [R1+0x7b70], R204 ;  /* 0x007b70cc01007387 */ /* 0x000fe20000100800 */
[----:B------:R-:W-:-:S03]  /*269d0*/  IMAD.WIDE R184, R180, 0x4, R8 ;  /* 0x00000004b4b87825 */ /* 0x000fc600078e0208 */
[----:B------:R-:W-:Y:S04]  /*269e0*/  STL [R1+0x7b64], R205 ;  /* 0x007b64cd01007387 */ /* 0x000fe80000100800 */
[----:B------:R-:W-:Y:S01]  /*269f0*/  STL.64 [R1+0x7b68], R206 ;  /* 0x007b68ce01007387 */ /* 0x000fe20000100a00 */
[----:B------:R-:W-:-:S03]  /*26a00*/  IMAD.WIDE R182, R180, 0x4, R10 ;  /* 0x00000004b4b67825 */ /* 0x000fc600078e020a */
[----:B------:R-:W-:Y:S01]  /*26a10*/  STL [R1+0x7b78], R208 ;  /* 0x007b78d001007387 */ /* 0x000fe20000100800 */
        /* <DEDUP_REMOVED lines=8> */
[----:B------:R-:W-:-:S03]  /*26aa0*/  SHF.L.U32 R164, R218, 0x4, RZ ;  /* 0x00000004daa47819 */ /* 0x000fc600000006ff */
[----:B------:R-:W-:Y:S04]  /*26ab0*/  STL [R1+0x7b84], R187 ;  /* 0x007b84bb01007387 */ /* 0x000fe80000100800 */
[----:B------:R-:W-:Y:S04]  /*26ac0*/  STL [R1+0x7b90], R184 ;  /* 0x007b90b801007387 */ /* 0x000fe80000100800 */
[----:B------:R-:W-:Y:S04]  /*26ad0*/  STL [R1+0x7b8c], R185 ;  /* 0x007b8cb901007387 */ /* 0x000fe80000100800 */
        /* <DEDUP_REMOVED lines=20> */
[----:B------:R-:W-:Y:S04]  /*26c20*/  STL [R1+0x7bc8], R170 ;  /* 0x007bc8aa01007387 */ /* 0x000fe80000100800 */
[----:B------:R-:W-:Y:S01]  /*26c30*/  STL [R1+0x7bc4], R171 ;  /* 0x007bc4ab01007387 */ /* 0x000fe20000100800 */
[----:B------:R-:W-:-:S03]  /*26c40*/  IMAD R148, R218, 0x14, RZ ;  /* 0x00000014da947824 */ /* 0x000fc600078e02ff */
        /* <DEDUP_REMOVED lines=25> */
[----:B------:R-:W-:Y:S01]  /*26de0*/  STL [R1+0x7c10], R152 ;  /* 0x007c109801007387 */ /* 0x000fe20000100800 */
[----:B------:R-:W-:-:S03]  /*26df0*/  ISETP.GE.U32.AND P4, PT, R14, 0x7fffffd8, PT ;  /* 0x7fffffd80e00780c */ /* 0x000fc60003f86070 */
[----:B------:R2:W-:Y:S04]  /*26e00*/  LDGSTS.E [R15+0x21100], [R216.64], !P2 ;  /* 0x21100000d80f7fae */ /* 0x0005e8000d121844 */
[----:B------:R-:W-:Y:S04]  /*26e10*/  STL [R1+0x7c0c], R153 ;  /* 0x007c0c9901007387 */ /* 0x000fe80000100800 */
[----:B------:R-:W-:Y:S01]  /*26e20*/  STL [R1+0x7c18], R150 ;  /* 0x007c189601007387 */ /* 0x000fe20000100800 */
[----:B--2---:R-:W-:-:S03]  /*26e30*/  IMAD.SHL.U32 R217, R249, 0x4, RZ ;  /* 0x00000004f9d97824 */ /* 0x004fc600078e00ff */
[----:B------:R-:W-:Y:S01]  /*26e40*/  STL [R1+0x7c14], R151 ;  /* 0x007c149701007387 */ /* 0x000fe20000100800 */
[----:B------:R-:W-:-:S03]  /*26e50*/  IMAD.WIDE R146, R132, 0x4, R226 ;  /* 0x0000000484927825 */ /* 0x000fc600078e02e2 */
[----:B------:R-:W-:Y:S01]  /*26e60*/  STL [R1+0x7c20], R148 ;  /* 0x007c209401007387 */ /* 0x000fe20000100800 */
[----:B------:R-:W-:-:S03]  /*26e70*/  IADD3 R14, R241, -0xd, RZ ;  /* 0xfffffff3f10e7810 */ /* 0x000fc60007ffe0ff */
[----:B------:R-:W-:Y:S01]  /*26e80*/  STL [R1+0x7c1c], R149 ;  /* 0x007c1c9501007387 */ /* 0x000fe20000100800 */
[----:B------:R-:W-:-:S03]  /*26e90*/  IMAD.WIDE R138, R132, 0x4, R228 ;  /* 0x00000004848a7825 */ /* 0x000fc600078e02e4 */
[----:B------:R-:W-:Y:S04]  /*26ea0*/  STL [R1+0x7c28], R156 ;  /* 0x007c289c01007387 */ /* 0x000fe80000100800 */
[----:B------:R4:W-:Y:S04]  /*26eb0*/  LDGSTS.E [R217+0x21180], [R214.64], !P2 ;  /* 0x21180000d6d97fae */ /* 0x0009e8000d121844 */
[----:B------:R-:W-:Y:S01]  /*26ec0*/  STL [R1+0x7c24], R157 ;  /* 0x007c249d01007387 */ /* 0x000fe20000100800 */
[----:B------:R-:W-:-:S03]  /*26ed0*/  IMAD.WIDE R136, R132, 0x4, R8 ;  /* 0x0000000484887825 */ /* 0x000fc600078e0208 */
[----:B------:R1:W-:Y:S04]  /*26ee0*/  LDGSTS.E [R217+0x21200], [R212.64], !P2 ;  /* 0x21200000d4d97fae */ /* 0x0003e8000d121844 */
[----:B------:R-:W-:Y:S04]  /*26ef0*/  STL [R1+0x7c30], R158 ;  /* 0x007c309e01007387 */ /* 0x000fe80000100800 */
[----:B------:R2:W-:Y:S04]  /*26f00*/  LDGSTS.E [R217+0x21280], [R220.64], !P2 ;  /* 0x21280000dcd97fae */ /* 0x0005e8000d121844 */
[----:B------:R-:W-:Y:S01]  /*26f10*/  STL [R1+0x7c2c], R159 ;  /* 0x007c2c9f01007387 */ /* 0x000fe20000100800 */
[----:B------:R-:W-:-:S03]  /*26f20*/  IMAD.WIDE R134, R132, 0x4, R10 ;  /* 0x0000000484867825 */ /* 0x000fc600078e020a */
[----:B------:R1:W-:Y:S04]  /*26f30*/  LDGSTS.E [R217+0x21300], [R222.64], !P2 ;  /* 0x21300000ded97fae */ /* 0x0003e8000d121844 */
[----:B------:R-:W-:Y:S01]  /*26f40*/  STL [R1+0x7c38], R160 ;  /* 0x007c38a001007387 */ /* 0x000fe20000100800 */
[----:B------:R-:W-:-:S03]  /*26f50*/  IMAD.WIDE R144, R132, 0x4, R2 ;  /* 0x0000000484907825 */ /* 0x000fc600078e0202 */
[----:B------:R1:W-:Y:S01]  /*26f60*/  LDGSTS.E [R217+0x21380], [R224.64], !P2 ;  /* 0x21380000e0d97fae */ /* 0x0003e2000d121844 */
[----:B------:R-:W-:-:S03]  /*26f70*/  ISETP.GE.U32.AND P2, PT, R14, 0x7fffffd4, PT ;  /* 0x7fffffd40e00780c */ /* 0x000fc60003f46070 */
[----:B------:R-:W-:Y:S01]  /*26f80*/  STL [R1+0x7c34], R161 ;  /* 0x007c34a101007387 */ /* 0x000fe20000100800 */
[----:B------:R-:W-:-:S03]  /*26f90*/  IMAD.WIDE R142, R132, 0x4, R6 ;  /* 0x00000004848e7825 */ /* 0x000fc600078e0206 */
[----:B------:R-:W-:Y:S01]  /*26fa0*/  STL [R1+0x7c40], R146 ;  /* 0x007c409201007387 */ /* 0x000fe20000100800 */
[----:B------:R-:W-:-:S03]  /*26fb0*/  IMAD.WIDE R140, R132, 0x4, R4 ;  /* 0x00000004848c7825 */ /* 0x000fc600078e0204 */
[----:B------:R-:W-:Y:S01]  /*26fc0*/  STL [R1+0x7c3c], R147 ;  /* 0x007c3c9301007387 */ /* 0x000fe20000100800 */
[----:B------:R-:W-:-:S03]  /*26fd0*/  IMAD.WIDE R132, R132, 0x4, R12 ;  /* 0x0000000484847825 */ /* 0x000fc600078e020c */
[----:B------:R-:W-:Y:S01]  /*26fe0*/  STL [R1+0x7c48], R138 ;  /* 0x007c488a01007387 */ /* 0x000fe20000100800 */
[----:B------:R-:W-:-:S03]  /*26ff0*/  IMAD.MOV.U32 R219, RZ, RZ, c[0x0][0x180] ;  /* 0x00006000ffdb7624 */ /* 0x000fc600078e00ff */
[----:B------:R-:W-:Y:S01]  /*27000*/  STL [R1+0x7c44], R139 ;  /* 0x007c448b01007387 */ /* 0x000fe20000100800 */
[----:B------:R-:W-:-:S03]  /*27010*/  IMAD R116, R218, 0x1c, RZ ;  /* 0x0000001cda747824 */ /* 0x000fc600078e02ff */
[----:B------:R-:W-:Y:S04]  /*27020*/  STL [R1+0x7c50], R136 ;  /* 0x007c508801007387 */ /* 0x000fe80000100800 */
[----:B------:R1:W-:Y:S04]  /*27030*/  LDGSTS.E [R217+0x22000], [R210.64], !P4 ;  /* 0x22000000d2d97fae */ /* 0x0003e8000e121844 */
[----:B------:R-:W-:Y:S01]  /*27040*/  STL [R1+0x7c4c], R137 ;  /* 0x007c4c8901007387 */ /* 0x000fe20000100800 */
[----:B------:R-:W-:-:S03]  /*27050*/  IADD3 R14, R219, -0x11, RZ ;  /* 0xffffffefdb0e7810 */ /* 0x000fc60007ffe0ff */
[----:B------:R1:W-:Y:S04]  /*27060*/  LDGSTS.E [R217+0x22080], [R202.64], !P4 ;  /* 0x22080000cad97fae */ /* 0x0003e8000e121844 */
        /* <DEDUP_REMOVED lines=14> */
[----:B------:R1:W-:Y:S01]  /*27150*/  LDGSTS.E [R217+0x22380], [R208.64], !P4 ;  /* 0x22380000d0d97fae */ /* 0x0003e2000e121844 */
[----:B------:R-:W-:-:S03]  /*27160*/  ISETP.GE.U32.AND P4, PT, R14, 0x7fffffd0, PT ;  /* 0x7fffffd00e00780c */ /* 0x000fc60003f86070 */
[----:B------:R-:W-:Y:S04]  /*27170*/  STL [R1+0x7c70], R142 ;  /* 0x007c708e01007387 */ /* 0x000fe80000100800 */
[----:B------:R1:W-:Y:S04]  /*27180*/  LDGSTS.E [R217+0x23000], [R194.64], !P2 ;  /* 0x23000000c2d97fae */ /* 0x0003e8000d121844 */
[----:B------:R-:W-:Y:S01]  /*27190*/  STL [R1+0x7c6c], R143 ;  /* 0x007c6c8f01007387 */ /* 0x000fe20000100800 */
[----:B------:R-:W-:-:S03]  /*271a0*/  IADD3 R14, R219, -0x15, RZ ;  /* 0xffffffebdb0e7810 */ /* 0x000fc60007ffe0ff */
[----:B------:R1:W-:Y:S01]  /*271b0*/  LDGSTS.E [R217+0x23080], [R186.64], !P2 ;  /* 0x23080000bad97fae */ /* 0x0003e2000d121844 */
[----:B------:R-:W-:-:S03]  /*271c0*/  IMAD.WIDE R118, R116, 0x4, R10 ;  /* 0x0000000474767825 */ /* 0x000fc600078e020a */
[----:B------:R-:W-:Y:S01]  /*271d0*/  STL [R1+0x7c78], R144 ;  /* 0x007c789001007387 */ /* 0x000fe20000100800 */
[----:B------:R-:W-:-:S03]  /*271e0*/  IMAD.WIDE R128, R116, 0x4, R2 ;  /* 0x0000000474807825 */ /* 0x000fc600078e0202 */
[----:B------:R1:W-:Y:S01]  /*271f0*/  LDGSTS.E [R217+0x23100], [R184.64], !P2 ;  /* 0x23100000b8d97fae */ /* 0x0003e2000d121844 */
[----:B------:R-:W-:-:S03]  /*27200*/  IMAD.WIDE R126, R116, 0x4, R6 ;  /* 0x00000004747e7825 */ /* 0x000fc600078e0206 */
[----:B------:R-:W-:Y:S01]  /*27210*/  STL [R1+0x7c74], R145 ;  /* 0x007c749101007387 */ /* 0x000fe20000100800 */
[----:B------:R-:W-:-:S03]  /*27220*/  IMAD.WIDE R124, R116, 0x4, R4 ;  /* 0x00000004747c7825 */ /* 0x000fc600078e0204 */
[----:B------:R1:W-:Y:S01]  /*27230*/  LDGSTS.E [R217+0x23180], [R182.64], !P2 ;  /* 0x23180000b6d97fae */ /* 0x0003e2000d121844 */
[----:B------:R-:W-:-:S03]  /*27240*/  IMAD.WIDE R116, R116, 0x4, R12 ;  /* 0x0000000474747825 */ /* 0x000fc600078e020c */
[----:B------:R-:W-:Y:S04]  /*27250*/  STL [R1+0x7c80], R130 ;  /* 0x007c808201007387 */ /* 0x000fe80000100800 */
[----:B------:R1:W-:Y:S04]  /*27260*/  LDGSTS.E [R217+0x23200], [R180.64], !P2 ;  /* 0x23200000b4d97fae */ /* 0x0003e8000d121844 */
[----:B------:R-:W-:Y:S04]  /*27270*/  STL [R1+0x7c7c], R131 ;  /* 0x007c7c8301007387 */ /* 0x000fe80000100800 */
[----:B------:R1:W-:Y:S04]  /*27280*/  LDGSTS.E [R217+0x23280], [R188.64], !P2 ;  /* 0x23280000bcd97fae */ /* 0x0003e8000d121844 */
[----:B------:R-:W-:Y:S04]  /*27290*/  STL [R1+0x7c88], R122 ;  /* 0x007c887a01007387 */ /* 0x000fe80000100800 */
[----:B------:R1:W-:Y:S04]  /*272a0*/  LDGSTS.E [R217+0x23300], [R190.64], !P2 ;  /* 0x23300000bed97fae */ /* 0x0003e8000d121844 */
[----:B------:R-:W-:Y:S04]  /*272b0*/  STL [R1+0x7c84], R123 ;  /* 0x007c847b01007387 */ /* 0x000fe80000100800 */
[----:B------:R1:W-:Y:S01]  /*272c0*/  LDGSTS.E [R217+0x23380], [R192.64], !P2 ;  /* 0x23380000c0d97fae */ /* 0x0003e2000d121844 */
[----:B------:R-:W-:-:S03]  /*272d0*/  ISETP.GE.U32.AND P2, PT, R14, 0x7fffffcc, PT ;  /* 0x7fffffcc0e00780c */ /* 0x000fc60003f46070 */
        /* <DEDUP_REMOVED lines=8> */
[----:B------:R1:W-:Y:S04]  /*27360*/  LDGSTS.E [R217+0x24000], [R178.64], !P4 ;  /* 0x24000000b2d97fae */ /* 0x0003e8000e121844 */
[----:B------:R-:W-:Y:S01]  /*27370*/  STL [R1+0x7ca8], R124 ;  /* 0x007ca87c01007387 */ /* 0x000fe20000100800 */
[----:B------:R-:W-:-:S03]  /*27380*/  IADD3 R14, R219, -0x19, RZ ;  /* 0xffffffe7db0e7810 */ /* 0x000fc60007ffe0ff */
        /* <DEDUP_REMOVED lines=15> */
[----:B------:R1:W-:Y:S01]  /*27480*/  LDGSTS.E [R217+0x24380], [R176.64], !P4 ;  /* 0x24380000b0d97fae */ /* 0x0003e2000e121844 */
[----:B------:R-:W-:-:S03]  /*27490*/  ISETP.GE.U32.AND P4, PT, R14, 0x7fffffc8, PT ;  /* 0x7fffffc80e00780c */ /* 0x000fc60003f86070 */
[----:B------:R-:W-:Y:S01]  /*274a0*/  STL [R1+0x7cbc], R115 ;  /* 0x007cbc7301007387 */ /* 0x000fe20000100800 */
[----:B------:R-:W-:-:S03]  /*274b0*/  IMAD.WIDE R108, R218, 0x4, R4 ;  /* 0x00000004da6c7825 */ /* 0x000fc600078e0204 */
[----:B------:R1:W-:Y:S04]  /*274c0*/  LDGSTS.E [R217+0x25000], [R162.64], !P2 ;  /* 0x25000000a2d97fae */ /* 0x0003e8000d121844 */
[----:B------:R-:W-:Y:S01]  /*274d0*/  STL [R1+0x7cc8], R106 ;  /* 0x007cc86a01007387 */ /* 0x000fe20000100800 */
[----:B------:R-:W-:-:S03]  /*274e0*/  IADD3 R14, R219, -0x1d, RZ ;  /* 0xffffffe3db0e7810 */ /* 0x000fc60007ffe0ff */
[----:B------:R1:W-:Y:S04]  /*274f0*/  LDGSTS.E [R217+0x25080], [R154.64], !P2 ;  /* 0x250800009ad97fae */ /* 0x0003e8000d121844 */
[----:B------:R-:W-:Y:S01]  /*27500*/  STL [R1+0x7cc4], R107 ;  /* 0x007cc46b01007387 */ /* 0x000fe20000100800 */
[----:B------:R-:W-:-:S03]  /*27510*/  IMAD R84, R218, 0x5, RZ ;  /* 0x00000005da547824 */ /* 0x000fc600078e02ff */
[----:B------:R1:W-:Y:S01]  /*27520*/  LDGSTS.E [R217+0x25100], [R152.64], !P2 ;  /* 0x2510000098d97fae */ /* 0x0003e2000d121844 */
        /* <DEDUP_REMOVED lines=29> */
[----:B------:R-:W-:-:S03]  /*27700*/  IADD3 R14, R219, -0x2, RZ ;  /* 0xfffffffedb0e7810 */ /* 0x000fc60007ffe0ff */
[----:B------:R-:W-:Y:S01]  /*27710*/  STL [R1+0x7d00], R98 ;  /* 0x007d006201007387 */ /* 0x000fe20000100800 */
[----:B------:R-:W-:-:S03]  /*27720*/  IMAD.WIDE R84, R84, 0x4, R12 ;  /* 0x0000000454547825 */ /* 0x000fc600078e020c */
[----:B------:R1:W-:Y:S04]  /*27730*/  LDGSTS.E [R217+0x26100], [R136.64], !P4 ;  /* 0x2610000088d97fae */ /* 0x0003e8000e121844 */
[----:B------:R-:W-:Y:S04]  /*27740*/  STL [R1+0x7cfc], R99 ;  /* 0x007cfc6301007387 */ /* 0x000fe80000100800 */
[----:B------:R1:W-:Y:S04]  /*27750*/  LDGSTS.E [R217+0x26180], [R134.64], !P4 ;  /* 0x2618000086d97fae */ /* 0x0003e8000e121844 */
[----:B------:R-:W-:Y:S04]  /*27760*/  STL [R1+0x7d08], R90 ;  /* 0x007d085a01007387 */ /* 0x000fe80000100800 */
[----:B------:R1:W-:Y:S04]  /*27770*/  LDGSTS.E [R217+0x26200], [R132.64], !P4 ;  /* 0x2620000084d97fae */ /* 0x0003e8000e121844 */
[----:B------:R-:W-:Y:S01]  /*27780*/  STL [R1+0x7d04], R91 ;  /* 0x007d045b01007387 */ /* 0x000fe20000100800 */
[----:B------:R-:W-:-:S03]  /*27790*/  IMAD R68, R218, 0x9, RZ ;  /* 0x00000009da447824 */ /* 0x000fc600078e02ff */
[----:B------:R1:W-:Y:S04]  /*277a0*/  LDGSTS.E [R217+0x26280], [R140.64], !P4 ;  /* 0x262800008cd97fae */ /* 0x0003e8000e121844 */
[----:B------:R-:W-:Y:S04]  /*277b0*/  STL [R1+0x7d10], R88 ;  /* 0x007d105801007387 */ /* 0x000fe80000100800 */
[----:B------:R1:W-:Y:S04]  /*277c0*/  LDGSTS.E [R217+0x26300], [R142.64], !P4 ;  /* 0x263000008ed97fae */ /* 0x0003e8000e121844 */
[----:B------:R-:W-:Y:S04]  /*277d0*/  STL [R1+0x7d0c], R89 ;  /* 0x007d0c5901007387 */ /* 0x000fe80000100800 */
        /* <DEDUP_REMOVED lines=16> */
[----:B----4-:R-:W-:-:S03]  /*278e0*/  LOP3.LUT R215, R217, 0x20, RZ, 0x3c, !PT ;  /* 0x00000020d9d77812 */ /* 0x010fc600078e3cff */
[----:B------:R4:W-:Y:S01]  /*278f0*/  LDGSTS.E [R217+0x27280], [R124.64], !P2 ;  /* 0x272800007cd97fae */ /* 0x0009e2000d121844 */
[----:B------:R-:W-:-:S03]  /*27900*/  IMAD.WIDE R72, R68, 0x4, R8 ;  /* 0x0000000444487825 */ /* 0x000fc600078e0208 */
[----:B------:R-:W-:Y:S04]  /*27910*/  STL [R1+0x7d30], R94 ;  /* 0x007d305e01007387 */ /* 0x000fe80000100800 */
        /* <DEDUP_REMOVED lines=16> */
[----:B------:R1:W-:Y:S04]  /*27a20*/  LDGSTS.E [R215+0x20400], [R114.64], !P4 ;  /* 0x2040000072d77fae */ /* 0x0003e8000e121844 */
[----:B------:R-:W-:Y:S01]  /*27a30*/  STL [R1+0x7d50], R72 ;  /* 0x007d504801007387 */ /* 0x000fe20000100800 */
[----:B------:R-:W-:-:S03]  /*27a40*/  IADD3 R14, R219, -0xa, RZ ;  /* 0xfffffff6db0e7810 */ /* 0x000fc60007ffe0ff */
[----:B------:R1:W-:Y:S04]  /*27a50*/  LDGSTS.E [R215+0x20480], [R106.64], !P4 ;  /* 0x204800006ad77fae */ /* 0x0003e8000e121844 */
[----:B------:R-:W-:Y:S04]  /*27a60*/  STL [R1+0x7d4c], R73 ;  /* 0x007d4c4901007387 */ /* 0x000fe80000100800 */
        /* <DEDUP_REMOVED lines=36> */
[----:B------:R1:W-:Y:S01]  /*27cb0*/  LDGSTS.E [R215+0x21780], [R96.64], !P2 ;  /* 0x2178000060d77fae */ /* 0x0003e2000d121844 */
[----:B------:R-:W-:-:S03]  /*27cc0*/  ISETP.GE.U32.AND P2, PT, R14, 0x7fffffd3, PT ;  /* 0x7fffffd30e00780c */ /* 0x000fc60003f46070 */
        /* <DEDUP_REMOVED lines=98> */
[----:B------:R-:W-:Y:S04]  /*282f0*/  STL [R1+0x7e24], R29 ;  /* 0x007e241d01007387 */ /* 0x000fe80000100800 */
[----:B------:R1:W-:Y:S04]  /*28300*/  LDGSTS.E [R215+0x25700], [R30.64], !P2 ;  /* 0x257000001ed77fae */ /* 0x0003e8000d121844 */
[----:B------:R-:W-:Y:S04]  /*28310*/  STL [R1+0x7e30], R30 ;  /* 0x007e301e01007387 */ /* 0x000fe80000100800 */
[----:B------:R-:W-:Y:S04]  /*28320*/  STL [R1+0x7e2c], R31 ;  /* 0x007e2c1f01007387 */ /* 0x000fe80000100800 */
[----:B------:R1:W-:Y:S01]  /*28330*/  LDGSTS.E [R215+0x25780], [R32.64], !P2 ;  /* 0x2578000020d77fae */ /* 0x0003e2000d121844 */
[----:B------:R-:W-:Y:S01]  /*28340*/  ISETP.GE.U32.AND P2, PT, R14, 0x7fffffc3, PT ;  /* 0x7fffffc30e00780c */ /* 0x000fe20003f46070 */
[----:B---3--:R-:W-:-:S02]  /*28350*/  IMAD.WIDE R14, R232, 0x4, R8 ;  /* 0x00000004e80e7825 */ /* 0x008fc400078e0208 */
[----:B------:R-:W-:Y:S02]  /*28360*/  STL [R1+0x7e38], R32 ;  /* 0x007e382001007387 */ /* 0x000fe40000100800 */
[C---:B------:R-:W-:Y:S02]  /*28370*/  IMAD.WIDE R238, R232.reuse, 0x4, R2 ;  /* 0x00000004e8ee7825 */ /* 0x040fe400078e0202 */
[----:B------:R-:W-:Y:S02]  /*28380*/  STL [R1+0x7e34], R33 ;  /* 0x007e342101007387 */ /* 0x000fe40000100800 */
[C---:B------:R-:W-:Y:S02]  /*28390*/  IMAD.WIDE R236, R232.reuse, 0x4, R6 ;  /* 0x00000004e8ec7825 */ /* 0x040fe400078e0206 */
[----:B------:R-:W-:Y:S02]  /*283a0*/  STL [R1+0x7e40], R18 ;  /* 0x007e401201007387 */ /* 0x000fe40000100800 */
[----:B------:R-:W-:-:S02]  /*283b0*/  IMAD.WIDE R234, R232, 0x4, R4 ;  /* 0x00000004e8ea7825 */ /* 0x000fc400078e0204 */
[----:B------:R-:W-:Y:S02]  /*283c0*/  STL [R1+0x7e3c], R19 ;  /* 0x007e3c1301007387 */ /* 0x000fe40000100800 */
[C---:B------:R-:W-:Y:S02]  /*283d0*/  IMAD.WIDE R230, R232.reuse, 0x4, R10 ;  /* 0x00000004e8e67825 */ /* 0x040fe400078e020a */
[----:B------:R-:W-:Y:S02]  /*283e0*/  STL [R1+0x7e48], R16 ;  /* 0x007e481001007387 */ /* 0x000fe40000100800 */
[----:B------:R-:W-:Y:S02]  /*283f0*/  IMAD.WIDE R232, R232, 0x4, R12 ;  /* 0x00000004e8e87825 */ /* 0x000fe400078e020c */
[----:B------:R3:W-:Y:S04]  /*28400*/  LDGSTS.E [R215+0x26400], [R18.64], !P4 ;  /* 0x2640000012d77fae */ /* 0x0007e8000e121844 */
[----:B------:R-:W-:Y:S01]  /*28410*/  STL [R1+0x7e44], R17 ;  /* 0x007e441101007387 */ /* 0x000fe20000100800 */
[----:B------:R-:W-:-:S03]  /*28420*/  IADD3 R240, R219, -0x3, RZ ;  /* 0xfffffffddbf07810 */ /* 0x000fc60007ffe0ff */
[----:B------:R1:W-:Y:S01]  /*28430*/  LDGSTS.E [R215+0x26480], [R16.64], !P4 ;  /* 0x2648000010d77fae */ /* 0x0003e2000e121844 */
[----:B------:R-:W-:-:S03]  /*28440*/  IMAD R250, R218, 0x1d, RZ ;  /* 0x0000001ddafa7824 */ /* 0x000fc600078e02ff */
[----:B------:R-:W-:Y:S04]  /*28450*/  STL [R1+0x7e50], R14 ;  /* 0x007e500e01007387 */ /* 0x000fe80000100800 */
[----:B------:R1:W-:Y:S04]  /*28460*/  LDGSTS.E [R215+0x26500], [R14.64], !P4 ;  /* 0x265000000ed77fae */ /* 0x0003e8000e121844 */
[----:B------:R1:W-:Y:S04]  /*28470*/  STL [R1+0x7e4c], R15 ;  /* 0x007e4c0f01007387 */ /* 0x0003e80000100800 */
[----:B------:R1:W-:Y:S04]  /*28480*/  LDGSTS.E [R215+0x26580], [R230.64], !P4 ;  /* 0x26580000e6d77fae */ /* 0x0003e8000e121844 */
[----:B------:R-:W-:Y:S04]  /*28490*/  STL [R1+0x7e58], R230 ;  /* 0x007e58e601007387 */ /* 0x000fe80000100800 */
[----:B------:R-:W-:Y:S04]  /*284a0*/  STL [R1+0x7e54], R231 ;  /* 0x007e54e701007387 */ /* 0x000fe80000100800 */
[----:B------:R3:W-:Y:S01]  /*284b0*/  LDGSTS.E [R215+0x26600], [R232.64], !P4 ;  /* 0x26600000e8d77fae */ /* 0x0007e2000e121844 */
[----:B-1----:R-:W-:-:S03]  /*284c0*/  IMAD.WIDE R212, R250, 0x4, R2 ;  /* 0x00000004fad47825 */ /* 0x002fc600078e0202 */
[----:B------:R-:W-:Y:S04]  /*284d0*/  STL [R1+0x7e60], R232 ;  /* 0x007e60e801007387 */ /* 0x000fe80000100800 */
[----:B------:R1:W-:Y:S01]  /*284e0*/  LDGSTS.E [R215+0x26680], [R234.64], !P4 ;  /* 0x26680000ead77fae */ /* 0x0003e2000e121844 */
[----:B--2---:R-:W-:-:S03]  /*284f0*/  IMAD.WIDE R220, R250, 0x4, R6 ;  /* 0x00000004fadc7825 */ /* 0x004fc600078e0206 */
[----:B------:R-:W-:Y:S04]  /*28500*/  STL [R1+0x7e5c], R233 ;  /* 0x007e5ce901007387 */ /* 0x000fe80000100800 */
[----:B------:R1:W-:Y:S01]  /*28510*/  LDGSTS.E [R215+0x26700], [R236.64], !P4 ;  /* 0x26700000ecd77fae */ /* 0x0003e2000e121844 */
[----:B------:R-:W-:-:S03]  /*28520*/  IMAD.WIDE R222, R250, 0x4, R4 ;  /* 0x00000004fade7825 */ /* 0x000fc600078e0204 */
[----:B------:R-:W-:Y:S01]  /*28530*/  STL [R1+0x7e68], R234 ;  /* 0x007e68ea01007387 */ /* 0x000fe20000100800 */
[----:B------:R-:W-:-:S03]  /*28540*/  IMAD.WIDE R244, R250, 0x4, R228 ;  /* 0x00000004faf47825 */ /* 0x000fc600078e02e4 */
[----:B------:R1:W-:Y:S01]  /*28550*/  LDGSTS.E [R215+0x26780], [R238.64], !P4 ;  /* 0x26780000eed77fae */ /* 0x0003e2000e121844 */
[----:B------:R-:W-:Y:S01]  /*28560*/  ISETP.GE.U32.AND P4, PT, R240, 0x7fffffde, PT ;  /* 0x7fffffdef000780c */ /* 0x000fe20003f86070 */
[C---:B------:R-:W-:Y:S02]  /*28570*/  IMAD.WIDE R240, R250.reuse, 0x4, R226 ;  /* 0x00000004faf07825 */ /* 0x040fe400078e02e2 */
[----:B------:R-:W-:Y:S02]  /*28580*/  STL [R1+0x7e64], R235 ;  /* 0x007e64eb01007387 */ /* 0x000fe40000100800 */
[C---:B------:R-:W-:Y:S02]  /*28590*/  IMAD.WIDE R246, R250.reuse, 0x4, R8 ;  /* 0x00000004faf67825 */ /* 0x040fe400078e0208 */
[----:B------:R-:W-:Y:S02]  /*285a0*/  STL [R1+0x7e70], R236 ;  /* 0x007e70ec01007387 */ /* 0x000fe40000100800 */
[----:B------:R-:W-:-:S02]  /*285b0*/  IMAD.WIDE R248, R250, 0x4, R10 ;  /* 0x00000004faf87825 */ /* 0x000fc400078e020a */
[----:B------:R-:W-:Y:S02]  /*285c0*/  STL [R1+0x7e6c], R237 ;  /* 0x007e6ced01007387 */ /* 0x000fe40000100800 */
[----:B------:R-:W-:Y:S02]  /*285d0*/  IMAD.WIDE R250, R250, 0x4, R12 ;  /* 0x00000004fafa7825 */ /* 0x000fe400078e020c */
[----:B------:R-:W-:Y:S04]  /*285e0*/  STL [R1+0x7e78], R238 ;  /* 0x007e78ee01007387 */ /* 0x000fe80000100800 */
[----:B------:R-:W-:Y:S04]  /*285f0*/  STL [R1+0x7e74], R239 ;  /* 0x007e74ef01007387 */ /* 0x000fe80000100800 */
[----:B------:R-:W-:Y:S01]  /*28600*/  STL.64 [R1+0x10], R212 ;  /* 0x000010d401007387 */ /* 0x000fe20000100a00 */
[----:B------:R-:W-:-:S03]  /*28610*/  IMAD.SHL.U32 R216, R218, 0x2, RZ ;  /* 0x00000002dad87824 */ /* 0x000fc600078e00ff */
[----:B------:R-:W-:Y:S04]  /*28620*/  STL.64 [R1+0x8], R220 ;  /* 0x000008dc01007387 */ /* 0x000fe80000100a00 */
[----:B------:R1:W-:Y:S01]  /*28630*/  LDGSTS.E [R215+0x27400], [R240.64], !P2 ;  /* 0x27400000f0d77fae */ /* 0x0003e2000d121844 */
[----:B------:R-:W-:-:S03]  /*28640*/  IADD3 R214, R219, -0x7, RZ ;  /* 0xfffffff9dbd67810 */ /* 0x000fc60007ffe0ff */
[----:B------:R-:W-:Y:S04]  /*28650*/  STL.64 [R1], R222 ;  /* 0x000000de01007387 */ /* 0x000fe80000100a00 */
[----:B------:R1:W-:Y:S04]  /*28660*/  LDGSTS.E [R215+0x27480], [R244.64], !P2 ;  /* 0x27480000f4d77fae */ /* 0x0003e8000d121844 */
[----:B------:R-:W-:Y:S04]  /*28670*/  STL [R1+0x7e80], R240 ;  /* 0x007e80f001007387 */ /* 0x000fe80000100800 */
[----:B------:R1:W-:Y:S04]  /*28680*/  LDGSTS.E [R215+0x27500], [R246.64], !P2 ;  /* 0x27500000f6d77fae */ /* 0x0003e8000d121844 */
[----:B------:R-:W-:Y:S04]  /*28690*/  STL [R1+0x7e7c], R241 ;  /* 0x007e7cf101007387 */ /* 0x000fe80000100800 */
[----:B------:R1:W-:Y:S01]  /*286a0*/  LDGSTS.E [R215+0x27580], [R248.64], !P2 ;  /* 0x27580000f8d77fae */ /* 0x0003e2000d121844 */
[----:B------:R-:W-:-:S03]  /*286b0*/  LOP3.LUT R15, R217, 0x40, RZ, 0x3c, !PT ;  /* 0x00000040d90f7812 */ /* 0x000fc600078e3cff */
[----:B------:R-:W-:Y:S01]  /*286c0*/  STL [R1+0x7e88], R244 ;  /* 0x007e88f401007387 */ /* 0x000fe20000100800 */
[----:B------:R-:W-:-:S03]  /*286d0*/  IMAD.WIDE R32, R216, 0x4, R226 ;  /* 0x00000004d8207825 */ /* 0x000fc600078e02e2 */
[----:B------:R1:W-:Y:S01]  /*286e0*/  LDGSTS.E [R215+0x27600], [R250.64], !P2 ;  /* 0x27600000fad77fae */ /* 0x0003e2000d121844 */
[----:B------:R-:W-:-:S03]  /*286f0*/  IMAD.WIDE R16, R216, 0x4, R2 ;  /* 0x00000004d8107825 */ /* 0x000fc600078e0202 */
[----:B------:R-:W-:Y:S01]  /*28700*/  STL [R1+0x7e84], R245 ;  /* 0x007e84f501007387 */ /* 0x000fe20000100800 */
[----:B------:R-:W-:-:S03]  /*28710*/  IMAD.WIDE R30, R216, 0x4, R228 ;  /* 0x00000004d81e7825 */ /* 0x000fc600078e02e4 */
[----:B------:R1:W-:Y:S01]  /*28720*/  LDGSTS.E [R215+0x27680], [R222.64], !P2 ;  /* 0x27680000ded77fae */ /* 0x0003e2000d121844 */
[----:B---3--:R-:W-:-:S03]  /*28730*/  IMAD.WIDE R18, R216, 0x4, R6 ;  /* 0x00000004d8127825 */ /* 0x008fc600078e0206 */
        /* <DEDUP_REMOVED lines=10> */
[----:B------:R-:W-:Y:S01]  /*287e0*/  STL [R1+0x7e94], R249 ;  /* 0x007e94f901007387 */ /* 0x000fe20000100800 */
[----:B------:R-:W-:-:S03]  /*287f0*/  IMAD R22, R218, 0x6, RZ ;  /* 0x00000006da167824 */ /* 0x000fc600078e02ff */
[----:B------:R-:W-:Y:S04]  /*28800*/  STL [R1+0x7ea0], R250 ;  /* 0x007ea0fa01007387 */ /* 0x000fe80000100800 */
[----:B------:R-:W-:Y:S04]  /*28810*/  STL [R1+0x7e9c], R251 ;  /* 0x007e9cfb01007387 */ /* 0x000fe80000100800 */
[----:B------:R3:W-:Y:S04]  /*28820*/  STL.64 [R1+0x18], R32 ;  /* 0x0000182001007387 */ /* 0x0007e80000100a00 */
[----:B------:R3:W-:Y:S01]  /*28830*/  LDGSTS.E [R15+0x20800], [R32.64], !P4 ;  /* 0x20800000200f7fae */ /* 0x0007e2000e121844 */
[----:B------:R-:W-:-:S03]  /*28840*/  IADD3 R14, R219, -0xb, RZ ;  /* 0xfffffff5db0e7810 */ /* 0x000fc60007ffe0ff */
[----:B------:R-:W-:Y:S04]  /*28850*/  STL.64 [R1+0x50], R16 ;  /* 0x0000501001007387 */ /* 0x000fe80000100a00 */
[----:B------:R1:W-:Y:S04]  /*28860*/  LDGSTS.E [R15+0x20880], [R30.64], !P4 ;  /* 0x208800001e0f7fae */ /* 0x0003e8000e121844 */
[----:B------:R-:W-:Y:S01]  /*28870*/  STL.64 [R1+0x48], R18 ;  /* 0x0000481201007387 */ /* 0x000fe20000100a00 */
[----:B---3--:R-:W-:-:S03]  /*28880*/  IMAD.WIDE R32, R22, 0x4, R226 ;  /* 0x0000000416207825 */ /* 0x008fc600078e02e2 */
[----:B------:R3:W-:Y:S04]  /*28890*/  LDGSTS.E [R15+0x20900], [R28.64], !P4 ;  /* 0x209000001c0f7fae */ /* 0x0007e8000e121844 */
[----:B------:R-:W-:Y:S04]  /*288a0*/  STL.64 [R1+0x40], R20 ;  /* 0x0000401401007387 */ /* 0x000fe80000100a00 */
[----:B------:R1:W-:Y:S04]  /*288b0*/  LDGSTS.E [R15+0x20980], [R26.64], !P4 ;  /* 0x209800001a0f7fae */ /* 0x0003e8000e121844 */
[----:B------:R1:W-:Y:S04]  /*288c0*/  STL.64 [R1+0x20], R30 ;  /* 0x0000201e01007387 */ /* 0x0003e80000100a00 */
[----:B------:R2:W-:Y:S04]  /*288d0*/  LDGSTS.E [R15+0x20a00], [R24.64], !P4 ;  /* 0x20a00000180f7fae */ /* 0x0005e8000e121844 */
[----:B------:R3:W-:Y:S04]  /*288e0*/  STL.64 [R1+0x28], R28 ;  /* 0x0000281c01007387 */ /* 0x0007e80000100a00 */
[----:B------:R2:W-:Y:S01]  /*288f0*/  LDGSTS.E [R15+0x20a80], [R20.64], !P4 ;  /* 0x20a80000140f7fae */ /* 0x0005e2000e121844 */
[----:B-1----:R-:W-:-:S03]  /*28900*/  IMAD.WIDE R30, R22, 0x4, R228 ;  /* 0x00000004161e7825 */ /* 0x002fc600078e02e4 */
[----:B------:R1:W-:Y:S04]  /*28910*/  STL.64 [R1+0x30], R26 ;  /* 0x0000301a01007387 */ /* 0x0003e80000100a00 */
[----:B------:R4:W-:Y:S01]  /*28920*/  LDGSTS.E [R15+0x20b00], [R18.64], !P4 ;  /* 0x20b00000120f7fae */ /* 0x0009e2000e121844 */
[----:B---3--:R-:W-:-:S03]  /*28930*/  IMAD.WIDE R28, R22, 0x4, R8 ;  /* 0x00000004161c7825 */ /* 0x008fc600078e0208 */
[----:B------:R3:W-:Y:S01]  /*28940*/  STL.64 [R1+0x38], R24 ;  /* 0x0000381801007387 */ /* 0x0007e20000100a00 */
[----:B--2---:R-:W-:-:S03]  /*28950*/  IMAD.WIDE R20, R22, 0x4, R4 ;  /* 0x0000000416147825 */ /* 0x004fc600078e0204 */
[----:B------:R2:W-:Y:S01]  /*28960*/  LDGSTS.E [R15+0x20b80], [R16.64], !P4 ;  /* 0x20b80000100f7fae */ /* 0x0005e2000e121844 */
[----:B-1----:R-:W-:Y:S01]  /*28970*/  IMAD.WIDE R26, R22, 0x4, R10 ;  /* 0x00000004161a7825 */ /* 0x002fe200078e020a */
[----:B------:R-:W-:Y:S02]  /*28980*/  ISETP.GE.U32.AND P4, PT, R14, 0x7fffffd6, PT ;  /* 0x7fffffd60e00780c */ /* 0x000fe40003f86070 */
[----:B------:R1:W-:Y:S01]  /*28990*/  LDGSTS.E [R15+0x21800], [R32.64], !P2 ;  /* 0x21800000200f7fae */ /* 0x0003e2000d121844 */
[----:B----4-:R-:W-:-:S03]  /*289a0*/  IMAD.WIDE R18, R22, 0x4, R6 ;  /* 0x0000000416127825 */ /* 0x010fc600078e0206 */
[----:B------:R4:W-:Y:S01]  /*289b0*/  LDGSTS.E [R15+0x21880], [R30.64], !P2 ;  /* 0x218800001e0f7fae */ /* 0x0009e2000d121844 */
[----:B---3--:R-:W-:-:S04]  /*289c0*/  IMAD.WIDE R24, R22, 0x4, R12 ;  /* 0x0000000416187825 */ /* 0x008fc800078e020c */
[----:B--2---:R-:W-:Y:S01]  /*289d0*/  IMAD.WIDE R16, R22, 0x4, R2 ;  /* 0x0000000416107825 */ /* 0x004fe200078e0202 */
[----:B------:R2:W-:Y:S01]  /*289e0*/  LDGSTS.E [R15+0x21900], [R28.64], !P2 ;  /* 0x219000001c0f7fae */ /* 0x0005e2000d121844 */
[----:B------:R-:W-:Y:S02]  /*289f0*/  IADD3 R14, R219, -0xf, RZ ;  /* 0xfffffff1db0e7810 */ /* 0x000fe40007ffe0ff */
[----:B------:R-:W-:Y:S01]  /*28a00*/  IMAD R23, R218, 0xa, RZ ;  /* 0x0000000ada177824 */ /* 0x000fe200078e02ff */
[----:B------:R1:W-:Y:S04]  /*28a10*/  STL.64 [R1+0x58], R32 ;  /* 0x0000582001007387 */ /* 0x0003e80000100a00 */
[----:B------:R3:W-:Y:S04]  /*28a20*/  LDGSTS.E [R15+0x21980], [R26.64], !P2 ;  /* 0x219800001a0f7fae */ /* 0x0007e8000d121844 */
[----:B------:R-:W-:Y:S04]  /*28a30*/  STL.64 [R1+0x90], R16 ;  /* 0x0000901001007387 */ /* 0x000fe80000100a00 */
[----:B------:R2:W-:Y:S01]  /*28a40*/  LDGSTS.E [R15+0x21a00], [R24.64], !P2 ;  /* 0x21a00000180f7fae */ /* 0x0005e2000d121844 */
[----:B-1----:R-:W-:-:S03]  /*28a50*/  IMAD.WIDE R32, R23, 0x4, R226 ;  /* 0x0000000417207825 */ /* 0x002fc600078e02e2 */
[----:B------:R-:W-:Y:S04]  /*28a60*/  STL.64 [R1+0x88], R18 ;  /* 0x0000881201007387 */ /* 0x000fe80000100a00 */
[----:B------:R1:W-:Y:S04]  /*28a70*/  LDGSTS.E [R15+0x21a80], [R20.64], !P2 ;  /* 0x21a80000140f7fae */ /* 0x0003e8000d121844 */
[----:B------:R1:W-:Y:S04]  /*28a80*/  STL.64 [R1+0x80], R20 ;  /* 0x0000801401007387 */ /* 0x0003e80000100a00 */
[----:B------:R2:W-:Y:S04]  /*28a90*/  LDGSTS.E [R15+0x21b00], [R18.64], !P2 ;  /* 0x21b00000120f7fae */ /* 0x0005e8000d121844 */
[----:B------:R4:W-:Y:S04]  /*28aa0*/  STL.64 [R1+0x60], R30 ;  /* 0x0000601e01007387 */ /* 0x0009e80000100a00 */
[----:B------:R3:W-:Y:S01]  /*28ab0*/  LDGSTS.E [R15+0x21b80], [R16.64], !P2 ;  /* 0x21b80000100f7fae */ /* 0x0007e2000d121844 */
[----:B------:R-:W-:Y:S01]  /*28ac0*/  ISETP.GE.U32.AND P2, PT, R14, 0x7fffffd2, PT ;  /* 0x7fffffd20e00780c */ /* 0x000fe20003f46070 */
[----:B-1----:R-:W-:-:S02]  /*28ad0*/  IMAD.WIDE R20, R23, 0x4, R4 ;  /* 0x0000000417147825 */ /* 0x002fc400078e0204 */
[----:B------:R1:W-:Y:S02]  /*28ae0*/  STL.64 [R1+0x68], R28 ;  /* 0x0000681c01007387 */ /* 0x0003e40000100a00 */
[C---:B--2---:R-:W-:Y:S02]  /*28af0*/  IMAD.WIDE R18, R23.reuse, 0x4, R6 ;  /* 0x0000000417127825 */ /* 0x044fe400078e0206 */
[----:B------:R2:W-:Y:S02]  /*28b00*/  STL.64 [R1+0x70], R26 ;  /* 0x0000701a01007387 */ /* 0x0005e40000100a00 */
[C---:B----4-:R-:W-:Y:S02]  /*28b10*/  IMAD.WIDE R30, R23.reuse, 0x4, R228 ;  /* 0x00000004171e7825 */ /* 0x050fe400078e02e4 */
[----:B------:R4:W-:Y:S02]  /*28b20*/  STL.64 [R1+0x78], R24 ;  /* 0x0000781801007387 */ /* 0x0009e40000100a00 */
[----:B---3--:R-:W-:-:S02]  /*28b30*/  IMAD.WIDE R16, R23, 0x4, R2 ;  /* 0x0000000417107825 */ /* 0x008fc400078e0202 */
[----:B------:R3:W-:Y:S02]  /*28b40*/  LDGSTS.E [R15+0x22800], [R32.64], !P4 ;  /* 0x22800000200f7fae */ /* 0x0007e4000e121844 */
[C---:B-1----:R-:W-:Y:S02]  /*28b50*/  IMAD.WIDE R28, R23.reuse, 0x4, R8 ;  /* 0x00000004171c7825 */ /* 0x042fe400078e0208 */
[----:B------:R3:W-:Y:S02]  /*28b60*/  STL.64 [R1+0x98], R32 ;  /* 0x0000982001007387 */ /* 0x0007e40000100a00 */
[C---:B--2---:R-:W-:Y:S02]  /*28b70*/  IMAD.WIDE R26, R23.reuse, 0x4, R10 ;  /* 0x00000004171a7825 */ /* 0x044fe400078e020a */
[----:B------:R-:W-:Y:S02]  /*28b80*/  STL.64 [R1+0xd0], R16 ;  /* 0x0000d01001007387 */ /* 0x000fe40000100a00 */
[----:B----4-:R-:W-:-:S02]  /*28b90*/  IMAD.WIDE R24, R23, 0x4, R12 ;  /* 0x0000000417187825 */ /* 0x010fc400078e020c */
[----:B------:R1:W-:Y:S02]  /*28ba0*/  LDGSTS.E [R15+0x22880], [R30.64], !P4 ;  /* 0x228800001e0f7fae */ /* 0x0003e4000e121844 */
[----:B------:R-:W-:Y:S02]  /*28bb0*/  IMAD R22, R218, 0xe, RZ ;  /* 0x0000000eda167824 */ /* 0x000fe400078e02ff */
[----:B------:R-:W-:Y:S01]  /*28bc0*/  STL.64 [R1+0xc8], R18 ;  /* 0x0000c81201007387 */ /* 0x000fe20000100a00 */
[----:B------:R-:W-:Y:S01]  /*28bd0*/  IADD3 R14, R219, -0x13, RZ ;  /* 0xffffffeddb0e7810 */ /* 0x000fe20007ffe0ff */
[C---:B---3--:R-:W-:Y:S02]  /*28be0*/  IMAD.WIDE R32, R22.reuse, 0x4, R226 ;  /* 0x0000000416207825 */ /* 0x048fe400078e02e2 */
        /* <DEDUP_REMOVED lines=10> */
[----:B--2---:R-:W-:-:S03]  /*28c90*/  IMAD.WIDE R28, R22, 0x4, R8 ;  /* 0x00000004161c7825 */ /* 0x004fc600078e0208 */
[----:B------:R2:W-:Y:S01]  /*28ca0*/  STL.64 [R1+0xb8], R24 ;  /* 0x0000b81801007387 */ /* 0x0005e20000100a00 */
[----:B---3--:R-:W-:-:S03]  /*28cb0*/  IMAD.WIDE R20, R22, 0x4, R4 ;  /* 0x0000000416147825 */ /* 0x008fc600078e0204 */
[----:B------:R3:W-:Y:S01]  /*28cc0*/  LDGSTS.E [R15+0x22b80], [R16.64], !P4 ;  /* 0x22b80000100f7fae */ /* 0x0007e2000e121844 */
[----:B-1----:R-:W-:Y:S01]  /*28cd0*/  IMAD.WIDE R26, R22, 0x4, R10 ;  /* 0x00000004161a7825 */ /* 0x002fe200078e020a */
[----:B------:R-:W-:Y:S02]  /*28ce0*/  ISETP.GE.U32.AND P4, PT, R14, 0x7fffffce, PT ;  /* 0x7fffffce0e00780c */ /* 0x000fe40003f86070 */
[----:B------:R1:W-:Y:S01]  /*28cf0*/  LDGSTS.E [R15+0x23800], [R32.64], !P2 ;  /* 0x23800000200f7fae */ /* 0x0003e2000d121844 */
[----:B----4-:R-:W-:-:S03]  /*28d00*/  IMAD.WIDE R18, R22, 0x4, R6 ;  /* 0x0000000416127825 */ /* 0x010fc600078e0206 */
[----:B------:R4:W-:Y:S01]  /*28d10*/  LDGSTS.E [R15+0x23880], [R30.64], !P2 ;  /* 0x238800001e0f7fae */ /* 0x0009e2000d121844 */
[----:B--2---:R-:W-:-:S04]  /*28d20*/  IMAD.WIDE R24, R22, 0x4, R12 ;  /* 0x0000000416187825 */ /* 0x004fc800078e020c */
[----:B---3--:R-:W-:Y:S01]  /*28d30*/  IMAD.WIDE R16, R22, 0x4, R2 ;  /* 0x0000000416107825 */ /* 0x008fe200078e0202 */
        /* <DEDUP_REMOVED lines=52> */
[----:B--2---:R-:W-:-:S03]  /*29080*/  IMAD.WIDE R24, R22, 0x4, R12 ;  /* 0x0000000416187825 */ /* 0x004fc600078e020c */
[----:B------:R2:W-:Y:S01]  /*29090*/  LDGSTS.E [R15+0x25900], [R28.64], !P2 ;  /* 0x259000001c0f7fae */ /* 0x0005e2000d121844 */
[----:B---3--:R-:W-:Y:S01]  /*290a0*/  IMAD.WIDE R16, R22, 0x4, R2 ;  /* 0x0000000416107825 */ /* 0x008fe200078e0202 */
[----:B------:R-:W-:Y:S02]  /*290b0*/  IADD3 R14, R219, -0x1f, RZ ;  /* 0xffffffe1db0e7810 */ /* 0x000fe40007ffe0ff */
[----:B------:R1:W-:Y:S01]  /*290c0*/  STL.64 [R1+0x158], R32 ;  /* 0x0001582001007387 */ /* 0x0003e20000100a00 */
[----:B------:R-:W-:-:S03]  /*290d0*/  IMAD R23, R218, 0x1a, RZ ;  /* 0x0000001ada177824 */ /* 0x000fc600078e02ff */
        /* <DEDUP_REMOVED lines=20> */
[----:B------:R-:W-:Y:S02]  /*29220*/  STL.64 [R1+0x198], R32 ;  /* 0x0001982001007387 */ /* 0x000fe40000100a00 */
[C---:B--2---:R-:W-:Y:S02]  /*29230*/  IMAD.WIDE R26, R23.reuse, 0x4, R10 ;  /* 0x00000004171a7825 */ /* 0x044fe400078e020a */
[----:B------:R-:W-:Y:S02]  /*29240*/  STL.64 [R1+0x1d0], R16 ;  /* 0x0001d01001007387 */ /* 0x000fe40000100a00 */
[----:B----4-:R-:W-:-:S02]  /*29250*/  IMAD.WIDE R24, R23, 0x4, R12 ;  /* 0x0000000417187825 */ /* 0x010fc400078e020c */
[----:B------:R1:W-:Y:S02]  /*29260*/  LDGSTS.E [R15+0x26880], [R30.64], !P4 ;  /* 0x268800001e0f7fae */ /* 0x0003e4000e121844 */
[----:B------:R-:W-:Y:S02]  /*29270*/  IMAD R22, R218, 0x1e, RZ ;  /* 0x0000001eda167824 */ /* 0x000fe400078e02ff */
[----:B------:R-:W-:Y:S04]  /*29280*/  STL.64 [R1+0x1c8], R18 ;  /* 0x0001c81201007387 */ /* 0x000fe80000100a00 */
        /* <DEDUP_REMOVED lines=8> */
[----:B------:R4:W-:Y:S01]  /*29310*/  STL.64 [R1+0x1b0], R26 ;  /* 0x0001b01a01007387 */ /* 0x0009e20000100a00 */
[----:B------:R-:W-:-:S03]  /*29320*/  IADD3 R14, R219, -0x8, RZ ;  /* 0xfffffff8db0e7810 */ /* 0x000fc60007ffe0ff */
[----:B------:R1:W-:Y:S01]  /*29330*/  LDGSTS.E [R15+0x26b00], [R18.64], !P4 ;  /* 0x26b00000120f7fae */ /* 0x0003e2000e121844 */
[----:B--2---:R-:W-:-:S03]  /*29340*/  IMAD.WIDE R28, R22, 0x4, R228 ;  /* 0x00000004161c7825 */ /* 0x004fc600078e02e4 */
[----:B------:R2:W-:Y:S01]  /*29350*/  STL.64 [R1+0x1b8], R24 ;  /* 0x0001b81801007387 */ /* 0x0005e20000100a00 */
[----:B---3--:R-:W-:-:S03]  /*29360*/  IMAD.WIDE R20, R22, 0x4, R4 ;  /* 0x0000000416147825 */ /* 0x008fc600078e0204 */
[----:B------:R3:W-:Y:S01]  /*29370*/  LDGSTS.E [R15+0x26b80], [R16.64], !P4 ;  /* 0x26b80000100f7fae */ /* 0x0007e2000e121844 */
[----:B----4-:R-:W-:-:S03]  /*29380*/  IMAD.WIDE R26, R22, 0x4, R8 ;  /* 0x00000004161a7825 */ /* 0x010fc600078e0208 */
[----:B------:R4:W-:Y:S01]  /*29390*/  LDGSTS.E [R15+0x27800], [R30.64], !P2 ;  /* 0x278000001e0f7fae */ /* 0x0009e2000d121844 */
[----:B-1----:R-:W-:-:S04]  /*293a0*/  IMAD.WIDE R18, R22, 0x4, R6 ;  /* 0x0000000416127825 */ /* 0x002fc800078e0206 */
[C---:B--2---:R-:W-:Y:S01]  /*293b0*/  IMAD.WIDE R24, R22.reuse, 0x4, R10 ;  /* 0x0000000416187825 */ /* 0x044fe200078e020a */
[----:B------:R1:W-:Y:S03]  /*293c0*/  LDGSTS.E [R15+0x27880], [R28.64], !P2 ;  /* 0x278800001c0f7fae */ /* 0x0003e6000d121844 */
[C---:B---3--:R-:W-:Y:S01]  /*293d0*/  IMAD.WIDE R16, R22.reuse, 0x4, R2 ;  /* 0x0000000416107825 */ /* 0x048fe200078e0202 */
[----:B------:R2:W-:Y:S03]  /*293e0*/  LDGSTS.E [R15+0x27900], [R26.64], !P2 ;  /* 0x279000001a0f7fae */ /* 0x0005e6000d121844 */
[----:B------:R-:W-:Y:S01]  /*293f0*/  IMAD.WIDE R22, R22, 0x4, R12 ;  /* 0x0000000416167825 */ /* 0x000fe200078e020c */
[----:B------:R-:W-:Y:S01]  /*29400*/  ISETP.GE.U32.AND P4, PT, R14, 0x7fffffd9, PT ;  /* 0x7fffffd90e00780c */ /* 0x000fe20003f86070 */
[----:B------:R3:W-:Y:S01]  /*29410*/  LDGSTS.E [R15+0x27980], [R24.64], !P2 ;  /* 0x27980000180f7fae */ /* 0x0007e2000d121844 */
[----:B------:R-:W-:-:S03]  /*29420*/  IADD3 R14, R219, -0x4, RZ ;  /* 0xfffffffcdb0e7810 */ /* 0x000fc60007ffe0ff */
[----:B------:R-:W-:Y:S04]  /*29430*/  STL.64 [R1+0x1d8], R30 ;  /* 0x0001d81e01007387 */ /* 0x000fe80000100a00 */
[----:B------:R1:W-:Y:S04]  /*29440*/  LDGSTS.E [R15+0x27a00], [R22.64], !P2 ;  /* 0x27a00000160f7fae */ /* 0x0003e8000d121844 */
[----:B------:R-:W-:Y:S04]  /*29450*/  STL.64 [R1+0x210], R16 ;  /* 0x0002101001007387 */ /* 0x000fe80000100a00 */
[----:B------:R1:W-:Y:S04]  /*29460*/  LDGSTS.E [R15+0x27a80], [R20.64], !P2 ;  /* 0x27a80000140f7fae */ /* 0x0003e8000d121844 */
[----:B------:R-:W-:Y:S04]  /*29470*/  STL.64 [R1+0x208], R18 ;  /* 0x0002081201007387 */ /* 0x000fe80000100a00 */
[----:B------:R1:W-:Y:S04]  /*29480*/  LDGSTS.E [R15+0x27b00], [R18.64], !P2 ;  /* 0x27b00000120f7fae */ /* 0x0003e8000d121844 */
[----:B------:R-:W-:Y:S04]  /*29490*/  STL.64 [R1+0x200], R20 ;  /* 0x0002001401007387 */ /* 0x000fe80000100a00 */
[----:B------:R1:W-:Y:S01]  /*294a0*/  LDGSTS.E [R15+0x27b80], [R16.64], !P2 ;  /* 0x27b80000100f7fae */ /* 0x0003e2000d121844 */
[----:B------:R-:W-:-:S03]  /*294b0*/  ISETP.GE.U32.AND P2, PT, R14, 0x7fffffdd, PT ;  /* 0x7fffffdd0e00780c */ /* 0x000fc60003f46070 */
[----:B------:R-:W-:Y:S04]  /*294c0*/  STL.64 [R1+0x1e0], R28 ;  /* 0x0001e01c01007387 */ /* 0x000fe80000100a00 */
[----:B------:R-:W-:Y:S04]  /*294d0*/  STL.64 [R1+0x1e8], R26 ;  /* 0x0001e81a01007387 */ /* 0x000fe80000100a00 */
[----:B------:R-:W-:Y:S04]  /*294e0*/  STL.64 [R1+0x1f0], R24 ;  /* 0x0001f01801007387 */ /* 0x000fe80000100a00 */
[----:B------:R1:W-:Y:S01]  /*294f0*/  STL.64 [R1+0x1f8], R22 ;  /* 0x0001f81601007387 */ /* 0x0003e20000100a00 */
[----:B------:R-:W-:Y:S01]  /*29500*/  LOP3.LUT R206, R217, 0x60, RZ, 0x3c, !PT ;  /* 0x00000060d9ce7812 */ /* 0x000fe200078e3cff */
[----:B-1----:R-:W-:-:S04]  /*29510*/  IMAD R23, R218, 0x3, RZ ;  /* 0x00000003da177824 */ /* 0x002fc800078e02ff */
[----:B------:R-:W-:-:S04]  /*29520*/  IMAD.WIDE R32, R23, 0x4, R226 ;  /* 0x0000000417207825 */ /* 0x000fc800078e02e2 */
[C---:B----4-:R-:W-:Y:S01]  /*29530*/  IMAD.WIDE R30, R23.reuse, 0x4, R228 ;  /* 0x00000004171e7825 */ /* 0x050fe200078e02e4 */
[----:B------:R1:W-:Y:S03]  /*29540*/  LDGSTS.E [R206+0x20c00], [R32.64], !P2 ;  /* 0x20c0000020ce7fae */ /* 0x0003e6000d121844 */
[C---:B------:R-:W-:Y:S01]  /*29550*/  IMAD.WIDE R28, R23.reuse, 0x4, R8 ;  /* 0x00000004171c7825 */ /* 0x040fe200078e0208 */
[----:B------:R4:W-:Y:S03]  /*29560*/  LDGSTS.E [R206+0x20c80], [R30.64], !P2 ;  /* 0x20c800001ece7fae */ /* 0x0009e6000d121844 */
[C---:B--2---:R-:W-:Y:S01]  /*29570*/  IMAD.WIDE R26, R23.reuse, 0x4, R10 ;  /* 0x00000004171a7825 */ /* 0x044fe200078e020a */
[----:B------:R2:W-:Y:S03]  /*29580*/  LDGSTS.E [R206+0x20d00], [R28.64], !P2 ;  /* 0x20d000001cce7fae */ /* 0x0005e6000d121844 */
[----:B------:R-:W-:-:S04]  /*29590*/  IMAD.WIDE R16, R23, 0x4, R2 ;  /* 0x0000000417107825 */ /* 0x000fc800078e0202 */
[C---:B---3--:R-:W-:Y:S01]  /*295a0*/  IMAD.WIDE R24, R23.reuse, 0x4, R12 ;  /* 0x0000000417187825 */ /* 0x048fe200078e020c */
[----:B------:R1:W-:Y:S03]  /*295b0*/  STL.64 [R1+0x218], R32 ;  /* 0x0002182001007387 */ /* 0x0003e60000100a00 */
[C---:B------:R-:W-:Y:S01]  /*295c0*/  IMAD.WIDE R18, R23.reuse, 0x4, R6 ;  /* 0x0000000417127825 */ /* 0x040fe200078e0206 */
[----:B------:R3:W-:Y:S03]  /*295d0*/  LDGSTS.E [R206+0x20d80], [R26.64], !P2 ;  /* 0x20d800001ace7fae */ /* 0x0007e6000d121844 */
[----:B------:R-:W-:Y:S01]  /*295e0*/  IMAD.WIDE R20, R23, 0x4, R4 ;  /* 0x0000000417147825 */ /* 0x000fe200078e0204 */
[----:B------:R-:W-:Y:S03]  /*295f0*/  STL.64 [R1+0x250], R16 ;  /* 0x0002501001007387 */ /* 0x000fe60000100a00 */
[----:B------:R-:W-:Y:S01]  /*29600*/  IMAD R15, R218, 0x7, RZ ;  /* 0x00000007da0f7824 */ /* 0x000fe200078e02ff */
[----:B------:R2:W-:Y:S04]  /*29610*/  LDGSTS.E [R206+0x20e00], [R24.64], !P2 ;  /* 0x20e0000018ce7fae */ /* 0x0005e8000d121844 */
[----:B------:R-:W-:Y:S01]  /*29620*/  STL.64 [R1+0x248], R18 ;  /* 0x0002481201007387 */ /* 0x000fe20000100a00 */
[----:B-1----:R-:W-:-:S03]  /*29630*/  IMAD.WIDE R32, R15, 0x4, R226 ;  /* 0x000000040f207825 */ /* 0x002fc600078e02e2 */
[----:B------:R1:W-:Y:S04]  /*29640*/  LDGSTS.E [R206+0x20e80], [R20.64], !P2 ;  /* 0x20e8000014ce7fae */ /* 0x0003e8000d121844 */
[----:B------:R1:W-:Y:S04]  /*29650*/  STL.64 [R1+0x240], R20 ;  /* 0x0002401401007387 */ /* 0x0003e80000100a00 */
[----:B------:R2:W-:Y:S04]  /*29660*/  LDGSTS.E [R206+0x20f00], [R18.64], !P2 ;  /* 0x20f0000012ce7fae */ /* 0x0005e8000d121844 */
[----:B------:R4:W-:Y:S04]  /*29670*/  STL.64 [R1+0x220], R30 ;  /* 0x0002201e01007387 */ /* 0x0009e80000100a00 */
[----:B------:R3:W-:Y:S01]  /*29680*/  LDGSTS.E [R206+0x20f80], [R16.64], !P2 ;  /* 0x20f8000010ce7fae */ /* 0x0007e2000d121844 */
[----:B-1----:R-:W-:-:S03]  /*29690*/  IMAD.WIDE R20, R15, 0x4, R4 ;  /* 0x000000040f147825 */ /* 0x002fc600078e0204 */
[----:B------:R1:W-:Y:S01]  /*296a0*/  STL.64 [R1+0x228], R28 ;  /* 0x0002281c01007387 */ /* 0x0003e20000100a00 */
[----:B--2---:R-:W-:-:S03]  /*296b0*/  IMAD.WIDE R18, R15, 0x4, R6 ;  /* 0x000000040f127825 */ /* 0x004fc600078e0206 */
[----:B------:R2:W-:Y:S01]  /*296c0*/  STL.64 [R1+0x230], R26 ;  /* 0x0002301a01007387 */ /* 0x0005e20000100a00 */
[----:B----4-:R-:W-:-:S04]  /*296d0*/  IMAD.WIDE R30, R15, 0x4, R228 ;  /* 0x000000040f1e7825 */ /* 0x010fc800078e02e4 */
[C---:B---3--:R-:W-:Y:S01]  /*296e0*/  IMAD.WIDE R16, R15.reuse, 0x4, R2 ;  /* 0x000000040f107825 */ /* 0x048fe200078e0202 */
[----:B------:R3:W-:Y:S03]  /*296f0*/  STL.64 [R1+0x238], R24 ;  /* 0x0002381801007387 */ /* 0x0007e60000100a00 */
[C---:B-1----:R-:W-:Y:S01]  /*29700*/  IMAD.WIDE R28, R15.reuse, 0x4, R8 ;  /* 0x000000040f1c7825 */ /* 0x042fe200078e0208 */
[----:B------:R-:W-:Y:S03]  /*29710*/  STL.64 [R1+0x3e20], R32 ;  /* 0x003e202001007387 */ /* 0x000fe60000100a00 */
[C---:B--2---:R-:W-:Y:S01]  /*29720*/  IMAD.WIDE R26, R15.reuse, 0x4, R10 ;  /* 0x000000040f1a7825 */ /* 0x044fe200078e020a */
[----:B------:R1:W-:Y:S03]  /*29730*/  LDGSTS.E [R206+0x21c00], [R32.64], !P4 ;  /* 0x21c0000020ce7fae */ /* 0x0003e6000e121844 */
[----:B---3--:R-:W-:Y:S01]  /*29740*/  IMAD.WIDE R24, R15, 0x4, R12 ;  /* 0x000000040f187825 */ /* 0x008fe200078e020c */
[----:B------:R-:W-:Y:S03]  /*29750*/  STL.64 [R1+0x4de8], R16 ;  /* 0x004de81001007387 */ /* 0x000fe60000100a00 */
[----:B------:R-:W-:Y:S01]  /*29760*/  IMAD R22, R218, 0xb, RZ ;  /* 0x0000000bda167824 */ /* 0x000fe200078e02ff */
[----:B------:R2:W-:Y:S04]  /*29770*/  LDGSTS.E [R206+0x21c80], [R30.64], !P4 ;  /* 0x21c800001ece7fae */ /* 0x0005e8000e121844 */
        /* <DEDUP_REMOVED lines=8> */
[----:B--2---:R-:W-:-:S03]  /*29800*/  IMAD.WIDE R30, R22, 0x4, R226 ;  /* 0x00000004161e7825 */ /* 0x004fc600078e02e2 */
[----:B------:R4:W-:Y:S04]  /*29810*/  STL.64 [R1+0x4a08], R26 ;  /* 0x004a081a01007387 */ /* 0x0009e80000100a00 */
[----:B------:R2:W-:Y:S01]  /*29820*/  LDGSTS.E [R206+0x21f00], [R18.64], !P4 ;  /* 0x21f0000012ce7fae */ /* 0x0005e2000e121844 */
[----:B---3--:R-:W-:-:S03]  /*29830*/  IMAD.WIDE R28, R22, 0x4, R228 ;  /* 0x00000004161c7825 */ /* 0x008fc600078e02e4 */
[----:B------:R3:W-:Y:S01]  /*29840*/  STL.64 [R1+0x4dd0], R24 ;  /* 0x004dd01801007387 */ /* 0x0007e20000100a00 */
[----:B-1----:R-:W-:-:S03]  /*29850*/  IMAD.WIDE R20, R22, 0x4, R4 ;  /* 0x0000000416147825 */ /* 0x002fc600078e0204 */
[----:B------:R1:W-:Y:S01]  /*29860*/  LDGSTS.E [R206+0x21f80], [R16.64], !P4 ;  /* 0x21f8000010ce7fae */ /* 0x0003e2000e121844 */
[----:B----4-:R-:W-:-:S03]  /*29870*/  IMAD.WIDE R26, R22, 0x4, R8 ;  /* 0x00000004161a7825 */ /* 0x010fc600078e0208 */
[----:B------:R4:W-:Y:S01]  /*29880*/  LDGSTS.E [R206+0x22c00], [R30.64], !P3 ;  /* 0x22c000001ece7fae */ /* 0x0009e2000d921844 */
[----:B--2---:R-:W-:-:S03]  /*29890*/  IMAD.WIDE R18, R22, 0x4, R6 ;  /* 0x0000000416127825 */ /* 0x004fc600078e0206 */
[----:B------:R2:W-:Y:S01]  /*298a0*/  LDGSTS.E [R206+0x22c80], [R28.64], !P3 ;  /* 0x22c800001cce7fae */ /* 0x0005e2000d921844 */
[----:B---3--:R-:W-:-:S03]  /*298b0*/  IMAD.WIDE R24, R22, 0x4, R10 ;  /* 0x0000000416187825 */ /* 0x008fc600078e020a */
[----:B------:R3:W-:Y:S01]  /*298c0*/  LDGSTS.E [R206+0x22d00], [R26.64], !P3 ;  /* 0x22d000001ace7fae */ /* 0x0007e2000d921844 */
[----:B-1----:R-:W-:-:S03]  /*298d0*/  IMAD.WIDE R16, R22, 0x4, R2 ;  /* 0x0000000416107825 */ /* 0x002fc600078e0202 */
[----:B------:R1:W-:Y:S01]  /*298e0*/  LDGSTS.E [R206+0x22d80], [R24.64], !P3 ;  /* 0x22d8000018ce7fae */ /* 0x0003e2000d921844 */
[----:B------:R-:W-:-:S03]  /*298f0*/  IMAD.WIDE R22, R22, 0x4, R12 ;  /* 0x0000000416167825 */ /* 0x000fc600078e020c */
[----:B------:R4:W-:Y:S01]  /*29900*/  STL.64 [R1+0x4f60], R30 ;  /* 0x004f601e01007387 */ /* 0x0009e20000100a00 */
[----:B------:R-:W-:-:S03]  /*29910*/  IMAD R15, R218, 0xf, RZ ;  /* 0x0000000fda0f7824 */ /* 0x000fc600078e02ff */
[----:B------:R1:W-:Y:S04]  /*29920*/  LDGSTS.E [R206+0x22e00], [R22.64], !P3 ;  /* 0x22e0000016ce7fae */ /* 0x0003e8000d921844 */
[----:B------:R-:W-:Y:S04]  /*29930*/  STL.64 [R1+0x50f8], R16 ;  /* 0x0050f81001007387 */ /* 0x000fe80000100a00 */
[----:B------:R1:W-:Y:S01]  /*29940*/  LDGSTS.E [R206+0x22e80], [R20.64], !P3 ;  /* 0x22e8000014ce7fae */ /* 0x0003e2000d921844 */
[----:B----4-:R-:W-:-:S03]  /*29950*/  IMAD.WIDE R30, R15, 0x4, R226 ;  /* 0x000000040f1e7825 */ /* 0x010fc600078e02e2 */
[----:B------:R4:W-:Y:S04]  /*29960*/  STL.64 [R1+0x50f0], R18 ;  /* 0x0050f01201007387 */ /* 0x0009e80000100a00 */
[----:B------:R4:W-:Y:S04]  /*29970*/  LDGSTS.E [R206+0x22f00], [R18.64], !P3 ;  /* 0x22f0000012ce7fae */ /* 0x0009e8000d921844 */
[----:B------:R1:W-:Y:S04]  /*29980*/  STL.64 [R1+0x4f88], R20 ;  /* 0x004f881401007387 */ /* 0x0003e80000100a00 */
[----:B------:R2:W-:Y:S04]  /*29990*/  LDGSTS.E [R206+0x22f80], [R16.64], !P3 ;  /* 0x22f8000010ce7fae */ /* 0x0005e8000d921844 */
[----:B------:R3:W-:Y:S01]  /*299a0*/  STL.64 [R1+0x4f68], R28 ;  /* 0x004f681c01007387 */ /* 0x0007e20000100a00 */
[----:B----4-:R-:W-:-:S03]  /*299b0*/  IMAD.WIDE R18, R15, 0x4, R6 ;  /* 0x000000040f127825 */ /* 0x010fc600078e0206 */
[----:B------:R4:W-:Y:S01]  /*299c0*/  STL.64 [R1+0x4f70], R26 ;  /* 0x004f701a01007387 */ /* 0x0009e20000100a00 */
[----:B-1----:R-:W-:-:S04]  /*299d0*/  IMAD.WIDE R20, R15, 0x4, R4 ;  /* 0x000000040f147825 */ /* 0x002fc800078e0204 */
[C---:B--2---:R-:W-:Y:S01]  /*299e0*/  IMAD.WIDE R16, R15.reuse, 0x4, R2 ;  /* 0x000000040f107825 */ /* 0x044fe200078e0202 */
[----:B------:R1:W-:Y:S03]  /*299f0*/  STL.64 [R1+0x4f78], R24 ;  /* 0x004f781801007387 */ /* 0x0003e60000100a00 */
[C---:B---3--:R-:W-:Y:S01]  /*29a00*/  IMAD.WIDE R28, R15.reuse, 0x4, R228 ;  /* 0x000000040f1c7825 */ /* 0x048fe200078e02e4 */
[----:B------:R2:W-:Y:S03]  /*29a10*/  STL.64 [R1+0x4f80], R22 ;  /* 0x004f801601007387 */ /* 0x0005e60000100a00 */
[C---:B----4-:R-:W-:Y:S01]  /*29a20*/  IMAD.WIDE R26, R15.reuse, 0x4, R8 ;  /* 0x000000040f1a7825 */ /* 0x050fe200078e0208 */
[----:B------:R-:W-:Y:S04]  /*29a30*/  STL.64 [R1+0x55f8], R30 ;  /* 0x0055f81e01007387 */ /* 0x000fe80000100a00 */
[----:B------:R-:W-:Y:S01]  /*29a40*/  STL.64 [R1+0x5640], R16 ;  /* 0x0056401001007387 */ /* 0x000fe20000100a00 */
[----:B-1----:R-:W-:-:S03]  /*29a50*/  IMAD.WIDE R24, R15, 0x4, R10 ;  /* 0x000000040f187825 */ /* 0x002fc600078e020a */
[----:B------:R-:W-:Y:S01]  /*29a60*/  STL.64 [R1+0x5638], R18 ;  /* 0x0056381201007387 */ /* 0x000fe20000100a00 */
[----:B--2---:R-:W-:-:S03]  /*29a70*/  IMAD.WIDE R22, R15, 0x4, R12 ;  /* 0x000000040f167825 */ /* 0x004fc600078e020c */
[----:B------:R-:W-:Y:S01]  /*29a80*/  STL.64 [R1+0x5630], R20 ;  /* 0x0056301401007387 */ /* 0x000fe20000100a00 */
[----:B------:R-:W-:-:S03]  /*29a90*/  IMAD R15, R242, c[0x0][0x190], RZ ;  /* 0x00006400f20f7a24 */ /* 0x000fc600078e02ff */
[----:B------:R-:W-:Y:S04]  /*29aa0*/  STL.64 [R1+0x5610], R28 ;  /* 0x0056101c01007387 */ /* 0x000fe80000100a00 */
[----:B------:R-:W-:Y:S04]  /*29ab0*/  STL.64 [R1+0x5618], R26 ;  /* 0x0056181a01007387 */ /* 0x000fe80000100a00 */
[----:B------:R1:W-:Y:S04]  /*29ac0*/  STL.64 [R1+0x5620], R24 ;  /* 0x0056201801007387 */ /* 0x0003e80000100a00 */
[----:B------:R2:W-:Y:S04]  /*29ad0*/  STL.64 [R1+0x5628], R22 ;  /* 0x0056281601007387 */ /* 0x0005e80000100a00 */
[----:B------:R-:W3:Y:S04]  /*29ae0*/  LDL.LU R242, [R1+0x7f18] ;  /* 0x007f180001f27983 */ /* 0x000ee80000300800 */
[----:B------:R4:W-:Y:S04]  /*29af0*/  LDGSTS.E [R206+0x23c00], [R30.64], !P0 ;  /* 0x23c000001ece7fae */ /* 0x0009e8000c121844 */
[----:B------:R1:W-:Y:S04]  /*29b00*/  LDGSTS.E [R206+0x23c80], [R28.64], !P0 ;  /* 0x23c800001cce7fae */ /* 0x0003e8000c121844 */
[----:B------:R1:W-:Y:S04]  /*29b10*/  LDGSTS.E [R206+0x23d00], [R26.64], !P0 ;  /* 0x23d000001ace7fae */ /* 0x0003e8000c121844 */
[----:B------:R1:W-:Y:S04]  /*29b20*/  LDGSTS.E [R206+0x23d80], [R24.64], !P0 ;  /* 0x23d8000018ce7fae */ /* 0x0003e8000c121844 */
[----:B------:R2:W-:Y:S04]  /*29b30*/  LDGSTS.E [R206+0x23e00], [R22.64], !P0 ;  /* 0x23e0000016ce7fae */ /* 0x0005e8000c121844 */
[----:B------:R2:W-:Y:S01]  /*29b40*/  LDGSTS.E [R206+0x23e80], [R20.64], !P0 ;  /* 0x23e8000014ce7fae */ /* 0x0005e2000c121844 */
[----:B-1----:R-:W-:-:S03]  /*29b50*/  IMAD R24, R218, 0x13, RZ ;  /* 0x00000013da187824 */ /* 0x002fc600078e02ff */
[----:B------:R1:W-:Y:S01]  /*29b60*/  LDGSTS.E [R206+0x23f00], [R18.64], !P0 ;  /* 0x23f0000012ce7fae */ /* 0x0003e2000c121844 */
[----:B------:R-:W-:-:S03]  /*29b70*/  IMAD.WIDE R32, R24, 0x4, R226 ;  /* 0x0000000418207825 */ /* 0x000fc600078e02e2 */
[----:B------:R1:W-:Y:S01]  /*29b80*/  LDGSTS.E [R206+0x23f80], [R16.64], !P0 ;  /* 0x23f8000010ce7fae */ /* 0x0003e2000c121844 */
[----:B----4-:R-:W-:-:S03]  /*29b90*/  IMAD.WIDE R30, R24, 0x4, R228 ;  /* 0x00000004181e7825 */ /* 0x010fc600078e02e4 */
[----:B------:R4:W-:Y:S01]  /*29ba0*/  LDGSTS.E [R206+0x24c00], [R32.64], !P1 ;  /* 0x24c0000020ce7fae */ /* 0x0009e2000c921844 */
[----:B------:R-:W-:-:S03]  /*29bb0*/  IMAD.WIDE R28, R24, 0x4, R8 ;  /* 0x00000004181c7825 */ /* 0x000fc600078e0208 */
[----:B------:R4:W-:Y:S01]  /*29bc0*/  STL.64 [R1+0x5600], R32 ;  /* 0x0056002001007387 */ /* 0x0009e20000100a00 */
[----:B--2---:R-:W-:-:S03]  /*29bd0*/  IMAD.WIDE R20, R24, 0x4, R6 ;  /* 0x0000000418147825 */ /* 0x004fc600078e0206 */
[----:B------:R2:W-:Y:S01]  /*29be0*/  LDGSTS.E [R206+0x24c80], [R30.64], !P1 ;  /* 0x24c800001ece7fae */ /* 0x0005e2000c921844 */
[----:B-1----:R-:W-:-:S03]  /*29bf0*/  IMAD.WIDE R16, R24, 0x4, R2 ;  /* 0x0000000418107825 */ /* 0x002fc600078e0202 */
[----:B------:R1:W-:Y:S01]  /*29c00*/  LDGSTS.E [R206+0x24d00], [R28.64], !P1 ;  /* 0x24d000001cce7fae */ /* 0x0003e2000c921844 */
[----:B------:R-:W-:-:S04]  /*29c10*/  IMAD.WIDE R22, R24, 0x4, R4 ;  /* 0x0000000418167825 */ /* 0x000fc800078e0204 */
[C---:B------:R-:W-:Y:S01]  /*29c20*/  IMAD.WIDE R26, R24.reuse, 0x4, R10 ;  /* 0x00000004181a7825 */ /* 0x040fe200078e020a */
[----:B------:R-:W-:Y:S03]  /*29c30*/  STL.64 [R1+0x5678], R16 ;  /* 0x0056781001007387 */ /* 0x000fe60000100a00 */
[----:B------:R-:W-:Y:S01]  /*29c40*/  IMAD.WIDE R24, R24, 0x4, R12 ;  /* 0x0000000418187825 */ /* 0x000fe200078e020c */
[----:B------:R-:W-:Y:S03]  /*29c50*/  STL.64 [R1+0x5670], R20 ;  /* 0x0056701401007387 */ /* 0x000fe60000100a00 */
[----:B------:R-:W-:Y:S01]  /*29c60*/  IMAD R19, R218, 0x17, RZ ;  /* 0x00000017da137824 */ /* 0x000fe200078e02ff */
[----:B------:R1:W-:Y:S04]  /*29c70*/  LDGSTS.E [R206+0x24d80], [R26.64], !P1 ;  /* 0x24d800001ace7fae */ /* 0x0003e8000c921844 */
[----:B------:R1:W-:Y:S01]  /*29c80*/  STL.64 [R1+0x5668], R22 ;  /* 0x0056681601007387 */ /* 0x0003e20000100a00 */
[----:B------:R-:W-:-:S03]  /*29c90*/  IMAD.WIDE R34, R19, 0x4, R226 ;  /* 0x0000000413227825 */ /* 0x000fc600078e02e2 */
[----:B------:R1:W-:Y:S04]  /*29ca0*/  LDGSTS.E [R206+0x24e00], [R24.64], !P1 ;  /* 0x24e0000018ce7fae */ /* 0x0003e8000c921844 */
[----:B------:R2:W-:Y:S04]  /*29cb0*/  STL.64 [R1+0x5648], R30 ;  /* 0x0056481e01007387 */ /* 0x0005e80000100a00 */
[----:B------:R1:W-:Y:S04]  /*29cc0*/  LDGSTS.E [R206+0x24e80], [R22.64], !P1 ;  /* 0x24e8000016ce7fae */ /* 0x0003e8000c921844 */
[----:B------:R-:W-:Y:S04]  /*29cd0*/  STL.64 [R1+0x5650], R28 ;  /* 0x0056501c01007387 */ /* 0x000fe80000100a00 */
[----:B------:R2:W-:Y:S01]  /*29ce0*/  LDGSTS.E [R206+0x24f00], [R20.64], !P1 ;  /* 0x24f0000014ce7fae */ /* 0x0005e2000c921844 */
[----:B----4-:R-:W-:-:S03]  /*29cf0*/  IMAD.WIDE R32, R19, 0x4, R228 ;  /* 0x0000000413207825 */ /* 0x010fc600078e02e4 */
[----:B------:R-:W-:Y:S01]  /*29d00*/  STL.64 [R1+0x5658], R26 ;  /* 0x0056581a01007387 */ /* 0x000fe20000100a00 */
[----:B-1----:R-:W-:-:S03]  /*29d10*/  IMAD.WIDE R22, R19, 0x4, R6 ;  /* 0x0000000413167825 */ /* 0x002fc600078e0206 */
[----:B------:R1:W-:Y:S01]  /*29d20*/  STL.64 [R1+0x5660], R24 ;  /* 0x0056601801007387 */ /* 0x0003e20000100a00 */
[----:B--2---:R-:W-:-:S03]  /*29d30*/  IMAD.WIDE R20, R19, 0x4, R2 ;  /* 0x0000000413147825 */ /* 0x004fc600078e0202 */
[----:B------:R-:W-:Y:S01]  /*29d40*/  STL.64 [R1+0x5608], R34 ;  /* 0x0056082201007387 */ /* 0x000fe20000100a00 */
[----:B------:R-:W-:-:S03]  /*29d50*/  IMAD.WIDE R30, R19, 0x4, R8 ;  /* 0x00000004131e7825 */ /* 0x000fc600078e0208 */
[----:B------:R-:W-:Y:S01]  /*29d60*/  STL.64 [R1+0x56b0], R20 ;  /* 0x0056b01401007387 */ /* 0x000fe20000100a00 */
[----:B-1----:R-:W-:-:S03]  /*29d70*/  IMAD.WIDE R24, R19, 0x4, R4 ;  /* 0x0000000413187825 */ /* 0x002fc600078e0204 */
[----:B------:R-:W-:Y:S01]  /*29d80*/  STL.64 [R1+0x56a8], R22 ;  /* 0x0056a81601007387 */ /* 0x000fe20000100a00 */
[----:B------:R-:W-:-:S03]  /*29d90*/  IMAD.WIDE R28, R19, 0x4, R10 ;  /* 0x00000004131c7825 */ /* 0x000fc600078e020a */
[----:B------:R-:W-:Y:S01]  /*29da0*/  STL.64 [R1+0x56a0], R24 ;  /* 0x0056a01801007387 */ /* 0x000fe20000100a00 */
[----:B------:R-:W-:-:S03]  /*29db0*/  IMAD.WIDE R26, R19, 0x4, R12 ;  /* 0x00000004131a7825 */ /* 0x000fc600078e020c */
[----:B------:R-:W-:Y:S04]  /*29dc0*/  STL.64 [R1+0x5680], R32 ;  /* 0x0056802001007387 */ /* 0x000fe80000100a00 */
[----:B------:R-:W-:Y:S04]  /*29dd0*/  STL.64 [R1+0x5688], R30 ;  /* 0x0056881e01007387 */ /* 0x000fe80000100a00 */
[----:B------:R-:W-:Y:S04]  /*29de0*/  STL.64 [R1+0x5690], R28 ;  /* 0x0056901c01007387 */ /* 0x000fe80000100a00 */
[----:B------:R-:W-:Y:S04]  /*29df0*/  STL.64 [R1+0x5698], R26 ;  /* 0x0056981a01007387 */ /* 0x000fe80000100a00 */
[----:B------:R-:W2:Y:S04]  /*29e00*/  LDL.LU R213, [R1+0x654] ;  /* 0x0006540001d57983 */ /* 0x000ea80000300800 */
[----:B------:R-:W4:Y:S04]  /*29e10*/  LDL.LU R225, [R1+0x650] ;  /* 0x0006500001e17983 */ /* 0x000f280000300800 */
[----:B------:R-:W4:Y:S04]  /*29e20*/  LDL.LU R215, [R1+0x648] ;  /* 0x0006480001d77983 */ /* 0x000f280000300800 */
[----:B------:R-:W4:Y:S04]  /*29e30*/  LDL.LU R224, [R1+0x644] ;  /* 0x0006440001e07983 */ /* 0x000f280000300800 */
[----:B------:R-:W4:Y:S04]  /*29e40*/  LDL.LU R214, [R1+0x640] ;  /* 0x0006400001d67983 */ /* 0x000f280000300800 */
[----:B------:R-:W4:Y:S04]  /*29e50*/  LDL.LU R223, [R1+0x638] ;  /* 0x0006380001df7983 */ /* 0x000f280000300800 */
[----:B------:R3:W-:Y:S04]  /*29e60*/  LDGSTS.E [R206+0x24f80], [R16.64], !P1 ;  /* 0x24f8000010ce7fae */ /* 0x0007e8000c921844 */
[----:B------:R-:W4:Y:S04]  /*29e70*/  LDL.LU R198, [R1+0x634] ;  /* 0x0006340001c67983 */ /* 0x000f280000300800 */
[----:B------:R-:W4:Y:S04]  /*29e80*/  LDL.LU R201, [R1+0x630] ;  /* 0x0006300001c97983 */ /* 0x000f280000300800 */
[----:B------:R-:W4:Y:S04]  /*29e90*/  LDL.LU R222, [R1+0x62c] ;  /* 0x00062c0001de7983 */ /* 0x000f280000300800 */
[----:B------:R-:W1:Y:S01]  /*29ea0*/  S2R R217, SR_TID.X ;  /* 0x0000000000d97919 */ /* 0x000e620000002100 */
[----:B------:R-:W-:-:S02]  /*29eb0*/  IMAD R207, R218, 0x1f, RZ ;  /* 0x0000001fdacf7824 */ /* 0x000fc400078e02ff */
[----:B------:R-:W-:Y:S01]  /*29ec0*/  IMAD R216, R218, 0x1b, RZ ;  /* 0x0000001bdad87824 */ /* 0x000fe200078e02ff */
[----:B------:R-:W-:Y:S01]  /*29ed0*/  IADD3 R14, R219, -0x20, RZ ;  /* 0xffffffe0db0e7810 */ /* 0x000fe20007ffe0ff */
[----:B------:R1:W-:Y:S02]  /*29ee0*/  LDGSTS.E [R206+0x25c00], [R34.64], !P5 ;  /* 0x25c0000022ce7fae */ /* 0x0003e4000e921844 */
[----:B-1----:R-:W-:Y:S02]  /*29ef0*/  LOP3.LUT R217, R217, 0x1f, RZ, 0xc0, !PT ;  /* 0x0000001fd9d97812 */ /* 0x002fe400078ec0ff */
[----:B------:R1:W-:Y:S02]  /*29f00*/  LDGSTS.E [R206+0x25c80], [R32.64], !P5 ;  /* 0x25c8000020ce7fae */ /* 0x0003e4000e921844 */
[----:B------:R-:W-:Y:S02]  /*29f10*/  ISETP.GE.AND P4, PT, R217, R14, PT ;  /* 0x0000000ed900720c */ /* 0x000fe40003f86270 */
[----:B------:R1:W-:Y:S01]  /*29f20*/  LDGSTS.E [R206+0x25d00], [R30.64], !P5 ;  /* 0x25d000001ece7fae */ /* 0x0003e2000e921844 */
[----:B---3--:R-:W-:-:S03]  /*29f30*/  LEA R16, P1, R15, R242, 0x2 ;  /* 0x000000f20f107211 */ /* 0x008fc600078210ff */
[----:B------:R3:W-:Y:S01]  /*29f40*/  LDGSTS.E [R206+0x25d80], [R28.64], !P5 ;  /* 0x25d800001cce7fae */ /* 0x0007e2000e921844 */
[----:B------:R-:W-:-:S03]  /*29f50*/  LEA.HI.X.SX32 R17, R15, R243, 0x2, P1 ;  /* 0x000000f30f117211 */ /* 0x000fc600008f16ff */
[----:B------:R1:W-:Y:S04]  /*29f60*/  LDGSTS.E [R206+0x25e00], [R26.64], !P5 ;  /* 0x25e000001ace7fae */ /* 0x0003e8000e921844 */
[----:B------:R-:W-:Y:S04]  /*29f70*/  STL.64 [R1+0x4030], R16 ;  /* 0x0040301001007387 */ /* 0x000fe80000100a00 */
[----:B------:R-:W3:Y:S04]  /*29f80*/  LDL.LU R220, [R1+0x628] ;  /* 0x0006280001dc7983 */ /* 0x000ee80000300800 */
[----:B------:R-:W3:Y:S04]  /*29f90*/  LDL.LU R200, [R1+0x620] ;  /* 0x0006200001c87983 */ /* 0x000ee80000300800 */
[----:B------:R-:W3:Y:S04]  /*29fa0*/  LDL.LU R221, [R1+0x618] ;  /* 0x0006180001dd7983 */ /* 0x000ee80000300800 */
[----:B------:R-:W3:Y:S04]  /*29fb0*/  LDL.LU R218, [R1+0x614] ;  /* 0x0006140001da7983 */ /* 0x000ee80000300800 */
[----:B------:R-:W3:Y:S04]  /*29fc0*/  LDL.LU R203, [R1+0x610] ;  /* 0x0006100001cb7983 */ /* 0x000ee80000300800 */
[----:B------:R-:W3:Y:S04]  /*29fd0*/  LDL.LU R212, [R1+0x60c] ;  /* 0x00060c0001d47983 */ /* 0x000ee80000300800 */
[----:B------:R-:W3:Y:S01]  /*29fe0*/  LDL.LU R217, [R1+0x604] ;  /* 0x0006040001d97983 */ /* 0x000ee20000300800 */
[----:B------:R-:W-:-:S02]  /*29ff0*/  ISETP.GE.U32.AND P2, PT, R14, 0x7fffffc1, PT ;  /* 0x7fffffc10e00780c */ /* 0x000fc40003f46070 */
[C---:B------:R-:W-:Y:S01]  /*2a000*/  IADD3 R14, R219.reuse, -0x21, RZ ;  /* 0xffffffdfdb0e7810 */ /* 0x040fe20007ffe0ff */
[----:B------:R1:W-:Y:S03]  /*2a010*/  LDGSTS.E [R206+0x25e80], [R24.64], !P5 ;  /* 0x25e8000018ce7fae */ /* 0x0003e6000e921844 */
[----:B------:R-:W-:Y:S01]  /*2a020*/  ISETP.GE.U32.AND P3, PT, R14, 0x7fffffc0, PT ;  /* 0x7fffffc00e00780c */ /* 0x000fe20003f66070 */
[----:B------:R-:W-:Y:S01]  /*2a030*/  STL [R1+0x7ea4], R219 ;  /* 0x007ea4db01007387 */ /* 0x000fe20000100800 */
[----:B------:R-:W-:-:S03]  /*2a040*/  IADD3 R14, R219, -0x25, RZ ;  /* 0xffffffdbdb0e7810 */ /* 0x000fc60007ffe0ff */
[----:B------:R-:W3:Y:S01]  /*2a050*/  LDL.LU R202, [R1+0x600] ;  /* 0x0006000001ca7983 */ /* 0x000ee20000300800 */
[----:B------:R-:W-:Y:S02]  /*2a060*/  ISETP.GE.U32.AND P0, PT, R14, 0x7fffffbc, PT ;  /* 0x7fffffbc0e00780c */ /* 0x000fe40003f06070 */
[C---:B------:R-:W-:Y:S01]  /*2a070*/  IADD3 R14, R219.reuse, -0x2d, RZ ;  /* 0xffffffd3db0e7810 */ /* 0x040fe20007ffe0ff */
[----:B------:R-:W3:Y:S03]  /*2a080*/  LDL.LU R210, [R1+0x5f8] ;  /* 0x0005f80001d27983 */ /* 0x000ee60000300800 */
[----:B------:R-:W-:Y:S01]  /*2a090*/  ISETP.GE.U32.AND P1, PT, R14, 0x7fffffb4, PT ;  /* 0x7fffffb40e00780c */ /* 0x000fe20003f26070 */
[----:B------:R1:W-:Y:S01]  /*2a0a0*/  LDGSTS.E [R206+0x25f00], [R22.64], !P5 ;  /* 0x25f0000016ce7fae */ /* 0x0003e2000e921844 */
[----:B------:R-:W-:Y:S02]  /*2a0b0*/  SEL R14, RZ, 0x4, P4 ;  /* 0x00000004ff0e7807 */ /* 0x000fe40002000000 */
[----:B------:R-:W-:Y:S01]  /*2a0c0*/  IADD3 R18, R219, -0x29, RZ ;  /* 0xffffffd7db127810 */ /* 0x000fe20007ffe0ff */
[----:B------:R1:W-:Y:S04]  /*2a0d0*/  LDGSTS.E [R206+0x25f80], [R20.64], !P5 ;  /* 0x25f8000014ce7fae */ /* 0x0003e8000e921844 */
[----:B------:R2:W-:Y:S02]  /*2a0e0*/  STL [R1+0x9bc], R14 ;  /* 0x0009bc0e01007387 */ /* 0x0005e40000100800 */
[----:B--2---:R-:W-:-:S02]  /*2a0f0*/  IMAD R14, R213, c[0x0][0x190], RZ ;  /* 0x00006400d50e7a24 */ /* 0x004fc400078e02ff */
[----:B------:R-:W2:Y:S01]  /*2a100*/  LDL.LU R213, [R1+0x5f4] ;  /* 0x0005f40001d57983 */ /* 0x000ea20000300800 */
[----:B----4-:R-:W-:-:S03]  /*2a110*/  IMAD R15, R225, c[0x0][0x190], RZ ;  /* 0x00006400e10f7a24 */ /* 0x010fc600078e02ff */
[----:B------:R4:W-:Y:S04]  /*2a120*/  STL [R1+0x654], R14 ;  /* 0x0006540e01007387 */ /* 0x0009e80000100800 */
[----:B------:R-:W2:Y:S04]  /*2a130*/  LDL.LU R225, [R1+0x5f0] ;  /* 0x0005f00001e17983 */ /* 0x000ea80000300800 */
[----:B------:R1:W-:Y:S01]  /*2a140*/  STL [R1+0x650], R15 ;  /* 0x0006500f01007387 */ /* 0x0003e20000100800 */
[----:B----4-:R-:W-:-:S03]  /*2a150*/  IMAD R14, R215, c[0x0][0x190], RZ ;  /* 0x00006400d70e7a24 */ /* 0x010fc600078e02ff */
[----:B------:R-:W4:Y:S04]  /*2a160*/  LDL.LU R215, [R1+0x5e8] ;  /* 0x0005e80001d77983 */ /* 0x000f280000300800 */
[----:B------:R1:W-:Y:S02]  /*2a170*/  STL [R1+0x648], R14 ;  /* 0x0006480e01007387 */ /* 0x0003e40000100800 */
[----:B-1----:R-:W-:Y:S02]  /*2a180*/  IMAD R15, R224, c[0x0][0x190], RZ ;  /* 0x00006400e00f7a24 */ /* 0x002fe400078e02ff */
[----:B------:R-:W4:Y:S04]  /*2a190*/  LDL.LU R224, [R1+0x5e0] ;  /* 0x0005e00001e07983 */ /* 0x000f280000300800 */
[----:B------:R-:W-:Y:S01]  /*2a1a0*/  STL [R1+0x644], R15 ;  /* 0x0006440f01007387 */ /* 0x000fe20000100800 */
[----:B------:R-:W-:-:S03]  /*2a1b0*/  IMAD R14, R214, c[0x0][0x190], RZ ;  /* 0x00006400d60e7a24 */ /* 0x000fc600078e02ff */
[----:B------:R-:W4:Y:S04]  /*2a1c0*/  LDL.LU R211, [R1+0x5dc] ;  /* 0x0005dc0001d37983 */ /* 0x000f280000300800 */
[----:B------:R-:W4:Y:S04]  /*2a1d0*/  LDL.LU R214, [R1+0x5d8] ;  /* 0x0005d80001d67983 */ /* 0x000f280000300800 */
[----:B------:R1:W-:Y:S01]  /*2a1e0*/  STL [R1+0x640], R14 ;  /* 0x0006400e01007387 */ /* 0x0003e20000100800 */
[----:B------:R-:W-:Y:S02]  /*2a1f0*/  IMAD R16, R198, c[0x0][0x190], RZ ;  /* 0x00006400c6107a24 */ /* 0x000fe400078e02ff */
[----:B-1----:R-:W-:-:S02]  /*2a200*/  IMAD R14, R223, c[0x0][0x190], RZ ;  /* 0x00006400df0e7a24 */ /* 0x002fc400078e02ff */
[----:B------:R-:W4:Y:S01]  /*2a210*/  LDL.LU R223, [R1+0x5d0] ;  /* 0x0005d00001df7983 */ /* 0x000f220000300800 */
[----:B------:R-:W-:-:S03]  /*2a220*/  IMAD R15, R201, c[0x0][0x190], RZ ;  /* 0x00006400c90f7a24 */ /* 0x000fc600078e02ff */
[----:B------:R1:W-:Y:S04]  /*2a230*/  STL [R1+0x638], R14 ;  /* 0x0006380e01007387 */ /* 0x0003e80000100800 */
[----:B------:R-:W-:Y:S01]  /*2a240*/  STL [R1+0x634], R16 ;  /* 0x0006341001007387 */ /* 0x000fe20000100800 */
[----:B-1----:R-:W-:-:S03]  /*2a250*/  IMAD R14, R222, c[0x0][0x190], RZ ;  /* 0x00006400de0e7a24 */ /* 0x002fc600078e02ff */
[----:B------:R-:W4:Y:S04]  /*2a260*/  LDL.LU R222, [R1+0x5c8] ;  /* 0x0005c80001de7983 */ /* 0x000f280000300800 */
[----:B------:R3:W-:Y:S04]  /*2a270*/  STL [R1+0x630], R15 ;  /* 0x0006300f01007387 */ /* 0x0007e80000100800 */
[----:B------:R1:W-:Y:S01]  /*2a280*/  STL [R1+0x62c], R14 ;  /* 0x00062c0e01007387 */ /* 0x0003e20000100800 */
[----:B---3--:R-:W-:-:S03]  /*2a290*/  IMAD R15, R220, c[0x0][0x190], RZ ;  /* 0x00006400dc0f7a24 */ /* 0x008fc600078e02ff */
[----:B------:R-:W3:Y:S01]  /*2a2a0*/  LDL.LU R220, [R1+0x5c4] ;  /* 0x0005c40001dc7983 */ /* 0x000ee20000300800 */
[----:B-1----:R-:W-:-:S03]  /*2a2b0*/  IMAD R14, R200, c[0x0][0x190], RZ ;  /* 0x00006400c80e7a24 */ /* 0x002fc600078e02ff */
[----:B------:R1:W-:Y:S02]  /*2a2c0*/  STL [R1+0x628], R15 ;  /* 0x0006280f01007387 */ /* 0x0003e40000100800 */
[----:B-1----:R-:W-:Y:S02]  /*2a2d0*/  IMAD R15, R221, c[0x0][0x190], RZ ;  /* 0x00006400dd0f7a24 */ /* 0x002fe400078e02ff */
[----:B------:R-:W3:Y:S04]  /*2a2e0*/  LDL.LU R221, [R1+0x5c0] ;  /* 0x0005c00001dd7983 */ /* 0x000ee80000300800 */
[----:B------:R1:W-:Y:S04]  /*2a2f0*/  STL [R1+0x620], R14 ;  /* 0x0006200e01007387 */ /* 0x0003e80000100800 */
[----:B------:R1:W-:Y:S02]  /*2a300*/  STL [R1+0x618], R15 ;  /* 0x0006180f01007387 */ /* 0x0003e40000100800 */
[----:B-1----:R-:W-:-:S02]  /*2a310*/  IMAD R14, R218, c[0x0][0x190], RZ ;  /* 0x00006400da0e7a24 */ /* 0x002fc400078e02ff */
[----:B------:R-:W3:Y:S04]  /*2a320*/  LDL.LU R218, [R1+0x5b8] ;  /* 0x0005b80001da7983 */ /* 0x000ee80000300800 */
[----:B------:R1:W-:Y:S01]  /*2a330*/  STL [R1+0x614], R14 ;  /* 0x0006140e01007387 */ /* 0x0003e20000100800 */
[----:B------:R-:W-:Y:S02]  /*2a340*/  IMAD R15, R203, c[0x0][0x190], RZ ;  /* 0x00006400cb0f7a24 */ /* 0x000fe400078e02ff */
[----:B-1----:R-:W-:Y:S02]  /*2a350*/  IMAD R14, R212, c[0x0][0x190], RZ ;  /* 0x00006400d40e7a24 */ /* 0x002fe400078e02ff */
[----:B------:R-:W3:Y:S04]  /*2a360*/  LDL.LU R212, [R1+0x5b4] ;  /* 0x0005b40001d47983 */ /* 0x000ee80000300800 */
[----:B------:R1:W-:Y:S04]  /*2a370*/  STL [R1+0x610], R15 ;  /* 0x0006100f01007387 */ /* 0x0003e80000100800 */
[----:B------:R1:W-:Y:S02]  /*2a380*/  STL [R1+0x60c], R14 ;  /* 0x00060c0e01007387 */ /* 0x0003e40000100800 */
[----:B-1----:R-:W-:-:S02]  /*2a390*/  IMAD R15, R217, c[0x0][0x190], RZ ;  /* 0x00006400d90f7a24 */ /* 0x002fc400078e02ff */
[----:B------:R-:W3:Y:S01]  /*2a3a0*/  LDL.LU R217, [R1+0x5b0] ;  /* 0x0005b00001d97983 */ /* 0x000ee20000300800 */
[----:B------:R-:W-:-:S03]  /*2a3b0*/  IMAD R14, R202, c[0x0][0x190], RZ ;  /* 0x00006400ca0e7a24 */ /* 0x000fc600078e02ff */
[----:B------:R1:W-:Y:S02]  /*2a3c0*/  STL [R1+0x604], R15 ;  /* 0x0006040f01007387 */ /* 0x0003e40000100800 */
[----:B-1----:R-:W-:Y:S02]  /*2a3d0*/  IMAD R15, R210, c[0x0][0x190], RZ ;  /* 0x00006400d20f7a24 */ /* 0x002fe400078e02ff */
[----:B------:R-:W3:Y:S04]  /*2a3e0*/  LDL.LU R210, [R1+0x5a8] ;  /* 0x0005a80001d27983 */ /* 0x000ee80000300800 */
[----:B------:R2:W-:Y:S04]  /*2a3f0*/  STL [R1+0x600], R14 ;  /* 0x0006000e01007387 */ /* 0x0005e80000100800 */
[----:B------:R1:W-:Y:S01]  /*2a400*/  STL [R1+0x5f8], R15 ;  /* 0x0005f80f01007387 */ /* 0x0003e20000100800 */
[----:B--2---:R-:W-:-:S03]  /*2a410*/  IMAD R14, R213, c[0x0][0x190], RZ ;  /* 0x00006400d50e7a24 */ /* 0x004fc600078e02ff */
[----:B------:R-:W2:Y:S04]  /*2a420*/  LDL.LU R213, [R1+0x5a4] ;  /* 0x0005a40001d57983 */ /* 0x000ea80000300800 */
[----:B------:R4:W-:Y:S01]  /*2a430*/  STL [R1+0x5f4], R14 ;  /* 0x0005f40e01007387 */ /* 0x0009e20000100800 */
[----:B-1----:R-:W-:-:S03]  /*2a440*/  IMAD R15, R225, c[0x0][0x190], RZ ;  /* 0x00006400e10f7a24 */ /* 0x002fc600078e02ff */
[----:B------:R-:W2:Y:S04]  /*2a450*/  LDL.LU R225, [R1+0x59c] ;  /* 0x00059c0001e17983 */ /* 0x000ea80000300800 */
[----:B------:R1:W-:Y:S01]  /*2a460*/  STL [R1+0x5f0], R15 ;  /* 0x0005f00f01007387 */ /* 0x0003e20000100800 */
[----:B----4-:R-:W-:-:S03]  /*2a470*/  IMAD R14, R215, c[0x0][0x190], RZ ;  /* 0x00006400d70e7a24 */ /* 0x010fc600078e02ff */
[----:B------:R-:W4:Y:S04]  /*2a480*/  LDL.LU R215, [R1+0x598] ;  /* 0x0005980001d77983 */ /* 0x000f280000300800 */
[----:B------:R1:W-:Y:S02]  /*2a490*/  STL [R1+0x5e8], R14 ;  /* 0x0005e80e01007387 */ /* 0x0003e40000100800 */
[----:B-1----:R-:W-:Y:S02]  /*2a4a0*/  IMAD R15, R224, c[0x0][0x190], RZ ;  /* 0x00006400e00f7a24 */ /* 0x002fe400078e02ff */
[----:B------:R-:W4:Y:S04]  /*2a4b0*/  LDL.LU R224, [R1+0x590] ;  /* 0x0005900001e07983 */ /* 0x000f280000300800 */
[----:B------:R1:W-:Y:S01]  /*2a4c0*/  STL [R1+0x5e0], R15 ;  /* 0x0005e00f01007387 */ /* 0x0003e20000100800 */
[----:B------:R-:W-:-:S02]  /*2a4d0*/  IMAD R14, R211, c[0x0][0x190], RZ ;  /* 0x00006400d30e7a24 */ /* 0x000fc400078e02ff */
[----:B-1----:R-:W-:Y:S02]  /*2a4e0*/  IMAD R15, R214, c[0x0][0x190], RZ ;  /* 0x00006400d60f7a24 */ /* 0x002fe400078e02ff */
[----:B------:R-:W4:Y:S04]  /*2a4f0*/  LDL.LU R214, [R1+0x58c] ;  /* 0x00058c0001d67983 */ /* 0x000f280000300800 */
[----:B------:R1:W-:Y:S04]  /*2a500*/  STL [R1+0x5dc], R14 ;  /* 0x0005dc0e01007387 */ /* 0x0003e80000100800 */
[----:B------:R1:W-:Y:S04]  /*2a510*/  STL [R1+0x5d8], R15 ;  /* 0x0005d80f01007387 */ /* 0x0003e80000100800 */
[----:B------:R-:W4:Y:S01]  /*2a520*/  LDL.LU R198, [R1+0x588] ;  /* 0x0005880001c67983 */ /* 0x000f220000300800 */
[----:B-1----:R-:W-:-:S03]  /*2a530*/  IMAD R14, R223, c[0x0][0x190], RZ ;  /* 0x00006400df0e7a24 */ /* 0x002fc600078e02ff */
[----:B------:R-:W4:Y:S04]  /*2a540*/  LDL.LU R201, [R1+0x580] ;  /* 0x0005800001c97983 */ /* 0x000f280000300800 */
[----:B------:R3:W-:Y:S04]  /*2a550*/  STL [R1+0x5d0], R14 ;  /* 0x0005d00e01007387 */ /* 0x0007e80000100800 */
[----:B------:R-:W4:Y:S01]  /*2a560*/  LDL.LU R223, [R1+0x578] ;  /* 0x0005780001df7983 */ /* 0x000f220000300800 */
[----:B------:R-:W-:-:S03]  /*2a570*/  IMAD R15, R222, c[0x0][0x190], RZ ;  /* 0x00006400de0f7a24 */ /* 0x000fc600078e02ff */
[----:B------:R-:W4:Y:S04]  /*2a580*/  LDL.LU R222, [R1+0x574] ;  /* 0x0005740001de7983 */ /* 0x000f280000300800 */
[----:B------:R1:W-:Y:S04]  /*2a590*/  STL [R1+0x5c8], R15 ;  /* 0x0005c80f01007387 */ /* 0x0003e80000100800 */
[----:B------:R-:W4:Y:S01]  /*2a5a0*/  LDL.LU R200, [R1+0x570] ;  /* 0x0005700001c87983 */ /* 0x000f220000300800 */
[----:B---3--:R-:W-:-:S03]  /*2a5b0*/  IMAD R14, R220, c[0x0][0x190], RZ ;  /* 0x00006400dc0e7a24 */ /* 0x008fc600078e02ff */
[----:B------:R-:W3:Y:S04]  /*2a5c0*/  LDL.LU R220, [R1+0x568] ;  /* 0x0005680001dc7983 */ /* 0x000ee80000300800 */
[----:B------:R1:W-:Y:S02]  /*2a5d0*/  STL [R1+0x5c4], R14 ;  /* 0x0005c40e01007387 */ /* 0x0003e40000100800 */
[----:B-1----:R-:W-:Y:S02]  /*2a5e0*/  IMAD R15, R221, c[0x0][0x190], RZ ;  /* 0x00006400dd0f7a24 */ /* 0x002fe400078e02ff */
[----:B------:R-:W3:Y:S04]  /*2a5f0*/  LDL.LU R221, [R1+0x560] ;  /* 0x0005600001dd7983 */ /* 0x000ee80000300800 */
[----:B------:R1:W-:Y:S04]  /*2a600*/  STL [R1+0x5c0], R15 ;  /* 0x0005c00f01007387 */ /* 0x0003e80000100800 */
[----:B------:R-:W3:Y:S01]  /*2a610*/  LDL.LU R203, [R1+0x55c] ;  /* 0x00055c0001cb7983 */ /* 0x000ee20000300800 */
[----:B------:R-:W-:-:S03]  /*2a620*/  IMAD R14, R218, c[0x0][0x190], RZ ;  /* 0x00006400da0e7a24 */ /* 0x000fc600078e02ff */
[----:B------:R-:W3:Y:S04]  /*2a630*/  LDL.LU R218, [R1+0x558] ;  /* 0x0005580001da7983 */ /* 0x000ee80000300800 */
[----:B------:R1:W-:Y:S02]  /*2a640*/  STL [R1+0x5b8], R14 ;  /* 0x0005b80e01007387 */ /* 0x0003e40000100800 */
[----:B-1----:R-:W-:Y:S02]  /*2a650*/  IMAD R15, R212, c[0x0][0x190], RZ ;  /* 0x00006400d40f7a24 */ /* 0x002fe400078e02ff */
[----:B------:R-:W3:Y:S04]  /*2a660*/  LDL.LU R212, [R1+0x554] ;  /* 0x0005540001d47983 */ /* 0x000ee80000300800 */
[----:B------:R-:W-:Y:S04]  /*2a670*/  STL [R1+0x5b4], R15 ;  /* 0x0005b40f01007387 */ /* 0x000fe80000100800 */
[----:B------:R-:W3:Y:S01]  /*2a680*/  LDL.LU R202, [R1+0x54c] ;  /* 0x00054c0001ca7983 */ /* 0x000ee20000300800 */
[----:B------:R-:W-:-:S03]  /*2a690*/  IMAD R14, R217, c[0x0][0x190], RZ ;  /* 0x00006400d90e7a24 */ /* 0x000fc600078e02ff */
[----:B------:R-:W3:Y:S04]  /*2a6a0*/  LDL.LU R217, [R1+0x548] ;  /* 0x0005480001d97983 */ /* 0x000ee80000300800 */
[----:B------:R1:W-:Y:S02]  /*2a6b0*/  STL [R1+0x5b0], R14 ;  /* 0x0005b00e01007387 */ /* 0x0003e40000100800 */
[----:B-1----:R-:W-:Y:S02]  /*2a6c0*/  IMAD R14, R210, c[0x0][0x190], RZ ;  /* 0x00006400d20e7a24 */ /* 0x002fe400078e02ff */
[----:B------:R-:W3:Y:S04]  /*2a6d0*/  LDL.LU R210, [R1+0x540] ;  /* 0x0005400001d27983 */ /* 0x000ee80000300800 */
        /* <DEDUP_REMOVED lines=9> */
[----:B------:R-:W-:Y:S01]  /*2a770*/  STL [R1+0x598], R15 ;  /* 0x0005980f01007387 */ /* 0x000fe20000100800 */
[----:B-1----:R-:W-:-:S03]  /*2a780*/  IMAD R14, R224, c[0x0][0x190], RZ ;  /* 0x00006400e00e7a24 */ /* 0x002fc600078e02ff */
[----:B------:R-:W4:Y:S04]  /*2a790*/  LDL.LU R211, [R1+0x528] ;  /* 0x0005280001d37983 */ /* 0x000f280000300800 */
[----:B------:R-:W4:Y:S04]  /*2a7a0*/  LDL.LU R224, [R1+0x9b8] ;  /* 0x0009b80001e07983 */ /* 0x000f280000300800 */
[----:B------:R1:W-:Y:S02]  /*2a7b0*/  STL [R1+0x590], R14 ;  /* 0x0005900e01007387 */ /* 0x0003e40000100800 */
[----:B-1----:R-:W-:-:S02]  /*2a7c0*/  IMAD R14, R214, c[0x0][0x190], RZ ;  /* 0x00006400d60e7a24 */ /* 0x002fc400078e02ff */
[----:B------:R-:W4:Y:S01]  /*2a7d0*/  LDL.LU R214, [R1+0x9b4] ;  /* 0x0009b40001d67983 */ /* 0x000f220000300800 */
[----:B------:R-:W-:-:S03]  /*2a7e0*/  IMAD R16, R198, c[0x0][0x190], RZ ;  /* 0x00006400c6107a24 */ /* 0x000fc600078e02ff */
[----:B------:R1:W-:Y:S01]  /*2a7f0*/  STL [R1+0x58c], R14 ;  /* 0x00058c0e01007387 */ /* 0x0003e20000100800 */
[----:B------:R-:W-:-:S03]  /*2a800*/  IMAD R15, R201, c[0x0][0x190], RZ ;  /* 0x00006400c90f7a24 */ /* 0x000fc600078e02ff */
[----:B------:R-:W-:Y:S01]  /*2a810*/  STL [R1+0x588], R16 ;  /* 0x0005881001007387 */ /* 0x000fe20000100800 */
[----:B-1----:R-:W-:-:S03]  /*2a820*/  IMAD R14, R223, c[0x0][0x190], RZ ;  /* 0x00006400df0e7a24 */ /* 0x002fc600078e02ff */
[----:B------:R-:W4:Y:S04]  /*2a830*/  LDL.LU R223, [R1+0x9b0] ;  /* 0x0009b00001df7983 */ /* 0x000f280000300800 */
[----:B------:R1:W-:Y:S04]  /*2a840*/  STL [R1+0x580], R15 ;  /* 0x0005800f01007387 */ /* 0x0003e80000100800 */
[----:B------:R1:W-:Y:S02]  /*2a850*/  STL [R1+0x578], R14 ;  /* 0x0005780e01007387 */ /* 0x0003e40000100800 */
[----:B-1----:R-:W-:-:S02]  /*2a860*/  IMAD R15, R222, c[0x0][0x190], RZ ;  /* 0x00006400de0f7a24 */ /* 0x002fc400078e02ff */
[----:B------:R-:W4:Y:S01]  /*2a870*/  LDL.LU R222, [R1+0x9ac] ;  /* 0x0009ac0001de7983 */ /* 0x000f220000300800 */
[----:B------:R-:W-:-:S03]  /*2a880*/  IMAD R14, R200, c[0x0][0x190], RZ ;  /* 0x00006400c80e7a24 */ /* 0x000fc600078e02ff */
[----:B------:R3:W-:Y:S02]  /*2a890*/  STL [R1+0x574], R15 ;  /* 0x0005740f01007387 */ /* 0x0007e40000100800 */
[----:B---3--:R-:W-:Y:S02]  /*2a8a0*/  IMAD R15, R220, c[0x0][0x190], RZ ;  /* 0x00006400dc0f7a24 */ /* 0x008fe400078e02ff */
        /* <DEDUP_REMOVED lines=10> */
[----:B------:R-:W-:Y:S01]  /*2a950*/  STL [R1+0x558], R14 ;  /* 0x0005580e01007387 */ /* 0x000fe20000100800 */
[----:B-1----:R-:W-:-:S03]  /*2a960*/  IMAD R15, R212, c[0x0][0x190], RZ ;  /* 0x00006400d40f7a24 */ /* 0x002fc600078e02ff */
[----:B------:R-:W3:Y:S04]  /*2a970*/  LDL.LU R212, [R1+0x99c] ;  /* 0x00099c0001d47983 */ /* 0x000ee80000300800 */
[----:B------:R1:W-:Y:S02]  /*2a980*/  STL [R1+0x554], R15 ;  /* 0x0005540f01007387 */ /* 0x0003e40000100800 */
[----:B-1----:R-:W-:Y:S02]  /*2a990*/  IMAD R15, R217, c[0x0][0x190], RZ ;  /* 0x00006400d90f7a24 */ /* 0x002fe400078e02ff */
[----:B------:R-:W3:Y:S01]  /*2a9a0*/  LDL.LU R217, [R1+0x998] ;  /* 0x0009980001d97983 */ /* 0x000ee20000300800 */
[----:B------:R-:W-:-:S05]  /*2a9b0*/  IMAD R14, R202, c[0x0][0x190], RZ ;  /* 0x00006400ca0e7a24 */ /* 0x000fca00078e02ff */
[----:B------:R1:W-:Y:S04]  /*2a9c0*/  STL [R1+0x54c], R14 ;  /* 0x00054c0e01007387 */ /* 0x0003e80000100800 */
[----:B------:R2:W-:Y:S01]  /*2a9d0*/  STL [R1+0x548], R15 ;  /* 0x0005480f01007387 */ /* 0x0005e20000100800 */
[----:B-1----:R-:W-:-:S03]  /*2a9e0*/  IMAD R14, R210, c[0x0][0x190], RZ ;  /* 0x00006400d20e7a24 */ /* 0x002fc600078e02ff */
        /* <DEDUP_REMOVED lines=12> */
[----:B------:R-:W-:Y:S02]  /*2aab0*/  IMAD R15, R224, c[0x0][0x190], RZ ;  /* 0x00006400e00f7a24 */ /* 0x000fe400078e02ff */
        /* <DEDUP_REMOVED lines=12> */
[----:B-1----:R-:W-:-:S03]  /*2ab80*/  IMAD R14, R222, c[0x0][0x190], RZ ;  /* 0x00006400de0e7a24 */ /* 0x002fc600078e02ff */
[----:B------:R-:W4:Y:S04]  /*2ab90*/  LDL.LU R222, [R1+0x96c] ;  /* 0x00096c0001de7983 */ /* 0x000f280000300800 */
[----:B------:R1:W-:Y:S01]  /*2aba0*/  STL [R1+0x9ac], R14 ;  /* 0x0009ac0e01007387 */ /* 0x0003e20000100800 */
[----:B---3--:R-:W-:-:S03]  /*2abb0*/  IMAD R15, R220, c[0x0][0x190], RZ ;  /* 0x00006400dc0f7a24 */ /* 0x008fc600078e02ff */
[----:B------:R-:W3:Y:S04]  /*2abc0*/  LDL.LU R220, [R1+0x968] ;  /* 0x0009680001dc7983 */ /* 0x000ee80000300800 */
[----:B------:R1:W-:Y:S04]  /*2abd0*/  STL [R1+0x9a8], R15 ;  /* 0x0009a80f01007387 */ /* 0x0003e80000100800 */
[----:B------:R-:W3:Y:S01]  /*2abe0*/  LDL.LU R203, [R1+0x964] ;  /* 0x0009640001cb7983 */ /* 0x000ee20000300800 */
[----:B-1----:R-:W-:-:S03]  /*2abf0*/  IMAD R14, R221, c[0x0][0x190], RZ ;  /* 0x00006400dd0e7a24 */ /* 0x002fc600078e02ff */
[----:B------:R-:W3:Y:S04]  /*2ac00*/  LDL.LU R221, [R1+0x960] ;  /* 0x0009600001dd7983 */ /* 0x000ee80000300800 */
[----:B------:R1:W-:Y:S01]  /*2ac10*/  STL [R1+0x9a4], R14 ;  /* 0x0009a40e01007387 */ /* 0x0003e20000100800 */
[----:B------:R-:W-:-:S03]  /*2ac20*/  IMAD R15, R218, c[0x0][0x190], RZ ;  /* 0x00006400da0f7a24 */ /* 0x000fc600078e02ff */
[----:B------:R-:W3:Y:S04]  /*2ac30*/  LDL.LU R218, [R1+0x95c] ;  /* 0x00095c0001da7983 */ /* 0x000ee80000300800 */
[----:B------:R-:W-:Y:S04]  /*2ac40*/  STL [R1+0x9a0], R15 ;  /* 0x0009a00f01007387 */ /* 0x000fe80000100800 */
[----:B------:R-:W3:Y:S01]  /*2ac50*/  LDL.LU R202, [R1+0x958] ;  /* 0x0009580001ca7983 */ /* 0x000ee20000300800 */
[----:B-1----:R-:W-:-:S03]  /*2ac60*/  IMAD R14, R212, c[0x0][0x190], RZ ;  /* 0x00006400d40e7a24 */ /* 0x002fc600078e02ff */
[----:B------:R-:W3:Y:S04]  /*2ac70*/  LDL.LU R212, [R1+0x954] ;  /* 0x0009540001d47983 */ /* 0x000ee80000300800 */
[----:B------:R1:W-:Y:S02]  /*2ac80*/  STL [R1+0x99c], R14 ;  /* 0x00099c0e01007387 */ /* 0x0003e40000100800 */
[----:B-1----:R-:W-:Y:S02]  /*2ac90*/  IMAD R14, R217, c[0x0][0x190], RZ ;  /* 0x00006400d90e7a24 */ /* 0x002fe400078e02ff */
[----:B------:R-:W3:Y:S04]  /*2aca0*/  LDL.LU R217, [R1+0x950] ;  /* 0x0009500001d97983 */ /* 0x000ee80000300800 */
[----:B------:R2:W-:Y:S01]  /*2acb0*/  STL [R1+0x998], R14 ;  /* 0x0009980e01007387 */ /* 0x0005e20000100800 */
[----:B------:R-:W-:-:S03]  /*2acc0*/  IMAD R15, R210, c[0x0][0x190], RZ ;  /* 0x00006400d20f7a24 */ /* 0x000fc600078e02ff */
[----:B------:R-:W3:Y:S04]  /*2acd0*/  LDL.LU R210, [R1+0x94c] ;  /* 0x00094c0001d27983 */ /* 0x000ee80000300800 */
[----:B------:R1:W-:Y:S01]  /*2ace0*/  STL [R1+0x994], R15 ;  /* 0x0009940f01007387 */ /* 0x0003e20000100800 */
[----:B--2---:R-:W-:-:S03]  /*2acf0*/  IMAD R14, R213, c[0x0][0x190], RZ ;  /* 0x00006400d50e7a24 */ /* 0x004fc600078e02ff */
[----:B------:R-:W2:Y:S04]  /*2ad00*/  LDL.LU R213, [R1+0x948] ;  /* 0x0009480001d57983 */ /* 0x000ea80000300800 */
[----:B------:R4:W-:Y:S01]  /*2ad10*/  STL [R1+0x990], R14 ;  /* 0x0009900e01007387 */ /* 0x0009e20000100800 */
[----:B-1----:R-:W-:-:S03]  /*2ad20*/  IMAD R15, R225, c[0x0][0x190], RZ ;  /* 0x00006400e10f7a24 */ /* 0x002fc600078e02ff */
[----:B------:R-:W2:Y:S04]  /*2ad30*/  LDL.LU R225, [R1+0x944] ;  /* 0x0009440001e17983 */ /* 0x000ea80000300800 */
[----:B------:R-:W-:Y:S01]  /*2ad40*/  STL [R1+0x98c], R15 ;  /* 0x00098c0f01007387 */ /* 0x000fe20000100800 */
[----:B----4-:R-:W-:-:S03]  /*2ad50*/  IMAD R14, R215, c[0x0][0x190], RZ ;  /* 0x00006400d70e7a24 */ /* 0x010fc600078e02ff */
        /* <DEDUP_REMOVED lines=17> */
[----:B-1----:R-:W-:Y:S02]  /*2ae70*/  IMAD R15, R222, c[0x0][0x190], RZ ;  /* 0x00006400de0f7a24 */ /* 0x002fe400078e02ff */
[----:B------:R-:W4:Y:S04]  /*2ae80*/  LDL.LU R222, [R1+0x92c] ;  /* 0x00092c0001de7983 */ /* 0x000f280000300800 */
[----:B------:R3:W-:Y:S04]  /*2ae90*/  STL [R1+0x970], R14 ;  /* 0x0009700e01007387 */ /* 0x0007e80000100800 */
[----:B------:R1:W-:Y:S01]  /*2aea0*/  STL [R1+0x96c], R15 ;  /* 0x00096c0f01007387 */ /* 0x0003e20000100800 */
[----:B---3--:R-:W-:-:S03]  /*2aeb0*/  IMAD R14, R220, c[0x0][0x190], RZ ;  /* 0x00006400dc0e7a24 */ /* 0x008fc600078e02ff */
[----:B------:R-:W3:Y:S04]  /*2aec0*/  LDL.LU R220, [R1+0x928] ;  /* 0x0009280001dc7983 */ /* 0x000ee80000300800 */
[----:B------:R1:W-:Y:S02]  /*2aed0*/  STL [R1+0x968], R14 ;  /* 0x0009680e01007387 */ /* 0x0003e40000100800 */
[----:B-1----:R-:W-:Y:S02]  /*2aee0*/  IMAD R15, R203, c[0x0][0x190], RZ ;  /* 0x00006400cb0f7a24 */ /* 0x002fe400078e02ff */
[----:B------:R-:W-:Y:S02]  /*2aef0*/  IMAD R14, R221, c[0x0][0x190], RZ ;  /* 0x00006400dd0e7a24 */ /* 0x000fe400078e02ff */
        /* <DEDUP_REMOVED lines=23> */
[----:B----4-:R-:W-:Y:S02]  /*2b070*/  IMAD R14, R211, c[0x0][0x190], RZ ;  /* 0x00006400d30e7a24 */ /* 0x010fe400078e02ff */
        /* <DEDUP_REMOVED lines=36> */
[----:B-1----:R-:W-:-:S03]  /*2b2c0*/  IMAD R14, R210, c[0x0][0x190], RZ ;  /* 0x00006400d20e7a24 */ /* 0x002fc600078e02ff */
[----:B------:R-:W3:Y:S04]  /*2b2d0*/  LDL.LU R210, [R1+0x8cc] ;  /* 0x0008cc0001d27983 */ /* 0x000ee80000300800 */
[----:B------:R1:W-:Y:S01]  /*2b2e0*/  STL [R1+0x914], R14 ;  /* 0x0009140e01007387 */ /* 0x0003e20000100800 */
[----:B--2---:R-:W-:-:S03]  /*2b2f0*/  IMAD R15, R213, c[0x0][0x190], RZ ;  /* 0x00006400d50f7a24 */ /* 0x004fc600078e02ff */
[----:B------:R-:W2:Y:S04]  /*2b300*/  LDL.LU R213, [R1+0x8c8] ;  /* 0x0008c80001d57983 */ /* 0x000ea80000300800 */
[----:B------:R-:W-:Y:S01]  /*2b310*/  STL [R1+0x910], R15 ;  /* 0x0009100f01007387 */ /* 0x000fe20000100800 */
[----:B-1----:R-:W-:-:S03]  /*2b320*/  IMAD R14, R225, c[0x0][0x190], RZ ;  /* 0x00006400e10e7a24 */ /* 0x002fc600078e02ff */
[----:B------:R-:W2:Y:S04]  /*2b330*/  LDL.LU R211, [R1+0x8c4] ;  /* 0x0008c40001d37983 */ /* 0x000ea80000300800 */
[----:B------:R-:W2:Y:S04]  /*2b340*/  LDL.LU R225, [R1+0x8c0] ;  /* 0x0008c00001e17983 */ /* 0x000ea80000300800 */
[----:B------:R4:W-:Y:S02]  /*2b350*/  STL [R1+0x90c], R14 ;  /* 0x00090c0e01007387 */ /* 0x0009e40000100800 */
[----:B----4-:R-:W-:-:S02]  /*2b360*/  IMAD R14, R215, c[0x0][0x190], RZ ;  /* 0x00006400d70e7a24 */ /* 0x010fc400078e02ff */
        /* <DEDUP_REMOVED lines=44> */
[----:B------:R1:W-:Y:S02]  /*2b630*/  STL [R1+0x8c8], R15 ;  /* 0x0008c80f01007387 */ /* 0x0003e40000100800 */
[----:B-1----:R-:W-:Y:S02]  /*2b640*/  IMAD R14, R211, c[0x0][0x190], RZ ;  /* 0x00006400d30e7a24 */ /* 0x002fe400078e02ff */
[----:B------:R-:W-:Y:S02]  /*2b650*/  IMAD R15, R225, c[0x0][0x190], RZ ;  /* 0x00006400e10f7a24 */ /* 0x000fe400078e02ff */
[----:B------:R-:W2:Y:S04]  /*2b660*/  LDL.LU R225, [R1+0x88c] ;  /* 0x00088c0001e17983 */ /* 0x000ea80000300800 */
[----:B------:R4:W-:Y:S04]  /*2b670*/  STL [R1+0x8c4], R14 ;  /* 0x0008c40e01007387 */ /* 0x0009e80000100800 */
[----:B------:R1:W-:Y:S04]  /*2b680*/  STL [R1+0x8c0], R15 ;  /* 0x0008c00f01007387 */ /* 0x0003e80000100800 */
[----:B------:R-:W2:Y:S01]  /*2b690*/  LDL.LU R198, [R1+0x888] ;  /* 0x0008880001c67983 */ /* 0x000ea20000300800 */
[----:B----4-:R-:W-:-:S03]  /*2b6a0*/  IMAD R14, R215, c[0x0][0x190], RZ ;  /* 0x00006400d70e7a24 */ /* 0x010fc600078e02ff */
[----:B------:R-:W4:Y:S04]  /*2b6b0*/  LDL.LU R201, [R1+0x884] ;  /* 0x0008840001c97983 */ /* 0x000f280000300800 */
        /* <DEDUP_REMOVED lines=8> */
[----:B------:R1:W-:Y:S02]  /*2b740*/  STL [R1+0x8b4], R14 ;  /* 0x0008b40e01007387 */ /* 0x0003e40000100800 */
[----:B-1----:R-:W-:Y:S02]  /*2b750*/  IMAD R15, R223, c[0x0][0x190], RZ ;  /* 0x00006400df0f7a24 */ /* 0x002fe400078e02ff */
[----:B------:R-:W4:Y:S04]  /*2b760*/  LDL.LU R223, [R1+0x870] ;  /* 0x0008700001df7983 */ /* 0x000f280000300800 */
[----:B------:R3:W-:Y:S04]  /*2b770*/  STL [R1+0x8b0], R15 ;  /* 0x0008b00f01007387 */ /* 0x0007e80000100800 */
[----:B------:R-:W4:Y:S01]  /*2b780*/  LDL.LU R203, [R1+0x86c] ;  /* 0x00086c0001cb7983 */ /* 0x000f220000300800 */
[----:B------:R-:W-:-:S03]  /*2b790*/  IMAD R14, R222, c[0x0][0x190], RZ ;  /* 0x00006400de0e7a24 */ /* 0x000fc600078e02ff */
[----:B------:R-:W4:Y:S04]  /*2b7a0*/  LDL.LU R222, [R1+0x868] ;  /* 0x0008680001de7983 */ /* 0x000f280000300800 */
[----:B------:R1:W-:Y:S01]  /*2b7b0*/  STL [R1+0x8ac], R14 ;  /* 0x0008ac0e01007387 */ /* 0x0003e20000100800 */
[----:B---3--:R-:W-:-:S03]  /*2b7c0*/  IMAD R15, R220, c[0x0][0x190], RZ ;  /* 0x00006400dc0f7a24 */ /* 0x008fc600078e02ff */
        /* <DEDUP_REMOVED lines=17> */
[----:B------:R-:W-:Y:S04]  /*2b8e0*/  STL [R1+0x894], R15 ;  /* 0x0008940f01007387 */ /* 0x000fe80000100800 */
[----:B------:R-:W3:Y:S01]  /*2b8f0*/  LDL.LU R211, [R1+0x848] ;  /* 0x0008480001d37983 */ /* 0x000ee20000300800 */
[----:B--2---:R-:W-:-:S03]  /*2b900*/  IMAD R14, R213, c[0x0][0x190], RZ ;  /* 0x00006400d50e7a24 */ /* 0x004fc600078e02ff */
[----:B------:R-:W2:Y:S04]  /*2b910*/  LDL.LU R213, [R1+0x844] ;  /* 0x0008440001d57983 */ /* 0x000ea80000300800 */
[----:B------:R1:W-:Y:S02]  /*2b920*/  STL [R1+0x890], R14 ;  /* 0x0008900e01007387 */ /* 0x0003e40000100800 */
[----:B-1----:R-:W-:Y:S02]  /*2b930*/  IMAD R14, R225, c[0x0][0x190], RZ ;  /* 0x00006400e10e7a24 */ /* 0x002fe400078e02ff */
[----:B------:R-:W2:Y:S04]  /*2b940*/  LDL.LU R225, [R1+0x840] ;  /* 0x0008400001e17983 */ /* 0x000ea80000300800 */
[----:B------:R1:W-:Y:S01]  /*2b950*/  STL [R1+0x88c], R14 ;  /* 0x00088c0e01007387 */ /* 0x0003e20000100800 */
[----:B------:R-:W-:-:S02]  /*2b960*/  IMAD R16, R198, c[0x0][0x190], RZ ;  /* 0x00006400c6107a24 */ /* 0x000fc400078e02ff */
[----:B----4-:R-:W-:-:S03]  /*2b970*/  IMAD R15, R201, c[0x0][0x190], RZ ;  /* 0x00006400c90f7a24 */ /* 0x010fc600078e02ff */
        /* <DEDUP_REMOVED lines=41> */
[----:B-1----:R-:W-:Y:S02]  /*2bc10*/  IMAD R14, R211, c[0x0][0x190], RZ ;  /* 0x00006400d30e7a24 */ /* 0x002fe400078e02ff */
[----:B--2---:R-:W-:Y:S02]  /*2bc20*/  IMAD R15, R213, c[0x0][0x190], RZ ;  /* 0x00006400d50f7a24 */ /* 0x004fe400078e02ff */
[----:B------:R-:W2:Y:S04]  /*2bc30*/  LDL.LU R213, [R1+0x810] ;  /* 0x0008100001d57983 */ /* 0x000ea80000300800 */
[----:B------:R1:W-:Y:S04]  /*2bc40*/  STL [R1+0x848], R14 ;  /* 0x0008480e01007387 */ /* 0x0003e80000100800 */
[----:B------:R4:W-:Y:S04]  /*2bc50*/  STL [R1+0x844], R15 ;  /* 0x0008440f01007387 */ /* 0x0009e80000100800 */
[----:B------:R-:W2:Y:S01]  /*2bc60*/  LDL.LU R198, [R1+0x80c] ;  /* 0x00080c0001c67983 */ /* 0x000ea20000300800 */
[----:B-1----:R-:W-:-:S03]  /*2bc70*/  IMAD R14, R225, c[0x0][0x190], RZ ;  /* 0x00006400e10e7a24 */ /* 0x002fc600078e02ff */
[----:B------:R-:W2:Y:S04]  /*2bc80*/  LDL.LU R201, [R1+0x808] ;  /* 0x0008080001c97983 */ /* 0x000ea80000300800 */
        /* <DEDUP_REMOVED lines=18> */
[----:B------:R-:W-:Y:S04]  /*2bdb0*/  STL [R1+0x82c], R15 ;  /* 0x00082c0f01007387 */ /* 0x000fe80000100800 */
[----:B------:R-:W4:Y:S01]  /*2bdc0*/  LDL.LU R202, [R1+0x7e4] ;  /* 0x0007e40001ca7983 */ /* 0x000f220000300800 */
[----:B---3--:R-:W-:-:S03]  /*2bdd0*/  IMAD R14, R220, c[0x0][0x190], RZ ;  /* 0x00006400dc0e7a24 */ /* 0x008fc600078e02ff */
        /* <DEDUP_REMOVED lines=18> */
[----:B--2---:R-:W-:Y:S02]  /*2bf00*/  IMAD R14, R213, c[0x0][0x190], RZ ;  /* 0x00006400d50e7a24 */ /* 0x004fe400078e02ff */
[----:B------:R-:W2:Y:S04]  /*2bf10*/  LDL.LU R213, [R1+0x7c4] ;  /* 0x0007c40001d57983 */ /* 0x000ea80000300800 */
[----:B------:R1:W-:Y:S01]  /*2bf20*/  STL [R1+0x810], R14 ;  /* 0x0008100e01007387 */ /* 0x0003e20000100800 */
[----:B------:R-:W-:-:S02]  /*2bf30*/  IMAD R16, R198, c[0x0][0x190], RZ ;  /* 0x00006400c6107a24 */ /* 0x000fc400078e02ff */
[----:B------:R-:W-:-:S03]  /*2bf40*/  IMAD R15, R201, c[0x0][0x190], RZ ;  /* 0x00006400c90f7a24 */ /* 0x000fc600078e02ff */
[----:B------:R-:W-:Y:S01]  /*2bf50*/  STL [R1+0x80c], R16 ;  /* 0x00080c1001007387 */ /* 0x000fe20000100800 */
[----:B-1----:R-:W-:-:S03]  /*2bf60*/  IMAD R14, R225, c[0x0][0x190], RZ ;  /* 0x00006400e10e7a24 */ /* 0x002fc600078e02ff */
[----:B------:R-:W2:Y:S04]  /*2bf70*/  LDL.LU R225, [R1+0x7c0] ;  /* 0x0007c00001e17983 */ /* 0x000ea80000300800 */
[----:B------:R4:W-:Y:S04]  /*2bf80*/  STL [R1+0x808], R15 ;  /* 0x0008080f01007387 */ /* 0x0009e80000100800 */
        /* <DEDUP_REMOVED lines=8> */
[----:B------:R1:W-:Y:S02]  /*2c010*/  STL [R1+0x7f8], R15 ;  /* 0x0007f80f01007387 */ /* 0x0003e40000100800 */
[----:B-1----:R-:W-:-:S02]  /*2c020*/  IMAD R14, R214, c[0x0][0x190], RZ ;  /* 0x00006400d60e7a24 */ /* 0x002fc400078e02ff */
[----:B------:R-:W4:Y:S04]  /*2c030*/  LDL.LU R214, [R1+0x7b4] ;  /* 0x0007b40001d67983 */ /* 0x000f280000300800 */
[----:B------:R1:W-:Y:S01]  /*2c040*/  STL [R1+0x7f4], R14 ;  /* 0x0007f40e01007387 */ /* 0x0003e20000100800 */
[----:B------:R-:W-:Y:S02]  /*2c050*/  IMAD R15, R203, c[0x0][0x190], RZ ;  /* 0x00006400cb0f7a24 */ /* 0x000fe400078e02ff */
[----:B-1----:R-:W-:Y:S02]  /*2c060*/  IMAD R14, R223, c[0x0][0x190], RZ ;  /* 0x00006400df0e7a24 */ /* 0x002fe400078e02ff */
[----:B------:R-:W4:Y:S04]  /*2c070*/  LDL.LU R223, [R1+0x7b0] ;  /* 0x0007b00001df7983 */ /* 0x000f280000300800 */
[----:B------:R1:W-:Y:S04]  /*2c080*/  STL [R1+0x7f0], R15 ;  /* 0x0007f00f01007387 */ /* 0x0003e80000100800 */
[----:B------:R1:W-:Y:S02]  /*2c090*/  STL [R1+0x7ec], R14 ;  /* 0x0007ec0e01007387 */ /* 0x0003e40000100800 */
[----:B-1----:R-:W-:-:S02]  /*2c0a0*/  IMAD R15, R222, c[0x0][0x190], RZ ;  /* 0x00006400de0f7a24 */ /* 0x002fc400078e02ff */
[----:B------:R-:W4:Y:S04]  /*2c0b0*/  LDL.LU R222, [R1+0x7ac] ;  /* 0x0007ac0001de7983 */ /* 0x000f280000300800 */
[----:B------:R3:W-:Y:S01]  /*2c0c0*/  STL [R1+0x7e8], R15 ;  /* 0x0007e80f01007387 */ /* 0x0007e20000100800 */
[----:B------:R-:W-:Y:S02]  /*2c0d0*/  IMAD R14, R202, c[0x0][0x190], RZ ;  /* 0x00006400ca0e7a24 */ /* 0x000fe400078e02ff */
[----:B---3--:R-:W-:Y:S02]  /*2c0e0*/  IMAD R15, R220, c[0x0][0x190], RZ ;  /* 0x00006400dc0f7a24 */ /* 0x008fe400078e02ff */
        /* <DEDUP_REMOVED lines=16> */
[----:B------:R-:W-:Y:S02]  /*2c1f0*/  IMAD R15, R210, c[0x0][0x190], RZ ;  /* 0x00006400d20f7a24 */ /* 0x000fe400078e02ff */
[----:B------:R-:W3:Y:S04]  /*2c200*/  LDL.LU R210, [R1+0x794] ;  /* 0x0007940001d27983 */ /* 0x000ee80000300800 */
[----:B------:R2:W-:Y:S04]  /*2c210*/  STL [R1+0x7cc], R14 ;  /* 0x0007cc0e01007387 */ /* 0x0005e80000100800 */
[----:B------:R1:W-:Y:S04]  /*2c220*/  STL [R1+0x7c8], R15 ;  /* 0x0007c80f01007387 */ /* 0x0003e80000100800 */
[----:B------:R-:W3:Y:S04]  /*2c230*/  LDL.LU R198, [R1+0x790] ;  /* 0x0007900001c67983 */ /* 0x000ee80000300800 */
[----:B------:R-:W3:Y:S01]  /*2c240*/  LDL.LU R201, [R1+0x78c] ;  /* 0x00078c0001c97983 */ /* 0x000ee20000300800 */
[----:B--2---:R-:W-:-:S05]  /*2c250*/  IMAD R14, R213, c[0x0][0x190], RZ ;  /* 0x00006400d50e7a24 */ /* 0x004fca00078e02ff */
        /* <DEDUP_REMOVED lines=18> */
[----:B------:R-:W-:Y:S04]  /*2c380*/  STL [R1+0x7b0], R15 ;  /* 0x0007b00f01007387 */ /* 0x000fe80000100800 */
[----:B------:R-:W4:Y:S01]  /*2c390*/  LDL.LU R202, [R1+0x768] ;  /* 0x0007680001ca7983 */ /* 0x000f220000300800 */
[----:B------:R-:W-:-:S03]  /*2c3a0*/  IMAD R14, R222, c[0x0][0x190], RZ ;  /* 0x00006400de0e7a24 */ /* 0x000fc600078e02ff */
[----:B------:R-:W4:Y:S04]  /*2c3b0*/  LDL.LU R222, [R1+0x764] ;  /* 0x0007640001de7983 */ /* 0x000f280000300800 */
[----:B------:R3:W-:Y:S02]  /*2c3c0*/  STL [R1+0x7ac], R14 ;  /* 0x0007ac0e01007387 */ /* 0x0007e40000100800 */
[----:B---3--:R-:W-:Y:S02]  /*2c3d0*/  IMAD R14, R220, c[0x0][0x190], RZ ;  /* 0x00006400dc0e7a24 */ /* 0x008fe400078e02ff */
        /* <DEDUP_REMOVED lines=18> */
[----:B------:R-:W-:-:S02]  /*2c500*/  IMAD R16, R198, c[0x0][0x190], RZ ;  /* 0x00006400c6107a24 */ /* 0x000fc400078e02ff */
[----:B------:R-:W-:-:S03]  /*2c510*/  IMAD R15, R201, c[0x0][0x190], RZ ;  /* 0x00006400c90f7a24 */ /* 0x000fc600078e02ff */
[----:B------:R-:W-:Y:S01]  /*2c520*/  STL [R1+0x790], R16 ;  /* 0x0007901001007387 */ /* 0x000fe20000100800 */
[----:B--2---:R-:W-:-:S03]  /*2c530*/  IMAD R14, R213, c[0x0][0x190], RZ ;  /* 0x00006400d50e7a24 */ /* 0x004fc600078e02ff */
[----:B------:R-:W2:Y:S04]  /*2c540*/  LDL.LU R213, [R1+0x744] ;  /* 0x0007440001d57983 */ /* 0x000ea80000300800 */
[----:B------:R1:W-:Y:S04]  /*2c550*/  STL [R1+0x78c], R15 ;  /* 0x00078c0f01007387 */ /* 0x0003e80000100800 */
[----:B------:R1:W-:Y:S02]  /*2c560*/  STL [R1+0x788], R14 ;  /* 0x0007880e01007387 */ /* 0x0003e40000100800 */
[----:B-1----:R-:W-:-:S02]  /*2c570*/  IMAD R15, R225, c[0x0][0x190], RZ ;  /* 0x00006400e10f7a24 */ /* 0x002fc400078e02ff */
[----:B------:R-:W2:Y:S04]  /*2c580*/  LDL.LU R225, [R1+0x740] ;  /* 0x0007400001e17983 */ /* 0x000ea80000300800 */
[----:B------:R4:W-:Y:S01]  /*2c590*/  STL [R1+0x784], R15 ;  /* 0x0007840f01007387 */ /* 0x0009e20000100800 */
[----:B------:R-:W-:Y:S02]  /*2c5a0*/  IMAD R14, R200, c[0x0][0x190], RZ ;  /* 0x00006400c80e7a24 */ /* 0x000fe400078e02ff */
[----:B----4-:R-:W-:Y:S02]  /*2c5b0*/  IMAD R15, R215, c[0x0][0x190], RZ ;  /* 0x00006400d70f7a24 */ /* 0x010fe400078e02ff */
        /* <DEDUP_REMOVED lines=35> */
[----:B------:R2:W-:Y:S04]  /*2c7f0*/  STL [R1+0x74c], R15 ;  /* 0x00074c0f01007387 */ /* 0x0005e80000100800 */
[----:B------:R-:W3:Y:S01]  /*2c800*/  LDL.LU R198, [R1+0x714] ;  /* 0x0007140001c67983 */ /* 0x000ee20000300800 */
[----:B-1----:R-:W-:-:S03]  /*2c810*/  IMAD R14, R210, c[0x0][0x190], RZ ;  /* 0x00006400d20e7a24 */ /* 0x002fc600078e02ff */
[----:B------:R-:W3:Y:S04]  /*2c820*/  LDL.LU R201, [R1+0x710] ;  /* 0x0007100001c97983 */ /* 0x000ee80000300800 */
[----:B------:R1:W-:Y:S04]  /*2c830*/  STL [R1+0x748], R14 ;  /* 0x0007480e01007387 */ /* 0x0003e80000100800 */
[----:B------:R-:W3:Y:S01]  /*2c840*/  LDL.LU R211, [R1+0x70c] ;  /* 0x00070c0001d37983 */ /* 0x000ee20000300800 */
[----:B--2---:R-:W-:-:S03]  /*2c850*/  IMAD R15, R213, c[0x0][0x190], RZ ;  /* 0x00006400d50f7a24 */ /* 0x004fc600078e02ff */
[----:B------:R-:W2:Y:S04]  /*2c860*/  LDL.LU R213, [R1+0x708] ;  /* 0x0007080001d57983 */ /* 0x000ea80000300800 */
[----:B------:R4:W-:Y:S04]  /*2c870*/  STL [R1+0x744], R15 ;  /* 0x0007440f01007387 */ /* 0x0009e80000100800 */
[----:B------:R-:W2:Y:S04]  /*2c880*/  LDL.LU R200, [R1+0x704] ;  /* 0x0007040001c87983 */ /* 0x000ea80000300800 */
[----:B------:R-:W2:Y:S01]  /*2c890*/  LDL.LU R210, [R1+0x700] ;  /* 0x0007000001d27983 */ /* 0x000ea20000300800 */
[----:B-1----:R-:W-:-:S05]  /*2c8a0*/  IMAD R14, R225, c[0x0][0x190], RZ ;  /* 0x00006400e10e7a24 */ /* 0x002fca00078e02ff */
[----:B------:R1:W-:Y:S01]  /*2c8b0*/  STL [R1+0x740], R14 ;  /* 0x0007400e01007387 */ /* 0x0003e20000100800 */
[----:B----4-:R-:W-:-:S03]  /*2c8c0*/  IMAD R15, R215, c[0x0][0x190], RZ ;  /* 0x00006400d70f7a24 */ /* 0x010fc600078e02ff */
[----:B------:R-:W4:Y:S04]  /*2c8d0*/  LDL.LU R215, [R1+0x6fc] ;  /* 0x0006fc0001d77983 */ /* 0x000f280000300800 */
[----:B------:R1:W-:Y:S04]  /*2c8e0*/  STL [R1+0x73c], R15 ;  /* 0x00073c0f01007387 */ /* 0x0003e80000100800 */
[----:B------:R-:W4:Y:S04]  /*2c8f0*/  LDL.LU R203, [R1+0x6f8] ;  /* 0x0006f80001cb7983 */ /* 0x000f280000300800 */
[----:B------:R-:W4:Y:S01]  /*2c900*/  LDL.LU R225, [R1+0x6f4] ;  /* 0x0006f40001e17983 */ /* 0x000f220000300800 */
[----:B-1----:R-:W-:-:S05]  /*2c910*/  IMAD R14, R224, c[0x0][0x190], RZ ;  /* 0x00006400e00e7a24 */ /* 0x002fca00078e02ff */
[----:B------:R1:W-:Y:S01]  /*2c920*/  STL [R1+0x738], R14 ;  /* 0x0007380e01007387 */ /* 0x0003e20000100800 */
[----:B------:R-:W-:-:S03]  /*2c930*/  IMAD R15, R214, c[0x0][0x190], RZ ;  /* 0x00006400d60f7a24 */ /* 0x000fc600078e02ff */
[----:B------:R-:W4:Y:S04]  /*2c940*/  LDL.LU R214, [R1+0x6f0] ;  /* 0x0006f00001d67983 */ /* 0x000f280000300800 */
[----:B------:R-:W-:Y:S04]  /*2c950*/  STL [R1+0x734], R15 ;  /* 0x0007340f01007387 */ /* 0x000fe80000100800 */
[----:B------:R-:W4:Y:S04]  /*2c960*/  LDL.LU R202, [R1+0x6ec] ;  /* 0x0006ec0001ca7983 */ /* 0x000f280000300800 */
[----:B------:R-:W4:Y:S01]  /*2c970*/  LDL.LU R224, [R1+0x6e8] ;  /* 0x0006e80001e07983 */ /* 0x000f220000300800 */
[----:B-1----:R-:W-:-:S05]  /*2c980*/  IMAD R14, R223, c[0x0][0x190], RZ ;  /* 0x00006400df0e7a24 */ /* 0x002fca00078e02ff */
[----:B------:R1:W-:Y:S04]  /*2c990*/  STL [R1+0x730], R14 ;  /* 0x0007300e01007387 */ /* 0x0003e80000100800 */
[----:B------:R-:W4:Y:S01]  /*2c9a0*/  LDL.LU R223, [R1+0x6e4] ;  /* 0x0006e40001df7983 */ /* 0x000f220000300800 */
[----:B-1----:R-:W-:-:S05]  /*2c9b0*/  IMAD R14, R222, c[0x0][0x190], RZ ;  /* 0x00006400de0e7a24 */ /* 0x002fca00078e02ff */
[----:B------:R1:W-:Y:S04]  /*2c9c0*/  STL [R1+0x72c], R14 ;  /* 0x00072c0e01007387 */ /* 0x0003e80000100800 */
[----:B------:R-:W4:Y:S01]  /*2c9d0*/  LDL.LU R222, [R1+0x6e0] ;  /* 0x0006e00001de7983 */ /* 0x000f220000300800 */
[----:B---3--:R-:W-:-:S05]  /*2c9e0*/  IMAD R15, R220, c[0x0][0x190], RZ ;  /* 0x00006400dc0f7a24 */ /* 0x008fca00078e02ff */
[----:B------:R3:W-:Y:S04]  /*2c9f0*/  STL [R1+0x728], R15 ;  /* 0x0007280f01007387 */ /* 0x0007e80000100800 */
[----:B------:R-:W4:Y:S01]  /*2ca00*/  LDL.LU R220, [R1+0x6dc] ;  /* 0x0006dc0001dc7983 */ /* 0x000f220000300800 */
[----:B-1----:R-:W-:-:S05]  /*2ca10*/  IMAD R14, R221, c[0x0][0x190], RZ ;  /* 0x00006400dd0e7a24 */ /* 0x002fca00078e02ff */
        /* <DEDUP_REMOVED lines=12> */
[----:B-1----:R-:W-:-:S03]  /*2cae0*/  IMAD R14, R201, c[0x0][0x190], RZ ;  /* 0x00006400c90e7a24 */ /* 0x002fc600078e02ff */
[----:B------:R-:W-:Y:S01]  /*2caf0*/  STL [R1+0x714], R16 ;  /* 0x0007141001007387 */ /* 0x000fe20000100800 */
[----:B------:R-:W-:-:S03]  /*2cb00*/  IMAD R15, R211, c[0x0][0x190], RZ ;  /* 0x00006400d30f7a24 */ /* 0x000fc600078e02ff */
[----:B------:R-:W3:Y:S04]  /*2cb10*/  LDL.LU R211, [R1+0x6c8] ;  /* 0x0006c80001d37983 */ /* 0x000ee80000300800 */
[----:B------:R2:W-:Y:S04]  /*2cb20*/  STL [R1+0x710], R14 ;  /* 0x0007100e01007387 */ /* 0x0005e80000100800 */
        /* <DEDUP_REMOVED lines=26> */
[----:B------:R-:W4:Y:S01]  /*2ccd0*/  LDL.LU R223, [R1+0x6ac] ;  /* 0x0006ac0001df7983 */ /* 0x000f220000300800 */
[----:B------:R-:W-:-:S03]  /*2cce0*/  IMAD R14, R222, c[0x0][0x190], RZ ;  /* 0x00006400de0e7a24 */ /* 0x000fc600078e02ff */
[----:B------:R1:W-:Y:S04]  /*2ccf0*/  STL [R1+0x6e4], R15 ;  /* 0x0006e40f01007387 */ /* 0x0003e80000100800 */
[----:B------:R-:W4:Y:S04]  /*2cd00*/  LDL.LU R222, [R1+0x6a8] ;  /* 0x0006a80001de7983 */ /* 0x000f280000300800 */
[----:B------:R3:W-:Y:S01]  /*2cd10*/  STL [R1+0x6e0], R14 ;  /* 0x0006e00e01007387 */ /* 0x0007e20000100800 */
[----:B-1----:R-:W-:-:S03]  /*2cd20*/  IMAD R15, R220, c[0x0][0x190], RZ ;  /* 0x00006400dc0f7a24 */ /* 0x002fc600078e02ff */
[----:B------:R-:W4:Y:S04]  /*2cd30*/  LDL.LU R220, [R1+0x6a4] ;  /* 0x0006a40001dc7983 */ /* 0x000f280000300800 */
[----:B------:R1:W-:Y:S01]  /*2cd40*/  STL [R1+0x6dc], R15 ;  /* 0x0006dc0f01007387 */ /* 0x0003e20000100800 */
[----:B---3--:R-:W-:-:S03]  /*2cd50*/  IMAD R14, R218, c[0x0][0x190], RZ ;  /* 0x00006400da0e7a24 */ /* 0x008fc600078e02ff */
[----:B------:R-:W3:Y:S04]  /*2cd60*/  LDL.LU R218, [R1+0x6a0] ;  /* 0x0006a00001da7983 */ /* 0x000ee80000300800 */
[----:B------:R1:W-:Y:S02]  /*2cd70*/  STL [R1+0x6d8], R14 ;  /* 0x0006d80e01007387 */ /* 0x0003e40000100800 */
[----:B-1----:R-:W-:Y:S02]  /*2cd80*/  IMAD R15, R221, c[0x0][0x190], RZ ;  /* 0x00006400dd0f7a24 */ /* 0x002fe400078e02ff */
[----:B------:R-:W3:Y:S01]  /*2cd90*/  LDL.LU R221, [R1+0x69c] ;  /* 0x00069c0001dd7983 */ /* 0x000ee20000300800 */
[----:B------:R-:W-:-:S03]  /*2cda0*/  IMAD R14, R212, c[0x0][0x190], RZ ;  /* 0x00006400d40e7a24 */ /* 0x000fc600078e02ff */
[----:B------:R-:W-:Y:S04]  /*2cdb0*/  STL [R1+0x6d4], R15 ;  /* 0x0006d40f01007387 */ /* 0x000fe80000100800 */
[----:B------:R-:W-:Y:S04]  /*2cdc0*/  STL [R1+0x6d0], R14 ;  /* 0x0006d00e01007387 */ /* 0x000fe80000100800 */
[----:B------:R-:W3:Y:S01]  /*2cdd0*/  LDL.LU R212, [R1+0x698] ;  /* 0x0006980001d47983 */ /* 0x000ee20000300800 */
[----:B------:R-:W-:-:S03]  /*2cde0*/  IMAD R219, R217, c[0x0][0x190], RZ ;  /* 0x00006400d9db7a24 */ /* 0x000fc600078e02ff */
[----:B------:R-:W3:Y:S04]  /*2cdf0*/  LDL.LU R217, [R1+0x694] ;  /* 0x0006940001d97983 */ /* 0x000ee80000300800 */
[----:B------:R-:W-:Y:S01]  /*2ce00*/  STL [R1+0x7eb8], R219 ;  /* 0x007eb8db01007387 */ /* 0x000fe20000100800 */
[----:B------:R-:W-:-:S05]  /*2ce10*/  IMAD R250, R211, c[0x0][0x190], RZ ;  /* 0x00006400d3fa7a24 */ /* 0x000fca00078e02ff */
[----:B------:R-:W-:Y:S01]  /*2ce20*/  STL [R1+0x7eb4], R250 ;  /* 0x007eb4fa01007387 */ /* 0x000fe20000100800 */
[----:B--2---:R-:W-:-:S03]  /*2ce30*/  IMAD R251, R213, c[0x0][0x190], RZ ;  /* 0x00006400d5fb7a24 */ /* 0x004fc600078e02ff */
[----:B------:R-:W2:Y:S04]  /*2ce40*/  LDL.LU R213, [R1+0x690] ;  /* 0x0006900001d57983 */ /* 0x000ea80000300800 */
[----:B------:R-:W-:Y:S01]  /*2ce50*/  STL [R1+0x7eb0], R251 ;  /* 0x007eb0fb01007387 */ /* 0x000fe20000100800 */
[----:B------:R-:W-:-:S05]  /*2ce60*/  IMAD R248, R210, c[0x0][0x190], RZ ;  /* 0x00006400d2f87a24 */ /* 0x000fca00078e02ff */
[----:B------:R-:W-:Y:S01]  /*2ce70*/  STL [R1+0x7eac], R248 ;  /* 0x007eacf801007387 */ /* 0x000fe20000100800 */
[----:B----4-:R-:W-:-:S03]  /*2ce80*/  IMAD R249, R215, c[0x0][0x190], RZ ;  /* 0x00006400d7f97a24 */ /* 0x010fc600078e02ff */
[----:B------:R-:W4:Y:S04]  /*2ce90*/  LDL.LU R215, [R1+0x68c] ;  /* 0x00068c0001d77983 */ /* 0x000f280000300800 */
[----:B------:R-:W-:Y:S01]  /*2cea0*/  STL [R1+0x7ea8], R249 ;  /* 0x007ea8f901007387 */ /* 0x000fe20000100800 */
[----:B------:R-:W-:-:S05]  /*2ceb0*/  IMAD R246, R225, c[0x0][0x190], RZ ;  /* 0x00006400e1f67a24 */ /* 0x000fca00078e02ff */
[----:B------:R-:W-:Y:S01]  /*2cec0*/  STL [R1+0x7ebc], R246 ;  /* 0x007ebcf601007387 */ /* 0x000fe20000100800 */
[----:B------:R-:W-:-:S03]  /*2ced0*/  IMAD R247, R214, c[0x0][0x190], RZ ;  /* 0x00006400d6f77a24 */ /* 0x000fc600078e02ff */
[----:B------:R-:W4:Y:S04]  /*2cee0*/  LDL.LU R214, [R1+0x688] ;  /* 0x0006880001d67983 */ /* 0x000f280000300800 */
[----:B------:R-:W-:Y:S01]  /*2cef0*/  STL [R1+0x7ec0], R247 ;  /* 0x007ec0f701007387 */ /* 0x000fe20000100800 */
[----:B------:R-:W-:-:S05]  /*2cf00*/  IMAD R244, R224, c[0x0][0x190], RZ ;  /* 0x00006400e0f47a24 */ /* 0x000fca00078e02ff */
[----:B------:R-:W-:Y:S01]  /*2cf10*/  STL [R1+0x7ec4], R244 ;  /* 0x007ec4f401007387 */ /* 0x000fe20000100800 */
[----:B------:R-:W-:-:S05]  /*2cf20*/  IMAD R245, R223, c[0x0][0x190], RZ ;  /* 0x00006400dff57a24 */ /* 0x000fca00078e02ff */
[----:B------:R-:W-:Y:S01]  /*2cf30*/  STL [R1+0x7ec8], R245 ;  /* 0x007ec8f501007387 */ /* 0x000fe20000100800 */
[----:B------:R-:W-:-:S05]  /*2cf40*/  IMAD R240, R222, c[0x0][0x190], RZ ;  /* 0x00006400def07a24 */ /* 0x000fca00078e02ff */
[----:B------:R-:W-:Y:S01]  /*2cf50*/  STL [R1+0x7ecc], R240 ;  /* 0x007eccf001007387 */ /* 0x000fe20000100800 */
[----:B------:R-:W-:-:S05]  /*2cf60*/  IMAD R241, R220, c[0x0][0x190], RZ ;  /* 0x00006400dcf17a24 */ /* 0x000fca00078e02ff */
[----:B------:R-:W-:Y:S01]  /*2cf70*/  STL [R1+0x7ed0], R241 ;  /* 0x007ed0f101007387 */ /* 0x000fe20000100800 */
[----:B---3--:R-:W-:-:S03]  /*2cf80*/  IMAD R238, R218, c[0x0][0x190], RZ ;  /* 0x00006400daee7a24 */ /* 0x008fc600078e02ff */
[----:B------:R-:W3:Y:S01]  /*2cf90*/  LDL.LU R218, [R1+0x684] ;  /* 0x0006840001da7983 */ /* 0x000ee20000300800 */
[----:B------:R-:W-:-:S03]  /*2cfa0*/  IMAD R239, R221, c[0x0][0x190], RZ ;  /* 0x00006400ddef7a24 */ /* 0x000fc600078e02ff */
[----:B------:R-:W-:Y:S04]  /*2cfb0*/  STL [R1+0x7ed4], R238 ;  /* 0x007ed4ee01007387 */ /* 0x000fe80000100800 */
[----:B------:R-:W-:Y:S01]  /*2cfc0*/  STL [R1+0x7ed8], R239 ;  /* 0x007ed8ef01007387 */ /* 0x000fe20000100800 */
[----:B------:R-:W-:-:S05]  /*2cfd0*/  IMAD R236, R212, c[0x0][0x190], RZ ;  /* 0x00006400d4ec7a24 */ /* 0x000fca00078e02ff */
[----:B------:R-:W-:Y:S01]  /*2cfe0*/  STL [R1+0x7edc], R236 ;  /* 0x007edcec01007387 */ /* 0x000fe20000100800 */
[----:B------:R-:W-:-:S03]  /*2cff0*/  IMAD R237, R217, c[0x0][0x190], RZ ;  /* 0x00006400d9ed7a24 */ /* 0x000fc600078e02ff */
[----:B------:R-:W3:Y:S04]  /*2d000*/  LDL.LU R217, [R1+0x680] ;  /* 0x0006800001d97983 */ /* 0x000ee80000300800 */
[----:B------:R-:W3:Y:S04]  /*2d010*/  LDL.LU R204, [R1+0x67c] ;  /* 0x00067c0001cc7983 */ /* 0x000ee80000300800 */
[----:B------:R-:W-:Y:S04]  /*2d020*/  STL [R1+0x7ee0], R237 ;  /* 0x007ee0ed01007387 */ /* 0x000fe80000100800 */
[----:B------:R-:W3:Y:S04]  /*2d030*/  LDL.LU R197, [R1+0x678] ;  /* 0x0006780001c57983 */ /* 0x000ee80000300800 */
[----:B------:R-:W3:Y:S04]  /*2d040*/  LDL.LU R196, [R1+0x674] ;  /* 0x0006740001c47983 */ /* 0x000ee80000300800 */
[----:B------:R-:W3:Y:S01]  /*2d050*/  LDL.LU R199, [R1+0x670] ;  /* 0x0006700001c77983 */ /* 0x000ee20000300800 */
[----:B--2---:R-:W-:-:S05]  /*2d060*/  IMAD R234, R213, c[0x0][0x190], RZ ;  /* 0x00006400d5ea7a24 */ /* 0x004fca00078e02ff */
[----:B------:R-:W-:Y:S04]  /*2d070*/  STL [R1+0x7ee4], R234 ;  /* 0x007ee4ea01007387 */ /* 0x000fe80000100800 */
[----:B------:R-:W2:Y:S04]  /*2d080*/  LDL.LU R198, [R1+0x668] ;  /* 0x0006680001c67983 */ /* 0x000ea80000300800 */
[----:B------:R-:W2:Y:S04]  /*2d090*/  LDL.LU R201, [R1+0x664] ;  /* 0x0006640001c97983 */ /* 0x000ea80000300800 */
[----:B------:R-:W2:Y:S01]  /*2d0a0*/  LDL.LU R200, [R1+0x660] ;  /* 0x0006600001c87983 */ /* 0x000ea20000300800 */
[----:B----4-:R-:W-:-:S05]  /*2d0b0*/  IMAD R235, R215, c[0x0][0x190], RZ ;  /* 0x00006400d7eb7a24 */ /* 0x010fca00078e02ff */
[----:B------:R-:W-:Y:S04]  /*2d0c0*/  STL [R1+0x7ee8], R235 ;  /* 0x007ee8eb01007387 */ /* 0x000fe80000100800 */
[----:B------:R-:W4:Y:S04]  /*2d0d0*/  LDL.LU R203, [R1+0x65c] ;  /* 0x00065c0001cb7983 */ /* 0x000f280000300800 */
[----:B------:R-:W4:Y:S04]  /*2d0e0*/  LDL.LU R202, [R1+0x658] ;  /* 0x0006580001ca7983 */ /* 0x000f280000300800 */
[----:B------:R-:W4:Y:S04]  /*2d0f0*/  LDL.LU R211, [R1+0x64c] ;  /* 0x00064c0001d37983 */ /* 0x000f280000300800 */
[----:B------:R-:W4:Y:S04]  /*2d100*/  LDL.LU R210, [R1+0x63c] ;  /* 0x00063c0001d27983 */ /* 0x000f280000300800 */
[----:B------:R-:W4:Y:S04]  /*2d110*/  LDL.LU R225, [R1+0x624] ;  /* 0x0006240001e17983 */ /* 0x000f280000300800 */
[----:B------:R-:W4:Y:S04]  /*2d120*/  LDL.LU R224, [R1+0x61c] ;  /* 0x00061c0001e07983 */ /* 0x000f280000300800 */
[----:B------:R-:W4:Y:S01]  /*2d130*/  LDL.LU R223, [R1+0x608] ;  /* 0x0006080001df7983 */ /* 0x000f220000300800 */
[----:B------:R-:W-:-:S03]  /*2d140*/  IMAD R232, R214, c[0x0][0x190], RZ ;  /* 0x00006400d6e87a24 */ /* 0x000fc600078e02ff */
[----:B------:R-:W4:Y:S04]  /*2d150*/  LDL.LU R222, [R1+0x5fc] ;  /* 0x0005fc0001de7983 */ /* 0x000f280000300800 */
[----:B------:R-:W4:Y:S04]  /*2d160*/  LDL.LU R220, [R1+0x5ec] ;  /* 0x0005ec0001dc7983 */ /* 0x000f280000300800 */
[----:B------:R-:W4:Y:S04]  /*2d170*/  LDL.LU R214, [R1+0x5e4] ;  /* 0x0005e40001d67983 */ /* 0x000f280000300800 */
[----:B------:R1:W-:Y:S04]  /*2d180*/  STL [R1+0x7eec], R232 ;  /* 0x007eece801007387 */ /* 0x0003e80000100800 */
[----:B------:R-:W4:Y:S04]  /*2d190*/  LDL.LU R221, [R1+0x5d4] ;  /* 0x0005d40001dd7983 */ /* 0x000f280000300800 */
[----:B------:R-:W4:Y:S04]  /*2d1a0*/  LDL.LU R212, [R1+0x5cc] ;  /* 0x0005cc0001d47983 */ /* 0x000f280000300800 */
[----:B------:R-:W4:Y:S04]  /*2d1b0*/  LDL.LU R213, [R1+0x5bc] ;  /* 0x0005bc0001d57983 */ /* 0x000f280000300800 */
[----:B------:R-:W4:Y:S01]  /*2d1c0*/  LDL.LU R215, [R1+0x5ac] ;  /* 0x0005ac0001d77983 */ /* 0x000f220000300800 */
[----:B---3--:R-:W-:-:S03]  /*2d1d0*/  IMAD R233, R218, c[0x0][0x190], RZ ;  /* 0x00006400dae97a24 */ /* 0x008fc600078e02ff */
[----:B------:R-:W3:Y:S01]  /*2d1e0*/  LDL.LU R218, [R1+0x5a0] ;  /* 0x0005a00001da7983 */ /* 0x000ee20000300800 */
[----:B------:R-:W-:-:S03]  /*2d1f0*/  IMAD R230, R217, c[0x0][0x190], RZ ;  /* 0x00006400d9e67a24 */ /* 0x000fc600078e02ff */
[----:B------:R-:W3:Y:S01]  /*2d200*/  LDL.LU R217, [R1+0x594] ;  /* 0x0005940001d97983 */ /* 0x000ee20000300800 */
[----:B------:R-:W-:Y:S01]  /*2d210*/  IMAD R231, R204, c[0x0][0x190], RZ ;  /* 0x00006400cce77a24 */ /* 0x000fe200078e02ff */
[----:B------:R-:W-:Y:S01]  /*2d220*/  ISETP.GE.U32.AND P5, PT, R18, 0x7fffffb8, PT ;  /* 0x7fffffb81200780c */ /* 0x000fe20003fa6070 */
[----:B-1----:R-:W-:Y:S02]  /*2d230*/  IMAD R232, R0, c[0x0][0x190], RZ ;  /* 0x0000640000e87a24 */ /* 0x002fe400078e02ff */
[----:B------:R-:W-:Y:S02]  /*2d240*/  IMAD R14, R197, c[0x0][0x190], RZ ;  /* 0x00006400c50e7a24 */ /* 0x000fe400078e02ff */
[----:B------:R-:W-:Y:S01]  /*2d250*/  IMAD R15, R196, c[0x0][0x190], RZ ;  /* 0x00006400c40f7a24 */ /* 0x000fe200078e02ff */
[----:B------:R-:W-:Y:S01]  /*2d260*/  STL.64 [R1+0x7ef0], R230 ;  /* 0x007ef0e601007387 */ /* 0x000fe20000100a00 */
[----:B------:R-:W-:-:S03]  /*2d270*/  IMAD R16, R199, c[0x0][0x190], RZ ;  /* 0x00006400c7107a24 */ /* 0x000fc600078e02ff */
[----:B------:R1:W-:Y:S04]  /*2d280*/  STL.64 [R1+0x7ef8], R14 ;  /* 0x007ef80e01007387 */ /* 0x0003e80000100a00 */
[----:B------:R-:W-:Y:S01]  /*2d290*/  STL.64 [R1+0x7f00], R232 ;  /* 0x007f00e801007387 */ /* 0x000fe20000100a00 */
[----:B--2---:R-:W-:-:S05]  /*2d2a0*/  IMAD R17, R200, c[0x0][0x190], RZ ;  /* 0x00006400c8117a24 */ /* 0x004fca00078e02ff */
[----:B------:R2:W-:Y:S01]  /*2d2b0*/  STL.64 [R1+0x7f08], R16 ;  /* 0x007f081001007387 */ /* 0x0005e20000100a00 */
[----:B----4-:R-:W-:Y:S02]  /*2d2c0*/  IMAD R18, R203, c[0x0][0x190], RZ ;  /* 0x00006400cb127a24 */ /* 0x010fe400078e02ff */
[----:B------:R-:W-:-:S05]  /*2d2d0*/  IMAD R19, R202, c[0x0][0x190], RZ ;  /* 0x00006400ca137a24 */ /* 0x000fca00078e02ff */
[----:B------:R4:W-:Y:S01]  /*2d2e0*/  STL.64 [R1+0x7f10], R18 ;  /* 0x007f101201007387 */ /* 0x0009e20000100a00 */
[----:B------:R-:W-:-:S03]  /*2d2f0*/  IMAD R21, R214, c[0x0][0x190], RZ ;  /* 0x00006400d6157a24 */ /* 0x000fc600078e02ff */
[----:B------:R-:W2:Y:S01]  /*2d300*/  LDL.LU R214, [R1+0x584] ;  /* 0x0005840001d67983 */ /* 0x000ea20000300800 */
[----:B------:R-:W-:Y:S02]  /*2d310*/  IMAD R250, R198, c[0x0][0x190], RZ ;  /* 0x00006400c6fa7a24 */ /* 0x000fe400078e02ff */
[----:B------:R-:W-:Y:S02]  /*2d320*/  IMAD R248, R201, c[0x0][0x190], RZ ;  /* 0x00006400c9f87a24 */ /* 0x000fe400078e02ff */
[----:B------:R-:W-:Y:S02]  /*2d330*/  IMAD R32, R211, c[0x0][0x190], RZ ;  /* 0x00006400d3207a24 */ /* 0x000fe400078e02ff */
[----:B------:R-:W-:Y:S02]  /*2d340*/  IMAD R33, R210, c[0x0][0x190], RZ ;  /* 0x00006400d2217a24 */ /* 0x000fe400078e02ff */
[----:B------:R-:W-:Y:S02]  /*2d350*/  IMAD R30, R225, c[0x0][0x190], RZ ;  /* 0x00006400e11e7a24 */ /* 0x000fe400078e02ff */
[----:B------:R-:W-:-:S02]  /*2d360*/  IMAD R31, R224, c[0x0][0x190], RZ ;  /* 0x00006400e01f7a24 */ /* 0x000fc400078e02ff */
[----:B------:R-:W-:Y:S02]  /*2d370*/  IMAD R28, R223, c[0x0][0x190], RZ ;  /* 0x00006400df1c7a24 */ /* 0x000fe400078e02ff */
[----:B------:R-:W-:Y:S02]  /*2d380*/  IMAD R29, R222, c[0x0][0x190], RZ ;  /* 0x00006400de1d7a24 */ /* 0x000fe400078e02ff */
[----:B------:R-:W-:Y:S02]  /*2d390*/  IMAD R20, R220, c[0x0][0x190], RZ ;  /* 0x00006400dc147a24 */ /* 0x000fe400078e02ff */
[----:B---3--:R-:W-:Y:S02]  /*2d3a0*/  IMAD R26, R218, c[0x0][0x190], RZ ;  /* 0x00006400da1a7a24 */ /* 0x008fe400078e02ff */
        /* <DEDUP_REMOVED lines=23> */
[----:B------:R-:W4:Y:S04]  /*2d520*/  LDL.LU R220, [R1+0x4e4] ;  /* 0x0004e40001dc7983 */ /* 0x000f280000300800 */
[----:B------:R-:W4:Y:S01]  /*2d530*/  LDL.LU R217, [R1+0x4e0] ;  /* 0x0004e00001d97983 */ /* 0x000f220000300800 */
[----:B------:R-:W-:-:S02]  /*2d540*/  IMAD R22, R221, c[0x0][0x190], RZ ;  /* 0x00006400dd167a24 */ /* 0x000fc400078e02ff */
[----:B------:R-:W-:Y:S01]  /*2d550*/  IMAD R23, R212, c[0x0][0x190], RZ ;  /* 0x00006400d4177a24 */ /* 0x000fe200078e02ff */
[----:B------:R-:W4:Y:S01]  /*2d560*/  LDL.LU R221, [R1+0x4dc] ;  /* 0x0004dc0001dd7983 */ /* 0x000f220000300800 */
[----:B------:R-:W-:Y:S02]  /*2d570*/  IMAD R24, R213, c[0x0][0x190], RZ ;  /* 0x00006400d5187a24 */ /* 0x000fe400078e02ff */
[----:B------:R-:W-:Y:S01]  /*2d580*/  IMAD R25, R215, c[0x0][0x190], RZ ;  /* 0x00006400d7197a24 */ /* 0x000fe200078e02ff */
[----:B------:R-:W4:Y:S04]  /*2d590*/  LDL.LU R212, [R1+0x4d8] ;  /* 0x0004d80001d47983 */ /* 0x000f280000300800 */
[----:B------:R-:W4:Y:S04]  /*2d5a0*/  LDL.LU R213, [R1+0x4d4] ;  /* 0x0004d40001d57983 */ /* 0x000f280000300800 */
[----:B------:R-:W4:Y:S01]  /*2d5b0*/  LDL.LU R215, [R1+0x4d0] ;  /* 0x0004d00001d77983 */ /* 0x000f220000300800 */
[----:B--2---:R-:W-:-:S03]  /*2d5c0*/  IMAD R34, R214, c[0x0][0x190], RZ ;  /* 0x00006400d6227a24 */ /* 0x004fc600078e02ff */
[----:B------:R-:W2:Y:S01]  /*2d5d0*/  LDL.LU R214, [R1+0x4cc] ;  /* 0x0004cc0001d67983 */ /* 0x000ea20000300800 */
[----:B---3--:R-:W-:-:S03]  /*2d5e0*/  IMAD R35, R218, c[0x0][0x190], RZ ;  /* 0x00006400da237a24 */ /* 0x008fc600078e02ff */
[----:B------:R-:W3:Y:S01]  /*2d5f0*/  LDL.LU R218, [R1+0x4c8] ;  /* 0x0004c80001da7983 */ /* 0x000ee20000300800 */
[----:B----4-:R-:W-:-:S03]  /*2d600*/  IMAD R52, R217, c[0x0][0x190], RZ ;  /* 0x00006400d9347a24 */ /* 0x010fc600078e02ff */
[----:B------:R-:W4:Y:S01]  /*2d610*/  LDL.LU R217, [R1+0x4c4] ;  /* 0x0004c40001d97983 */ /* 0x000f220000300800 */
        /* <DEDUP_REMOVED lines=22> */
[----:B--2---:R-:W-:Y:S02]  /*2d780*/  IMAD R57, R214, c[0x0][0x190], RZ ;  /* 0x00006400d6397a24 */ /* 0x004fe400078e02ff */
        /* <DEDUP_REMOVED lines=22> */
[----:B------:R-:W2:Y:S01]  /*2d8f0*/  LDL.LU R220, [R1+0x468] ;  /* 0x0004680001dc7983 */ /* 0x000ea20000300800 */
[----:B------:R-:W-:-:S02]  /*2d900*/  IMAD R53, R221, c[0x0][0x190], RZ ;  /* 0x00006400dd357a24 */ /* 0x000fc400078e02ff */
[----:B------:R-:W-:Y:S02]  /*2d910*/  IMAD R54, R212, c[0x0][0x190], RZ ;  /* 0x00006400d4367a24 */ /* 0x000fe400078e02ff */
[----:B------:R-:W-:Y:S02]  /*2d920*/  IMAD R55, R213, c[0x0][0x190], RZ ;  /* 0x00006400d5377a24 */ /* 0x000fe400078e02ff */
[----:B------:R-:W-:Y:S02]  /*2d930*/  IMAD R56, R215, c[0x0][0x190], RZ ;  /* 0x00006400d7387a24 */ /* 0x000fe400078e02ff */
[----:B---3--:R-:W-:Y:S02]  /*2d940*/  IMAD R58, R218, c[0x0][0x190], RZ ;  /* 0x00006400da3a7a24 */ /* 0x008fe400078e02ff */
[----:B------:R-:W3:Y:S04]  /*2d950*/  LDL.LU R218, [R1+0x464] ;  /* 0x0004640001da7983 */ /* 0x000ee80000300800 */
[----:B------:R-:W3:Y:S04]  /*2d960*/  LDL.LU R221, [R1+0x460] ;  /* 0x0004600001dd7983 */ /* 0x000ee80000300800 */
[----:B------:R-:W3:Y:S04]  /*2d970*/  LDL.LU R212, [R1+0x45c] ;  /* 0x00045c0001d47983 */ /* 0x000ee80000300800 */
[----:B------:R-:W3:Y:S04]  /*2d980*/  LDL.LU R213, [R1+0x458] ;  /* 0x0004580001d57983 */ /* 0x000ee80000300800 */
[----:B------:R-:W3:Y:S01]  /*2d990*/  LDL.LU R215, [R1+0x454] ;  /* 0x0004540001d77983 */ /* 0x000ee20000300800 */
[----:B----4-:R-:W-:-:S03]  /*2d9a0*/  IMAD R59, R217, c[0x0][0x190], RZ ;  /* 0x00006400d93b7a24 */ /* 0x010fc600078e02ff */
        /* <DEDUP_REMOVED lines=8> */
[----:B------:R-:W-:Y:S01]  /*2da30*/  IMAD R80, R195, c[0x0][0x190], RZ ;  /* 0x00006400c3507a24 */ /* 0x000fe200078e02ff */
[----:B------:R-:W4:Y:S01]  /*2da40*/  LDL.LU R186, [R1+0x440] ;  /* 0x0004400001ba7983 */ /* 0x000f220000300800 */
[----:B------:R-:W-:Y:S02]  /*2da50*/  IMAD R81, R194, c[0x0][0x190], RZ ;  /* 0x00006400c2517a24 */ /* 0x000fe400078e02ff */
[----:B------:R-:W-:Y:S01]  /*2da60*/  IMAD R78, R209, c[0x0][0x190], RZ ;  /* 0x00006400d14e7a24 */ /* 0x000fe200078e02ff */
[----:B------:R-:W4:Y:S01]  /*2da70*/  LDL.LU R195, [R1+0x43c] ;  /* 0x00043c0001c37983 */ /* 0x000f220000300800 */
[----:B------:R-:W-:-:S03]  /*2da80*/  IMAD R79, R208, c[0x0][0x190], RZ ;  /* 0x00006400d04f7a24 */ /* 0x000fc600078e02ff */
        /* <DEDUP_REMOVED lines=35> */
[----:B--2---:R-:W-:-:S03]  /*2dcc0*/  IMAD R89, R214, c[0x0][0x190], RZ ;  /* 0x00006400d6597a24 */ /* 0x004fc600078e02ff */
[----:B------:R-:W2:Y:S01]  /*2dcd0*/  LDL.LU R222, [R1+0x3f0] ;  /* 0x0003f00001de7983 */ /* 0x000ea20000300800 */
[----:B------:R-:W-:-:S03]  /*2dce0*/  IMAD R84, R221, c[0x0][0x190], RZ ;  /* 0x00006400dd547a24 */ /* 0x000fc600078e02ff */
[----:B------:R-:W2:Y:S01]  /*2dcf0*/  LDL.LU R220, [R1+0x3ec] ;  /* 0x0003ec0001dc7983 */ /* 0x000ea20000300800 */
[----:B------:R-:W-:-:S03]  /*2dd00*/  IMAD R85, R212, c[0x0][0x190], RZ ;  /* 0x00006400d4557a24 */ /* 0x000fc600078e02ff */
[----:B------:R-:W2:Y:S01]  /*2dd10*/  LDL.LU R214, [R1+0x3e8] ;  /* 0x0003e80001d67983 */ /* 0x000ea20000300800 */
[----:B------:R-:W-:-:S03]  /*2dd20*/  IMAD R86, R213, c[0x0][0x190], RZ ;  /* 0x00006400d5567a24 */ /* 0x000fc600078e02ff */
[----:B------:R-:W2:Y:S01]  /*2dd30*/  LDL.LU R221, [R1+0x3e4] ;  /* 0x0003e40001dd7983 */ /* 0x000ea20000300800 */
[----:B------:R-:W-:-:S03]  /*2dd40*/  IMAD R87, R215, c[0x0][0x190], RZ ;  /* 0x00006400d7577a24 */ /* 0x000fc600078e02ff */
[----:B------:R-:W2:Y:S04]  /*2dd50*/  LDL.LU R212, [R1+0x3e0] ;  /* 0x0003e00001d47983 */ /* 0x000ea80000300800 */
[----:B------:R-:W2:Y:S04]  /*2dd60*/  LDL.LU R213, [R1+0x3dc] ;  /* 0x0003dc0001d57983 */ /* 0x000ea80000300800 */
        /* <DEDUP_REMOVED lines=22> */
[----:B--2---:R-:W-:-:S02]  /*2ded0*/  IMAD R124, R214, c[0x0][0x190], RZ ;  /* 0x00006400d67c7a24 */ /* 0x004fc400078e02ff */
[----:B------:R-:W2:Y:S01]  /*2dee0*/  LDL.LU R214, [R1+0x3cc] ;  /* 0x0003cc0001d67983 */ /* 0x000ea20000300800 */
[----:B------:R-:W-:Y:S02]  /*2def0*/  IMAD R115, R225, c[0x0][0x190], RZ ;  /* 0x00006400e1737a24 */ /* 0x000fe400078e02ff */
[----:B------:R-:W-:Y:S02]  /*2df00*/  IMAD R128, R224, c[0x0][0x190], RZ ;  /* 0x00006400e0807a24 */ /* 0x000fe400078e02ff */
[----:B------:R-:W-:Y:S02]  /*2df10*/  IMAD R129, R223, c[0x0][0x190], RZ ;  /* 0x00006400df817a24 */ /* 0x000fe400078e02ff */
[----:B------:R-:W-:Y:S02]  /*2df20*/  IMAD R126, R222, c[0x0][0x190], RZ ;  /* 0x00006400de7e7a24 */ /* 0x000fe400078e02ff */
[----:B------:R-:W-:Y:S02]  /*2df30*/  IMAD R127, R220, c[0x0][0x190], RZ ;  /* 0x00006400dc7f7a24 */ /* 0x000fe400078e02ff */
[----:B---3--:R-:W-:-:S02]  /*2df40*/  IMAD R119, R218, c[0x0][0x190], RZ ;  /* 0x00006400da777a24 */ /* 0x008fc400078e02ff */
        /* <DEDUP_REMOVED lines=89> */
[----:B---3--:R-:W-:-:S03]  /*2e4e0*/  IMAD R151, R218, c[0x0][0x190], RZ ;  /* 0x00006400da977a24 */ /* 0x008fc600078e02ff */
        /* <DEDUP_REMOVED lines=65> */
[----:B---3--:R-:W-:-:S03]  /*2e900*/  IMAD R183, R218, c[0x0][0x190], RZ ;  /* 0x00006400dab77a24 */ /* 0x008fc600078e02ff */
[----:B------:R-:W2:Y:S04]  /*2e910*/  LDL.LU R218, [R1+0x268] ;  /* 0x0002680001da7983 */ /* 0x000ea80000300800 */
[----:B------:R-:W2:Y:S04]  /*2e920*/  LDL.LU R212, [R1+0x264] ;  /* 0x0002640001d47983 */ /* 0x000ea80000300800 */
[----:B------:R-:W2:Y:S01]  /*2e930*/  LDL.LU R215, [R1+0x260] ;  /* 0x0002600001d77983 */ /* 0x000ea20000300800 */
[----:B----4-:R-:W-:-:S03]  /*2e940*/  IMAD R184, R217, c[0x0][0x190], RZ ;  /* 0x00006400d9b87a24 */ /* 0x010fc600078e02ff */
[----:B------:R-:W4:Y:S01]  /*2e950*/  LDL.LU R217, [R1+0x66c] ;  /* 0x00066c0001d97983 */ /* 0x000f220000300800 */
[----:B------:R-:W-:Y:S02]  /*2e960*/  IMAD R185, R186, c[0x0][0x190], RZ ;  /* 0x00006400bab97a24 */ /* 0x000fe400078e02ff */
[----:B------:R-:W-:Y:S01]  /*2e970*/  IMAD.WIDE R234, R216, 0x4, R226 ;  /* 0x00000004d8ea7825 */ /* 0x000fe200078e02e2 */
[----:B------:R-:W2:Y:S03]  /*2e980*/  LDL.LU R251, [R1+0x654] ;  /* 0x0006540001fb7983 */ /* 0x000ea60000300800 */
[----:B------:R-:W-:Y:S02]  /*2e990*/  IMAD R186, R195, c[0x0][0x190], RZ ;  /* 0x00006400c3ba7a24 */ /* 0x000fe400078e02ff */
[----:B------:R-:W-:Y:S01]  /*2e9a0*/  IMAD R187, R194, c[0x0][0x190], RZ ;  /* 0x00006400c2bb7a24 */ /* 0x000fe200078e02ff */
[----:B------:R1:W-:Y:S01]  /*2e9b0*/  LDGSTS.E [R206+0x26c00], [R234.64], !P6 ;  /* 0x26c00000eace7fae */ /* 0x0003e2000f121844 */
[----:B------:R-:W-:-:S02]  /*2e9c0*/  IMAD R194, R209, c[0x0][0x190], RZ ;  /* 0x00006400d1c27a24 */ /* 0x000fc400078e02ff */
[----:B------:R-:W-:Y:S02]  /*2e9d0*/  IMAD R195, R208, c[0x0][0x190], RZ ;  /* 0x00006400d0c37a24 */ /* 0x000fe400078e02ff */
[----:B------:R-:W-:Y:S02]  /*2e9e0*/  IMAD R208, R205, c[0x0][0x190], RZ ;  /* 0x00006400cdd07a24 */ /* 0x000fe400078e02ff */
[----:B------:R-:W-:Y:S02]  /*2e9f0*/  IMAD R209, R204, c[0x0][0x190], RZ ;  /* 0x00006400ccd17a24 */ /* 0x000fe400078e02ff */
[----:B------:R-:W-:Y:S02]  /*2ea00*/  IMAD R204, R197, c[0x0][0x190], RZ ;  /* 0x00006400c5cc7a24 */ /* 0x000fe400078e02ff */
[----:B-1----:R-:W-:-:S04]  /*2ea10*/  IMAD.WIDE R14, R216, 0x4, R2 ;  /* 0x00000004d80e7825 */ /* 0x002fc800078e0202 */
[----:B------:R-:W-:Y:S02]  /*2ea20*/  IMAD R205, R196, c[0x0][0x190], RZ ;  /* 0x00006400c4cd7a24 */ /* 0x000fe400078e02ff */
[----:B------:R-:W-:Y:S02]  /*2ea30*/  IMAD R196, R199, c[0x0][0x190], RZ ;  /* 0x00006400c7c47a24 */ /* 0x000fe400078e02ff */
[----:B------:R-:W-:Y:S02]  /*2ea40*/  IMAD R197, R198, c[0x0][0x190], RZ ;  /* 0x00006400c6c57a24 */ /* 0x000fe400078e02ff */
[----:B------:R-:W-:-:S04]  /*2ea50*/  IMAD.WIDE R16, R216, 0x4, R6 ;  /* 0x00000004d8107825 */ /* 0x000fc800078e0206 */
[----:B------:R-:W-:Y:S02]  /*2ea60*/  IMAD R198, R201, c[0x0][0x190], RZ ;  /* 0x00006400c9c67a24 */ /* 0x000fe400078e02ff */
[----:B------:R-:W-:Y:S02]  /*2ea70*/  IMAD R199, R200, c[0x0][0x190], RZ ;  /* 0x00006400c8c77a24 */ /* 0x000fe400078e02ff */
[----:B------:R-:W-:-:S04]  /*2ea80*/  IMAD.WIDE R18, R216, 0x4, R4 ;  /* 0x00000004d8127825 */ /* 0x000fc800078e0204 */
[----:B------:R-:W-:Y:S02]  /*2ea90*/  IMAD R200, R203, c[0x0][0x190], RZ ;  /* 0x00006400cbc87a24 */ /* 0x000fe400078e02ff */
[----:B------:R-:W-:Y:S01]  /*2eaa0*/  IMAD R201, R202, c[0x0][0x190], RZ ;  /* 0x00006400cac97a24 */ /* 0x000fe200078e02ff */
[----:B------:R1:W-:Y:S01]  /*2eab0*/  STL.64 [R1+0x4848], R234 ;  /* 0x004848ea01007387 */ /* 0x0003e20000100a00 */
[----:B------:R-:W-:-:S04]  /*2eac0*/  IMAD.WIDE R232, R216, 0x4, R228 ;  /* 0x00000004d8e87825 */ /* 0x000fc800078e02e4 */
[----:B------:R-:W-:Y:S02]  /*2ead0*/  IMAD R202, R211, c[0x0][0x190], RZ ;  /* 0x00006400d3ca7a24 */ /* 0x000fe400078e02ff */
[----:B------:R-:W-:Y:S01]  /*2eae0*/  IMAD R203, R210, c[0x0][0x190], RZ ;  /* 0x00006400d2cb7a24 */ /* 0x000fe200078e02ff */
[----:B------:R-:W-:Y:S01]  /*2eaf0*/  STL.64 [R1+0x48d8], R14 ;  /* 0x0048d80e01007387 */ /* 0x000fe20000100a00 */
[----:B------:R-:W-:-:S03]  /*2eb00*/  IMAD.WIDE R230, R216, 0x4, R8 ;  /* 0x00000004d8e67825 */ /* 0x000fc600078e0208 */
[----:B------:R1:W-:Y:S01]  /*2eb10*/  LDGSTS.E [R206+0x26c80], [R232.64], !P6 ;  /* 0x26c80000e8ce7fae */ /* 0x0003e2000f121844 */
[----:B------:R-:W-:Y:S02]  /*2eb20*/  IMAD R210, R225, c[0x0][0x190], RZ ;  /* 0x00006400e1d27a24 */ /* 0x000fe400078e02ff */
[----:B------:R-:W-:Y:S01]  /*2eb30*/  IMAD R211, R224, c[0x0][0x190], RZ ;  /* 0x00006400e0d37a24 */ /* 0x000fe200078e02ff */
[----:B------:R-:W-:Y:S01]  /*2eb40*/  STL.64 [R1+0x48d0], R16 ;  /* 0x0048d01001007387 */ /* 0x000fe20000100a00 */
[----:B------:R-:W-:-:S03]  /*2eb50*/  IMAD R224, R223, c[0x0][0x190], RZ ;  /* 0x00006400dfe07a24 */ /* 0x000fc600078e02ff */
[----:B------:R1:W-:Y:S01]  /*2eb60*/  LDGSTS.E [R206+0x26d00], [R230.64], !P6 ;  /* 0x26d00000e6ce7fae */ /* 0x0003e2000f121844 */
[----:B------:R-:W-:-:S03]  /*2eb70*/  IMAD R225, R222, c[0x0][0x190], RZ ;  /* 0x00006400dee17a24 */ /* 0x000fc600078e02ff */
[----:B------:R-:W-:Y:S01]  /*2eb80*/  STL.64 [R1+0x48c8], R18 ;  /* 0x0048c81201007387 */ /* 0x000fe20000100a00 */
[----:B--2---:R-:W-:Y:S02]  /*2eb90*/  IMAD R222, R220, c[0x0][0x190], RZ ;  /* 0x00006400dcde7a24 */ /* 0x004fe400078e02ff */
[----:B------:R-:W-:Y:S02]  /*2eba0*/  IMAD R223, R221, c[0x0][0x190], RZ ;  /* 0x00006400dddf7a24 */ /* 0x000fe400078e02ff */
[----:B------:R-:W-:Y:S01]  /*2ebb0*/  IMAD.WIDE R220, R216, 0x4, R10 ;  /* 0x00000004d8dc7825 */ /* 0x000fe200078e020a */
[----:B------:R-:W-:Y:S04]  /*2ebc0*/  STL.64 [R1+0x4878], R232 ;  /* 0x004878e801007387 */ /* 0x000fe80000100a00 */
[----:B------:R2:W-:Y:S04]  /*2ebd0*/  STL.64 [R1+0x4880], R230 ;  /* 0x004880e601007387 */ /* 0x0005e80000100a00 */
[----:B------:R-:W-:Y:S04]  /*2ebe0*/  STL.64 [R1+0x4888], R220 ;  /* 0x004888dc01007387 */ /* 0x000fe80000100a00 */
[----:B------:R2:W-:Y:S01]  /*2ebf0*/  LDGSTS.E [R206+0x26d80], [R220.64], !P6 ;  /* 0x26d80000dcce7fae */ /* 0x0005e2000f121844 */
[----:B----4-:R-:W-:-:S02]  /*2ec00*/  IMAD R0, R217, c[0x0][0x190], RZ ;  /* 0x00006400d9007a24 */ /* 0x010fc400078e02ff */
[----:B------:R-:W-:-:S05]  /*2ec10*/  IMAD.WIDE R216, R216, 0x4, R12 ;  /* 0x00000004d8d87825 */ /* 0x000fca00078e020c */
[----:B------:R4:W-:Y:S04]  /*2ec20*/  STL.64 [R1+0x48c0], R216 ;  /* 0x0048c0d801007387 */ /* 0x0009e80000100a00 */
[----:B------:R-:W3:Y:S04]  /*2ec30*/  LDL.LU R237, [R1+0x650] ;  /* 0x0006500001ed7983 */ /* 0x000ee80000300800 */
[----:B------:R-:W3:Y:S04]  /*2ec40*/  LDL.LU R239, [R1+0x648] ;  /* 0x0006480001ef7983 */ /* 0x000ee80000300800 */
[----:B------:R-:W3:Y:S04]  /*2ec50*/  LDL.LU R249, [R1+0x644] ;  /* 0x0006440001f97983 */ /* 0x000ee80000300800 */
[----:B------:R-:W3:Y:S04]  /*2ec60*/  LDL.LU R238, [R1+0x640] ;  /* 0x0006400001ee7983 */ /* 0x000ee80000300800 */
[----:B------:R-:W3:Y:S04]  /*2ec70*/  LDL.LU R241, [R1+0x638] ;  /* 0x0006380001f17983 */ /* 0x000ee80000300800 */
[----:B------:R-:W3:Y:S04]  /*2ec80*/  LDL.LU R240, [R1+0x634] ;  /* 0x0006340001f07983 */ /* 0x000ee80000300800 */
[----:B------:R4:W-:Y:S01]  /*2ec90*/  LDGSTS.E [R206+0x26e00], [R216.64], !P6 ;  /* 0x26e00000d8ce7fae */ /* 0x0009e2000f121844 */
[----:B-1----:R-:W-:-:S03]  /*2eca0*/  IMAD.WIDE R234, R207, 0x4, R6 ;  /* 0x00000004cfea7825 */ /* 0x002fc600078e0206 */
[----:B------:R1:W-:Y:S04]  /*2ecb0*/  LDGSTS.E [R206+0x26e80], [R18.64], !P6 ;  /* 0x26e8000012ce7fae */ /* 0x0003e8000f121844 */
[----:B------:R-:W3:Y:S01]  /*2ecc0*/  LDL.LU R245, [R1+0x630] ;  /* 0x0006300001f57983 */ /* 0x000ee20000300800 */
[----:B--2---:R-:W-:-:S03]  /*2ecd0*/  IMAD.WIDE R230, R207, 0x4, R4 ;  /* 0x00000004cfe67825 */ /* 0x004fc600078e0204 */
[----:B------:R2:W-:Y:S01]  /*2ece0*/  LDGSTS.E [R206+0x26f00], [R16.64], !P6 ;  /* 0x26f0000010ce7fae */ /* 0x0005e2000f121844 */
[----:B----4-:R-:W-:-:S03]  /*2ecf0*/  IMAD.WIDE R216, R207, 0x4, R2 ;  /* 0x00000004cfd87825 */ /* 0x010fc600078e0202 */
[----:B------:R4:W-:Y:S01]  /*2ed00*/  LDGSTS.E [R206+0x26f80], [R14.64], !P6 ;  /* 0x26f800000ece7fae */ /* 0x0009e2000f121844 */
[----:B-1----:R-:W-:-:S04]  /*2ed10*/  IMAD.WIDE R18, R207, 0x4, R226 ;  /* 0x00000004cf127825 */ /* 0x002fc800078e02e2 */
[C---:B------:R-:W-:Y:S01]  /*2ed20*/  IMAD.WIDE R232, R207.reuse, 0x4, R8 ;  /* 0x00000004cfe87825 */ /* 0x040fe200078e0208 */
[----:B------:R1:W-:Y:S03]  /*2ed30*/  STL.64 [R1+0x4858], R18 ;  /* 0x0048581201007387 */ /* 0x0003e60000100a00 */
[C---:B--2---:R-:W-:Y:S01]  /*2ed40*/  IMAD.WIDE R16, R207.reuse, 0x4, R228 ;  /* 0x00000004cf107825 */ /* 0x044fe200078e02e4 */
[----:B------:R-:W-:Y:S03]  /*2ed50*/  STL.64 [R1+0x4a00], R216 ;  /* 0x004a00d801007387 */ /* 0x000fe60000100a00 */
[C---:B----4-:R-:W-:Y:S01]  /*2ed60*/  IMAD.WIDE R14, R207.reuse, 0x4, R10 ;  /* 0x00000004cf0e7825 */ /* 0x050fe200078e020a */
[----:B------:R-:W-:Y:S04]  /*2ed70*/  STL.64 [R1+0x4908], R234 ;  /* 0x004908ea01007387 */ /* 0x000fe80000100a00 */
[----:B------:R-:W-:Y:S01]  /*2ed80*/  STL.64 [R1+0x4900], R230 ;  /* 0x004900e601007387 */ /* 0x000fe20000100a00 */
[----:B------:R-:W-:-:S03]  /*2ed90*/  IMAD.WIDE R246, R207, 0x4, R12 ;  /* 0x00000004cff67825 */ /* 0x000fc600078e020c */
[----:B------:R2:W-:Y:S04]  /*2eda0*/  STL.64 [R1+0x48e0], R16 ;  /* 0x0048e01001007387 */ /* 0x0005e80000100a00 */
[----:B------:R1:W-:Y:S04]  /*2edb0*/  LDGSTS.E [R206+0x27c00], [R18.64], !P2 ;  /* 0x27c0000012ce7fae */ /* 0x0003e8000d121844 */
[----:B------:R2:W-:Y:S04]  /*2edc0*/  LDGSTS.E [R206+0x27c80], [R16.64], !P2 ;  /* 0x27c8000010ce7fae */ /* 0x0005e8000d121844 */
[----:B------:R4:W-:Y:S04]  /*2edd0*/  LDGSTS.E [R206+0x27d00], [R232.64], !P2 ;  /* 0x27d00000e8ce7fae */ /* 0x0009e8000d121844 */
[----:B-1----:R-:W3:Y:S04]  /*2ede0*/  LDL.LU.64 R18, [R1+0x7f10] ;  /* 0x007f100001127983 */ /* 0x002ee80000300a00 */
[----:B------:R4:W-:Y:S04]  /*2edf0*/  STL.64 [R1+0x48e8], R232 ;  /* 0x0048e8e801007387 */ /* 0x0009e80000100a00 */
[----:B------:R-:W3:Y:S04]  /*2ee00*/  LDL.LU R244, [R1+0x62c] ;  /* 0x00062c0001f47983 */ /* 0x000ee80000300800 */
[----:B------:R1:W-:Y:S04]  /*2ee10*/  STL.64 [R1+0x48f0], R14 ;  /* 0x0048f00e01007387 */ /* 0x0003e80000100a00 */
[----:B--2---:R-:W2:Y:S04]  /*2ee20*/  LDL.LU.64 R16, [R1+0x7f08] ;  /* 0x007f080001107983 */ /* 0x004ea80000300a00 */
[----:B------:R1:W-:Y:S04]  /*2ee30*/  STL.64 [R1+0x48f8], R246 ;  /* 0x0048f8f601007387 */ /* 0x0003e80000100a00 */
[----:B----4-:R-:W4:Y:S04]  /*2ee40*/  LDL.LU.64 R232, [R1+0x7f00] ;  /* 0x007f000001e87983 */ /* 0x010f280000300a00 */
[----:B------:R-:W2:Y:S04]  /*2ee50*/  LDL.LU R236, [R1+0x628] ;  /* 0x0006280001ec7983 */ /* 0x000ea80000300800 */
[----:B------:R1:W-:Y:S04]  /*2ee60*/  LDGSTS.E [R206+0x27d80], [R14.64], !P2 ;  /* 0x27d800000ece7fae */ /* 0x0003e8000d121844 */
[----:B------:R1:W-:Y:S04]  /*2ee70*/  LDGSTS.E [R206+0x27e00], [R246.64], !P2 ;  /* 0x27e00000f6ce7fae */ /* 0x0003e8000d121844 */
[----:B------:R1:W-:Y:S04]  /*2ee80*/  LDGSTS.E [R206+0x27e80], [R230.64], !P2 ;  /* 0x27e80000e6ce7fae */ /* 0x0003e8000d121844 */
[----:B-1----:R-:W4:Y:S04]  /*2ee90*/  LDL.LU.64 R14, [R1+0x7ef8] ;  /* 0x007ef800010e7983 */ /* 0x002f280000300a00 */
[----:B------:R-:W4:Y:S04]  /*2eea0*/  LDL.LU R247, [R1+0x620] ;  /* 0x0006200001f77983 */ /* 0x000f280000300800 */
[----:B------:R-:W4:Y:S04]  /*2eeb0*/  LDL.LU.64 R230, [R1+0x7ef0] ;  /* 0x007ef00001e67983 */ /* 0x000f280000300a00 */
[----:B------:R-:W4:Y:S04]  /*2eec0*/  LDL.LU R246, [R1+0x618] ;  /* 0x0006180001f67983 */ /* 0x000f280000300800 */
[----:B------:R-:W4:Y:S01]  /*2eed0*/  LDL.LU R219, [R1+0x614] ;  /* 0x0006140001db7983 */ /* 0x000f220000300800 */
[----:B------:R-:W-:-:S03]  /*2eee0*/  LEA R220, P4, R251, R242, 0x2 ;  /* 0x000000f2fbdc7211 */ /* 0x000fc600078810ff */
[----:B------:R3:W-:Y:S01]  /*2eef0*/  LDGSTS.E [R206+0x27f00], [R234.64], !P2 ;  /* 0x27f00000eace7fae */ /* 0x0007e2000d121844 */
[----:B------:R-:W-:-:S03]  /*2ef00*/  LEA.HI.X.SX32 R221, R251, R243, 0x2, P4 ;  /* 0x000000f3fbdd7211 */ /* 0x000fc600020f16ff */
[----:B------:R3:W-:Y:S04]  /*2ef10*/  LDGSTS.E [R206+0x27f80], [R216.64], !P2 ;  /* 0x27f80000d8ce7fae */ /* 0x0007e8000d121844 */
[----:B------:R-:W4:Y:S04]  /*2ef20*/  LDL.LU R251, [R1+0x610] ;  /* 0x0006100001fb7983 */ /* 0x000f280000300800 */
[----:B------:R1:W-:Y:S01]  /*2ef30*/  STL.64 [R1+0x3cf0], R220 ;  /* 0x003cf0dc01007387 */ /* 0x0003e20000100a00 */
[----:B---3--:R-:W-:-:S04]  /*2ef40*/  LEA R206, P6, R237, R242, 0x2 ;  /* 0x000000f2edce7211 */ /* 0x008fc800078c10ff */
[-C--:B------:R-:W-:Y:S02]  /*2ef50*/  LEA.HI.X.SX32 R207, R237, R243.reuse, 0x2, P6 ;  /* 0x000000f3edcf7211 */ /* 0x080fe400030f16ff */
[-C--:B------:R-:W-:Y:S01]  /*2ef60*/  LEA R216, P2, R239, R242.reuse, 0x2 ;  /* 0x000000f2efd87211 */ /* 0x080fe200078410ff */
[----:B------:R-:W3:Y:S01]  /*2ef70*/  LDL.LU R237, [R1+0x60c] ;  /* 0x00060c0001ed7983 */ /* 0x000ee20000300800 */
[----:B-1----:R-:W-:Y:S02]  /*2ef80*/  LEA R220, P4, R249, R242, 0x2 ;  /* 0x000000f2f9dc7211 */ /* 0x002fe400078810ff */
[-C--:B------:R-:W-:Y:S01]  /*2ef90*/  LEA.HI.X.SX32 R217, R239, R243.reuse, 0x2, P2 ;  /* 0x000000f3efd97211 */ /* 0x080fe200010f16ff */
[----:B------:R1:W-:Y:S04]  /*2efa0*/  STL.64 [R1+0x3cc8], R206 ;  /* 0x003cc8ce01007387 */ /* 0x0003e80000100a00 */
[----:B------:R-:W3:Y:S01]  /*2efb0*/  LDL.LU R239, [R1+0x604] ;  /* 0x0006040001ef7983 */ /* 0x000ee20000300800 */
[----:B------:R-:W-:-:S03]  /*2efc0*/  LEA.HI.X.SX32 R221, R249, R243, 0x2, P4 ;  /* 0x000000f3f9dd7211 */ /* 0x000fc600020f16ff */
[----:B------:R1:W-:Y:S04]  /*2efd0*/  STL.64 [R1+0x3cc0], R216 ;  /* 0x003cc0d801007387 */ /* 0x0003e80000100a00 */
[----:B------:R-:W3:Y:S01]  /*2efe0*/  LDL.LU R249, [R1+0x600] ;  /* 0x0006000001f97983 */ /* 0x000ee20000300800 */
[----:B-1----:R-:W-:-:S03]  /*2eff0*/  LEA R206, P6, R238, R242, 0x2 ;  /* 0x000000f2eece7211 */ /* 0x002fc600078c10ff */
[----:B------:R1:W-:Y:S01]  /*2f000*/  STL.64 [R1+0x3c98], R220 ;  /* 0x003c98dc01007387 */ /* 0x0003e20000100a00 */
[----:B------:R-:W-:-:S03]  /*2f010*/  LEA.HI.X.SX32 R207, R238, R243, 0x2, P6 ;  /* 0x000000f3eecf7211 */ /* 0x000fc600030f16ff */
[----:B------:R-:W3:Y:S01]  /*2f020*/  LDL.LU R238, [R1+0x5f8] ;  /* 0x0005f80001ee7983 */ /* 0x000ee20000300800 */
[----:B------:R-:W-:-:S03]  /*2f030*/  LEA R216, P2, R241, R242, 0x2 ;  /* 0x000000f2f1d87211 */ /* 0x000fc600078410ff */
[----:B------:R1:W-:Y:S01]  /*2f040*/  STL.64 [R1+0x3c90], R206 ;  /* 0x003c90ce01007387 */ /* 0x0003e20000100a00 */
[----:B------:R-:W-:-:S03]  /*2f050*/  LEA.HI.X.SX32 R217, R241, R243, 0x2, P2 ;  /* 0x000000f3f1d97211 */ /* 0x000fc600010f16ff */
        /* <DEDUP_REMOVED lines=8> */
[----:B------:R-:W3:Y:S04]  /*2f0e0*/  LDL.LU R245, [R1+0x5e8] ;  /* 0x0005e80001f57983 */ /* 0x000ee80000300800 */
[----:B------:R4:W-:Y:S01]  /*2f0f0*/  STL.64 [R1+0x3c68], R206 ;  /* 0x003c68ce01007387 */ /* 0x0009e20000100a00 */
[----:B-1----:R-:W-:-:S04]  /*2f100*/  LEA R216, P2, R244, R242, 0x2 ;  /* 0x000000f2f4d87211 */ /* 0x002fc800078410ff */
[----:B------:R-:W-:Y:S02]  /*2f110*/  LEA.HI.X.SX32 R217, R244, R243, 0x2, P2 ;  /* 0x000000f3f4d97211 */ /* 0x000fe400010f16ff */
[----:B------:R-:W3:Y:S04]  /*2f120*/  LDL.LU R244, [R1+0x5e0] ;  /* 0x0005e00001f47983 */ /* 0x000ee80000300800 */
[----:B------:R1:W-:Y:S01]  /*2f130*/  STL.64 [R1+0x3c60], R216 ;  /* 0x003c60d801007387 */ /* 0x0003e20000100a00 */
[----:B--2---:R-:W-:-:S04]  /*2f140*/  LEA R220, P4, R236, R242, 0x2 ;  /* 0x000000f2ecdc7211 */ /* 0x004fc800078810ff */
[----:B------:R-:W-:Y:S02]  /*2f150*/  LEA.HI.X.SX32 R221, R236, R243, 0x2, P4 ;  /* 0x000000f3ecdd7211 */ /* 0x000fe400020f16ff */
[----:B------:R-:W2:Y:S04]  /*2f160*/  LDL.LU R236, [R1+0x5dc] ;  /* 0x0005dc0001ec7983 */ /* 0x000ea80000300800 */
[----:B------:R1:W-:Y:S01]  /*2f170*/  STL.64 [R1+0x3c48], R220 ;  /* 0x003c48dc01007387 */ /* 0x0003e20000100a00 */
[----:B----4-:R-:W-:-:S04]  /*2f180*/  LEA R206, P6, R247, R242, 0x2 ;  /* 0x000000f2f7ce7211 */ /* 0x010fc800078c10ff */
[----:B------:R-:W-:Y:S02]  /*2f190*/  LEA.HI.X.SX32 R207, R247, R243, 0x2, P6 ;  /* 0x000000f3f7cf7211 */ /* 0x000fe400030f16ff */
[----:B------:R-:W4:Y:S01]  /*2f1a0*/  LDL.LU R247, [R1+0x5d8] ;  /* 0x0005d80001f77983 */ /* 0x000f220000300800 */
[----:B-1----:R-:W-:-:S03]  /*2f1b0*/  LEA R216, P2, R246, R242, 0x2 ;  /* 0x000000f2f6d87211 */ /* 0x002fc600078410ff */
[----:B------:R1:W-:Y:S01]  /*2f1c0*/  STL.64 [R1+0x3c40], R206 ;  /* 0x003c40ce01007387 */ /* 0x0003e20000100a00 */
[----:B------:R-:W-:-:S03]  /*2f1d0*/  LEA.HI.X.SX32 R217, R246, R243, 0x2, P2 ;  /* 0x000000f3f6d97211 */ /* 0x000fc600010f16ff */
[----:B------:R-:W4:Y:S01]  /*2f1e0*/  LDL.LU R246, [R1+0x5d0] ;  /* 0x0005d00001f67983 */ /* 0x000f220000300800 */
[----:B------:R-:W-:-:S03]  /*2f1f0*/  LEA R220, P4, R219, R242, 0x2 ;  /* 0x000000f2dbdc7211 */ /* 0x000fc600078810ff */
[----:B------:R3:W-:Y:S01]  /*2f200*/  STL.64 [R1+0x3c18], R216 ;  /* 0x003c18d801007387 */ /* 0x0007e20000100a00 */
[----:B------:R-:W-:-:S03]  /*2f210*/  LEA.HI.X.SX32 R221, R219, R243, 0x2, P4 ;  /* 0x000000f3dbdd7211 */ /* 0x000fc600020f16ff */
[----:B------:R-:W4:Y:S01]  /*2f220*/  LDL.LU R219, [R1+0x5c8] ;  /* 0x0005c80001db7983 */ /* 0x000f220000300800 */
[----:B-1----:R-:W-:-:S03]  /*2f230*/  LEA R206, P6, R251, R242, 0x2 ;  /* 0x000000f2fbce7211 */ /* 0x002fc600078c10ff */
[----:B------:R1:W-:Y:S01]  /*2f240*/  STL.64 [R1+0x3c10], R220 ;  /* 0x003c10dc01007387 */ /* 0x0003e20000100a00 */
[----:B------:R-:W-:-:S03]  /*2f250*/  LEA.HI.X.SX32 R207, R251, R243, 0x2, P6 ;  /* 0x000000f3fbcf7211 */ /* 0x000fc600030f16ff */
[----:B------:R-:W4:Y:S04]  /*2f260*/  LDL.LU R251, [R1+0x5c4] ;  /* 0x0005c40001fb7983 */ /* 0x000f280000300800 */
[----:B------:R1:W-:Y:S01]  /*2f270*/  STL.64 [R1+0x3bf8], R206 ;  /* 0x003bf8ce01007387 */ /* 0x0003e20000100a00 */
[----:B---3--:R-:W-:-:S04]  /*2f280*/  LEA R216, P2, R237, R242, 0x2 ;  /* 0x000000f2edd87211 */ /* 0x008fc800078410ff */
[----:B------:R-:W-:Y:S02]  /*2f290*/  LEA.HI.X.SX32 R217, R237, R243, 0x2, P2 ;  /* 0x000000f3edd97211 */ /* 0x000fe400010f16ff */
        /* <DEDUP_REMOVED lines=621> */
[----:B------:R1:W-:Y:S04]  /*31970*/  STL.64 [R1+0x2770], R206 ;  /* 0x002770ce01007387 */ /* 0x0003e80000100a00 */
[----:B------:R-:W4:Y:S01]  /*31980*/  LDL.LU R234, [R1+0x7b4] ;  /* 0x0007b40001ea7983 */ /* 0x000f220000300800 */
[----:B---3--:R-:W-:-:S04]  /*31990*/  LEA R216, P2, R237, R242, 0x2 ;  /* 0x000000f2edd87211 */ /* 0x008fc800078410ff */
[----:B------:R-:W-:Y:S02]  /*319a0*/  LEA.HI.X.SX32 R217, R237, R243, 0x2, P2 ;  /* 0x000000f3edd97211 */ /* 0x000fe400010f16ff */
        /* <DEDUP_REMOVED lines=28> */
[----:B------:R1:W-:Y:S04]  /*31b70*/  STL.64 [R1+0x2720], R220 ;  /* 0x002720dc01007387 */ /* 0x0003e80000100a00 */
[----:B------:R-:W3:Y:S01]  /*31b80*/  LDL.LU R237, [R1+0x794] ;  /* 0x0007940001ed7983 */ /* 0x000ee20000300800 */
[----:B--2---:R-:W-:-:S04]  /*31b90*/  LEA R206, P6, R236, R242, 0x2 ;  /* 0x000000f2ecce7211 */ /* 0x004fc800078c10ff */
[----:B------:R-:W-:-:S05]  /*31ba0*/  LEA.HI.X.SX32 R207, R236, R243, 0x2, P6 ;  /* 0x000000f3eccf7211 */ /* 0x000fca00030f16ff */
[----:B------:R2:W-:Y:S04]  /*31bb0*/  STL.64 [R1+0x2718], R206 ;  /* 0x002718ce01007387 */ /* 0x0005e80000100a00 */
[----:B------:R-:W3:Y:S01]  /*31bc0*/  LDL.LU R236, [R1+0x790] ;  /* 0x0007900001ec7983 */ /* 0x000ee20000300800 */
[----:B----4-:R-:W-:-:S04]  /*31bd0*/  LEA R216, P2, R247, R242, 0x2 ;  /* 0x000000f2f7d87211 */ /* 0x010fc800078410ff */
[----:B------:R-:W-:-:S05]  /*31be0*/  LEA.HI.X.SX32 R217, R247, R243, 0x2, P2 ;  /* 0x000000f3f7d97211 */ /* 0x000fca00010f16ff */
[----:B------:R4:W-:Y:S04]  /*31bf0*/  STL.64 [R1+0x2710], R216 ;  /* 0x002710d801007387 */ /* 0x0009e80000100a00 */
[----:B------:R-:W3:Y:S01]  /*31c00*/  LDL.LU R247, [R1+0x78c] ;  /* 0x00078c0001f77983 */ /* 0x000ee20000300800 */
[----:B-1----:R-:W-:-:S04]  /*31c10*/  LEA R220, P4, R246, R242, 0x2 ;  /* 0x000000f2f6dc7211 */ /* 0x002fc800078810ff */
[----:B------:R-:W-:Y:S02]  /*31c20*/  LEA.HI.X.SX32 R221, R246, R243, 0x2, P4 ;  /* 0x000000f3f6dd7211 */ /* 0x000fe400020f16ff */
[----:B------:R-:W3:Y:S01]  /*31c30*/  LDL.LU R246, [R1+0x788] ;  /* 0x0007880001f67983 */ /* 0x000ee20000300800 */
[----:B--2---:R-:W-:-:S03]  /*31c40*/  LEA R206, P6, R219, R242, 0x2 ;  /* 0x000000f2dbce7211 */ /* 0x004fc600078c10ff */
[----:B------:R1:W-:Y:S01]  /*31c50*/  STL.64 [R1+0x26f8], R220 ;  /* 0x0026f8dc01007387 */ /* 0x0003e20000100a00 */
[----:B------:R-:W-:-:S03]  /*31c60*/  LEA.HI.X.SX32 R207, R219, R243, 0x2, P6 ;  /* 0x000000f3dbcf7211 */ /* 0x000fc600030f16ff */
[----:B------:R-:W2:Y:S01]  /*31c70*/  LDL.LU R219, [R1+0x784] ;  /* 0x0007840001db7983 */ /* 0x000ea20000300800 */
[----:B----4-:R-:W-:-:S03]  /*31c80*/  LEA R216, P2, R251, R242, 0x2 ;  /* 0x000000f2fbd87211 */ /* 0x010fc600078410ff */
[----:B------:R3:W-:Y:S01]  /*31c90*/  STL.64 [R1+0x26f0], R206 ;  /* 0x0026f0ce01007387 */ /* 0x0007e20000100a00 */
[-C--:B------:R-:W-:Y:S02]  /*31ca0*/  LEA.HI.X.SX32 R217, R251, R243.reuse, 0x2, P2 ;  /* 0x000000f3fbd97211 */ /* 0x080fe400010f16ff */
[CC--:B-1----:R-:W-:Y:S01]  /*31cb0*/  LEA R220, P4, R234.reuse, R242.reuse, 0x2 ;  /* 0x000000f2eadc7211 */ /* 0x0c2fe200078810ff */
[----:B------:R-:W4:Y:S03]  /*31cc0*/  LDL.LU R251, [R1+0x780] ;  /* 0x0007800001fb7983 */ /* 0x000f260000300800 */
[----:B------:R-:W-:Y:S01]  /*31cd0*/  LEA.HI.X.SX32 R221, R234, R243, 0x2, P4 ;  /* 0x000000f3eadd7211 */ /* 0x000fe200020f16ff */
[----:B------:R1:W-:Y:S04]  /*31ce0*/  STL.64 [R1+0x26e8], R216 ;  /* 0x0026e8d801007387 */ /* 0x0003e80000100a00 */
        /* <DEDUP_REMOVED lines=23> */
[----:B------:R-:W3:Y:S04]  /*31e60*/  LDL.LU R245, [R1+0x768] ;  /* 0x0007680001f57983 */ /* 0x000ee80000300800 */
[----:B------:R1:W-:Y:S01]  /*31e70*/  STL.64 [R1+0x26a0], R220 ;  /* 0x0026a0dc01007387 */ /* 0x0003e20000100a00 */
[----:B------:R-:W-:-:S04]  /*31e80*/  LEA R206, P6, R244, R242, 0x2 ;  /* 0x000000f2f4ce7211 */ /* 0x000fc800078c10ff */
[----:B------:R-:W-:Y:S02]  /*31e90*/  LEA.HI.X.SX32 R207, R244, R243, 0x2, P6 ;  /* 0x000000f3f4cf7211 */ /* 0x000fe400030f16ff */
[----:B------:R-:W3:Y:S01]  /*31ea0*/  LDL.LU R244, [R1+0x764] ;  /* 0x0007640001f47983 */ /* 0x000ee20000300800 */
[----:B-1----:R-:W-:-:S04]  /*31eb0*/  LEA R216, P2, R237, R242, 0x2 ;  /* 0x000000f2edd87211 */ /* 0x002fc800078410ff */
[----:B------:R-:W-:Y:S01]  /*31ec0*/  LEA.HI.X.SX32 R217, R237, R243, 0x2, P2 ;  /* 0x000000f3edd97211 */ /* 0x000fe200010f16ff */
[----:B------:R1:W-:Y:S04]  /*31ed0*/  STL.64 [R1+0x2698], R206 ;  /* 0x002698ce01007387 */ /* 0x0003e80000100a00 */
[----:B------:R1:W-:Y:S04]  /*31ee0*/  STL.64 [R1+0x2690], R216 ;  /* 0x002690d801007387 */ /* 0x0003e80000100a00 */
[----:B------:R-:W3:Y:S01]  /*31ef0*/  LDL.LU R235, [R1+0x760] ;  /* 0x0007600001eb7983 */ /* 0x000ee20000300800 */
[----:B------:R-:W-:-:S04]  /*31f00*/  LEA R220, P4, R236, R242, 0x2 ;  /* 0x000000f2ecdc7211 */ /* 0x000fc800078810ff */
[----:B------:R-:W-:-:S05]  /*31f10*/  LEA.HI.X.SX32 R221, R236, R243, 0x2, P4 ;  /* 0x000000f3ecdd7211 */ /* 0x000fca00020f16ff */
[----:B------:R2:W-:Y:S01]  /*31f20*/  STL.64 [R1+0x2678], R220 ;  /* 0x002678dc01007387 */ /* 0x0005e20000100a00 */
[----:B-1----:R-:W-:-:S04]  /*31f30*/  LEA R206, P6, R247, R242, 0x2 ;  /* 0x000000f2f7ce7211 */ /* 0x002fc800078c10ff */
[----:B------:R-:W-:Y:S02]  /*31f40*/  LEA.HI.X.SX32 R207, R247, R243, 0x2, P6 ;  /* 0x000000f3f7cf7211 */ /* 0x000fe400030f16ff */
[----:B------:R-:W3:Y:S01]  /*31f50*/  LDL.LU R247, [R1+0x75c] ;  /* 0x00075c0001f77983 */ /* 0x000ee20000300800 */
[----:B------:R-:W-:-:S03]  /*31f60*/  LEA R216, P2, R246, R242, 0x2 ;  /* 0x000000f2f6d87211 */ /* 0x000fc600078410ff */
[----:B------:R4:W-:Y:S01]  /*31f70*/  STL.64 [R1+0x2670], R206 ;  /* 0x002670ce01007387 */ /* 0x0009e20000100a00 */
[----:B------:R-:W-:-:S03]  /*31f80*/  LEA.HI.X.SX32 R217, R246, R243, 0x2, P2 ;  /* 0x000000f3f6d97211 */ /* 0x000fc600010f16ff */
[----:B------:R-:W3:Y:S01]  /*31f90*/  LDL.LU R246, [R1+0x758] ;  /* 0x0007580001f67983 */ /* 0x000ee20000300800 */
[----:B--2---:R-:W-:-:S03]  /*31fa0*/  LEA R220, P4, R219, R242, 0x2 ;  /* 0x000000f2dbdc7211 */ /* 0x004fc600078810ff */
[----:B------:R-:W2:Y:S01]  /*31fb0*/  LDL.LU R234, [R1+0x754] ;  /* 0x0007540001ea7983 */ /* 0x000ea20000300800 */
[----:B------:R-:W-:-:S03]  /*31fc0*/  LEA.HI.X.SX32 R221, R219, R243, 0x2, P4 ;  /* 0x000000f3dbdd7211 */ /* 0x000fc600020f16ff */
[----:B------:R3:W-:Y:S04]  /*31fd0*/  STL.64 [R1+0x2668], R216 ;  /* 0x002668d801007387 */ /* 0x0007e80000100a00 */
[----:B------:R-:W2:Y:S01]  /*31fe0*/  LDL.LU R219, [R1+0x750] ;  /* 0x0007500001db7983 */ /* 0x000ea20000300800 */
[----:B----4-:R-:W-:-:S03]  /*31ff0*/  LEA R206, P6, R251, R242, 0x2 ;  /* 0x000000f2fbce7211 */ /* 0x010fc600078c10ff */
        /* <DEDUP_REMOVED lines=15> */
[----:B------:R-:W3:Y:S01]  /*320f0*/  LDL.LU R239, [R1+0x73c] ;  /* 0x00073c0001ef7983 */ /* 0x000ee20000300800 */
[----:B-1----:R-:W-:-:S03]  /*32100*/  LEA R216, P2, R241, R242, 0x2 ;  /* 0x000000f2f1d87211 */ /* 0x002fc600078410ff */
[----:B------:R1:W-:Y:S01]  /*32110*/  STL.64 [R1+0x2640], R206 ;  /* 0x002640ce01007387 */ /* 0x0003e20000100a00 */
[----:B------:R-:W-:-:S03]  /*32120*/  LEA.HI.X.SX32 R217, R241, R243, 0x2, P2 ;  /* 0x000000f3f1d97211 */ /* 0x000fc600010f16ff */
[----:B------:R-:W3:Y:S04]  /*32130*/  LDL.LU R238, [R1+0x738] ;  /* 0x0007380001ee7983 */ /* 0x000ee80000300800 */
[----:B------:R1:W-:Y:S04]  /*32140*/  STL.64 [R1+0x2638], R216 ;  /* 0x002638d801007387 */ /* 0x0003e80000100a00 */
[----:B------:R-:W3:Y:S01]  /*32150*/  LDL.LU R241, [R1+0x734] ;  /* 0x0007340001f17983 */ /* 0x000ee20000300800 */
[----:B------:R-:W-:-:S04]  /*32160*/  LEA R220, P4, R240, R242, 0x2 ;  /* 0x000000f2f0dc7211 */ /* 0x000fc800078810ff */
[----:B------:R-:W-:Y:S02]  /*32170*/  LEA.HI.X.SX32 R221, R240, R243, 0x2, P4 ;  /* 0x000000f3f0dd7211 */ /* 0x000fe400020f16ff */
        /* <DEDUP_REMOVED lines=12> */
[----:B------:R2:W-:Y:S01]  /*32240*/  STL.64 [R1+0x2618], R220 ;  /* 0x002618dc01007387 */ /* 0x0005e20000100a00 */
[----:B------:R-:W-:-:S04]  /*32250*/  LEA R206, P6, R247, R242, 0x2 ;  /* 0x000000f2f7ce7211 */ /* 0x000fc800078c10ff */
[----:B------:R-:W-:Y:S02]  /*32260*/  LEA.HI.X.SX32 R207, R247, R243, 0x2, P6 ;  /* 0x000000f3f7cf7211 */ /* 0x000fe400030f16ff */
[----:B------:R-:W3:Y:S01]  /*32270*/  LDL.LU R247, [R1+0x724] ;  /* 0x0007240001f77983 */ /* 0x000ee20000300800 */
[----:B-1----:R-:W-:-:S03]  /*32280*/  LEA R216, P2, R246, R242, 0x2 ;  /* 0x000000f2f6d87211 */ /* 0x002fc600078410ff */
[----:B------:R1:W-:Y:S01]  /*32290*/  STL.64 [R1+0x2610], R206 ;  /* 0x002610ce01007387 */ /* 0x0003e20000100a00 */
[-C--:B--2---:R-:W-:Y:S02]  /*322a0*/  LEA R220, P4, R234, R242.reuse, 0x2 ;  /* 0x000000f2eadc7211 */ /* 0x084fe400078810ff */
[-C--:B------:R-:W-:Y:S02]  /*322b0*/  LEA.HI.X.SX32 R217, R246, R243.reuse, 0x2, P2 ;  /* 0x000000f3f6d97211 */ /* 0x080fe400010f16ff */
[----:B------:R-:W2:Y:S01]  /*322c0*/  LDL.LU R246, [R1+0x720] ;  /* 0x0007200001f67983 */ /* 0x000ea20000300800 */
[-C--:B------:R-:W-:Y:S02]  /*322d0*/  LEA.HI.X.SX32 R221, R234, R243.reuse, 0x2, P4 ;  /* 0x000000f3eadd7211 */ /* 0x080fe400020f16ff */
[CC--:B-1----:R-:W-:Y:S01]  /*322e0*/  LEA R206, P6, R219.reuse, R242.reuse, 0x2 ;  /* 0x000000f2dbce7211 */ /* 0x0c2fe200078c10ff */
[----:B------:R4:W-:Y:S03]  /*322f0*/  STL.64 [R1+0x2608], R216 ;  /* 0x002608d801007387 */ /* 0x0009e60000100a00 */
[----:B------:R-:W-:Y:S01]  /*32300*/  LEA.HI.X.SX32 R207, R219, R243, 0x2, P6 ;  /* 0x000000f3dbcf7211 */ /* 0x000fe200030f16ff */
[----:B------:R1:W-:Y:S04]  /*32310*/  STL.64 [R1+0x2600], R220 ;  /* 0x002600dc01007387 */ /* 0x0003e80000100a00 */
[----:B------:R-:W2:Y:S01]  /*32320*/  LDL.LU R219, [R1+0x71c] ;  /* 0x00071c0001db7983 */ /* 0x000ea20000300800 */
[----:B----4-:R-:W-:-:S03]  /*32330*/  LEA R216, P2, R251, R242, 0x2 ;  /* 0x000000f2fbd87211 */ /* 0x010fc600078410ff */
[----:B------:R3:W-:Y:S01]  /*32340*/  STL.64 [R1+0x25e8], R206 ;  /* 0x0025e8ce01007387 */ /* 0x0007e20000100a00 */
[----:B------:R-:W-:-:S03]  /*32350*/  LEA.HI.X.SX32 R217, R251, R243, 0x2, P2 ;  /* 0x000000f3fbd97211 */ /* 0x000fc600010f16ff */
[----:B------:R-:W4:Y:S01]  /*32360*/  LDL.LU R251, [R1+0x718] ;  /* 0x0007180001fb7983 */ /* 0x000f220000300800 */
[----:B-1----:R-:W-:-:S04]  /*32370*/  LEA R220, P4, R237, R242, 0x2 ;  /* 0x000000f2eddc7211 */ /* 0x002fc800078810ff */
[----:B------:R-:W-:Y:S01]  /*32380*/  LEA.HI.X.SX32 R221, R237, R243, 0x2, P4 ;  /* 0x000000f3eddd7211 */ /* 0x000fe200020f16ff */
[----:B------:R1:W-:Y:S04]  /*32390*/  STL.64 [R1+0x25e0], R216 ;  /* 0x0025e0d801007387 */ /* 0x0003e80000100a00 */
[----:B------:R1:W-:Y:S01]  /*323a0*/  STL.64 [R1+0x25c8], R220 ;  /* 0x0025c8dc01007387 */ /* 0x0003e20000100a00 */
[----:B---3--:R-:W-:-:S04]  /*323b0*/  LEA R206, P6, R249, R242, 0x2 ;  /* 0x000000f2f9ce7211 */ /* 0x008fc800078c10ff */
[-C--:B------:R-:W-:Y:S02]  /*323c0*/  LEA.HI.X.SX32 R207, R249, R243.reuse, 0x2, P6 ;  /* 0x000000f3f9cf7211 */ /* 0x080fe400030f16ff */
[----:B------:R-:W3:Y:S01]  /*323d0*/  LDL.LU R249, [R1+0x714] ;  /* 0x0007140001f97983 */ /* 0x000ee20000300800 */
[CC--:B-1----:R-:W-:Y:S02]  /*323e0*/  LEA R216, P2, R236.reuse, R242.reuse, 0x2 ;  /* 0x000000f2ecd87211 */ /* 0x0c2fe400078410ff */
[CC--:B------:R-:W-:Y:S02]  /*323f0*/  LEA R220, P4, R239.reuse, R242.reuse, 0x2 ;  /* 0x000000f2efdc7211 */ /* 0x0c0fe400078810ff */
[-C--:B------:R-:W-:Y:S02]  /*32400*/  LEA.HI.X.SX32 R217, R236, R243.reuse, 0x2, P2 ;  /* 0x000000f3ecd97211 */ /* 0x080fe400010f16ff */
[----:B------:R-:W-:Y:S01]  /*32410*/  LEA.HI.X.SX32 R221, R239, R243, 0x2, P4 ;  /* 0x000000f3efdd7211 */ /* 0x000fe200020f16ff */
[----:B------:R1:W-:Y:S04]  /*32420*/  STL.64 [R1+0x25c0], R206 ;  /* 0x0025c0ce01007387 */ /* 0x0003e80000100a00 */
[----:B------:R1:W-:Y:S04]  /*32430*/  STL.64 [R1+0x25b8], R216 ;  /* 0x0025b8d801007387 */ /* 0x0003e80000100a00 */
[----:B------:R1:W-:Y:S02]  /*32440*/  STL.64 [R1+0x25b0], R220 ;  /* 0x0025b0dc01007387 */ /* 0x0003e40000100a00 */
[----:B-1----:R-:W-:-:S02]  /*32450*/  LEA R206, P6, R238, R242, 0x2 ;  /* 0x000000f2eece7211 */ /* 0x002fc400078c10ff */
[----:B------:R-:W3:Y:S02]  /*32460*/  LDL.LU R235, [R1+0x710] ;  /* 0x0007100001eb7983 */ /* 0x000ee40000300800 */
[----:B------:R-:W-:Y:S02]  /*32470*/  LEA.HI.X.SX32 R207, R238, R243, 0x2, P6 ;  /* 0x000000f3eecf7211 */ /* 0x000fe400030f16ff */
[----:B------:R-:W-:-:S03]  /*32480*/  LEA R216, P2, R241, R242, 0x2 ;  /* 0x000000f2f1d87211 */ /* 0x000fc600078410ff */
[----:B------:R1:W-:Y:S01]  /*32490*/  STL.64 [R1+0x25a8], R206 ;  /* 0x0025a8ce01007387 */ /* 0x0003e20000100a00 */
[----:B------:R-:W-:-:S03]  /*324a0*/  LEA.HI.X.SX32 R217, R241, R243, 0x2, P2 ;  /* 0x000000f3f1d97211 */ /* 0x000fc600010f16ff */
[----:B------:R-:W3:Y:S04]  /*324b0*/  LDL.LU R234, [R1+0x70c] ;  /* 0x00070c0001ea7983 */ /* 0x000ee80000300800 */
[----:B------:R1:W-:Y:S04]  /*324c0*/  STL.64 [R1+0x25a0], R216 ;  /* 0x0025a0d801007387 */ /* 0x0003e80000100a00 */
[----:B------:R-:W3:Y:S01]  /*324d0*/  LDL.LU R237, [R1+0x708] ;  /* 0x0007080001ed7983 */ /* 0x000ee20000300800 */
[----:B------:R-:W-:-:S03]  /*324e0*/  LEA R220, P4, R240, R242, 0x2 ;  /* 0x000000f2f0dc7211 */ /* 0x000fc600078810ff */
[----:B------:R-:W3:Y:S01]  /*324f0*/  LDL.LU R236, [R1+0x704] ;  /* 0x0007040001ec7983 */ /* 0x000ee20000300800 */
[----:B------:R-:W-:-:S05]  /*32500*/  LEA.HI.X.SX32 R221, R240, R243, 0x2, P4 ;  /* 0x000000f3f0dd7211 */ /* 0x000fca00020f16ff */
[----:B------:R1:W-:Y:S04]  /*32510*/  STL.64 [R1+0x2598], R220 ;  /* 0x002598dc01007387 */ /* 0x0003e80000100a00 */
[----:B------:R-:W3:Y:S01]  /*32520*/  LDL.LU R239, [R1+0x700] ;  /* 0x0007000001ef7983 */ /* 0x000ee20000300800 */
[----:B-1----:R-:W-:-:S03]  /*32530*/  LEA R206, P6, R245, R242, 0x2 ;  /* 0x000000f2f5ce7211 */ /* 0x002fc600078c10ff */
[----:B------:R-:W3:Y:S01]  /*32540*/  LDL.LU R238, [R1+0x6fc] ;  /* 0x0006fc0001ee7983 */ /* 0x000ee20000300800 */
[----:B------:R-:W-:-:S05]  /*32550*/  LEA.HI.X.SX32 R207, R245, R243, 0x2, P6 ;  /* 0x000000f3f5cf7211 */ /* 0x000fca00030f16ff */
[----:B------:R2:W-:Y:S04]  /*32560*/  STL.64 [R1+0x2590], R206 ;  /* 0x002590ce01007387 */ /* 0x0005e80000100a00 */
[----:B------:R-:W3:Y:S01]  /*32570*/  LDL.LU R241, [R1+0x6f8] ;  /* 0x0006f80001f17983 */ /* 0x000ee20000300800 */
[----:B------:R-:W-:-:S03]  /*32580*/  LEA R216, P2, R244, R242, 0x2 ;  /* 0x000000f2f4d87211 */ /* 0x000fc600078410ff */
[----:B------:R-:W3:Y:S01]  /*32590*/  LDL.LU R240, [R1+0x6f4] ;  /* 0x0006f40001f07983 */ /* 0x000ee20000300800 */
[----:B------:R-:W-:-:S05]  /*325a0*/  LEA.HI.X.SX32 R217, R244, R243, 0x2, P2 ;  /* 0x000000f3f4d97211 */ /* 0x000fca00010f16ff */
[----:B------:R1:W-:Y:S04]  /*325b0*/  STL.64 [R1+0x2588], R216 ;  /* 0x002588d801007387 */ /* 0x0003e80000100a00 */
[----:B------:R-:W3:Y:S04]  /*325c0*/  LDL.LU R245, [R1+0x6f0] ;  /* 0x0006f00001f57983 */ /* 0x000ee80000300800 */
[----:B------:R-:W3:Y:S01]  /*325d0*/  LDL.LU R244, [R1+0x6ec] ;  /* 0x0006ec0001f47983 */ /* 0x000ee20000300800 */
[----:B------:R-:W-:-:S04]  /*325e0*/  LEA R220, P4, R247, R242, 0x2 ;  /* 0x000000f2f7dc7211 */ /* 0x000fc800078810ff */
[----:B------:R-:W-:-:S05]  /*325f0*/  LEA.HI.X.SX32 R221, R247, R243, 0x2, P4 ;  /* 0x000000f3f7dd7211 */ /* 0x000fca00020f16ff */
[----:B------:R-:W-:Y:S01]  /*32600*/  STL.64 [R1+0x2580], R220 ;  /* 0x002580dc01007387 */ /* 0x000fe20000100a00 */
[----:B--2---:R-:W-:-:S03]  /*32610*/  LEA R206, P6, R246, R242, 0x2 ;  /* 0x000000f2f6ce7211 */ /* 0x004fc600078c10ff */
[----:B------:R-:W2:Y:S01]  /*32620*/  LDL.LU R247, [R1+0x6e8] ;  /* 0x0006e80001f77983 */ /* 0x000ea20000300800 */
[----:B------:R-:W-:-:S03]  /*32630*/  LEA.HI.X.SX32 R207, R246, R243, 0x2, P6 ;  /* 0x000000f3f6cf7211 */ /* 0x000fc600030f16ff */
[----:B------:R-:W2:Y:S04]  /*32640*/  LDL.LU R246, [R1+0x6e4] ;  /* 0x0006e40001f67983 */ /* 0x000ea80000300800 */
[----:B------:R4:W-:Y:S01]  /*32650*/  STL.64 [R1+0x2578], R206 ;  /* 0x002578ce01007387 */ /* 0x0009e20000100a00 */
[----:B-1----:R-:W-:-:S04]  /*32660*/  LEA R216, P2, R219, R242, 0x2 ;  /* 0x000000f2dbd87211 */ /* 0x002fc800078410ff */
[----:B------:R-:W-:Y:S02]  /*32670*/  LEA.HI.X.SX32 R217, R219, R243, 0x2, P2 ;  /* 0x000000f3dbd97211 */ /* 0x000fe400010f16ff */
[----:B------:R-:W2:Y:S01]  /*32680*/  LDL.LU R219, [R1+0x6e0] ;  /* 0x0006e00001db7983 */ /* 0x000ea20000300800 */
[----:B----4-:R-:W-:-:S03]  /*32690*/  IMAD.MOV.U32 R207, RZ, RZ, R250 ;  /* 0x000000ffffcf7224 */ /* 0x010fc600078e00fa */
[----:B------:R-:W4:Y:S01]  /*326a0*/  LDL.LU R250, [R1+0x6dc] ;  /* 0x0006dc0001fa7983 */ /* 0x000f220000300800 */
[----:B------:R-:W-:-:S03]  /*326b0*/  LEA R220, P4, R251, R242, 0x2 ;  /* 0x000000f2fbdc7211 */ /* 0x000fc600078810ff */
[----:B------:R1:W-:Y:S01]  /*326c0*/  STL.64 [R1+0x2570], R216 ;  /* 0x002570d801007387 */ /* 0x0003e20000100a00 */
[----:B------:R-:W-:-:S03]  /*326d0*/  LEA.HI.X.SX32 R221, R251, R243, 0x2, P4 ;  /* 0x000000f3fbdd7211 */ /* 0x000fc600020f16ff */
[----:B------:R-:W2:Y:S01]  /*326e0*/  LDL.LU R251, [R1+0x6d8] ;  /* 0x0006d80001fb7983 */ /* 0x000ea20000300800 */
[----:B-1----:R-:W-:-:S03]  /*326f0*/  IMAD.MOV.U32 R217, RZ, RZ, R248 ;  /* 0x000000ffffd97224 */ /* 0x002fc600078e00f8 */
[----:B------:R-:W2:Y:S04]  /*32700*/  LDL.LU R248, [R1+0x6d4] ;  /* 0x0006d40001f87983 */ /* 0x000ea80000300800 */
[----:B------:R1:W-:Y:S02]  /*32710*/  STL.64 [R1+0x2558], R220 ;  /* 0x002558dc01007387 */ /* 0x0003e40000100a00 */
[----:B-1----:R-:W-:Y:S01]  /*32720*/  IMAD.MOV.U32 R221, RZ, RZ, R207 ;  /* 0x000000ffffdd7224 */ /* 0x002fe200078e00cf */
[----:B---3--:R-:W-:-:S04]  /*32730*/  LEA R206, P6, R249, R242, 0x2 ;  /* 0x000000f2f9ce7211 */ /* 0x008fc800078c10ff */
[----:B------:R-:W-:Y:S02]  /*32740*/  LEA.HI.X.SX32 R207, R249, R243, 0x2, P6 ;  /* 0x000000f3f9cf7211 */ /* 0x000fe400030f16ff */
[----:B------:R-:W3:Y:S01]  /*32750*/  LDL.LU R249, [R1+0x6d0] ;  /* 0x0006d00001f97983 */ /* 0x000ee20000300800 */
[----:B------:R-:W-:-:S03]  /*32760*/  LEA R216, P2, R232, R242, 0x2 ;  /* 0x000000f2e8d87211 */ /* 0x000fc600078410ff */
[----:B------:R1:W-:Y:S02]  /*32770*/  STL.64 [R1+0x2550], R206 ;  /* 0x002550ce01007387 */ /* 0x0003e40000100a00 */
[----:B-1----:R-:W-:Y:S01]  /*32780*/  IMAD.MOV.U32 R207, RZ, RZ, R217 ;  /* 0x000000ffffcf7224 */ /* 0x002fe200078e00d9 */
[-C--:B------:R-:W-:Y:S02]  /*32790*/  LEA.HI.X.SX32 R217, R232, R243.reuse, 0x2, P2 ;  /* 0x000000f3e8d97211 */ /* 0x080fe400010f16ff */
[CC--:B------:R-:W-:Y:S01]  /*327a0*/  LEA R220, P4, R235.reuse, R242.reuse, 0x2 ;  /* 0x000000f2ebdc7211 */ /* 0x0c0fe200078810ff */
[----:B------:R-:W3:Y:S04]  /*327b0*/  LDL.LU R232, [R1+0x7eec] ;  /* 0x007eec0001e87983 */ /* 0x000ee80000300800 */
[----:B------:R1:W-:Y:S01]  /*327c0*/  STL.64 [R1+0x2548], R216 ;  /* 0x002548d801007387 */ /* 0x0003e20000100a00 */
[----:B------:R-:W-:Y:S01]  /*327d0*/  LEA R206, P6, R234, R242, 0x2 ;  /* 0x000000f2eace7211 */ /* 0x000fe200078c10ff */
[----:B-1----:R-:W-:Y:S01]  /*327e0*/  IMAD.MOV.U32 R217, RZ, RZ, R221 ;  /* 0x000000ffffd97224 */ /* 0x002fe200078e00dd */
[----:B------:R-:W-:-:S02]  /*327f0*/  LEA.HI.X.SX32 R221, R235, R243, 0x2, P4 ;  /* 0x000000f3ebdd7211 */ /* 0x000fc400020f16ff */
[----:B------:R-:W3:Y:S04]  /*32800*/  LDL.LU R235, [R1+0x7ee8] ;  /* 0x007ee80001eb7983 */ /* 0x000ee80000300800 */
[----:B------:R1:W-:Y:S01]  /*32810*/  STL.64 [R1+0x2540], R220 ;  /* 0x002540dc01007387 */ /* 0x0003e20000100a00 */
[-C--:B------:R-:W-:Y:S01]  /*32820*/  LEA R216, P2, R237, R242.reuse, 0x2 ;  /* 0x000000f2edd87211 */ /* 0x080fe200078410ff */
[----:B-1----:R-:W-:Y:S01]  /*32830*/  IMAD.MOV.U32 R221, RZ, RZ, R207 ;  /* 0x000000ffffdd7224 */ /* 0x002fe200078e00cf */
[----:B------:R-:W-:Y:S02]  /*32840*/  LEA.HI.X.SX32 R207, R234, R243, 0x2, P6 ;  /* 0x000000f3eacf7211 */ /* 0x000fe400030f16ff */
[----:B------:R-:W3:Y:S04]  /*32850*/  LDL.LU R234, [R1+0x7ee4] ;  /* 0x007ee40001ea7983 */ /* 0x000ee80000300800 */
[----:B------:R1:W-:Y:S01]  /*32860*/  STL.64 [R1+0x2528], R206 ;  /* 0x002528ce01007387 */ /* 0x0003e20000100a00 */
[----:B------:R-:W-:-:S02]  /*32870*/  LEA R220, P4, R236, R242, 0x2 ;  /* 0x000000f2ecdc7211 */ /* 0x000fc400078810ff */
[----:B-1----:R-:W-:Y:S02]  /*32880*/  MOV R207, R217 ;  /* 0x000000d900cf7202 */ /* 0x002fe40000000f00 */
[-C--:B------:R-:W-:Y:S02]  /*32890*/  LEA.HI.X.SX32 R217, R237, R243.reuse, 0x2, P2 ;  /* 0x000000f3edd97211 */ /* 0x080fe400010f16ff */
[----:B------:R-:W3:Y:S04]  /*328a0*/  LDL.LU R237, [R1+0x7ee0] ;  /* 0x007ee00001ed7983 */ /* 0x000ee80000300800 */
[----:B------:R1:W-:Y:S01]  /*328b0*/  STL.64 [R1+0x2520], R216 ;  /* 0x002520d801007387 */ /* 0x0003e20000100a00 */
[----:B------:R-:W-:Y:S01]  /*328c0*/  LEA R206, P6, R239, R242, 0x2 ;  /* 0x000000f2efce7211 */ /* 0x000fe200078c10ff */
[----:B-1----:R-:W-:Y:S01]  /*328d0*/  IMAD.MOV.U32 R217, RZ, RZ, R221 ;  /* 0x000000ffffd97224 */ /* 0x002fe200078e00dd */
[----:B------:R-:W-:-:S02]  /*328e0*/  LEA.HI.X.SX32 R221, R236, R243, 0x2, P4 ;  /* 0x000000f3ecdd7211 */ /* 0x000fc400020f16ff */
[----:B------:R-:W3:Y:S04]  /*328f0*/  LDL.LU R236, [R1+0x7edc] ;  /* 0x007edc0001ec7983 */ /* 0x000ee80000300800 */
[----:B------:R1:W-:Y:S01]  /*32900*/  STL.64 [R1+0x2518], R220 ;  /* 0x002518dc01007387 */ /* 0x0003e20000100a00 */
[CC--:B------:R-:W-:Y:S01]  /*32910*/  LEA R216, P2, R238.reuse, R242.reuse, 0x2 ;  /* 0x000000f2eed87211 */ /* 0x0c0fe200078410ff */
[----:B-1----:R-:W-:Y:S01]  /*32920*/  IMAD.MOV.U32 R221, RZ, RZ, R207 ;  /* 0x000000ffffdd7224 */ /* 0x002fe200078e00cf */
        /* <DEDUP_REMOVED lines=23> */
[----:B--2---:R-:W-:Y:S01]  /*32aa0*/  LEA R206, P6, R247, R242, 0x2 ;  /* 0x000000f2f7ce7211 */ /* 0x004fe200078c10ff */
[----:B-1----:R-:W-:Y:S01]  /*32ab0*/  IMAD.MOV.U32 R217, RZ, RZ, R221 ;  /* 0x000000ffffd97224 */ /* 0x002fe200078e00dd */
[----:B------:R-:W-:-:S02]  /*32ac0*/  LEA.HI.X.SX32 R221, R244, R243, 0x2, P4 ;  /* 0x000000f3f4dd7211 */ /* 0x000fc400020f16ff */
[----:B------:R-:W2:Y:S04]  /*32ad0*/  LDL.LU R244, [R1+0x7ec4] ;  /* 0x007ec40001f47983 */ /* 0x000ea80000300800 */
[----:B------:R1:W-:Y:S01]  /*32ae0*/  STL.64 [R1+0x24a8], R220 ;  /* 0x0024a8dc01007387 */ /* 0x0003e20000100a00 */
[CC--:B------:R-:W-:Y:S02]  /*32af0*/  LEA R216, P2, R246.reuse, R242.reuse, 0x2 ;  /* 0x000000f2f6d87211 */ /* 0x0c0fe400078410ff */
[----:B-1----:R-:W-:Y:S02]  /*32b00*/  MOV R221, R207 ;  /* 0x000000cf00dd7202 */ /* 0x002fe40000000f00 */
[-C--:B------:R-:W-:Y:S02]  /*32b10*/  LEA.HI.X.SX32 R207, R247, R243.reuse, 0x2, P6 ;  /* 0x000000f3f7cf7211 */ /* 0x080fe400030f16ff */
[----:B------:R-:W2:Y:S04]  /*32b20*/  LDL.LU R247, [R1+0x7ec0] ;  /* 0x007ec00001f77983 */ /* 0x000ea80000300800 */
[----:B------:R1:W-:Y:S01]  /*32b30*/  STL.64 [R1+0x24a0], R206 ;  /* 0x0024a0ce01007387 */ /* 0x0003e20000100a00 */
[----:B------:R-:W-:Y:S01]  /*32b40*/  LEA R220, P4, R219, R242, 0x2 ;  /* 0x000000f2dbdc7211 */ /* 0x000fe200078810ff */
[----:B-1----:R-:W-:Y:S01]  /*32b50*/  IMAD.MOV.U32 R207, RZ, RZ, R217 ;  /* 0x000000ffffcf7224 */ /* 0x002fe200078e00d9 */
[----:B------:R-:W-:-:S02]  /*32b60*/  LEA.HI.X.SX32 R217, R246, R243, 0x2, P2 ;  /* 0x000000f3f6d97211 */ /* 0x000fc400010f16ff */
[----:B------:R-:W2:Y:S04]  /*32b70*/  LDL.LU R246, [R1+0x7ebc] ;  /* 0x007ebc0001f67983 */ /* 0x000ea80000300800 */
[----:B------:R1:W-:Y:S01]  /*32b80*/  STL.64 [R1+0x2498], R216 ;  /* 0x002498d801007387 */ /* 0x0003e20000100a00 */
[CC--:B----4-:R-:W-:Y:S01]  /*32b90*/  LEA R206, P6, R250.reuse, R242.reuse, 0x2 ;  /* 0x000000f2face7211 */ /* 0x0d0fe200078c10ff */
[----:B-1----:R-:W-:Y:S01]  /*32ba0*/  IMAD.MOV.U32 R217, RZ, RZ, R221 ;  /* 0x000000ffffd97224 */ /* 0x002fe200078e00dd */
[-C--:B------:R-:W-:Y:S02]  /*32bb0*/  LEA.HI.X.SX32 R221, R219, R243.reuse, 0x2, P4 ;  /* 0x000000f3dbdd7211 */ /* 0x080fe400020f16ff */
[----:B------:R-:W4:Y:S04]  /*32bc0*/  LDL.LU R219, [R1+0x7eb8] ;  /* 0x007eb80001db7983 */ /* 0x000f280000300800 */
[----:B------:R1:W-:Y:S01]  /*32bd0*/  STL.64 [R1+0x2490], R220 ;  /* 0x002490dc01007387 */ /* 0x0003e20000100a00 */
[----:B------:R-:W-:Y:S01]  /*32be0*/  LEA R216, P2, R251, R242, 0x2 ;  /* 0x000000f2fbd87211 */ /* 0x000fe200078410ff */
[----:B-1----:R-:W-:Y:S01]  /*32bf0*/  IMAD.MOV.U32 R221, RZ, RZ, R207 ;  /* 0x000000ffffdd7224 */ /* 0x002fe200078e00cf */
[----:B------:R-:W-:-:S02]  /*32c00*/  LEA.HI.X.SX32 R207, R250, R243, 0x2, P6 ;  /* 0x000000f3facf7211 */ /* 0x000fc400030f16ff */
[----:B------:R-:W2:Y:S04]  /*32c10*/  LDL.LU R250, [R1+0x7eb4] ;  /* 0x007eb40001fa7983 */ /* 0x000ea80000300800 */
[----:B------:R1:W-:Y:S01]  /*32c20*/  STL.64 [R1+0x2488], R206 ;  /* 0x002488ce01007387 */ /* 0x0003e20000100a00 */
[CC--:B------:R-:W-:Y:S01]  /*32c30*/  LEA R220, P4, R248.reuse, R242.reuse, 0x2 ;  /* 0x000000f2f8dc7211 */ /* 0x0c0fe200078810ff */
[----:B-1----:R-:W-:Y:S01]  /*32c40*/  IMAD.MOV.U32 R207, RZ, RZ, R217 ;  /* 0x000000ffffcf7224 */ /* 0x002fe200078e00d9 */
[-C--:B------:R-:W-:Y:S02]  /*32c50*/  LEA.HI.X.SX32 R217, R251, R243.reuse, 0x2, P2 ;  /* 0x000000f3fbd97211 */ /* 0x080fe400010f16ff */
[----:B------:R-:W2:Y:S04]  /*32c60*/  LDL.LU R251, [R1+0x7eb0] ;  /* 0x007eb00001fb7983 */ /* 0x000ea80000300800 */
[----:B------:R1:W-:Y:S01]  /*32c70*/  STL.64 [R1+0x2480], R216 ;  /* 0x002480d801007387 */ /* 0x0003e20000100a00 */
[----:B---3--:R-:W-:Y:S01]  /*32c80*/  LEA R206, P6, R249, R242, 0x2 ;  /* 0x000000f2f9ce7211 */ /* 0x008fe200078c10ff */
[----:B-1----:R-:W-:Y:S01]  /*32c90*/  IMAD.MOV.U32 R217, RZ, RZ, R221 ;  /* 0x000000ffffd97224 */ /* 0x002fe200078e00dd */
[----:B------:R-:W-:-:S02]  /*32ca0*/  LEA.HI.X.SX32 R221, R248, R243, 0x2, P4 ;  /* 0x000000f3f8dd7211 */ /* 0x000fc400020f16ff */
[----:B------:R-:W3:Y:S04]  /*32cb0*/  LDL.LU R248, [R1+0x7eac] ;  /* 0x007eac0001f87983 */ /* 0x000ee80000300800 */
[----:B------:R1:W-:Y:S02]  /*32cc0*/  STL.64 [R1+0x2478], R220 ;  /* 0x002478dc01007387 */ /* 0x0003e40000100a00 */
[----:B-1----:R-:W-:Y:S01]  /*32cd0*/  IMAD.MOV.U32 R221, RZ, RZ, R207 ;  /* 0x000000ffffdd7224 */ /* 0x002fe200078e00cf */
[----:B------:R-:W-:Y:S02]  /*32ce0*/  LEA.HI.X.SX32 R207, R249, R243, 0x2, P6 ;  /* 0x000000f3f9cf7211 */ /* 0x000fe400030f16ff */
[----:B------:R-:W3:Y:S04]  /*32cf0*/  LDL.LU R249, [R1+0x7ea8] ;  /* 0x007ea80001f97983 */ /* 0x000ee80000300800 */
[----:B------:R1:W-:Y:S02]  /*32d00*/  STL.64 [R1+0x2470], R206 ;  /* 0x002470ce01007387 */ /* 0x0003e40000100a00 */
[----:B-1----:R-:W-:Y:S01]  /*32d10*/  IMAD.MOV.U32 R207, RZ, RZ, R217 ;  /* 0x000000ffffcf7224 */ /* 0x002fe200078e00d9 */
[----:B----4-:R-:W-:-:S04]  /*32d20*/  LEA R216, P2, R219, R242, 0x2 ;  /* 0x000000f2dbd87211 */ /* 0x010fc800078410ff */
[----:B------:R-:W-:Y:S02]  /*32d30*/  LEA.HI.X.SX32 R217, R219, R243, 0x2, P2 ;  /* 0x000000f3dbd97211 */ /* 0x000fe400010f16ff */
[----:B------:R-:W4:Y:S04]  /*32d40*/  LDL.LU R219, [R1+0x7ea4] ;  /* 0x007ea40001db7983 */ /* 0x000f280000300800 */
[----:B------:R1:W-:Y:S01]  /*32d50*/  STL.64 [R1+0x2468], R216 ;  /* 0x002468d801007387 */ /* 0x0003e20000100a00 */
[C---:B--2---:R-:W-:Y:S02]  /*32d60*/  LEA R220, P4, R250.reuse, R242, 0x2 ;  /* 0x000000f2fadc7211 */ /* 0x044fe400078810ff */
[----:B-1----:R-:W-:Y:S02]  /*32d70*/  MOV R217, R221 ;  /* 0x000000dd00d97202 */ /* 0x002fe40000000f00 */
[----:B------:R-:W-:-:S02]  /*32d80*/  LEA.HI.X.SX32 R221, R250, R243, 0x2, P4 ;  /* 0x000000f3fadd7211 */ /* 0x000fc400020f16ff */
[----:B------:R1:W5:Y:S04]  /*32d90*/  LDL.LU R250, [R1+0x7ea0] ;  /* 0x007ea00001fa7983 */ /* 0x0003680000300800 */
[----:B------:R2:W-:Y:S01]  /*32da0*/  STL.64 [R1+0x2460], R220 ;  /* 0x002460dc01007387 */ /* 0x0005e20000100a00 */
[----:B------:R-:W-:Y:S01]  /*32db0*/  LEA R206, P6, R251, R242, 0x2 ;  /* 0x000000f2fbce7211 */ /* 0x000fe200078c10ff */
[----:B--2---:R-:W-:-:S03]  /*32dc0*/  IMAD.MOV.U32 R221, RZ, RZ, R207 ;  /* 0x000000ffffdd7224 */ /* 0x004fc600078e00cf */
[----:B------:R-:W-:Y:S02]  /*32dd0*/  LEA.HI.X.SX32 R207, R251, R243, 0x2, P6 ;  /* 0x000000f3fbcf7211 */ /* 0x000fe400030f16ff */
[----:B------:R1:W5:Y:S04]  /*32de0*/  LDL.LU R251, [R1+0x7e9c] ;  /* 0x007e9c0001fb7983 */ /* 0x0003680000300800 */
[----:B------:R2:W-:Y:S01]  /*32df0*/  STL.64 [R1+0x2458], R206 ;  /* 0x002458ce01007387 */ /* 0x0005e20000100a00 */
[----:B---3--:R-:W-:Y:S01]  /*32e00*/  LEA R216, P2, R248, R242, 0x2 ;  /* 0x000000f2f8d87211 */ /* 0x008fe200078410ff */
[----:B--2---:R-:W-:-:S03]  /*32e10*/  IMAD.MOV.U32 R207, RZ, RZ, R217 ;  /* 0x000000ffffcf7224 */ /* 0x004fc600078e00d9 */
[----:B------:R-:W-:Y:S02]  /*32e20*/  LEA.HI.X.SX32 R217, R248, R243, 0x2, P2 ;  /* 0x000000f3f8d97211 */ /* 0x000fe400010f16ff */
[----:B------:R1:W5:Y:S04]  /*32e30*/  LDL.LU R248, [R1+0x7e98] ;  /* 0x007e980001f87983 */ /* 0x0003680000300800 */
[----:B------:R2:W-:Y:S01]  /*32e40*/  STL.64 [R1+0x2450], R216 ;  /* 0x002450d801007387 */ /* 0x0005e20000100a00 */
[-C--:B------:R-:W-:Y:S02]  /*32e50*/  LEA R206, P6, R246, R242.reuse, 0x2 ;  /* 0x000000f2f6ce7211 */ /* 0x080fe400078c10ff */
[----:B------:R-:W-:Y:S01]  /*32e60*/  LEA R220, P4, R249, R242, 0x2 ;  /* 0x000000f2f9dc7211 */ /* 0x000fe200078810ff */
[----:B--2---:R-:W-:-:S03]  /*32e70*/  IMAD.MOV.U32 R217, RZ, RZ, R221 ;  /* 0x000000ffffd97224 */ /* 0x004fc600078e00dd */
[-C--:B------:R-:W-:Y:S02]  /*32e80*/  LEA.HI.X.SX32 R221, R249, R243.reuse, 0x2, P4 ;  /* 0x000000f3f9dd7211 */ /* 0x080fe400020f16ff */
[----:B------:R1:W5:Y:S04]  /*32e90*/  LDL.LU R249, [R1+0x7e94] ;  /* 0x007e940001f97983 */ /* 0x0003680000300800 */
[----:B------:R2:W-:Y:S01]  /*32ea0*/  STL.64 [R1+0x2448], R220 ;  /* 0x002448dc01007387 */ /* 0x0005e20000100a00 */
[CC--:B------:R-:W-:Y:S01]  /*32eb0*/  LEA R216, P2, R247.reuse, R242.reuse, 0x2 ;  /* 0x000000f2f7d87211 */ /* 0x0c0fe200078410ff */
[----:B--2---:R-:W-:Y:S01]  /*32ec0*/  IMAD.MOV.U32 R221, RZ, RZ, R207 ;  /* 0x000000ffffdd7224 */ /* 0x004fe200078e00cf */
[-C--:B------:R-:W-:Y:S02]  /*32ed0*/  LEA.HI.X.SX32 R207, R246, R243.reuse, 0x2, P6 ;  /* 0x000000f3f6cf7211 */ /* 0x080fe400030f16ff */
[----:B------:R1:W5:Y:S04]  /*32ee0*/  LDL.LU R246, [R1+0x7e90] ;  /* 0x007e900001f67983 */ /* 0x0003680000300800 */
[----:B------:R2:W-:Y:S01]  /*32ef0*/  STL.64 [R1+0x2440], R206 ;  /* 0x002440ce01007387 */ /* 0x0005e20000100a00 */
[----:B------:R-:W-:Y:S01]  /*32f00*/  LEA R220, P4, R244, R242, 0x2 ;  /* 0x000000f2f4dc7211 */ /* 0x000fe200078810ff */
[----:B--2---:R-:W-:Y:S01]  /*32f10*/  IMAD.MOV.U32 R207, RZ, RZ, R217 ;  /* 0x000000ffffcf7224 */ /* 0x004fe200078e00d9 */
[----:B------:R-:W-:-:S02]  /*32f20*/  LEA.HI.X.SX32 R217, R247, R243, 0x2, P2 ;  /* 0x000000f3f7d97211 */ /* 0x000fc400010f16ff */
        /* <DEDUP_REMOVED lines=12> */
[CC--:B------:R-:W-:Y:S02]  /*32ff0*/  LEA R220, P4, R241.reuse, R242.reuse, 0x2 ;  /* 0x000000f2f1dc7211 */ /* 0x0c0fe400078810ff */
[----:B--2---:R-:W-:Y:S02]  /*33000*/  MOV R207, R217 ;  /* 0x000000d900cf7202 */ /* 0x004fe40000000f00 */
        /* <DEDUP_REMOVED lines=68> */
[-C--:B------:R-:W-:Y:S02]  /*33450*/  LEA R216, P2, R0, R242.reuse, 0x2 ;  /* 0x000000f200d87211 */ /* 0x080fe400078410ff */
[----:B--2---:R-:W-:Y:S01]  /*33460*/  LEA R220, P4, R207, R242, 0x2 ;  /* 0x000000f2cfdc7211 */ /* 0x004fe200078810ff */
[----:B------:R-:W-:Y:S01]  /*33470*/  IMAD.MOV.U32 R221, RZ, RZ, R207 ;  /* 0x000000ffffdd7224 */ /* 0x000fe200078e00cf */
[-C--:B------:R-:W-:Y:S02]  /*33480*/  LEA.HI.X.SX32 R207, R16, R243.reuse, 0x2, P6 ;  /* 0x000000f310cf7211 */ /* 0x080fe400030f16ff */
[----:B------:R1:W5:Y:S04]  /*33490*/  LDL.LU R16, [R1+0x7e48] ;  /* 0x007e480001107983 */ /* 0x0003680000300800 */
[----:B------:R2:W-:Y:S01]  /*334a0*/  STL.64 [R1+0x2390], R206 ;  /* 0x002390ce01007387 */ /* 0x0005e20000100a00 */
[----:B------:R-:W-:-:S02]  /*334b0*/  LEA.HI.X.SX32 R221, R221, R243, 0x2, P4 ;  /* 0x000000f3dddd7211 */ /* 0x000fc400020f16ff */
[----:B--2---:R-:W-:Y:S01]  /*334c0*/  LEA R206, P6, R217, R242, 0x2 ;  /* 0x000000f2d9ce7211 */ /* 0x004fe200078c10ff */
[----:B------:R-:W-:Y:S01]  /*334d0*/  IMAD.MOV.U32 R207, RZ, RZ, R217 ;  /* 0x000000ffffcf7224 */ /* 0x000fe200078e00d9 */
[----:B------:R-:W-:-:S05]  /*334e0*/  LEA.HI.X.SX32 R217, R0, R243, 0x2, P2 ;  /* 0x000000f300d97211 */ /* 0x000fca00010f16ff */
[----:B------:R2:W-:Y:S01]  /*334f0*/  STL.64 [R1+0x2388], R216 ;  /* 0x002388d801007387 */ /* 0x0005e20000100a00 */
[----:B------:R-:W-:-:S03]  /*33500*/  LEA.HI.X.SX32 R207, R207, R243, 0x2, P6 ;  /* 0x000000f3cfcf7211 */ /* 0x000fc600030f16ff */
[----:B------:R3:W-:Y:S01]  /*33510*/  STL.64 [R1+0x2380], R220 ;  /* 0x002380dc01007387 */ /* 0x0007e20000100a00 */
[CC--:B--2---:R-:W-:Y:S02]  /*33520*/  LEA R216, P2, R17.reuse, R242.reuse, 0x2 ;  /* 0x000000f211d87211 */ /* 0x0c4fe400078410ff */
[C---:B---3--:R-:W-:Y:S02]  /*33530*/  LEA R220, P4, R18.reuse, R242, 0x2 ;  /* 0x000000f212dc7211 */ /* 0x048fe400078810ff */
[-C--:B------:R-:W-:Y:S01]  /*33540*/  LEA.HI.X.SX32 R217, R17, R243.reuse, 0x2, P2 ;  /* 0x000000f311d97211 */ /* 0x080fe200010f16ff */
[----:B------:R2:W-:Y:S01]  /*33550*/  STL.64 [R1+0x2378], R206 ;  /* 0x002378ce01007387 */ /* 0x0005e20000100a00 */
[----:B------:R-:W-:-:S03]  /*33560*/  LEA.HI.X.SX32 R221, R18, R243, 0x2, P4 ;  /* 0x000000f312dd7211 */ /* 0x000fc600020f16ff */
[----:B------:R1:W5:Y:S04]  /*33570*/  LDL.LU R17, [R1+0x7e44] ;  /* 0x007e440001117983 */ /* 0x0003680000300800 */
[----:B------:R3:W-:Y:S01]  /*33580*/  STL.64 [R1+0x2370], R216 ;  /* 0x002370d801007387 */ /* 0x0007e20000100a00 */
[----:B--2---:R-:W-:-:S03]  /*33590*/  LEA R206, P6, R19, R242, 0x2 ;  /* 0x000000f213ce7211 */ /* 0x004fc600078c10ff */
[----:B------:R1:W5:Y:S01]  /*335a0*/  LDL.LU R18, [R1+0x7e40] ;  /* 0x007e400001127983 */ /* 0x0003620000300800 */
[----:B------:R-:W-:-:S03]  /*335b0*/  LEA.HI.X.SX32 R207, R19, R243, 0x2, P6 ;  /* 0x000000f313cf7211 */ /* 0x000fc600030f16ff */
[----:B------:R2:W-:Y:S01]  /*335c0*/  STL.64 [R1+0x2368], R220 ;  /* 0x002368dc01007387 */ /* 0x0005e20000100a00 */
[----:B---3--:R-:W-:-:S03]  /*335d0*/  LEA R216, P2, R32, R242, 0x2 ;  /* 0x000000f220d87211 */ /* 0x008fc600078410ff */
[----:B------:R1:W5:Y:S01]  /*335e0*/  LDL.LU R19, [R1+0x7e3c] ;  /* 0x007e3c0001137983 */ /* 0x0003620000300800 */
[----:B------:R-:W-:-:S03]  /*335f0*/  LEA.HI.X.SX32 R217, R32, R243, 0x2, P2 ;  /* 0x000000f320d97211 */ /* 0x000fc600010f16ff */
        /* <DEDUP_REMOVED lines=11> */
[-C--:B------:R-:W-:Y:S02]  /*336b0*/  LEA.HI.X.SX32 R217, R31, R243.reuse, 0x2, P2 ;  /* 0x000000f31fd97211 */ /* 0x080fe400010f16ff */
[CC--:B---3--:R-:W-:Y:S01]  /*336c0*/  LEA R220, P4, R28.reuse, R242.reuse, 0x2 ;  /* 0x000000f21cdc7211 */ /* 0x0c8fe200078810ff */
[----:B------:R2:W-:Y:S03]  /*336d0*/  STL.64 [R1+0x2348], R206 ;  /* 0x002348ce01007387 */ /* 0x0005e60000100a00 */
[----:B------:R-:W-:Y:S01]  /*336e0*/  LEA.HI.X.SX32 R221, R28, R243, 0x2, P4 ;  /* 0x000000f31cdd7211 */ /* 0x000fe200020f16ff */
        /* <DEDUP_REMOVED lines=688> */
[----:B------:R-:W-:Y:S01]  /*361f0*/  IMAD R213, R213, c[0x0][0x190], RZ ;  /* 0x00006400d5d57a24 */ /* 0x000fe200078e02ff */
[----:B------:R-:W-:Y:S02]  /*36200*/  LEA.HI.X.SX32 R207, R208, R243, 0x2, P6 ;  /* 0x000000f3d0cf7211 */ /* 0x000fe400030f16ff */
[----:B------:R3:W-:Y:S01]  /*36210*/  STL.64 [R1+0x1330], R220 ;  /* 0x001330dc01007387 */ /* 0x0007e20000100a00 */
[----:B--2---:R-:W-:-:S03]  /*36220*/  LEA R216, P2, R209, R242, 0x2 ;  /* 0x000000f2d1d87211 */ /* 0x004fc600078410ff */
[----:B------:R1:W5:Y:S01]  /*36230*/  LDL.LU R208, [R1+0x7b78] ;  /* 0x007b780001d07983 */ /* 0x0003620000300800 */
[-C--:B------:R-:W-:Y:S02]  /*36240*/  LEA.HI.X.SX32 R217, R209, R243.reuse, 0x2, P2 ;  /* 0x000000f3d1d97211 */ /* 0x080fe400010f16ff */
[C---:B---3--:R-:W-:Y:S01]  /*36250*/  LEA R220, P4, R204.reuse, R242, 0x2 ;  /* 0x000000f2ccdc7211 */ /* 0x048fe200078810ff */
[----:B------:R2:W-:Y:S03]  /*36260*/  STL.64 [R1+0x12e8], R206 ;  /* 0x0012e8ce01007387 */ /* 0x0005e60000100a00 */
[----:B------:R-:W-:Y:S01]  /*36270*/  LEA.HI.X.SX32 R221, R204, R243, 0x2, P4 ;  /* 0x000000f3ccdd7211 */ /* 0x000fe200020f16ff */
[----:B------:R1:W5:Y:S01]  /*36280*/  LDL.LU R209, [R1+0x7b74] ;  /* 0x007b740001d17983 */ /* 0x0003620000300800 */
[----:B------:R-:W-:-:S03]  /*36290*/  IMAD R212, R212, c[0x0][0x190], RZ ;  /* 0x00006400d4d47a24 */ /* 0x000fc600078e02ff */
[----:B------:R3:W-:Y:S01]  /*362a0*/  STL.64 [R1+0x12e0], R216 ;  /* 0x0012e0d801007387 */ /* 0x0007e20000100a00 */
[----:B--2---:R-:W-:-:S03]  /*362b0*/  LEA R206, P6, R213, R242, 0x2 ;  /* 0x000000f2d5ce7211 */ /* 0x004fc600078c10ff */
[----:B------:R1:W5:Y:S01]  /*362c0*/  LDL.LU R204, [R1+0x7b70] ;  /* 0x007b700001cc7983 */ /* 0x0003620000300800 */
[----:B------:R-:W-:-:S03]  /*362d0*/  LEA.HI.X.SX32 R207, R213, R243, 0x2, P6 ;  /* 0x000000f3d5cf7211 */ /* 0x000fc600030f16ff */
[----:B------:R2:W-:Y:S01]  /*362e0*/  STL.64 [R1+0x1148], R220 ;  /* 0x001148dc01007387 */ /* 0x0005e20000100a00 */
[----:B---3--:R-:W-:-:S03]  /*362f0*/  LEA R216, P2, R205, R242, 0x2 ;  /* 0x000000f2cdd87211 */ /* 0x008fc600078410ff */
[----:B------:R3:W-:Y:S01]  /*36300*/  STL.64 [R1+0x1140], R206 ;  /* 0x001140ce01007387 */ /* 0x0007e20000100a00 */
[-C--:B------:R-:W-:Y:S02]  /*36310*/  LEA.HI.X.SX32 R217, R205, R243.reuse, 0x2, P2 ;  /* 0x000000f3cdd97211 */ /* 0x080fe400010f16ff */
[C---:B--2---:R-:W-:Y:S02]  /*36320*/  LEA R220, P4, R196.reuse, R242, 0x2 ;  /* 0x000000f2c4dc7211 */ /* 0x044fe400078810ff */
[----:B------:R-:W-:Y:S02]  /*36330*/  MOV R0, R212 ;  /* 0x000000d400007202 */ /* 0x000fe40000000f00 */
[----:B------:R-:W-:Y:S01]  /*36340*/  LEA.HI.X.SX32 R221, R196, R243, 0x2, P4 ;  /* 0x000000f3c4dd7211 */ /* 0x000fe200020f16ff */
[----:B---3--:R1:W5:Y:S01]  /*36350*/  LDL.LU.64 R206, [R1+0x7b68] ;  /* 0x007b680001ce7983 */ /* 0x0083620000300a00 */
[----:B------:R-:W-:-:S03]  /*36360*/  LEA R212, P6, R197, R242, 0x2 ;  /* 0x000000f2c5d47211 */ /* 0x000fc600078c10ff */
[----:B------:R1:W5:Y:S01]  /*36370*/  LDL.LU R205, [R1+0x7b64] ;  /* 0x007b640001cd7983 */ /* 0x0003620000300800 */
[----:B------:R-:W-:-:S03]  /*36380*/  LEA.HI.X.SX32 R213, R197, R243, 0x2, P6 ;  /* 0x000000f3c5d57211 */ /* 0x000fc600030f16ff */
[----:B------:R2:W-:Y:S04]  /*36390*/  STL.64 [R1+0x10e8], R216 ;  /* 0x0010e8d801007387 */ /* 0x0005e80000100a00 */
[----:B------:R1:W5:Y:S04]  /*363a0*/  LDL.LU R196, [R1+0x7b60] ;  /* 0x007b600001c47983 */ /* 0x0003680000300800 */
        /* <DEDUP_REMOVED lines=15> */
[-C--:B------:R-:W-:Y:S02]  /*364a0*/  LEA.HI.X.SX32 R217, R201, R243.reuse, 0x2, P2 ;  /* 0x000000f3c9d97211 */ /* 0x080fe400010f16ff */
[CC--:B--2---:R-:W-:Y:S01]  /*364b0*/  LEA R220, P4, R202.reuse, R242.reuse, 0x2 ;  /* 0x000000f2cadc7211 */ /* 0x0c4fe200078810ff */
        /* <DEDUP_REMOVED lines=20> */
[CC--:B---3--:R-:W-:Y:S01]  /*36600*/  LEA R216, P2, R225.reuse, R242.reuse, 0x2 ;  /* 0x000000f2e1d87211 */ /* 0x0c8fe200078410ff */
[----:B------:R-:W-:Y:S02]  /*36610*/  IMAD R214, R214, c[0x0][0x190], RZ ;  /* 0x00006400d6d67a24 */ /* 0x000fe400078e02ff */
[----:B------:R1:W5:Y:S01]  /*36620*/  LDL.LU R224, [R1+0x7b38] ;  /* 0x007b380001e07983 */ /* 0x0003620000300800 */
[-C--:B------:R-:W-:Y:S02]  /*36630*/  LEA.HI.X.SX32 R217, R225, R243.reuse, 0x2, P2 ;  /* 0x000000f3e1d97211 */ /* 0x080fe400010f16ff */
[----:B--2---:R-:W-:Y:S01]  /*36640*/  LEA R220, P4, R222, R242, 0x2 ;  /* 0x000000f2dedc7211 */ /* 0x004fe200078810ff */
[----:B------:R-:W-:Y:S01]  /*36650*/  IMAD R218, R218, c[0x0][0x190], RZ ;  /* 0x00006400dada7a24 */ /* 0x000fe200078e02ff */
[----:B------:R2:W-:Y:S02]  /*36660*/  STL.64 [R1+0xf40], R212 ;  /* 0x000f40d401007387 */ /* 0x0005e40000100a00 */
[----:B------:R-:W-:-:S02]  /*36670*/  LEA.HI.X.SX32 R221, R222, R243, 0x2, P4 ;  /* 0x000000f3dedd7211 */ /* 0x000fc400020f16ff */
[----:B------:R1:W5:Y:S04]  /*36680*/  LDL.LU R225, [R1+0x7b34] ;  /* 0x007b340001e17983 */ /* 0x0003680000300800 */
[----:B------:R3:W-:Y:S01]  /*36690*/  STL.64 [R1+0xf38], R216 ;  /* 0x000f38d801007387 */ /* 0x0007e20000100a00 */
[----:B--2---:R-:W-:-:S03]  /*366a0*/  LEA R212, P6, R223, R242, 0x2 ;  /* 0x000000f2dfd47211 */ /* 0x004fc600078c10ff */
[----:B------:R1:W5:Y:S04]  /*366b0*/  LDL.LU R222, [R1+0x7b30] ;  /* 0x007b300001de7983 */ /* 0x0003680000300800 */
[----:B------:R2:W-:Y:S01]  /*366c0*/  STL.64 [R1+0xf30], R220 ;  /* 0x000f30dc01007387 */ /* 0x0005e20000100a00 */
[-C--:B------:R-:W-:Y:S02]  /*366d0*/  LEA.HI.X.SX32 R213, R223, R243.reuse, 0x2, P6 ;  /* 0x000000f3dfd57211 */ /* 0x080fe400030f16ff */
[C---:B---3--:R-:W-:Y:S01]  /*366e0*/  LEA R216, P2, R214.reuse, R242, 0x2 ;  /* 0x000000f2d6d87211 */ /* 0x048fe200078410ff */
[----:B------:R1:W5:Y:S03]  /*366f0*/  LDL.LU R223, [R1+0x7b2c] ;  /* 0x007b2c0001df7983 */ /* 0x0003660000300800 */
[----:B------:R-:W-:-:S02]  /*36700*/  LEA.HI.X.SX32 R217, R214, R243, 0x2, P2 ;  /* 0x000000f3d6d97211 */ /* 0x000fc400010f16ff */
[CC--:B--2---:R-:W-:Y:S01]  /*36710*/  LEA R220, P4, R218.reuse, R242.reuse, 0x2 ;  /* 0x000000f2dadc7211 */ /* 0x0c4fe200078810ff */
[----:B------:R2:W-:Y:S03]  /*36720*/  STL.64 [R1+0xf28], R212 ;  /* 0x000f28d401007387 */ /* 0x0005e60000100a00 */
[----:B------:R-:W-:Y:S01]  /*36730*/  LEA.HI.X.SX32 R221, R218, R243, 0x2, P4 ;  /* 0x000000f3dadd7211 */ /* 0x000fe200020f16ff */
[----:B------:R1:W5:Y:S04]  /*36740*/  LDL.LU R214, [R1+0x7b28] ;  /* 0x007b280001d67983 */ /* 0x0003680000300800 */
[----:B------:R-:W-:Y:S01]  /*36750*/  STL.64 [R1+0xf20], R216 ;  /* 0x000f20d801007387 */ /* 0x000fe20000100a00 */
[----:B--2---:R-:W-:Y:S01]  /*36760*/  LEA R212, P6, R0, R242, 0x2 ;  /* 0x000000f200d47211 */ /* 0x004fe200078c10ff */
[----:B------:R-:W-:-:S02]  /*36770*/  IMAD.MOV.U32 R213, RZ, RZ, R0 ;  /* 0x000000ffffd57224 */ /* 0x000fc400078e0000 */
[----:B------:R2:W-:Y:S01]  /*36780*/  STL.64 [R1+0xf18], R220 ;  /* 0x000f18dc01007387 */ /* 0x0005e20000100a00 */
[----:B----4-:R-:W-:-:S03]  /*36790*/  IADD3 R0, R219, -0x31, RZ ;  /* 0xffffffcfdb007810 */ /* 0x010fc60007ffe0ff */
[----:B--2---:R1:W5:Y:S04]  /*367a0*/  LDL.LU.64 R220, [R1+0x7b20] ;  /* 0x007b200001dc7983 */ /* 0x0043680000300a00 */
[----:B------:R-:W2:Y:S01]  /*367b0*/  LDL.LU R219, [R1+0x9c0] ;  /* 0x0009c00001db7983 */ /* 0x000ea20000300800 */
[----:B------:R-:W-:Y:S02]  /*367c0*/  IMAD R215, R215, c[0x0][0x190], RZ ;  /* 0x00006400d7d77a24 */ /* 0x000fe400078e02ff */
[----:B------:R-:W-:Y:S01]  /*367d0*/  IMAD R252, R252, c[0x0][0x190], RZ ;  /* 0x00006400fcfc7a24 */ /* 0x000fe200078e02ff */
[----:B------:R-:W-:Y:S02]  /*367e0*/  LEA.HI.X.SX32 R213, R213, R243, 0x2, P6 ;  /* 0x000000f3d5d57211 */ /* 0x000fe400030f16ff */
[----:B------:R-:W-:-:S02]  /*367f0*/  LEA R216, P2, R215, R242, 0x2 ;  /* 0x000000f2d7d87211 */ /* 0x000fc400078410ff */
[----:B------:R-:W-:Y:S02]  /*36800*/  LEA R218, P4, R252, R242, 0x2 ;  /* 0x000000f2fcda7211 */ /* 0x000fe400078810ff */
[----:B------:R-:W-:Y:S01]  /*36810*/  LEA.HI.X.SX32 R217, R215, R243, 0x2, P2 ;  /* 0x000000f3d7d97211 */ /* 0x000fe200010f16ff */
[----:B------:R3:W-:Y:S04]  /*36820*/  STL.64 [R1+0xf10], R212 ;  /* 0x000f10d401007387 */ /* 0x0007e80000100a00 */
[----:B---3--:R1:W5:Y:S04]  /*36830*/  LDL.LU.64 R212, [R1+0x7b18] ;  /* 0x007b180001d47983 */ /* 0x0083680000300a00 */
[----:B------:R1:W5:Y:S04]  /*36840*/  LDL.LU R215, [R1+0x7b10] ;  /* 0x007b100001d77983 */ /* 0x0003680000300800 */
[----:B------:R3:W-:Y:S04]  /*36850*/  STL.64 [R1+0xf08], R216 ;  /* 0x000f08d801007387 */ /* 0x0007e80000100a00 */
[----:B---3--:R1:W5:Y:S01]  /*36860*/  LDL.LU.64 R216, [R1+0x7b08] ;  /* 0x007b080001d87983 */ /* 0x0083620000300a00 */
[----:B--2---:R-:W-:-:S02]  /*36870*/  ISETP.NE.U32.AND P2, PT, R219, RZ, PT ;  /* 0x000000ffdb00720c */ /* 0x004fc40003f45070 */
[----:B------:R-:W-:-:S05]  /*36880*/  LEA.HI.X.SX32 R219, R252, R243, 0x2, P4 ;  /* 0x000000f3fcdb7211 */ /* 0x000fca00020f16ff */
[----:B------:R2:W-:Y:S04]  /*36890*/  STL.64 [R1+0xf00], R218 ;  /* 0x000f00da01007387 */ /* 0x0005e80000100a00 */
[----:B--2---:R1:W5:Y:S01]  /*368a0*/  LDL.LU.64 R218, [R1+0x7b00] ;  /* 0x007b000001da7983 */ /* 0x0043620000300a00 */
[----:B------:R-:W-:Y:S01]  /*368b0*/  ISETP.GE.U32.AND P6, PT, R0, 0x7fffffb0, PT ;  /* 0x7fffffb00000780c */ /* 0x000fe20003fc6070 */
[----:B------:R-:W-:Y:S02]  /*368c0*/  IMAD.MOV.U32 R0, RZ, RZ, c[0x0][0x188] ;  /* 0x00006200ff007624 */ /* 0x000fe400078e00ff */
[----:B------:R-:W-:Y:S02]  /*368d0*/  IMAD.MOV.U32 R242, RZ, RZ, c[0x0][0x180] ;  /* 0x00006000fff27624 */ /* 0x000fe400078e00ff */
[----:B------:R-:W-:-:S03]  /*368e0*/  IMAD.SHL.U32 R243, R0, 0x20, RZ ;  /* 0x0000002000f37824 */ /* 0x000fc600078e00ff */
[C---:B------:R-:W-:Y:S02]  /*368f0*/  IADD3 R0, R242.reuse, -0x35, RZ ;  /* 0xffffffcbf2007810 */ /* 0x040fe40007ffe0ff */
[----:B------:R-:W-:Y:S02]  /*36900*/  IADD3 R242, R242, -0x39, RZ ;  /* 0xffffffc7f2f27810 */ /* 0x000fe40007ffe0ff */
[----:B-1----:R-:W1:Y:S01]  /*36910*/  S2R R252, SR_TID.X ;  /* 0x0000000000fc7919 */ /* 0x002e620000002100 */
[----:B------:R-:W-:-:S05]  /*36920*/  IMAD.MOV.U32 R0, RZ, RZ, c[0x0][0x180] ;  /* 0x00006000ff007624 */ /* 0x000fca00078e00ff */
[----:B------:R-:W-:-:S04]  /*36930*/  IADD3 R0, R0, 0x1f, RZ ;  /* 0x0000001f00007810 */ /* 0x000fc80007ffe0ff */
[----:B------:R-:W-:Y:S02]  /*36940*/  ISETP.GT.AND P4, PT, R0, 0x3f, PT ;  /* 0x0000003f0000780c */ /* 0x000fe40003f84270 */
[----:B-1----:R-:W-:-:S05]  /*36950*/  LOP3.LUT R252, R252, 0x1f, RZ, 0xc0, !PT ;  /* 0x0000001ffcfc7812 */ /* 0x002fca00078ec0ff */
[----:B------:R-:W-:-:S05]  /*36960*/  IMAD.SHL.U32 R252, R252, 0x4, RZ ;  /* 0x00000004fcfc7824 */ /* 0x000fca00078e00ff */
[C---:B------:R-:W-:Y:S02]  /*36970*/  LOP3.LUT R0, R252.reuse, 0x10, RZ, 0x3c, !PT ;  /* 0x00000010fc007812 */ /* 0x040fe400078e3cff */
[C---:B------:R-:W-:Y:S02]  /*36980*/  LOP3.LUT R0, R252.reuse, 0x30, RZ, 0x3c, !PT ;  /* 0x00000030fc007812 */ /* 0x040fe400078e3cff */
[C---:B------:R-:W-:Y:S01]  /*36990*/  LOP3.LUT R0, R252.reuse, 0x50, RZ, 0x3c, !PT ;  /* 0x00000050fc007812 */ /* 0x040fe200078e3cff */
[----:B------:R-:W-:Y:S01]  /*369a0*/  IMAD.MOV.U32 R0, RZ, RZ, c[0x0][0x180] ;  /* 0x00006000ff007624 */ /* 0x000fe200078e00ff */
[----:B------:R-:W-:-:S04]  /*369b0*/  LOP3.LUT R252, R252, 0x70, RZ, 0x3c, !PT ;  /* 0x00000070fcfc7812 */ /* 0x000fc800078e3cff */
[----:B------:R-:W-:Y:S02]  /*369c0*/  IADD3 R0, R0, -0x35, RZ ;  /* 0xffffffcb00007810 */ /* 0x000fe40007ffe0ff */
[----:B-----5:R1:W-:Y:S04]  /*369d0*/  STL.64 [R1+0x7f50], R62 ;  /* 0x007f503e01007387 */ /* 0x0203e80000100a00 */
[----:B------:R-:W2:Y:S04]  /*369e0*/  S2R R252, SR_TID.X ;  /* 0x0000000000fc7919 */ /* 0x000ea80000002100 */
[----:B------:R-:W0:Y:S04]  /*369f0*/  LDGDEPBAR ;  /* 0x00000000000079af */ /* 0x000e280000000000 */
[----:B-1----:R-:W3:Y:S04]  /*36a00*/  LDL.64 R62, [R1+0x43b0] ;  /* 0x0043b000013e7983 */ /* 0x002ee80000100a00 */
[----:B------:R1:W-:Y:S04]  /*36a10*/  STL.64 [R1+0x7f48], R64 ;  /* 0x007f484001007387 */ /* 0x0003e80000100a00 */
[----:B-1----:R-:W4:Y:S04]  /*36a20*/  LDL.64 R64, [R1+0x4760] ;  /* 0x0047600001407983 */ /* 0x002f280000100a00 */
[----:B------:R1:W-:Y:S04]  /*36a30*/  STL.64 [R1+0x7f40], R50 ;  /* 0x007f403201007387 */ /* 0x0003e80000100a00 */
[----:B-1----:R-:W3:Y:S04]  /*36a40*/  LDL.64 R50, [R1+0x4750] ;  /* 0x0047500001327983 */ /* 0x002ee80000100a00 */
[----:B------:R-:W-:Y:S04]  /*36a50*/  STL.64 [R1+0x7f38], R42 ;  /* 0x007f382a01007387 */ /* 0x000fe80000100a00 */
[----:B------:R1:W-:Y:S04]  /*36a60*/  STL.64 [R1+0x7f30], R40 ;  /* 0x007f302801007387 */ /* 0x0003e80000100a00 */
[----:B-1----:R-:W3:Y:S04]  /*36a70*/  LDL.64 R40, [R1+0x43b8] ;  /* 0x0043b80001287983 */ /* 0x002ee80000100a00 */
[----:B------:R1:W-:Y:S04]  /*36a80*/  STL.64 [R1+0x7f28], R38 ;  /* 0x007f282601007387 */ /* 0x0003e80000100a00 */
[----:B-1----:R-:W4:Y:S04]  /*36a90*/  LDL.64 R38, [R1+0x46d0] ;  /* 0x0046d00001267983 */ /* 0x002f280000100a00 */
        /* <DEDUP_REMOVED lines=27> */
[----:B-1----:R-:W4:Y:S01]  /*36c50*/  LDL.64 R16, [R1+0x4038] ;  /* 0x0040380001107983 */ /* 0x002f220000100a00 */
[----:B--2---:R-:W-:-:S03]  /*36c60*/  LOP3.LUT R43, R252, 0x1f, RZ, 0xc0, !PT ;  /* 0x0000001ffc2b7812 */ /* 0x004fc600078ec0ff */
[----:B------:R-:W-:Y:S01]  /*36c70*/  STL.64 [R1+0x7eb0], R14 ;  /* 0x007eb00e01007387 */ /* 0x000fe20000100a00 */
[----:B------:R-:W-:-:S03]  /*36c80*/  SHF.L.U32 R42, R43, 0x2, RZ ;  /* 0x000000022b2a7819 */ /* 0x000fc600000006ff */
[----:B------:R-:W-:Y:S04]  /*36c90*/  STL.64 [R1+0x7ea8], R230 ;  /* 0x007ea8e601007387 */ /* 0x000fe80000100a00 */
[----:B------:R-:W-:Y:S04]  /*36ca0*/  STL.64 [R1+0x7ea0], R232 ;  /* 0x007ea0e801007387 */ /* 0x000fe80000100a00 */
[----:B------:R1:W-:Y:S04]  /*36cb0*/  STL.64 [R1+0x7e98], R234 ;  /* 0x007e98ea01007387 */ /* 0x0003e80000100a00 */
[----:B------:R2:W-:Y:S04]  /*36cc0*/  STL.64 [R1+0x7e90], R236 ;  /* 0x007e90ec01007387 */ /* 0x0005e80000100a00 */
[----:B------:R-:W-:Y:S04]  /*36cd0*/  STL.64 [R1+0x7e88], R238 ;  /* 0x007e88ee01007387 */ /* 0x000fe80000100a00 */
[----:B------:R1:W-:Y:S04]  /*36ce0*/  STL.64 [R1+0x7e80], R240 ;  /* 0x007e80f001007387 */ /* 0x0003e80000100a00 */
[----:B------:R1:W-:Y:S04]  /*36cf0*/  STL.64 [R1+0x7e78], R244 ;  /* 0x007e78f401007387 */ /* 0x0003e80000100a00 */
[----:B------:R-:W-:Y:S04]  /*36d00*/  STL.64 [R1+0x7e70], R246 ;  /* 0x007e70f601007387 */ /* 0x000fe80000100a00 */
[----:B------:R2:W-:Y:S04]  /*36d10*/  STL.64 [R1+0x7e68], R248 ;  /* 0x007e68f801007387 */ /* 0x0005e80000100a00 */
[----:B------:R2:W-:Y:S04]  /*36d20*/  STL.64 [R1+0x7e60], R250 ;  /* 0x007e60fa01007387 */ /* 0x0005e80000100a00 */
[----:B-1----:R-:W4:Y:S04]  /*36d30*/  LDL.64 R234, [R1+0x47f8] ;  /* 0x0047f80001ea7983 */ /* 0x002f280000100a00 */
[----:B------:R-:W4:Y:S04]  /*36d40*/  LDL.64 R232, [R1+0x4810] ;  /* 0x0048100001e87983 */ /* 0x000f280000100a00 */
[----:B------:R-:W4:Y:S04]  /*36d50*/  LDL.64 R230, [R1+0x4818] ;  /* 0x0048180001e67983 */ /* 0x000f280000100a00 */
[----:B---3--:R1:W-:Y:S04]  /*36d60*/  LDGSTS.E [R42], [R40.64], P2 ;  /* 0x00000000282a7fae */ /* 0x0083e80009121844 */
[----:B------:R-:W3:Y:S04]  /*36d70*/  LDL.64 R14, [R1+0x4820] ;  /* 0x00482000010e7983 */ /* 0x000ee80000100a00 */
[----:B--2---:R-:W2:Y:S04]  /*36d80*/  LDL.64 R236, [R1+0x2790] ;  /* 0x0027900001ec7983 */ /* 0x004ea80000100a00 */
[----:B-1----:R-:W2:Y:S01]  /*36d90*/  LDL.64 R40, [R1+0x4768] ;  /* 0x0047680001287983 */ /* 0x002ea20000100a00 */
[----:B------:R-:W-:-:S03]  /*36da0*/  LOP3.LUT R252, R252, 0x1f, RZ, 0xc0, !PT ;  /* 0x0000001ffcfc7812 */ /* 0x000fc600078ec0ff */
[----:B------:R-:W2:Y:S04]  /*36db0*/  LDL.64 R240, [R1+0x2988] ;  /* 0x0029880001f07983 */ /* 0x000ea80000100a00 */
[----:B------:R-:W2:Y:S04]  /*36dc0*/  LDL.64 R238, [R1+0x28c8] ;  /* 0x0028c80001ee7983 */ /* 0x000ea80000100a00 */
[----:B------:R-:W2:Y:S01]  /*36dd0*/  LDL.64 R244, [R1+0x2ba8] ;  /* 0x002ba80001f47983 */ /* 0x000ea20000100a00 */
[----:B------:R-:W-:-:S03]  /*36de0*/  IMAD.SHL.U32 R43, R43, 0x4, RZ ;  /* 0x000000042b2b7824 */ /* 0x000fc600078e00ff */
[----:B------:R-:W2:Y:S04]  /*36df0*/  LDL.64 R248, [R1+0x3628] ;  /* 0x0036280001f87983 */ /* 0x000ea80000100a00 */
[----:B------:R-:W2:Y:S04]  /*36e00*/  LDL.64 R246, [R1+0x3128] ;  /* 0x0031280001f67983 */ /* 0x000ea80000100a00 */
[----:B------:R-:W2:Y:S04]  /*36e10*/  LDL.64 R250, [R1+0x3b60] ;  /* 0x003b600001fa7983 */ /* 0x000ea80000100a00 */
[----:B----4-:R1:W-:Y:S04]  /*36e20*/  LDGSTS.E [R42+0x400], [R16.64], P2 ;  /* 0x00400000102a7fae */ /* 0x0103e80009121844 */
[----:B------:R4:W-:Y:S04]  /*36e30*/  LDGSTS.E [R42+0x800], [R36.64], P2 ;  /* 0x00800000242a7fae */ /* 0x0009e80009121844 */
[----:B------:R1:W-:Y:S04]  /*36e40*/  LDGSTS.E [R42+0xc00], [R46.64], P2 ;  /* 0x00c000002e2a7fae */ /* 0x0003e80009121844 */
[----:B------:R1:W-:Y:S04]  /*36e50*/  LDGSTS.E [R42+0x1000], [R62.64], P2 ;  /* 0x010000003e2a7fae */ /* 0x0003e80009121844 */
[----:B----4-:R-:W4:Y:S04]  /*36e60*/  LDL.64 R36, [R1+0x4790] ;  /* 0x0047900001247983 */ /* 0x010f280000100a00 */
[----:B------:R2:W-:Y:S04]  /*36e70*/  LDGSTS.E [R42+0x1400], [R18.64], P2 ;  /* 0x01400000122a7fae */ /* 0x0005e80009121844 */
[----:B-1----:R-:W3:Y:S04]  /*36e80*/  LDL.64 R46, [R1+0x4798] ;  /* 0x00479800012e7983 */ /* 0x002ee80000100a00 */
[----:B------:R1:W-:Y:S04]  /*36e90*/  LDGSTS.E [R42+0x1800], [R32.64], P2 ;  /* 0x01800000202a7fae */ /* 0x0003e80009121844 */
[----:B------:R-:W3:Y:S04]  /*36ea0*/  LDL.64 R62, [R1+0x47b0] ;  /* 0x0047b000013e7983 */ /* 0x000ee80000100a00 */
[----:B------:R1:W-:Y:S04]  /*36eb0*/  LDGSTS.E [R42+0x1c00], [R30.64], P2 ;  /* 0x01c000001e2a7fae */ /* 0x0003e80009121844 */
[----:B------:R1:W-:Y:S04]  /*36ec0*/  LDGSTS.E [R42+0x2000], [R44.64], P2 ;  /* 0x020000002c2a7fae */ /* 0x0003e80009121844 */
[----:B------:R2:W-:Y:S04]  /*36ed0*/  LDGSTS.E [R42+0x2400], [R28.64], P2 ;  /* 0x024000001c2a7fae */ /* 0x0005e80009121844 */
        /* <DEDUP_REMOVED lines=8> */
[----:B------:R1:W-:Y:S04]  /*36f60*/  LDGSTS.E [R42+0x4000], [R50.64], P2 ;  /* 0x04000000322a7fae */ /* 0x0003e80009121844 */
[----:B------:R2:W-:Y:S04]  /*36f70*/  LDGSTS.E [R42+0x4400], [R48.64], P2 ;  /* 0x04400000302a7fae */ /* 0x0005e80009121844 */
[----:B-1----:R-:W3:Y:S04]  /*36f80*/  LDL.64 R34, [R1+0x47d8] ;  /* 0x0047d80001227983 */ /* 0x002ee80000100a00 */
[----:B------:R-:W3:Y:S04]  /*36f90*/  LDL.64 R50, [R1+0x47f0] ;  /* 0x0047f00001327983 */ /* 0x000ee80000100a00 */
[----:B------:R1:W-:Y:S04]  /*36fa0*/  LDGSTS.E [R42+0x4800], [R64.64], P2 ;  /* 0x04800000402a7fae */ /* 0x0003e80009121844 */
[----:B--2---:R2:W-:Y:S04]  /*36fb0*/  LDGSTS.E [R42+0x4c00], [R40.64], P2 ;  /* 0x04c00000282a7fae */ /* 0x0045e80009121844 */
[----:B------:R-:W3:Y:S04]  /*36fc0*/  LDL.64 R16, [R1+0x4830] ;  /* 0x0048300001107983 */ /* 0x000ee80000100a00 */
[----:B-1----:R-:W3:Y:S04]  /*36fd0*/  LDL.64 R64, [R1+0x4828] ;  /* 0x0048280001407983 */ /* 0x002ee80000100a00 */
[----:B--2---:R-:W2:Y:S04]  /*36fe0*/  LDL.64 R40, [R1+0x4838] ;  /* 0x0048380001287983 */ /* 0x004ea80000100a00 */
[----:B------:R-:W2:Y:S04]  /*36ff0*/  LDL.64 R48, [R1+0x4840] ;  /* 0x0048400001307983 */ /* 0x000ea80000100a00 */
        /* <DEDUP_REMOVED lines=8> */
[----:B----4-:R1:W-:Y:S04]  /*37080*/  LDGSTS.E [R42+0x5000], [R36.64], P2 ;  /* 0x05000000242a7fae */ /* 0x0103e80009121844 */
[----:B---3--:R3:W-:Y:S04]  /*37090*/  LDGSTS.E [R42+0x5400], [R46.64], P2 ;  /* 0x054000002e2a7fae */ /* 0x0087e80009121844 */
[----:B-1----:R-:W4:Y:S04]  /*370a0*/  LDL.64 R36, [R1+0x4850] ;  /* 0x0048500001247983 */ /* 0x002f280000100a00 */
[----:B------:R1:W-:Y:S04]  /*370b0*/  LDGSTS.E [R42+0x5800], [R62.64], P2 ;  /* 0x058000003e2a7fae */ /* 0x0003e80009121844 */
[----:B---3--:R-:W3:Y:S04]  /*370c0*/  LDL.64 R46, [R1+0x2140] ;  /* 0x00214000012e7983 */ /* 0x008ee80000100a00 */
[----:B-1----:R-:W3:Y:S04]  /*370d0*/  LDL.64 R62, [R1+0x2350] ;  /* 0x00235000013e7983 */ /* 0x002ee80000100a00 */
[----:B------:R1:W-:Y:S04]  /*370e0*/  LDGSTS.E [R42+0x5c00], [R44.64], P2 ;  /* 0x05c000002c2a7fae */ /* 0x0003e80009121844 */
[----:B------:R1:W-:Y:S04]  /*370f0*/  LDGSTS.E [R42+0x6000], [R38.64], P2 ;  /* 0x06000000262a7fae */ /* 0x0003e80009121844 */
[----:B-1----:R-:W3:Y:S04]  /*37100*/  LDL.64 R44, [R1+0x22c0] ;  /* 0x0022c000012c7983 */ /* 0x002ee80000100a00 */
[----:B------:R-:W3:Y:S04]  /*37110*/  LDL.64 R38, [R1+0x2100] ;  /* 0x0021000001267983 */ /* 0x000ee80000100a00 */
[----:B------:R1:W-:Y:S04]  /*37120*/  LDGSTS.E [R42+0x6400], [R34.64], P2 ;  /* 0x06400000222a7fae */ /* 0x0003e80009121844 */
[----:B------:R1:W-:Y:S04]  /*37130*/  LDGSTS.E [R42+0x6800], [R50.64], P2 ;  /* 0x06800000322a7fae */ /* 0x0003e80009121844 */
[----:B------:R2:W-:Y:S04]  /*37140*/  LDGSTS.E [R42+0x6c00], [R234.64], P2 ;  /* 0x06c00000ea2a7fae */ /* 0x0005e80009121844 */
[----:B-1----:R-:W3:Y:S04]  /*37150*/  LDL.64 R34, [R1+0x20a0] ;  /* 0x0020a00001227983 */ /* 0x002ee80000100a00 */
[----:B------:R-:W3:Y:S04]  /*37160*/  LDL.64 R50, [R1+0x2040] ;  /* 0x0020400001327983 */ /* 0x000ee80000100a00 */
[----:B------:R1:W-:Y:S04]  /*37170*/  LDGSTS.E [R42+0x7000], [R232.64], P2 ;  /* 0x07000000e82a7fae */ /* 0x0003e80009121844 */
[----:B------:R1:W-:Y:S04]  /*37180*/  LDGSTS.E [R42+0x7400], [R230.64], P2 ;  /* 0x07400000e62a7fae */ /* 0x0003e80009121844 */
[----:B------:R1:W-:Y:S04]  /*37190*/  LDGSTS.E [R42+0x7800], [R14.64], P2 ;  /* 0x078000000e2a7fae */ /* 0x0003e80009121844 */
[----:B------:R1:W-:Y:S04]  /*371a0*/  LDGSTS.E [R42+0x7c00], [R64.64], P2 ;  /* 0x07c00000402a7fae */ /* 0x0003e80009121844 */
[----:B------:R2:W-:Y:S04]  /*371b0*/  LDGSTS.E [R42+0x8000], [R16.64], P2 ;  /* 0x08000000102a7fae */ /* 0x0005e80009121844 */
[----:B--2---:R2:W-:Y:S04]  /*371c0*/  LDGSTS.E [R42+0x8400], [R40.64], P2 ;  /* 0x08400000282a7fae */ /* 0x0045e80009121844 */
[----:B-1----:R-:W3:Y:S04]  /*371d0*/  LDL.64 R64, [R1+0x1ef0] ;  /* 0x001ef00001407983 */ /* 0x002ee80000100a00 */
[----:B------:R1:W-:Y:S04]  /*371e0*/  LDGSTS.E [R42+0x8800], [R48.64], P2 ;  /* 0x08800000302a7fae */ /* 0x0003e80009121844 */
[----:B--2---:R-:W3:Y:S04]  /*371f0*/  LDL.64 R40, [R1+0x1e40] ;  /* 0x001e400001287983 */ /* 0x004ee80000100a00 */
[----:B------:R-:W3:Y:S04]  /*37200*/  LDL.64 R234, [R1+0x17e0] ;  /* 0x0017e00001ea7983 */ /* 0x000ee80000100a00 */
[----:B-1----:R-:W3:Y:S04]  /*37210*/  LDL.64 R48, [R1+0x1de0] ;  /* 0x001de00001307983 */ /* 0x002ee80000100a00 */
[----:B------:R-:W3:Y:S04]  /*37220*/  LDL.64 R232, [R1+0x1510] ;  /* 0x0015100001e87983 */ /* 0x000ee80000100a00 */
[----:B------:R-:W3:Y:S04]  /*37230*/  LDL.64 R230, [R1+0x1400] ;  /* 0x0014000001e67983 */ /* 0x000ee80000100a00 */
[----:B------:R-:W3:Y:S04]  /*37240*/  LDL.64 R14, [R1+0x12e0] ;  /* 0x0012e000010e7983 */ /* 0x000ee80000100a00 */
[----:B------:R-:W3:Y:S04]  /*37250*/  LDL.64 R16, [R1+0xf30] ;  /* 0x000f300001107983 */ /* 0x000ee80000100a00 */
[----:B----4-:R1:W-:Y:S04]  /*37260*/  LDGSTS.E [R42+0x8c00], [R36.64], P2 ;  /* 0x08c00000242a7fae */ /* 0x0103e80009121844 */
[----:B------:R4:W-:Y:S04]  /*37270*/  LDGSTS.E [R42+0x9000], [R18.64], P2 ;  /* 0x09000000122a7fae */ /* 0x0009e80009121844 */
[----:B------:R1:W-:Y:S04]  /*37280*/  LDGSTS.E [R42+0x9400], [R32.64], P2 ;  /* 0x09400000202a7fae */ /* 0x0003e80009121844 */
[----:B------:R3:W-:Y:S04]  /*37290*/  LDGSTS.E [R42+0x9800], [R30.64], P2 ;  /* 0x098000001e2a7fae */ /* 0x0007e80009121844 */
[----:B---3--:R3:W-:Y:S04]  /*372a0*/  LDGSTS.E [R42+0x9c00], [R62.64], P2 ;  /* 0x09c000003e2a7fae */ /* 0x0087e80009121844 */
[----:B-1----:R-:W2:Y:S04]  /*372b0*/  LDL.64 R36, [R1+0x1d90] ;  /* 0x001d900001247983 */ /* 0x002ea80000100a00 */
[----:B------:R1:W-:Y:S04]  /*372c0*/  LDGSTS.E [R42+0xa000], [R28.64], P2 ;  /* 0x0a0000001c2a7fae */ /* 0x0003e80009121844 */
[----:B---3--:R-:W3:Y:S04]  /*372d0*/  LDL.64 R62, [R1+0x1b30] ;  /* 0x001b3000013e7983 */ /* 0x008ee80000100a00 */
[----:B----4-:R-:W4:Y:S04]  /*372e0*/  LDL.64 R18, [R1+0x3bb0] ;  /* 0x003bb00001127983 */ /* 0x010f280000100a00 */
[----:B------:R1:W-:Y:S04]  /*372f0*/  LDGSTS.E [R42+0xa400], [R44.64], P2 ;  /* 0x0a4000002c2a7fae */ /* 0x0003e80009121844 */
[----:B------:R1:W-:Y:S04]  /*37300*/  LDGSTS.E [R42+0xa800], [R20.64], P2 ;  /* 0x0a800000142a7fae */ /* 0x0003e80009121844 */
[----:B------:R1:W-:Y:S04]  /*37310*/  LDGSTS.E [R42+0xac00], [R22.64], P2 ;  /* 0x0ac00000162a7fae */ /* 0x0003e80009121844 */
[----:B-1----:R-:W4:Y:S04]  /*37320*/  LDL.64 R44, [R1+0x19f0] ;  /* 0x0019f000012c7983 */ /* 0x002f280000100a00 */
[----:B------:R1:W-:Y:S04]  /*37330*/  LDGSTS.E [R42+0xb000], [R24.64], P2 ;  /* 0x0b000000182a7fae */ /* 0x0003e80009121844 */
[----:B------:R1:W-:Y:S04]  /*37340*/  LDGSTS.E [R42+0xb400], [R26.64], P2 ;  /* 0x0b4000001a2a7fae */ /* 0x0003e80009121844 */
[----:B------:R1:W-:Y:S04]  /*37350*/  LDGSTS.E [R42+0xb800], [R46.64], P2 ;  /* 0x0b8000002e2a7fae */ /* 0x0003e80009121844 */
[----:B------:R1:W-:Y:S04]  /*37360*/  LDGSTS.E [R42+0xbc00], [R38.64], P2 ;  /* 0x0bc00000262a7fae */ /* 0x0003e80009121844 */
[----:B-1----:R-:W4:Y:S04]  /*37370*/  LDL.64 R26, [R1+0x3c80] ;  /* 0x003c8000011a7983 */ /* 0x002f280000100a00 */
[----:B------:R-:W4:Y:S04]  /*37380*/  LDL.64 R46, [R1+0x19b0] ;  /* 0x0019b000012e7983 */ /* 0x000f280000100a00 */
[----:B------:R-:W4:Y:S04]  /*37390*/  LDL.64 R38, [R1+0x1960] ;  /* 0x0019600001267983 */ /* 0x000f280000100a00 */
[----:B------:R1:W-:Y:S04]  /*373a0*/  LDGSTS.E [R42+0xc000], [R34.64], P2 ;  /* 0x0c000000222a7fae */ /* 0x0003e80009121844 */
[----:B------:R1:W-:Y:S04]  /*373b0*/  LDGSTS.E [R42+0xc400], [R50.64], P2 ;  /* 0x0c400000322a7fae */ /* 0x0003e80009121844 */
[----:B------:R-:W4:Y:S04]  /*373c0*/  LDL.64 R32, [R1+0x3b48] ;  /* 0x003b480001207983 */ /* 0x000f280000100a00 */
[----:B------:R-:W4:Y:S04]  /*373d0*/  LDL.64 R30, [R1+0x3a40] ;  /* 0x003a4000011e7983 */ /* 0x000f280000100a00 */
[----:B-1----:R-:W4:Y:S04]  /*373e0*/  LDL.64 R50, [R1+0xfa0] ;  /* 0x000fa00001327983 */ /* 0x002f280000100a00 */
[----:B------:R-:W4:Y:S04]  /*373f0*/  LDL.64 R28, [R1+0x3960] ;  /* 0x00396000011c7983 */ /* 0x000f280000100a00 */
[----:B------:R1:W-:Y:S04]  /*37400*/  LDGSTS.E [R42+0xc800], [R64.64], P2 ;  /* 0x0c800000402a7fae */ /* 0x0003e80009121844 */
[----:B------:R-:W4:Y:S04]  /*37410*/  LDL.64 R20, [R1+0x36f8] ;  /* 0x0036f80001147983 */ /* 0x000f280000100a00 */
[----:B------:R1:W-:Y:S04]  /*37420*/  LDGSTS.E [R42+0xcc00], [R40.64], P2 ;  /* 0x0cc00000282a7fae */ /* 0x0003e80009121844 */
[----:B-1----:R-:W4:Y:S04]  /*37430*/  LDL.64 R64, [R1+0x4870] ;  /* 0x0048700001407983 */ /* 0x002f280000100a00 */
[----:B------:R1:W-:Y:S04]  /*37440*/  LDGSTS.E [R42+0xd000], [R48.64], P2 ;  /* 0x0d000000302a7fae */ /* 0x0003e80009121844 */
[----:B------:R-:W4:Y:S04]  /*37450*/  LDL.64 R40, [R1+0x3bf8] ;  /* 0x003bf80001287983 */ /* 0x000f280000100a00 */
[----:B------:R-:W4:Y:S04]  /*37460*/  LDL.64 R22, [R1+0x3470] ;  /* 0x0034700001167983 */ /* 0x000f280000100a00 */
[----:B------:R-:W4:Y:S04]  /*37470*/  LDL.64 R24, [R1+0x3148] ;  /* 0x0031480001187983 */ /* 0x000f280000100a00 */
[----:B------:R-:W4:Y:S04]  /*37480*/  LDL.64 R34, [R1+0x3110] ;  /* 0x0031100001227983 */ /* 0x000f280000100a00 */
[----:B-1----:R-:W4:Y:S04]  /*37490*/  LDL.64 R48, [R1+0x3058] ;  /* 0x0030580001307983 */ /* 0x002f280000100a00 */
[----:B--2---:R1:W-:Y:S04]  /*374a0*/  LDGSTS.E [R42+0xd400], [R36.64], P2 ;  /* 0x0d400000242a7fae */ /* 0x0043e80009121844 */
[----:B---3--:R2:W-:Y:S04]  /*374b0*/  LDGSTS.E [R42+0xd800], [R62.64], P2 ;  /* 0x0d8000003e2a7fae */ /* 0x0085e80009121844 */
[----:B-1----:R-:W3:Y:S04]  /*374c0*/  LDL.64 R36, [R1+0x39e8] ;  /* 0x0039e80001247983 */ /* 0x002ee80000100a00 */
[----:B--2---:R-:W2:Y:S04]  /*374d0*/  LDL.64 R62, [R1+0x3888] ;  /* 0x00388800013e7983 */ /* 0x004ea80000100a00 */
[----:B----4-:R1:W-:Y:S04]  /*374e0*/  LDGSTS.E [R42+0xdc00], [R44.64], P2 ;  /* 0x0dc000002c2a7fae */ /* 0x0103e80009121844 */
[----:B-1----:R-:W1:Y:S04]  /*374f0*/  S2R R45, SR_TID.X ;  /* 0x00000000002d7919 */ /* 0x002e680000002100 */
[----:B------:R1:W-:Y:S04]  /*37500*/  LDGSTS.E [R42+0xe000], [R46.64], P2 ;  /* 0x0e0000002e2a7fae */ /* 0x0003e80009121844 */
[----:B------:R4:W-:Y:S04]  /*37510*/  LDGSTS.E [R42+0xe400], [R38.64], P2 ;  /* 0x0e400000262a7fae */ /* 0x0009e80009121844 */
[----:B------:R4:W-:Y:S01]  /*37520*/  LDGSTS.E [R42+0xe800], [R234.64], P2 ;  /* 0x0e800000ea2a7fae */ /* 0x0009e20009121844 */
[----:B-1----:R-:W-:-:S03]  /*37530*/  LOP3.LUT R47, R45, 0x1f, RZ, 0xc0, !PT ;  /* 0x0000001f2d2f7812 */ /* 0x002fc600078ec0ff */
[----:B------:R1:W-:Y:S04]  /*37540*/  LDGSTS.E [R42+0xec00], [R232.64], P2 ;  /* 0x0ec00000e82a7fae */ /* 0x0003e80009121844 */
[----:B------:R-:W2:Y:S04]  /*37550*/  LDL.64 R44, [R1+0x2f80] ;  /* 0x002f8000012c7983 */ /* 0x000ea80000100a00 */
[----:B----4-:R-:W2:Y:S04]  /*37560*/  LDL.64 R38, [R1+0x2c98] ;  /* 0x002c980001267983 */ /* 0x010ea80000100a00 */
[----:B------:R1:W-:Y:S04]  /*37570*/  LDGSTS.E [R42+0xf000], [R230.64], P2 ;  /* 0x0f000000e62a7fae */ /* 0x0003e80009121844 */
[----:B------:R1:W-:Y:S04]  /*37580*/  LDGSTS.E [R42+0xf400], [R14.64], P2 ;  /* 0x0f4000000e2a7fae */ /* 0x0003e80009121844 */
[----:B------:R1:W-:Y:S01]  /*37590*/  LDGSTS.E [R42+0xf800], [R50.64], P2 ;  /* 0x0f800000322a7fae */ /* 0x0003e20009121844 */
[----:B------:R-:W-:-:S03]  /*375a0*/  IMAD.SHL.U32 R47, R47, 0x4, RZ ;  /* 0x000000042f2f7824 */ /* 0x000fc600078e00ff */
[----:B------:R1:W-:Y:S04]  /*375b0*/  LDGSTS.E [R42+0xfc00], [R16.64], P2 ;  /* 0x0fc00000102a7fae */ /* 0x0003e80009121844 */
[----:B------:R-:W2:Y:S04]  /*375c0*/  LDL.64 R234, [R1+0x2748] ;  /* 0x0027480001ea7983 */ /* 0x000ea80000100a00 */
[----:B-1----:R-:W2:Y:S01]  /*375d0*/  LDL.64 R50, [R1+0x2aa0] ;  /* 0x002aa00001327983 */ /* 0x002ea20000100a00 */
[----:B------:R-:W-:-:S03]  /*375e0*/  LOP3.LUT R47, R47, 0x10, RZ, 0x3c, !PT ;  /* 0x000000102f2f7812 */ /* 0x000fc600078e3cff */
[----:B------:R-:W2:Y:S04]  /*375f0*/  LDL.64 R232, [R1+0x26f0] ;  /* 0x0026f00001e87983 */ /* 0x000ea80000100a00 */
[----:B------:R1:W-:Y:S04]  /*37600*/  LDGSTS.E [R47+0x80], [R64.64], P2 ;  /* 0x00080000402f7fae */ /* 0x0003e80009121844 */
[----:B------:R1:W-:Y:S04]  /*37610*/  LDGSTS.E [R47+0x480], [R26.64], P2 ;  /* 0x004800001a2f7fae */ /* 0x0003e80009121844 */
[----:B------:R1:W-:Y:S04]  /*37620*/  LDGSTS.E [R47+0x880], [R40.64], P2 ;  /* 0x00880000282f7fae */ /* 0x0003e80009121844 */
[----:B-1----:R-:W2:Y:S04]  /*37630*/  LDL.64 R64, [R1+0x29d8] ;  /* 0x0029d80001407983 */ /* 0x002ea80000100a00 */
[----:B------:R-:W2:Y:S04]  /*37640*/  LDL.64 R26, [R1+0x2990] ;  /* 0x00299000011a7983 */ /* 0x000ea80000100a00 */
[----:B------:R-:W2:Y:S04]  /*37650*/  LDL.64 R40, [R1+0x2948] ;  /* 0x0029480001287983 */ /* 0x000ea80000100a00 */
[----:B------:R1:W-:Y:S04]  /*37660*/  LDGSTS.E [R47+0xc80], [R18.64], P2 ;  /* 0x00c80000122f7fae */ /* 0x0003e80009121844 */
[----:B------:R1:W-:Y:S04]  /*37670*/  LDGSTS.E [R47+0x1080], [R32.64], P2 ;  /* 0x01080000202f7fae */ /* 0x0003e80009121844 */
[----:B------:R1:W-:Y:S04]  /*37680*/  LDGSTS.E [R47+0x1480], [R30.64], P2 ;  /* 0x014800001e2f7fae */ /* 0x0003e80009121844 */
[----:B------:R-:W2:Y:S04]  /*37690*/  LDL.64 R230, [R1+0x26a8] ;  /* 0x0026a80001e67983 */ /* 0x000ea80000100a00 */
[----:B------:R-:W2:Y:S04]  /*376a0*/  LDL.64 R14, [R1+0x2660] ;  /* 0x00266000010e7983 */ /* 0x000ea80000100a00 */
[----:B------:R-:W2:Y:S04]  /*376b0*/  LDL.64 R16, [R1+0x25e0] ;  /* 0x0025e00001107983 */ /* 0x000ea80000100a00 */
[----:B-1----:R-:W2:Y:S04]  /*376c0*/  LDL.64 R18, [R1+0x2490] ;  /* 0x0024900001127983 */ /* 0x002ea80000100a00 */
[----:B------:R-:W2:Y:S04]  /*376d0*/  LDL.64 R32, [R1+0x2458] ;  /* 0x0024580001207983 */ /* 0x000ea80000100a00 */
[----:B------:R-:W2:Y:S04]  /*376e0*/  LDL.64 R30, [R1+0x23f8] ;  /* 0x0023f800011e7983 */ /* 0x000ea80000100a00 */
[----:B---3--:R1:W-:Y:S04]  /*376f0*/  LDGSTS.E [R47+0x1880], [R36.64], P2 ;  /* 0x01880000242f7fae */ /* 0x0083e80009121844 */
[----:B------:R3:W-:Y:S04]  /*37700*/  LDGSTS.E [R47+0x1c80], [R28.64], P2 ;  /* 0x01c800001c2f7fae */ /* 0x0007e80009121844 */
[----:B--2---:R2:W-:Y:S04]  /*37710*/  LDGSTS.E [R47+0x2080], [R62.64], P2 ;  /* 0x020800003e2f7fae */ /* 0x0045e80009121844 */
[----:B-1----:R-:W4:Y:S04]  /*37720*/  LDL.64 R36, [R1+0x2900] ;  /* 0x0029000001247983 */ /* 0x002f280000100a00 */
[----:B------:R1:W-:Y:S04]  /*37730*/  LDGSTS.E [R47+0x2480], [R20.64], P2 ;  /* 0x02480000142f7fae */ /* 0x0003e80009121844 */
[----:B--2---:R-:W2:Y:S04]  /*37740*/  LDL.64 R62, [R1+0x2848] ;  /* 0x00284800013e7983 */ /* 0x004ea80000100a00 */
[----:B------:R1:W-:Y:S04]  /*37750*/  LDGSTS.E [R47+0x2880], [R22.64], P2 ;  /* 0x02880000162f7fae */ /* 0x0003e80009121844 */
[----:B------:R1:W-:Y:S04]  /*37760*/  LDGSTS.E [R47+0x2c80], [R24.64], P2 ;  /* 0x02c80000182f7fae */ /* 0x0003e80009121844 */
[----:B------:R1:W-:Y:S04]  /*37770*/  LDGSTS.E [R47+0x3080], [R34.64], P2 ;  /* 0x03080000222f7fae */ /* 0x0003e80009121844 */
[----:B------:R1:W-:Y:S04]  /*37780*/  LDGSTS.E [R47+0x3480], [R48.64], P2 ;  /* 0x03480000302f7fae */ /* 0x0003e80009121844 */
[----:B---3--:R-:W3:Y:S04]  /*37790*/  LDL.64 R28, [R1+0x2388] ;  /* 0x00238800011c7983 */ /* 0x008ee80000100a00 */
[----:B-1----:R-:W3:Y:S04]  /*377a0*/  LDL.64 R34, [R1+0x2800] ;  /* 0x0028000001227983 */ /* 0x002ee80000100a00 */
[----:B------:R-:W3:Y:S04]  /*377b0*/  LDL.64 R48, [R1+0x27c8] ;  /* 0x0027c80001307983 */ /* 0x000ee80000100a00 */
[----:B------:R-:W3:Y:S04]  /*377c0*/  LDL.64 R20, [R1+0x2308] ;  /* 0x0023080001147983 */ /* 0x000ee80000100a00 */
[----:B------:R-:W3:Y:S04]  /*377d0*/  LDL.64 R22, [R1+0x22b8] ;  /* 0x0022b80001167983 */ /* 0x000ee80000100a00 */
[----:B------:R1:W-:Y:S04]  /*377e0*/  LDGSTS.E [R47+0x3880], [R44.64], P2 ;  /* 0x038800002c2f7fae */ /* 0x0003e80009121844 */
[----:B------:R1:W-:Y:S04]  /*377f0*/  LDGSTS.E [R47+0x3c80], [R38.64], P2 ;  /* 0x03c80000262f7fae */ /* 0x0003e80009121844 */
[----:B------:R-:W3:Y:S04]  /*37800*/  LDL.64 R24, [R1+0x2278] ;  /* 0x0022780001187983 */ /* 0x000ee80000100a00 */
[----:B-1----:R-:W3:Y:S04]  /*37810*/  LDL.64 R44, [R1+0x2550] ;  /* 0x00255000012c7983 */ /* 0x002ee80000100a00 */
[----:B------:R-:W3:Y:S04]  /*37820*/  LDL.64 R38, [R1+0x2628] ;  /* 0x0026280001267983 */ /* 0x000ee80000100a00 */
[----:B------:R1:W-:Y:S04]  /*37830*/  LDGSTS.E [R47+0x4080], [R50.64], P2 ;  /* 0x04080000322f7fae */ /* 0x0003e80009121844 */
[----:B-1----:R-:W3:Y:S04]  /*37840*/  LDL.64 R50, [R1+0x2598] ;  /* 0x0025980001327983 */ /* 0x002ee80000100a00 */
[----:B------:R1:W-:Y:S04]  /*37850*/  LDGSTS.E [R47+0x4480], [R64.64], P2 ;  /* 0x04480000402f7fae */ /* 0x0003e80009121844 */
[----:B------:R1:W-:Y:S04]  /*37860*/  LDGSTS.E [R47+0x4880], [R26.64], P2 ;  /* 0x048800001a2f7fae */ /* 0x0003e80009121844 */
[----:B------:R1:W-:Y:S04]  /*37870*/  LDGSTS.E [R47+0x4c80], [R40.64], P2 ;  /* 0x04c80000282f7fae */ /* 0x0003e80009121844 */
[----:B-1----:R-:W3:Y:S04]  /*37880*/  LDL.64 R64, [R1+0x2508] ;  /* 0x0025080001407983 */ /* 0x002ee80000100a00 */
[----:B------:R-:W3:Y:S04]  /*37890*/  LDL.64 R26, [R1+0x2228] ;  /* 0x00222800011a7983 */ /* 0x000ee80000100a00 */
[----:B------:R-:W3:Y:S04]  /*378a0*/  LDL.64 R40, [R1+0x23c0] ;  /* 0x0023c00001287983 */ /* 0x000ee80000100a00 */
[----:B----4-:R1:W-:Y:S04]  /*378b0*/  LDGSTS.E [R47+0x5080], [R36.64], P2 ;  /* 0x05080000242f7fae */ /* 0x0103e80009121844 */
[----:B--2---:R2:W-:Y:S04]  /*378c0*/  LDGSTS.E [R47+0x5480], [R62.64], P2 ;  /* 0x054800003e2f7fae */ /* 0x0045e80009121844 */
[----:B-1----:R-:W4:Y:S04]  /*378d0*/  LDL.64 R36, [R1+0x2348] ;  /* 0x0023480001247983 */ /* 0x002f280000100a00 */
[----:B--2---:R-:W2:Y:S04]  /*378e0*/  LDL.64 R62, [R1+0x21b8] ;  /* 0x0021b800013e7983 */ /* 0x004ea80000100a00 */
[----:B---3--:R1:W-:Y:S04]  /*378f0*/  LDGSTS.E [R47+0x5880], [R34.64], P2 ;  /* 0x05880000222f7fae */ /* 0x0083e80009121844 */
[----:B------:R3:W-:Y:S04]  /*37900*/  LDGSTS.E [R47+0x5c80], [R48.64], P2 ;  /* 0x05c80000302f7fae */ /* 0x0007e80009121844 */
[----:B------:R1:W-:Y:S04]  /*37910*/  LDGSTS.E [R47+0x6080], [R236.64], P2 ;  /* 0x06080000ec2f7fae */ /* 0x0003e80009121844 */
[----:B------:R1:W-:Y:S04]  /*37920*/  LDGSTS.E [R47+0x6480], [R234.64], P2 ;  /* 0x06480000ea2f7fae */ /* 0x0003e80009121844 */
[----:B------:R3:W-:Y:S04]  /*37930*/  LDGSTS.E [R47+0x6880], [R232.64], P2 ;  /* 0x06880000e82f7fae */ /* 0x0007e80009121844 */
[----:B------:R3:W-:Y:S04]  /*37940*/  LDGSTS.E [R47+0x6c80], [R230.64], P2 ;  /* 0x06c80000e62f7fae */ /* 0x0007e80009121844 */
[----:B-1----:R-:W2:Y:S04]  /*37950*/  LDL.64 R34, [R1+0x2178] ;  /* 0x0021780001227983 */ /* 0x002ea80000100a00 */
[----:B------:R1:W-:Y:S04]  /*37960*/  LDGSTS.E [R47+0x7080], [R14.64], P2 ;  /* 0x070800000e2f7fae */ /* 0x0003e80009121844 */
[----:B---3--:R-:W2:Y:S04]  /*37970*/  LDL.64 R48, [R1+0x2138] ;  /* 0x0021380001307983 */ /* 0x008ea80000100a00 */
[----:B------:R1:W-:Y:S04]  /*37980*/  LDGSTS.E [R47+0x7480], [R38.64], P2 ;  /* 0x07480000262f7fae */ /* 0x0003e80009121844 */
[----:B------:R1:W-:Y:S04]  /*37990*/  LDGSTS.E [R47+0x7880], [R16.64], P2 ;  /* 0x07880000102f7fae */ /* 0x0003e80009121844 */
[----:B------:R-:W2:Y:S04]  /*379a0*/  LDL.64 R236, [R1+0x1ca8] ;  /* 0x001ca80001ec7983 */ /* 0x000ea80000100a00 */
[----:B-1----:R-:W2:Y:S04]  /*379b0*/  LDL.64 R38, [R1+0x20e8] ;  /* 0x0020e80001267983 */ /* 0x002ea80000100a00 */
[----:B------:R-:W2:Y:S04]  /*379c0*/  LDL.64 R234, [R1+0x19e8] ;  /* 0x0019e80001ea7983 */ /* 0x000ea80000100a00 */
[----:B------:R1:W-:Y:S04]  /*379d0*/  LDGSTS.E [R47+0x7c80], [R50.64], P2 ;  /* 0x07c80000322f7fae */ /* 0x0003e80009121844 */
[----:B------:R1:W-:Y:S04]  /*379e0*/  LDGSTS.E [R47+0x8080], [R44.64], P2 ;  /* 0x080800002c2f7fae */ /* 0x0003e80009121844 */
[----:B------:R-:W2:Y:S04]  /*379f0*/  LDL.64 R232, [R1+0x19a8] ;  /* 0x0019a80001e87983 */ /* 0x000ea80000100a00 */
[----:B-1----:R-:W2:Y:S04]  /*37a00*/  LDL.64 R50, [R1+0x2098] ;  /* 0x0020980001327983 */ /* 0x002ea80000100a00 */
[----:B------:R-:W2:Y:S04]  /*37a10*/  LDL.64 R44, [R1+0x1fe8] ;  /* 0x001fe800012c7983 */ /* 0x000ea80000100a00 */
[----:B------:R1:W-:Y:S04]  /*37a20*/  LDGSTS.E [R47+0x8480], [R64.64], P2 ;  /* 0x08480000402f7fae */ /* 0x0003e80009121844 */
[----:B------:R1:W-:Y:S04]  /*37a30*/  LDGSTS.E [R47+0x8880], [R18.64], P2 ;  /* 0x08880000122f7fae */ /* 0x0003e80009121844 */
[----:B------:R1:W-:Y:S04]  /*37a40*/  LDGSTS.E [R47+0x8c80], [R32.64], P2 ;  /* 0x08c80000202f7fae */ /* 0x0003e80009121844 */
[----:B-1----:R-:W2:Y:S04]  /*37a50*/  LDL.64 R64, [R1+0x1eb8] ;  /* 0x001eb80001407983 */ /* 0x002ea80000100a00 */
[----:B------:R1:W-:Y:S04]  /*37a60*/  LDGSTS.E [R47+0x9080], [R30.64], P2 ;  /* 0x090800001e2f7fae */ /* 0x0003e80009121844 */
[----:B------:R1:W-:Y:S04]  /*37a70*/  LDGSTS.E [R47+0x9480], [R40.64], P2 ;  /* 0x09480000282f7fae */ /* 0x0003e80009121844 */
[----:B------:R1:W-:Y:S04]  /*37a80*/  LDGSTS.E [R47+0x9880], [R28.64], P2 ;  /* 0x098800001c2f7fae */ /* 0x0003e80009121844 */
[----:B------:R-:W2:Y:S04]  /*37a90*/  LDL.64 R230, [R1+0x17a8] ;  /* 0x0017a80001e67983 */ /* 0x000ea80000100a00 */
[----:B-1----:R-:W2:Y:S04]  /*37aa0*/  LDL.64 R40, [R1+0x1e38] ;  /* 0x001e380001287983 */ /* 0x002ea80000100a00 */
[----:B------:R-:W2:Y:S04]  /*37ab0*/  LDL.64 R14, [R1+0x1438] ;  /* 0x00143800010e7983 */ /* 0x000ea80000100a00 */
[----:B------:R-:W2:Y:S04]  /*37ac0*/  LDL.64 R16, [R1+0x13d8] ;  /* 0x0013d80001107983 */ /* 0x000ea80000100a00 */
[----:B------:R-:W2:Y:S04]  /*37ad0*/  LDL.64 R18, [R1+0x1148] ;  /* 0x0011480001127983 */ /* 0x000ea80000100a00 */
[----:B------:R-:W2:Y:S04]  /*37ae0*/  LDL.64 R32, [R1+0xf28] ;  /* 0x000f280001207983 */ /* 0x000ea80000100a00 */
[----:B------:R-:W2:Y:S04]  /*37af0*/  LDL.64 R30, [R1+0x3c68] ;  /* 0x003c6800011e7983 */ /* 0x000ea80000100a00 */
[----:B------:R-:W2:Y:S04]  /*37b00*/  LDL.64 R28, [R1+0x3bf0] ;  /* 0x003bf000011c7983 */ /* 0x000ea80000100a00 */
[----:B----4-:R1:W-:Y:S04]  /*37b10*/  LDGSTS.E [R47+0x9c80], [R36.64], P2 ;  /* 0x09c80000242f7fae */ /* 0x0103e80009121844 */
[----:B------:R4:W-:Y:S04]  /*37b20*/  LDGSTS.E [R47+0xa080], [R20.64], P2 ;  /* 0x0a080000142f7fae */ /* 0x0009e80009121844 */
[----:B------:R2:W-:Y:S04]  /*37b30*/  LDGSTS.E [R47+0xa480], [R22.64], P2 ;  /* 0x0a480000162f7fae */ /* 0x0005e80009121844 */
[----:B------:R2:W-:Y:S04]  /*37b40*/  LDGSTS.E [R47+0xa880], [R24.64], P2 ;  /* 0x0a880000182f7fae */ /* 0x0005e80009121844 */
[----:B-1----:R-:W3:Y:S04]  /*37b50*/  LDL.64 R36, [R1+0x1dd8] ;  /* 0x001dd80001247983 */ /* 0x002ee80000100a00 */
[----:B------:R1:W-:Y:S04]  /*37b60*/  LDGSTS.E [R47+0xac80], [R26.64], P2 ;  /* 0x0ac800001a2f7fae */ /* 0x0003e80009121844 */
[----:B--2---:R2:W-:Y:S04]  /*37b70*/  LDGSTS.E [R47+0xb080], [R62.64], P2 ;  /* 0x0b0800003e2f7fae */ /* 0x0045e80009121844 */
[----:B----4-:R-:W2:Y:S04]  /*37b80*/  LDL.64 R20, [R1+0x3b88] ;  /* 0x003b880001147983 */ /* 0x010ea80000100a00 */
[----:B-1----:R-:W2:Y:S04]  /*37b90*/  LDL.64 R26, [R1+0x1958] ;  /* 0x00195800011a7983 */ /* 0x002ea80000100a00 */
[----:B--2---:R-:W2:Y:S04]  /*37ba0*/  LDL.64 R62, [R1+0x1ae8] ;  /* 0x001ae800013e7983 */ /* 0x004ea80000100a00 */
[----:B------:R-:W2:Y:S04]  /*37bb0*/  LDL.64 R22, [R1+0x3a38] ;  /* 0x003a380001167983 */ /* 0x000ea80000100a00 */
[----:B------:R1:W-:Y:S04]  /*37bc0*/  LDGSTS.E [R47+0xb480], [R34.64], P2 ;  /* 0x0b480000222f7fae */ /* 0x0003e80009121844 */
[----:B------:R-:W2:Y:S04]  /*37bd0*/  LDL.64 R24, [R1+0x3918] ;  /* 0x0039180001187983 */ /* 0x000ea80000100a00 */
[----:B------:R1:W-:Y:S04]  /*37be0*/  LDGSTS.E [R47+0xb880], [R48.64], P2 ;  /* 0x0b880000302f7fae */ /* 0x0003e80009121844 */
[----:B-1----:R-:W2:Y:S04]  /*37bf0*/  LDL.64 R34, [R1+0x3880] ;  /* 0x0038800001227983 */ /* 0x002ea80000100a00 */
[----:B------:R-:W2:Y:S04]  /*37c00*/  LDL.64 R48, [R1+0x36f0] ;  /* 0x0036f00001307983 */ /* 0x000ea80000100a00 */
[----:B------:R1:W-:Y:S04]  /*37c10*/  LDGSTS.E [R47+0xbc80], [R38.64], P2 ;  /* 0x0bc80000262f7fae */ /* 0x0003e80009121844 */
[----:B-1----:R-:W2:Y:S04]  /*37c20*/  LDL.64 R38, [R1+0xf68] ;  /* 0x000f680001267983 */ /* 0x002ea80000100a00 */
[----:B------:R1:W-:Y:S04]  /*37c30*/  LDGSTS.E [R47+0xc080], [R50.64], P2 ;  /* 0x0c080000322f7fae */ /* 0x0003e80009121844 */
[----:B------:R1:W-:Y:S04]  /*37c40*/  LDGSTS.E [R47+0xc480], [R44.64], P2 ;  /* 0x0c4800002c2f7fae */ /* 0x0003e80009121844 */
[----:B-1----:R-:W2:Y:S04]  /*37c50*/  LDL.64 R50, [R1+0x3cf0] ;  /* 0x003cf00001327983 */ /* 0x002ea80000100a00 */
[----:B------:R-:W2:Y:S04]  /*37c60*/  LDL.64 R44, [R1+0x3338] ;  /* 0x00333800012c7983 */ /* 0x000ea80000100a00 */
[----:B------:R1:W-:Y:S04]  /*37c70*/  LDGSTS.E [R47+0xc880], [R64.64], P2 ;  /* 0x0c880000402f7fae */ /* 0x0003e80009121844 */
[----:B-1----:R-:W2:Y:S04]  /*37c80*/  LDL.64 R64, [R1+0x3b40] ;  /* 0x003b400001407983 */ /* 0x002ea80000100a00 */
[----:B------:R1:W-:Y:S04]  /*37c90*/  LDGSTS.E [R47+0xcc80], [R40.64], P2 ;  /* 0x0cc80000282f7fae */ /* 0x0003e80009121844 */
[----:B-1----:R-:W2:Y:S04]  /*37ca0*/  LDL.64 R40, [R1+0x39e0] ;  /* 0x0039e00001287983 */ /* 0x002ea80000100a00 */
[----:B---3--:R1:W-:Y:S04]  /*37cb0*/  LDGSTS.E [R47+0xd080], [R36.64], P2 ;  /* 0x0d080000242f7fae */ /* 0x0083e80009121844 */
[----:B------:R3:W-:Y:S04]  /*37cc0*/  LDGSTS.E [R47+0xd480], [R236.64], P2 ;  /* 0x0d480000ec2f7fae */ /* 0x0007e80009121844 */
[----:B-1----:R-:W4:Y:S04]  /*37cd0*/  LDL.64 R36, [R1+0x3140] ;  /* 0x0031400001247983 */ /* 0x002f280000100a00 */
[----:B---3--:R-:W3:Y:S04]  /*37ce0*/  LDL.64 R236, [R1+0x2840] ;  /* 0x0028400001ec7983 */ /* 0x008ee80000100a00 */
[----:B--2---:R1:W-:Y:S04]  /*37cf0*/  LDGSTS.E [R47+0xd880], [R62.64], P2 ;  /* 0x0d8800003e2f7fae */ /* 0x0043e80009121844 */
[----:B------:R2:W-:Y:S04]  /*37d00*/  LDGSTS.E [R47+0xdc80], [R234.64], P2 ;  /* 0x0dc80000ea2f7fae */ /* 0x0005e80009121844 */
[----:B------:R2:W-:Y:S04]  /*37d10*/  LDGSTS.E [R47+0xe080], [R232.64], P2 ;  /* 0x0e080000e82f7fae */ /* 0x0005e80009121844 */
[----:B-1----:R-:W3:Y:S04]  /*37d20*/  LDL.64 R62, [R1+0x3108] ;  /* 0x00310800013e7983 */ /* 0x002ee80000100a00 */
[----:B------:R1:W-:Y:S04]  /*37d30*/  LDGSTS.E [R47+0xe480], [R26.64], P2 ;  /* 0x0e4800001a2f7fae */ /* 0x0003e80009121844 */
[----:B------:R1:W-:Y:S04]  /*37d40*/  LDGSTS.E [R47+0xe880], [R230.64], P2 ;  /* 0x0e880000e62f7fae */ /* 0x0003e80009121844 */
[----:B------:R2:W-:Y:S04]  /*37d50*/  LDGSTS.E [R47+0xec80], [R14.64], P2 ;  /* 0x0ec800000e2f7fae */ /* 0x0005e80009121844 */
[----:B------:R2:W-:Y:S04]  /*37d60*/  LDGSTS.E [R47+0xf080], [R16.64], P2 ;  /* 0x0f080000102f7fae */ /* 0x0005e80009121844 */
[----:B------:R2:W-:Y:S01]  /*37d70*/  LDGSTS.E [R47+0xf480], [R18.64], P2 ;  /* 0x0f480000122f7fae */ /* 0x0005e20009121844 */
[----:B-1----:R-:W-:-:S03]  /*37d80*/  IMAD.SHL.U32 R27, R252, 0x4, RZ ;  /* 0x00000004fc1b7824 */ /* 0x002fc600078e00ff */
[----:B--2---:R-:W2:Y:S04]  /*37d90*/  LDL.64 R234, [R1+0x27f8] ;  /* 0x0027f80001ea7983 */ /* 0x004ea80000100a00 */
[----:B------:R-:W2:Y:S04]  /*37da0*/  LDL.64 R232, [R1+0x27c0] ;  /* 0x0027c00001e87983 */ /* 0x000ea80000100a00 */
[----:B------:R1:W-:Y:S01]  /*37db0*/  LDGSTS.E [R47+0xf880], [R38.64], P2 ;  /* 0x0f880000262f7fae */ /* 0x0003e20009121844 */
[----:B------:R-:W-:-:S03]  /*37dc0*/  LOP3.LUT R252, R27, 0x20, RZ, 0x3c, !PT ;  /* 0x000000201bfc7812 */ /* 0x000fc600078e3cff */
        /* <DEDUP_REMOVED lines=20> */
[----:B------:R-:W2:Y:S04]  /*37f10*/  LDL.64 R18, [R1+0x26a0] ;  /* 0x0026a00001127983 */ /* 0x000ea80000100a00 */
        /* <DEDUP_REMOVED lines=10> */
[----:B-1----:R-:W4:Y:S04]  /*37fc0*/  LDL.64 R36, [R1+0x25c8] ;  /* 0x0025c80001247983 */ /* 0x002f280000100a00 */
[----:B---3--:R1:W-:Y:S04]  /*37fd0*/  LDGSTS.E [R252+0x3100], [R62.64], P2 ;  /* 0x031000003efc7fae */ /* 0x0083e80009121844 */
[----:B-1----:R-:W3:Y:S04]  /*37fe0*/  LDL.64 R62, [R1+0x2620] ;  /* 0x00262000013e7983 */ /* 0x002ee80000100a00 */
[----:B--2---:R1:W-:Y:S04]  /*37ff0*/  LDGSTS.E [R252+0x3500], [R38.64], P2 ;  /* 0x0350000026fc7fae */ /* 0x0043e80009121844 */
[----:B------:R2:W-:Y:S04]  /*38000*/  LDGSTS.E [R252+0x3900], [R46.64], P2 ;  /* 0x039000002efc7fae */ /* 0x0005e80009121844 */
[----:B-1----:R-:W4:Y:S04]  /*38010*/  LDL.64 R38, [R1+0x2590] ;  /* 0x0025900001267983 */ /* 0x002f280000100a00 */
[----:B--2---:R-:W2:Y:S04]  /*38020*/  LDL.64 R46, [R1+0x22b0] ;  /* 0x0022b000012e7983 */ /* 0x004ea80000100a00 */
[----:B------:R1:W-:Y:S04]  /*38030*/  LDGSTS.E [R252+0x3d00], [R50.64], P2 ;  /* 0x03d0000032fc7fae */ /* 0x0003e80009121844 */
[----:B-1----:R-:W2:Y:S04]  /*38040*/  LDL.64 R50, [R1+0x2450] ;  /* 0x0024500001327983 */ /* 0x002ea80000100a00 */
[----:B------:R1:W-:Y:S04]  /*38050*/  LDGSTS.E [R252+0x4100], [R64.64], P2 ;  /* 0x0410000040fc7fae */ /* 0x0003e80009121844 */
[----:B-1----:R-:W2:Y:S04]  /*38060*/  LDL.64 R64, [R1+0x23b8] ;  /* 0x0023b80001407983 */ /* 0x002ea80000100a00 */
[----:B------:R1:W-:Y:S04]  /*38070*/  LDGSTS.E [R252+0x4500], [R40.64], P2 ;  /* 0x0450000028fc7fae */ /* 0x0003e80009121844 */
[----:B------:R1:W-:Y:S04]  /*38080*/  LDGSTS.E [R252+0x4900], [R240.64], P2 ;  /* 0x04900000f0fc7fae */ /* 0x0003e80009121844 */
[----:B-1----:R-:W2:Y:S04]  /*38090*/  LDL.64 R40, [R1+0x2270] ;  /* 0x0022700001287983 */ /* 0x002ea80000100a00 */
[----:B------:R-:W2:Y:S04]  /*380a0*/  LDL.64 R240, [R1+0x1fe0] ;  /* 0x001fe00001f07983 */ /* 0x000ea80000100a00 */
[----:B------:R1:W-:Y:S04]  /*380b0*/  LDGSTS.E [R252+0x4d00], [R44.64], P2 ;  /* 0x04d000002cfc7fae */ /* 0x0003e80009121844 */
        /* <DEDUP_REMOVED lines=19> */
[----:B---3--:R1:W-:Y:S04]  /*381f0*/  LDGSTS.E [R252+0x7500], [R62.64], P2 ;  /* 0x075000003efc7fae */ /* 0x0083e80009121844 */
[----:B----4-:R3:W-:Y:S04]  /*38200*/  LDGSTS.E [R252+0x7900], [R36.64], P2 ;  /* 0x0790000024fc7fae */ /* 0x0107e80009121844 */
[----:B-1----:R-:W4:Y:S04]  /*38210*/  LDL.64 R62, [R1+0x21b0] ;  /* 0x0021b000013e7983 */ /* 0x002f280000100a00 */
[----:B---3--:R-:W3:Y:S04]  /*38220*/  LDL.64 R36, [R1+0x2170] ;  /* 0x0021700001247983 */ /* 0x008ee80000100a00 */
[----:B------:R1:W-:Y:S04]  /*38230*/  LDGSTS.E [R252+0x7d00], [R38.64], P2 ;  /* 0x07d0000026fc7fae */ /* 0x0003e80009121844 */
[----:B------:R2:W-:Y:S04]  /*38240*/  LDGSTS.E [R252+0x8100], [R30.64], P2 ;  /* 0x081000001efc7fae */ /* 0x0005e80009121844 */
[----:B------:R2:W-:Y:S04]  /*38250*/  LDGSTS.E [R252+0x8500], [R28.64], P2 ;  /* 0x085000001cfc7fae */ /* 0x0005e80009121844 */
[----:B-1----:R-:W3:Y:S04]  /*38260*/  LDL.64 R38, [R1+0x2130] ;  /* 0x0021300001267983 */ /* 0x002ee80000100a00 */
[----:B------:R1:W-:Y:S04]  /*38270*/  LDGSTS.E [R252+0x8900], [R20.64], P2 ;  /* 0x0890000014fc7fae */ /* 0x0003e80009121844 */
[----:B--2---:R2:W-:Y:S04]  /*38280*/  LDGSTS.E [R252+0x8d00], [R50.64], P2 ;  /* 0x08d0000032fc7fae */ /* 0x0045e80009121844 */
[----:B------:R1:W-:Y:S04]  /*38290*/  LDGSTS.E [R252+0x9100], [R22.64], P2 ;  /* 0x0910000016fc7fae */ /* 0x0003e80009121844 */
[----:B------:R-:W3:Y:S04]  /*382a0*/  LDL.64 R30, [R1+0x13d0] ;  /* 0x0013d000011e7983 */ /* 0x000ee80000100a00 */
[----:B--2---:R-:W2:Y:S04]  /*382b0*/  LDL.64 R50, [R1+0x20e0] ;  /* 0x0020e00001327983 */ /* 0x004ea80000100a00 */
        /* <DEDUP_REMOVED lines=15> */
[----:B------:R1:W-:Y:S04]  /*383b0*/  LDGSTS.E [R252+0xad00], [R44.64], P2 ;  /* 0x0ad000002cfc7fae */ /* 0x0003e80009121844 */
[----:B-1----:R-:W2:Y:S04]  /*383c0*/  LDL.64 R44, [R1+0x1140] ;  /* 0x00114000012c7983 */ /* 0x002ea80000100a00 */
[----:B----4-:R1:W-:Y:S04]  /*383d0*/  LDGSTS.E [R252+0xb100], [R62.64], P2 ;  /* 0x0b1000003efc7fae */ /* 0x0103e80009121844 */
[----:B---3--:R3:W-:Y:S04]  /*383e0*/  LDGSTS.E [R252+0xb500], [R36.64], P2 ;  /* 0x0b50000024fc7fae */ /* 0x0087e80009121844 */
[----:B-1----:R-:W4:Y:S04]  /*383f0*/  LDL.64 R62, [R1+0xf60] ;  /* 0x000f6000013e7983 */ /* 0x002f280000100a00 */
[----:B---3--:R-:W3:Y:S04]  /*38400*/  LDL.64 R36, [R1+0x3838] ;  /* 0x0038380001247983 */ /* 0x008ee80000100a00 */
[----:B------:R1:W-:Y:S04]  /*38410*/  LDGSTS.E [R252+0xb900], [R38.64], P2 ;  /* 0x0b90000026fc7fae */ /* 0x0003e80009121844 */
[----:B-1----:R-:W3:Y:S04]  /*38420*/  LDL.64 R38, [R1+0x3be8] ;  /* 0x003be80001267983 */ /* 0x002ee80000100a00 */
[----:B--2---:R1:W-:Y:S04]  /*38430*/  LDGSTS.E [R252+0xbd00], [R50.64], P2 ;  /* 0x0bd0000032fc7fae */ /* 0x0043e80009121844 */
[----:B-1----:R-:W2:Y:S04]  /*38440*/  LDL.64 R50, [R1+0x3b18] ;  /* 0x003b180001327983 */ /* 0x002ea80000100a00 */
[----:B------:R1:W-:Y:S04]  /*38450*/  LDGSTS.E [R252+0xc100], [R64.64], P2 ;  /* 0x0c10000040fc7fae */ /* 0x0003e80009121844 */
[----:B------:R1:W-:Y:S04]  /*38460*/  LDGSTS.E [R252+0xc500], [R240.64], P2 ;  /* 0x0c500000f0fc7fae */ /* 0x0003e80009121844 */
[----:B-1----:R-:W2:Y:S01]  /*38470*/  LDL.64 R64, [R1+0x3638] ;  /* 0x0036380001407983 */ /* 0x002ea20000100a00 */
[----:B------:R-:W-:-:S03]  /*38480*/  LOP3.LUT R27, R27, 0x30, RZ, 0x3c, !PT ;  /* 0x000000301b1b7812 */ /* 0x000fc600078e3cff */
        /* <DEDUP_REMOVED lines=28> */
[----:B-1----:R-:W2:Y:S04]  /*38650*/  LDL.64 R62, [R1+0x3100] ;  /* 0x00310000013e7983 */ /* 0x002ea80000100a00 */
[----:B------:R1:W-:Y:S04]  /*38660*/  LDGSTS.E [R27+0x580], [R22.64], P2 ;  /* 0x00580000161b7fae */ /* 0x0003e80009121844 */
[----:B----4-:R-:W4:Y:S04]  /*38670*/  LDL.64 R28, [R1+0x25c0] ;  /* 0x0025c000011c7983 */ /* 0x010f280000100a00 */
[----:B------:R-:W4:Y:S04]  /*38680*/  LDL.64 R20, [R1+0x2588] ;  /* 0x0025880001147983 */ /* 0x000f280000100a00 */
[----:B-1----:R-:W4:Y:S04]  /*38690*/  LDL.64 R22, [R1+0x2540] ;  /* 0x0025400001167983 */ /* 0x002f280000100a00 */
        /* <DEDUP_REMOVED lines=11> */
[----:B--2---:R-:W3:Y:S04]  /*38750*/  LDL.64 R34, [R1+0x23e8] ;  /* 0x0023e80001227983 */ /* 0x004ee80000100a00 */
[----:B-1----:R-:W3:Y:S04]  /*38760*/  LDL.64 R36, [R1+0x2650] ;  /* 0x0026500001247983 */ /* 0x002ee80000100a00 */
[----:B------:R-:W3:Y:S04]  /*38770*/  LDL.64 R64, [R1+0x2a80] ;  /* 0x002a800001407983 */ /* 0x000ee80000100a00 */
[----:B------:R-:W3:Y:S04]  /*38780*/  LDL.64 R48, [R1+0x23b0] ;  /* 0x0023b00001307983 */ /* 0x000ee80000100a00 */
[----:B------:R1:W-:Y:S04]  /*38790*/  LDGSTS.E [R27+0x2980], [R40.64], P2 ;  /* 0x02980000281b7fae */ /* 0x0003e80009121844 */
[----:B------:R-:W3:Y:S04]  /*387a0*/  LDL.64 R46, [R1+0x2378] ;  /* 0x00237800012e7983 */ /* 0x000ee80000100a00 */
[----:B-1----:R-:W3:Y:S04]  /*387b0*/  LDL.64 R40, [R1+0x2618] ;  /* 0x0026180001287983 */ /* 0x002ee80000100a00 */
[----:B------:R1:W-:Y:S04]  /*387c0*/  LDGSTS.E [R27+0x2d80], [R44.64], P2 ;  /* 0x02d800002c1b7fae */ /* 0x0003e80009121844 */
[----:B-1----:R-:W3:Y:S04]  /*387d0*/  LDL.64 R44, [R1+0x2338] ;  /* 0x00233800012c7983 */ /* 0x002ee80000100a00 */
[----:B------:R1:W-:Y:S04]  /*387e0*/  LDGSTS.E [R27+0x3180], [R62.64], P2 ;  /* 0x031800003e1b7fae */ /* 0x0003e80009121844 */
[----:B-1----:R-:W2:Y:S04]  /*387f0*/  LDL.64 R62, [R1+0x24c8] ;  /* 0x0024c800013e7983 */ /* 0x002ea80000100a00 */
[----:B----4-:R1:W-:Y:S04]  /*38800*/  LDGSTS.E [R27+0x3580], [R38.64], P2 ;  /* 0x03580000261b7fae */ /* 0x0103e80009121844 */
[----:B-1----:R-:W4:Y:S04]  /*38810*/  LDL.64 R38, [R1+0x2448] ;  /* 0x0024480001267983 */ /* 0x002f280000100a00 */
[----:B---3--:R1:W-:Y:S04]  /*38820*/  LDGSTS.E [R27+0x3980], [R50.64], P2 ;  /* 0x03980000321b7fae */ /* 0x0083e80009121844 */
[----:B------:R3:W-:Y:S04]  /*38830*/  LDGSTS.E [R27+0x3d80], [R244.64], P2 ;  /* 0x03d80000f41b7fae */ /* 0x0007e80009121844 */
[----:B-1----:R-:W4:Y:S04]  /*38840*/  LDL.64 R50, [R1+0x22f8] ;  /* 0x0022f80001327983 */ /* 0x002f280000100a00 */
[----:B---3--:R-:W3:Y:S04]  /*38850*/  LDL.64 R244, [R1+0x2128] ;  /* 0x0021280001f47983 */ /* 0x008ee80000100a00 */
        /* <DEDUP_REMOVED lines=9> */
[----:B-1----:R-:W3:Y:S04]  /*388f0*/  LDL.64 R64, [R1+0x22a8] ;  /* 0x0022a80001407983 */ /* 0x002ee80000100a00 */
        /* <DEDUP_REMOVED lines=9> */
[----:B------:R1:W-:Y:S04]  /*38990*/  LDGSTS.E [R27+0x8180], [R22.64], P2 ;  /* 0x08180000161b7fae */ /* 0x0003e80009121844 */
[----:B------:R-:W3:Y:S04]  /*389a0*/  LDL.64 R240, [R1+0x2088] ;  /* 0x0020880001f07983 */ /* 0x000ee80000100a00 */
        /* <DEDUP_REMOVED lines=11> */
[----:B-1----:R-:W3:Y:S04]  /*38a60*/  LDL.64 R20, [R1+0x10e8] ;  /* 0x0010e80001147983 */ /* 0x002ee80000100a00 */
[----:B------:R-:W3:Y:S04]  /*38a70*/  LDL.64 R22, [R1+0xf58] ;  /* 0x000f580001167983 */ /* 0x000ee80000100a00 */
[----:B--2---:R1:W-:Y:S04]  /*38a80*/  LDGSTS.E [R27+0x8580], [R62.64], P2 ;  /* 0x085800003e1b7fae */ /* 0x0043e80009121844 */
[----:B------:R2:W-:Y:S04]  /*38a90*/  LDGSTS.E [R27+0x8980], [R24.64], P2 ;  /* 0x08980000181b7fae */ /* 0x0005e80009121844 */
[----:B-1----:R-:W3:Y:S04]  /*38aa0*/  LDL.64 R62, [R1+0x21a8] ;  /* 0x0021a800013e7983 */ /* 0x002ee80000100a00 */
[----:B--2---:R-:W2:Y:S04]  /*38ab0*/  LDL.64 R24, [R1+0xf18] ;  /* 0x000f180001187983 */ /* 0x004ea80000100a00 */
[----:B----4-:R1:W-:Y:S04]  /*38ac0*/  LDGSTS.E [R27+0x8d80], [R38.64], P2 ;  /* 0x08d80000261b7fae */ /* 0x0103e80009121844 */
[----:B------:R4:W-:Y:S04]  /*38ad0*/  LDGSTS.E [R27+0x9180], [R34.64], P2 ;  /* 0x09180000221b7fae */ /* 0x0009e80009121844 */
[----:B------:R4:W-:Y:S04]  /*38ae0*/  LDGSTS.E [R27+0x9580], [R48.64], P2 ;  /* 0x09580000301b7fae */ /* 0x0009e80009121844 */
[----:B-1----:R-:W2:Y:S04]  /*38af0*/  LDL.64 R38, [R1+0x2168] ;  /* 0x0021680001267983 */ /* 0x002ea80000100a00 */
[----:B------:R1:W-:Y:S04]  /*38b00*/  LDGSTS.E [R27+0x9980], [R46.64], P2 ;  /* 0x099800002e1b7fae */ /* 0x0003e80009121844 */
[----:B------:R1:W-:Y:S04]  /*38b10*/  LDGSTS.E [R27+0x9d80], [R44.64], P2 ;  /* 0x09d800002c1b7fae */ /* 0x0003e80009121844 */
[----:B------:R1:W-:Y:S04]  /*38b20*/  LDGSTS.E [R27+0xa180], [R50.64], P2 ;  /* 0x0a180000321b7fae */ /* 0x0003e80009121844 */
[----:B----4-:R-:W4:Y:S04]  /*38b30*/  LDL.64 R34, [R1+0x3c48] ;  /* 0x003c480001227983 */ /* 0x010f280000100a00 */
[----:B------:R-:W4:Y:S04]  /*38b40*/  LDL.64 R48, [R1+0x3b78] ;  /* 0x003b780001307983 */ /* 0x000f280000100a00 */
[----:B-1----:R-:W4:Y:S04]  /*38b50*/  LDL.64 R50, [R1+0x20c8] ;  /* 0x0020c80001327983 */ /* 0x002f280000100a00 */
[----:B------:R-:W4:Y:S04]  /*38b60*/  LDL.64 R46, [R1+0x3b10] ;  /* 0x003b1000012e7983 */ /* 0x000f280000100a00 */
[----:B------:R-:W4:Y:S04]  /*38b70*/  LDL.64 R44, [R1+0x3a28] ;  /* 0x003a2800012c7983 */ /* 0x000f280000100a00 */
[----:B---3--:R1:W-:Y:S04]  /*38b80*/  LDGSTS.E [R27+0xa580], [R64.64], P2 ;  /* 0x0a580000401b7fae */ /* 0x0083e80009121844 */
[----:B-1----:R-:W4:Y:S04]  /*38b90*/  LDL.64 R64, [R1+0x1388] ;  /* 0x0013880001407983 */ /* 0x002f280000100a00 */
[----:B------:R1:W-:Y:S04]  /*38ba0*/  LDGSTS.E [R27+0xa980], [R36.64], P2 ;  /* 0x0a980000241b7fae */ /* 0x0003e80009121844 */
[----:B------:R1:W-:Y:S04]  /*38bb0*/  LDGSTS.E [R27+0xad80], [R40.64], P2 ;  /* 0x0ad80000281b7fae */ /* 0x0003e80009121844 */
[----:B-1----:R-:W4:Y:S04]  /*38bc0*/  LDL.64 R36, [R1+0x3980] ;  /* 0x0039800001247983 */ /* 0x002f280000100a00 */
[----:B------:R-:W4:Y:S04]  /*38bd0*/  LDL.64 R40, [R1+0x3cc0] ;  /* 0x003cc00001287983 */ /* 0x000f280000100a00 */
[----:B------:R1:W-:Y:S04]  /*38be0*/  LDGSTS.E [R27+0xb180], [R62.64], P2 ;  /* 0x0b1800003e1b7fae */ /* 0x0003e80009121844 */
[----:B-1----:R-:W3:Y:S04]  /*38bf0*/  LDL.64 R62, [R1+0x3be0] ;  /* 0x003be000013e7983 */ /* 0x002ee80000100a00 */
[----:B--2---:R1:W-:Y:S04]  /*38c00*/  LDGSTS.E [R27+0xb580], [R38.64], P2 ;  /* 0x0b580000261b7fae */ /* 0x0043e80009121844 */
[----:B------:R2:W-:Y:S04]  /*38c10*/  LDGSTS.E [R27+0xb980], [R244.64], P2 ;  /* 0x0b980000f41b7fae */ /* 0x0005e80009121844 */
[----:B-1----:R-:W3:Y:S01]  /*38c20*/  LDL.64 R38, [R1+0x3908] ;  /* 0x0039080001267983 */ /* 0x002ee20000100a00 */
[----:B------:R-:W-:-:S03]  /*38c30*/  LOP3.LUT R252, R42, 0x40, RZ, 0x3c, !PT ;  /* 0x000000402afc7812 */ /* 0x000fc600078e3cff */
        /* <DEDUP_REMOVED lines=19> */
[----:B------:R1:W-:Y:S04]  /*38d70*/  LDGSTS.E [R27+0xfd80], [R24.64], P2 ;  /* 0x0fd80000181b7fae */ /* 0x0003e80009121844 */
[----:B------:R1:W-:Y:S04]  /*38d80*/  LDGSTS.E [R252+0x200], [R40.64], P2 ;  /* 0x0020000028fc7fae */ /* 0x0003e80009121844 */
[----:B------:R1:W-:Y:S04]  /*38d90*/  LDGSTS.E [R252+0x600], [R34.64], P2 ;  /* 0x0060000022fc7fae */ /* 0x0003e80009121844 */
[----:B----4-:R-:W2:Y:S04]  /*38da0*/  LDL.64 R240, [R1+0x2dd8] ;  /* 0x002dd80001f07983 */ /* 0x010ea80000100a00 */
        /* <DEDUP_REMOVED lines=18> */
[----:B------:R3:W-:Y:S04]  /*38ed0*/  LDGSTS.E [R252+0xe00], [R48.64], P2 ;  /* 0x00e0000030fc7fae */ /* 0x0007e80009121844 */
[----:B------:R3:W-:Y:S04]  /*38ee0*/  LDGSTS.E [R252+0x1200], [R46.64], P2 ;  /* 0x012000002efc7fae */ /* 0x0007e80009121844 */
[----:B-1----:R-:W4:Y:S04]  /*38ef0*/  LDL.64 R62, [R1+0x3130] ;  /* 0x00313000013e7983 */ /* 0x002f280000100a00 */
[----:B------:R1:W-:Y:S04]  /*38f00*/  LDGSTS.E [R252+0x1600], [R44.64], P2 ;  /* 0x016000002cfc7fae */ /* 0x0003e80009121844 */
[----:B------:R1:W-:Y:S04]  /*38f10*/  LDGSTS.E [R252+0x1a00], [R36.64], P2 ;  /* 0x01a0000024fc7fae */ /* 0x0003e80009121844 */
[----:B---3--:R-:W3:Y:S04]  /*38f20*/  LDL.64 R48, [R1+0x2478] ;  /* 0x0024780001307983 */ /* 0x008ee80000100a00 */
[----:B------:R-:W3:Y:S04]  /*38f30*/  LDL.64 R46, [R1+0x2440] ;  /* 0x00244000012e7983 */ /* 0x000ee80000100a00 */
[----:B-1----:R-:W3:Y:S04]  /*38f40*/  LDL.64 R44, [R1+0x23e0] ;  /* 0x0023e000012c7983 */ /* 0x002ee80000100a00 */
[----:B------:R-:W3:Y:S04]  /*38f50*/  LDL.64 R36, [R1+0x23a8] ;  /* 0x0023a80001247983 */ /* 0x000ee80000100a00 */
[----:B------:R1:W-:Y:S04]  /*38f60*/  LDGSTS.E [R252+0x1e00], [R38.64], P2 ;  /* 0x01e0000026fc7fae */ /* 0x0003e80009121844 */
[----:B-1----:R-:W3:Y:S04]  /*38f70*/  LDL.64 R38, [R1+0x2fd0] ;  /* 0x002fd00001267983 */ /* 0x002ee80000100a00 */
[----:B--2---:R1:W-:Y:S04]  /*38f80*/  LDGSTS.E [R252+0x2200], [R50.64], P2 ;  /* 0x0220000032fc7fae */ /* 0x0043e80009121844 */
[----:B-1----:R-:W3:Y:S04]  /*38f90*/  LDL.64 R50, [R1+0x26c8] ;  /* 0x0026c80001327983 */ /* 0x002ee80000100a00 */
[----:B------:R1:W-:Y:S04]  /*38fa0*/  LDGSTS.E [R252+0x2600], [R64.64], P2 ;  /* 0x0260000040fc7fae */ /* 0x0003e80009121844 */
[----:B-1----:R-:W3:Y:S04]  /*38fb0*/  LDL.64 R64, [R1+0x2580] ;  /* 0x0025800001407983 */ /* 0x002ee80000100a00 */
[----:B------:R1:W-:Y:S04]  /*38fc0*/  LDGSTS.E [R252+0x2a00], [R40.64], P2 ;  /* 0x02a0000028fc7fae */ /* 0x0003e80009121844 */
[----:B-1----:R-:W3:Y:S04]  /*38fd0*/  LDL.64 R40, [R1+0x24c0] ;  /* 0x0024c00001287983 */ /* 0x002ee80000100a00 */
[----:B----4-:R1:W-:Y:S04]  /*38fe0*/  LDGSTS.E [R252+0x2e00], [R62.64], P2 ;  /* 0x02e000003efc7fae */ /* 0x0103e80009121844 */
[----:B------:R4:W-:Y:S04]  /*38ff0*/  LDGSTS.E [R252+0x3200], [R244.64], P2 ;  /* 0x03200000f4fc7fae */ /* 0x0009e80009121844 */
[----:B-1----:R-:W2:Y:S04]  /*39000*/  LDL.64 R62, [R1+0x2370] ;  /* 0x00237000013e7983 */ /* 0x002ea80000100a00 */
[----:B----4-:R-:W4:Y:S04]  /*39010*/  LDL.64 R244, [R1+0x2200] ;  /* 0x0022000001f47983 */ /* 0x010f280000100a00 */
[----:B---3--:R1:W-:Y:S04]  /*39020*/  LDGSTS.E [R252+0x3600], [R38.64], P2 ;  /* 0x0360000026fc7fae */ /* 0x0083e80009121844 */
        /* <DEDUP_REMOVED lines=12> */
[----:B-1----:R-:W4:Y:S04]  /*390f0*/  LDL.64 R38, [R1+0x2330] ;  /* 0x0023300001267983 */ /* 0x002f280000100a00 */
        /* <DEDUP_REMOVED lines=8> */
[----:B---3--:R-:W3:Y:S04]  /*39180*/  LDL.64 R240, [R1+0x2160] ;  /* 0x0021600001f07983 */ /* 0x008ee80000100a00 */
[----:B-1----:R-:W3:Y:S04]  /*39190*/  LDL.64 R64, [R1+0x22a0] ;  /* 0x0022a00001407983 */ /* 0x002ee80000100a00 */
[----:B------:R-:W3:Y:S04]  /*391a0*/  LDL.64 R238, [R1+0x2120] ;  /* 0x0021200001ee7983 */ /* 0x000ee80000100a00 */
[----:B------:R1:W-:Y:S04]  /*391b0*/  LDGSTS.E [R252+0x8600], [R40.64], P2 ;  /* 0x0860000028fc7fae */ /* 0x0003e80009121844 */
[----:B------:R1:W-:Y:S04]  /*391c0*/  LDGSTS.E [R252+0x8a00], [R48.64], P2 ;  /* 0x08a0000030fc7fae */ /* 0x0003e80009121844 */
[----:B------:R1:W-:Y:S04]  /*391d0*/  LDGSTS.E [R252+0x8e00], [R46.64], P2 ;  /* 0x08e000002efc7fae */ /* 0x0003e80009121844 */
[----:B-1----:R-:W3:Y:S04]  /*391e0*/  LDL.64 R40, [R1+0x2260] ;  /* 0x0022600001287983 */ /* 0x002ee80000100a00 */
        /* <DEDUP_REMOVED lines=17> */
[----:B------:R-:W3:Y:S04]  /*39300*/  LDL.64 R34, [R1+0xf10] ;  /* 0x000f100001227983 */ /* 0x000ee80000100a00 */
[----:B------:R-:W3:Y:S04]  /*39310*/  LDL.64 R48, [R1+0x3c40] ;  /* 0x003c400001307983 */ /* 0x000ee80000100a00 */
[----:B------:R-:W3:Y:S04]  /*39320*/  LDL.64 R46, [R1+0x3bc8] ;  /* 0x003bc800012e7983 */ /* 0x000ee80000100a00 */
[----:B------:R-:W3:Y:S04]  /*39330*/  LDL.64 R36, [R1+0x3b70] ;  /* 0x003b700001247983 */ /* 0x000ee80000100a00 */
[----:B--2---:R1:W-:Y:S04]  /*39340*/  LDGSTS.E [R252+0x9a00], [R62.64], P2 ;  /* 0x09a000003efc7fae */ /* 0x0043e80009121844 */
[----:B-1----:R-:W2:Y:S04]  /*39350*/  LDL.64 R62, [R1+0x21a0] ;  /* 0x0021a000013e7983 */ /* 0x002ea80000100a00 */
[----:B----4-:R1:W-:Y:S04]  /*39360*/  LDGSTS.E [R252+0x9e00], [R38.64], P2 ;  /* 0x09e0000026fc7fae */ /* 0x0103e80009121844 */
[----:B-1----:R-:W4:Y:S04]  /*39370*/  LDL.64 R38, [R1+0x3a78] ;  /* 0x003a780001267983 */ /* 0x002f280000100a00 */
[----:B------:R1:W-:Y:S04]  /*39380*/  LDGSTS.E [R252+0xa200], [R50.64], P2 ;  /* 0x0a20000032fc7fae */ /* 0x0003e80009121844 */
[----:B-1----:R-:W4:Y:S04]  /*39390*/  LDL.64 R50, [R1+0xf50] ;  /* 0x000f500001327983 */ /* 0x002f280000100a00 */
[----:B---3--:R1:W-:Y:S04]  /*393a0*/  LDGSTS.E [R252+0xa600], [R64.64], P2 ;  /* 0x0a60000040fc7fae */ /* 0x0083e80009121844 */
[----:B-1----:R-:W4:Y:S04]  /*393b0*/  LDL.64 R64, [R1+0x3c98] ;  /* 0x003c980001407983 */ /* 0x002f280000100a00 */
[----:B------:R1:W-:Y:S04]  /*393c0*/  LDGSTS.E [R252+0xaa00], [R40.64], P2 ;  /* 0x0aa0000028fc7fae */ /* 0x0003e80009121844 */
[----:B------:R1:W-:Y:S04]  /*393d0*/  LDGSTS.E [R252+0xae00], [R244.64], P2 ;  /* 0x0ae00000f4fc7fae */ /* 0x0003e80009121844 */
[----:B-1----:R-:W4:Y:S04]  /*393e0*/  LDL.64 R40, [R1+0x3a20] ;  /* 0x003a200001287983 */ /* 0x002f280000100a00 */
[----:B------:R-:W4:Y:S04]  /*393f0*/  LDL.64 R244, [R1+0x30f0] ;  /* 0x0030f00001f47983 */ /* 0x000f280000100a00 */
        /* <DEDUP_REMOVED lines=19> */
[----:B--2---:R-:W2:Y:S01]  /*39530*/  LDL.64 R240, [R1+0x2fb8] ;  /* 0x002fb80001f07983 */ /* 0x004ea20000100a00 */
[----:B-1----:R-:W-:-:S03]  /*39540*/  LOP3.LUT R45, R43, 0x50, RZ, 0x3c, !PT ;  /* 0x000000502b2d7812 */ /* 0x002fc600078e3cff */
[----:B------:R-:W2:Y:S04]  /*39550*/  LDL.64 R238, [R1+0x2dd0] ;  /* 0x002dd00001ee7983 */ /* 0x000ea80000100a00 */
[----:B------:R-:W2:Y:S04]  /*39560*/  LDL.64 R236, [R1+0x2b48] ;  /* 0x002b480001ec7983 */ /* 0x000ea80000100a00 */
[----:B------:R-:W2:Y:S04]  /*39570*/  LDL.64 R234, [R1+0x2a10] ;  /* 0x002a100001ea7983 */ /* 0x000ea80000100a00 */
[----:B------:R-:W2:Y:S04]  /*39580*/  LDL.64 R232, [R1+0x29a8] ;  /* 0x0029a80001e87983 */ /* 0x000ea80000100a00 */
[----:B------:R-:W2:Y:S04]  /*39590*/  LDL.64 R230, [R1+0x2960] ;  /* 0x0029600001e67983 */ /* 0x000ea80000100a00 */
[----:B----4-:R1:W-:Y:S04]  /*395a0*/  LDGSTS.E [R252+0xfa00], [R50.64], P2 ;  /* 0x0fa0000032fc7fae */ /* 0x0103e80009121844 */
[----:B------:R4:W-:Y:S04]  /*395b0*/  LDGSTS.E [R252+0xfe00], [R34.64], P2 ;  /* 0x0fe0000022fc7fae */ /* 0x0009e80009121844 */
[----:B------:R-:W2:Y:S04]  /*395c0*/  LDL.64 R14, [R1+0x2928] ;  /* 0x00292800010e7983 */ /* 0x000ea80000100a00 */
[----:B-1----:R-:W2:Y:S04]  /*395d0*/  LDL.64 R50, [R1+0x3900] ;  /* 0x0039000001327983 */ /* 0x002ea80000100a00 */
[----:B------:R-:W2:Y:S04]  /*395e0*/  LDL.64 R16, [R1+0x2890] ;  /* 0x0028900001107983 */ /* 0x000ea80000100a00 */
[----:B------:R-:W2:Y:S04]  /*395f0*/  LDL.64 R18, [R1+0x2828] ;  /* 0x0028280001127983 */ /* 0x000ea80000100a00 */
[----:B------:R1:W-:Y:S04]  /*39600*/  LDGSTS.E [R45+0x280], [R64.64], P2 ;  /* 0x00280000402d7fae */ /* 0x0003e80009121844 */
        /* <DEDUP_REMOVED lines=14> */
[----:B----4-:R-:W4:Y:S04]  /*396f0*/  LDL.64 R34, [R1+0x25b0] ;  /* 0x0025b00001227983 */ /* 0x010f280000100a00 */
[----:B------:R-:W4:Y:S04]  /*39700*/  LDL.64 R48, [R1+0x2520] ;  /* 0x0025200001307983 */ /* 0x000f280000100a00 */
[----:B------:R-:W4:Y:S04]  /*39710*/  LDL.64 R46, [R1+0x24a8] ;  /* 0x0024a800012e7983 */ /* 0x000f280000100a00 */
[----:B------:R-:W4:Y:S04]  /*39720*/  LDL.64 R36, [R1+0x2470] ;  /* 0x0024700001247983 */ /* 0x000f280000100a00 */
[----:B------:R-:W4:Y:S04]  /*39730*/  LDL.64 R38, [R1+0x2418] ;  /* 0x0024180001267983 */ /* 0x000f280000100a00 */
[----:B---3--:R1:W-:Y:S04]  /*39740*/  LDGSTS.E [R45+0x1a80], [R62.64], P2 ;  /* 0x01a800003e2d7fae */ /* 0x0083e80009121844 */
[----:B-1----:R-:W3:Y:S04]  /*39750*/  LDL.64 R62, [R1+0x2608] ;  /* 0x00260800013e7983 */ /* 0x002ee80000100a00 */
[----:B--2---:R1:W-:Y:S04]  /*39760*/  LDGSTS.E [R45+0x1e80], [R50.64], P2 ;  /* 0x01e80000322d7fae */ /* 0x0043e80009121844 */
        /* <DEDUP_REMOVED lines=41> */
[----:B----4-:R-:W4:Y:S04]  /*39a00*/  LDL.64 R24, [R1+0x16e8] ;  /* 0x0016e80001187983 */ /* 0x010f280000100a00 */
[----:B------:R-:W4:Y:S04]  /*39a10*/  LDL.64 R26, [R1+0x1418] ;  /* 0x00141800011a7983 */ /* 0x000f280000100a00 */
        /* <DEDUP_REMOVED lines=10> */
[----:B--2---:R-:W2:Y:S04]  /*39ac0*/  LDL.64 R48, [R1+0x1008] ;  /* 0x0010080001307983 */ /* 0x004ea80000100a00 */
[----:B------:R1:W-:Y:S04]  /*39ad0*/  LDGSTS.E [R45+0x9280], [R64.64], P2 ;  /* 0x09280000402d7fae */ /* 0x0003e80009121844 */
[----:B------:R-:W2:Y:S04]  /*39ae0*/  LDL.64 R46, [R1+0xf08] ;  /* 0x000f0800012e7983 */ /* 0x000ea80000100a00 */
[----:B-1----:R-:W2:Y:S04]  /*39af0*/  LDL.64 R36, [R1+0x3c90] ;  /* 0x003c900001247983 */ /* 0x002ea80000100a00 */
[----:B------:R-:W2:Y:S04]  /*39b00*/  LDL.64 R64, [R1+0x2298] ;  /* 0x0022980001407983 */ /* 0x000ea80000100a00 */
[----:B------:R-:W2:Y:S04]  /*39b10*/  LDL.64 R38, [R1+0x3c18] ;  /* 0x003c180001267983 */ /* 0x000ea80000100a00 */
[----:B------:R1:W-:Y:S04]  /*39b20*/  LDGSTS.E [R45+0x9680], [R40.64], P2 ;  /* 0x09680000282d7fae */ /* 0x0003e80009121844 */
[----:B-1----:R-:W2:Y:S04]  /*39b30*/  LDL.64 R40, [R1+0x3bc0] ;  /* 0x003bc00001287983 */ /* 0x002ea80000100a00 */
[----:B----4-:R1:W-:Y:S04]  /*39b40*/  LDGSTS.E [R45+0x9a80], [R62.64], P2 ;  /* 0x09a800003e2d7fae */ /* 0x0103e80009121844 */
[----:B-1----:R-:W2:Y:S04]  /*39b50*/  LDL.64 R62, [R1+0xf48] ;  /* 0x000f4800013e7983 */ /* 0x002ea80000100a00 */
[----:B---3--:R1:W-:Y:S04]  /*39b60*/  LDGSTS.E [R45+0x9e80], [R50.64], P2 ;  /* 0x09e80000322d7fae */ /* 0x0083e80009121844 */
[----:B------:R3:W-:Y:S04]  /*39b70*/  LDGSTS.E [R45+0xa280], [R248.64], P2 ;  /* 0x0a280000f82d7fae */ /* 0x0007e80009121844 */
[----:B-1----:R-:W4:Y:S01]  /*39b80*/  LDL.64 R50, [R1+0x3b68] ;  /* 0x003b680001327983 */ /* 0x002f220000100a00 */
[----:B------:R-:W-:-:S03]  /*39b90*/  LOP3.LUT R43, R42, 0x60, RZ, 0x3c, !PT ;  /* 0x000000602a2b7812 */ /* 0x000fc600078e3cff */
[----:B---3--:R-:W3:Y:S04]  /*39ba0*/  LDL.64 R248, [R1+0x3970] ;  /* 0x0039700001f87983 */ /* 0x008ee80000100a00 */
[----:B--2---:R1:W-:Y:S04]  /*39bb0*/  LDGSTS.E [R45+0xa680], [R64.64], P2 ;  /* 0x0a680000402d7fae */ /* 0x0043e80009121844 */
        /* <DEDUP_REMOVED lines=37> */
[----:B-1----:R-:W2:Y:S04]  /*39e10*/  LDL.64 R24, [R1+0x2758] ;  /* 0x0027580001187983 */ /* 0x002ea80000100a00 */
[----:B------:R-:W2:Y:S04]  /*39e20*/  LDL.64 R26, [R1+0x2710] ;  /* 0x00271000011a7983 */ /* 0x000ea80000100a00 */
[----:B------:R-:W2:Y:S04]  /*39e30*/  LDL.64 R34, [R1+0x26b8] ;  /* 0x0026b80001227983 */ /* 0x000ea80000100a00 */
        /* <DEDUP_REMOVED lines=9> */
[----:B------:R-:W2:Y:S04]  /*39ed0*/  LDL.64 R36, [R1+0x2570] ;  /* 0x0025700001247983 */ /* 0x000ea80000100a00 */
[----:B-1----:R-:W2:Y:S04]  /*39ee0*/  LDL.64 R38, [R1+0x2518] ;  /* 0x0025180001267983 */ /* 0x002ea80000100a00 */
[----:B------:R-:W2:Y:S04]  /*39ef0*/  LDL.64 R40, [R1+0x24a0] ;  /* 0x0024a00001287983 */ /* 0x000ea80000100a00 */
[----:B----4-:R1:W-:Y:S04]  /*39f00*/  LDGSTS.E [R43+0xf00], [R50.64], P2 ;  /* 0x00f00000322b7fae */ /* 0x0103e80009121844 */
[----:B-1----:R-:W4:Y:S04]  /*39f10*/  LDL.64 R50, [R1+0x38c8] ;  /* 0x0038c80001327983 */ /* 0x002f280000100a00 */
[----:B---3--:R1:W-:Y:S04]  /*39f20*/  LDGSTS.E [R43+0x1300], [R64.64], P2 ;  /* 0x01300000402b7fae */ /* 0x0083e80009121844 */
[----:B-1----:R-:W4:Y:S04]  /*39f30*/  LDL.64 R64, [R1+0x2600] ;  /* 0x0026000001407983 */ /* 0x002f280000100a00 */
        /* <DEDUP_REMOVED lines=33> */
[----:B----4-:R-:W4:Y:S04]  /*3a150*/  LDL.64 R246, [R1+0x2320] ;  /* 0x0023200001f67983 */ /* 0x010f280000100a00 */
[----:B------:R-:W4:Y:S04]  /*3a160*/  LDL.64 R244, [R1+0x22d0] ;  /* 0x0022d00001f47983 */ /* 0x000f280000100a00 */
        /* <DEDUP_REMOVED lines=22> */
[----:B---3--:R3:W-:Y:S04]  /*3a2d0*/  LDGSTS.E [R43+0x8b00], [R62.64], P2 ;  /* 0x08b000003e2b7fae */ /* 0x0087e80009121844 */
[----:B-1----:R-:W4:Y:S04]  /*3a2e0*/  LDL.64 R40, [R1+0xf00] ;  /* 0x000f000001287983 */ /* 0x002f280000100a00 */
[----:B---3--:R-:W3:Y:S04]  /*3a2f0*/  LDL.64 R62, [R1+0x2360] ;  /* 0x00236000013e7983 */ /* 0x008ee80000100a00 */
[----:B--2---:R1:W-:Y:S04]  /*3a300*/  LDGSTS.E [R43+0x8f00], [R50.64], P2 ;  /* 0x08f00000322b7fae */ /* 0x0043e80009121844 */
[----:B-1----:R-:W4:Y:S04]  /*3a310*/  LDL.64 R50, [R1+0x3c88] ;  /* 0x003c880001327983 */ /* 0x002f280000100a00 */
[----:B------:R1:W-:Y:S04]  /*3a320*/  LDGSTS.E [R43+0x9300], [R64.64], P2 ;  /* 0x09300000402b7fae */ /* 0x0003e80009121844 */
[----:B------:R1:W-:Y:S04]  /*3a330*/  LDGSTS.E [R43+0x9700], [R248.64], P2 ;  /* 0x09700000f82b7fae */ /* 0x0003e80009121844 */
[----:B-1----:R-:W4:Y:S04]  /*3a340*/  LDL.64 R64, [R1+0x3c10] ;  /* 0x003c100001407983 */ /* 0x002f280000100a00 */
[----:B------:R-:W4:Y:S04]  /*3a350*/  LDL.64 R248, [R1+0x39f0] ;  /* 0x0039f00001f87983 */ /* 0x000f280000100a00 */
[----:B---3--:R1:W-:Y:S04]  /*3a360*/  LDGSTS.E [R43+0x9b00], [R62.64], P2 ;  /* 0x09b000003e2b7fae */ /* 0x0083e80009121844 */
[----:B----4-:R3:W-:Y:S04]  /*3a370*/  LDGSTS.E [R43+0x9f00], [R246.64], P2 ;  /* 0x09f00000f62b7fae */ /* 0x0107e80009121844 */
        /* <DEDUP_REMOVED lines=16> */
[----:B------:R1:W-:Y:S01]  /*3a480*/  LDGSTS.E [R43+0xdf00], [R24.64], P2 ;  /* 0x0df00000182b7fae */ /* 0x0003e20009121844 */
[----:B---3--:R-:W-:-:S03]  /*3a490*/  LOP3.LUT R247, R42, 0x70, RZ, 0x3c, !PT ;  /* 0x000000702af77812 */ /* 0x008fc600078e3cff */
        /* <DEDUP_REMOVED lines=8> */
[----:B----4-:R4:W-:Y:S04]  /*3a520*/  LDGSTS.E [R247+0x380], [R50.64], P2 ;  /* 0x0038000032f77fae */ /* 0x0109e80009121844 */
[----:B------:R-:W2:Y:S04]  /*3a530*/  LDL.64 R244, [R1+0x3968] ;  /* 0x0039680001f47983 */ /* 0x000ea80000100a00 */
[----:B------:R-:W2:Y:S04]  /*3a540*/  LDL.64 R240, [R1+0x38c0] ;  /* 0x0038c00001f07983 */ /* 0x000ea80000100a00 */
        /* <DEDUP_REMOVED lines=11> */
[----:B-1----:R-:W4:Y:S04]  /*3a600*/  LDL.64 R28, [R1+0x2950] ;  /* 0x00295000011c7983 */ /* 0x002f280000100a00 */
[----:B------:R-:W4:Y:S04]  /*3a610*/  LDL.64 R20, [R1+0x2908] ;  /* 0x0029080001147983 */ /* 0x000f280000100a00 */
[----:B------:R-:W4:Y:S04]  /*3a620*/  LDL.64 R22, [R1+0x2880] ;  /* 0x0028800001167983 */ /* 0x000f280000100a00 */
[----:B------:R-:W4:Y:S04]  /*3a630*/  LDL.64 R24, [R1+0x2808] ;  /* 0x0028080001187983 */ /* 0x000f280000100a00 */
[----:B---3--:R-:W4:Y:S04]  /*3a640*/  LDL.64 R26, [R1+0x27d0] ;  /* 0x0027d000011a7983 */ /* 0x008f280000100a00 */
[----:B------:R-:W4:Y:S04]  /*3a650*/  LDL.64 R34, [R1+0x2798] ;  /* 0x0027980001227983 */ /* 0x000f280000100a00 */
[----:B------:R-:W4:Y:S04]  /*3a660*/  LDL.64 R48, [R1+0x2750] ;  /* 0x0027500001307983 */ /* 0x000f280000100a00 */
[----:B------:R-:W4:Y:S04]  /*3a670*/  LDL.64 R46, [R1+0x26f8] ;  /* 0x0026f800012e7983 */ /* 0x000f280000100a00 */
[----:B------:R-:W4:Y:S04]  /*3a680*/  LDL.64 R44, [R1+0x26b0] ;  /* 0x0026b000012c7983 */ /* 0x000f280000100a00 */
[----:B------:R-:W4:Y:S04]  /*3a690*/  LDL.64 R36, [R1+0x2668] ;  /* 0x0026680001247983 */ /* 0x000f280000100a00 */
[----:B------:R-:W4:Y:S04]  /*3a6a0*/  LDL.64 R38, [R1+0x2630] ;  /* 0x0026300001267983 */ /* 0x000f280000100a00 */
[----:B------:R-:W4:Y:S04]  /*3a6b0*/  LDL.64 R40, [R1+0x25e8] ;  /* 0x0025e80001287983 */ /* 0x000f280000100a00 */
[----:B------:R1:W-:Y:S04]  /*3a6c0*/  LDGSTS.E [R247+0x780], [R64.64], P2 ;  /* 0x0078000040f77fae */ /* 0x0003e80009121844 */
[----:B------:R-:W4:Y:S04]  /*3a6d0*/  LDL.64 R42, [R1+0x25a0] ;  /* 0x0025a000012a7983 */ /* 0x000f280000100a00 */
[----:B-1----:R-:W4:Y:S04]  /*3a6e0*/  LDL.64 R64, [R1+0x2558] ;  /* 0x0025580001407983 */ /* 0x002f280000100a00 */
[----:B--2---:R1:W-:Y:S04]  /*3a6f0*/  LDGSTS.E [R247+0xb80], [R62.64], P2 ;  /* 0x00b800003ef77fae */ /* 0x0043e80009121844 */
[----:B------:R2:W-:Y:S04]  /*3a700*/  LDGSTS.E [R247+0xf80], [R250.64], P2 ;  /* 0x00f80000faf77fae */ /* 0x0005e80009121844 */
[----:B-1----:R-:W3:Y:S04]  /*3a710*/  LDL.64 R62, [R1+0x2510] ;  /* 0x00251000013e7983 */ /* 0x002ee80000100a00 */
[----:B--2---:R-:W3:Y:S04]  /*3a720*/  LDL.64 R250, [R1+0xf38] ;  /* 0x000f380001fa7983 */ /* 0x004ee80000100a00 */
[----:B----4-:R1:W-:Y:S04]  /*3a730*/  LDGSTS.E [R247+0x1380], [R50.64], P2 ;  /* 0x0138000032f77fae */ /* 0x0103e80009121844 */
        /* <DEDUP_REMOVED lines=29> */
[----:B----4-:R-:W4:Y:S04]  /*3a910*/  LDL.64 R42, [R1+0x2390] ;  /* 0x00239000012a7983 */ /* 0x010f280000100a00 */
        /* <DEDUP_REMOVED lines=26> */
[----:B-1----:R-:W3:Y:S04]  /*3aac0*/  LDL.64 R62, [R1+0x2460] ;  /* 0x00246000013e7983 */ /* 0x002ee80000100a00 */
[----:B------:R1:W-:Y:S04]  /*3aad0*/  LDGSTS.E [R247+0x8780], [R50.64], P2 ;  /* 0x0878000032f77fae */ /* 0x0003e80009121844 */
[----:B-1----:R-:W4:Y:S04]  /*3aae0*/  LDL.64 R50, [R1+0x23c8] ;  /* 0x0023c80001327983 */ /* 0x002f280000100a00 */
[----:B---3--:R1:W-:Y:S04]  /*3aaf0*/  LDGSTS.E [R247+0x8b80], [R62.64], P2 ;  /* 0x08b800003ef77fae */ /* 0x0083e80009121844 */
[----:B--2---:R2:W-:Y:S04]  /*3ab00*/  LDGSTS.E [R247+0x8f80], [R64.64], P2 ;  /* 0x08f8000040f77fae */ /* 0x0045e80009121844 */
[----:B-1----:R-:W3:Y:S04]  /*3ab10*/  LDL.LU.64 R62, [R1+0x7f50] ;  /* 0x007f5000013e7983 */ /* 0x002ee80000300a00 */
[----:B--2---:R-:W2:Y:S04]  /*3ab20*/  LDL.LU.64 R64, [R1+0x7f48] ;  /* 0x007f480001407983 */ /* 0x004ea80000300a00 */
[----:B------:R-:W2:Y:S04]  /*3ab30*/  LDL.LU R246, [R1+0x9bc] ;  /* 0x0009bc0001f67983 */ /* 0x000ea80000300800 */
[----:B----4-:R1:W-:Y:S04]  /*3ab40*/  LDGSTS.E [R247+0x9380], [R50.64], P2 ;  /* 0x0938000032f77fae */ /* 0x0103e80009121844 */
[----:B------:R4:W-:Y:S04]  /*3ab50*/  LDGSTS.E [R247+0x9780], [R42.64], P2 ;  /* 0x097800002af77fae */ /* 0x0009e80009121844 */
[----:B------:R4:W-:Y:S04]  /*3ab60*/  LDGSTS.E [R247+0x9b80], [R40.64], P2 ;  /* 0x09b8000028f77fae */ /* 0x0009e80009121844 */
[----:B-1----:R-:W3:Y:S04]  /*3ab70*/  LDL.LU.64 R50, [R1+0x7f40] ;  /* 0x007f400001327983 */ /* 0x002ee80000300a00 */
[----:B------:R1:W-:Y:S04]  /*3ab80*/  LDGSTS.E [R247+0x9f80], [R38.64], P2 ;  /* 0x09f8000026f77fae */ /* 0x0003e80009121844 */
[----:B----4-:R-:W4:Y:S04]  /*3ab90*/  LDL.LU.64 R42, [R1+0x7f38] ;  /* 0x007f3800012a7983 */ /* 0x010f280000300a00 */
[----:B------:R1:W-:Y:S04]  /*3aba0*/  LDGSTS.E [R247+0xa380], [R36.64], P2 ;  /* 0x0a38000024f77fae */ /* 0x0003e80009121844 */
[----:B------:R-:W3:Y:S04]  /*3abb0*/  LDL.LU.64 R40, [R1+0x7f30] ;  /* 0x007f300001287983 */ /* 0x000ee80000300a00 */
[----:B------:R1:W-:Y:S04]  /*3abc0*/  LDGSTS.E [R247+0xa780], [R44.64], P2 ;  /* 0x0a7800002cf77fae */ /* 0x0003e80009121844 */
[----:B-1----:R-:W3:Y:S04]  /*3abd0*/  LDL.LU.64 R38, [R1+0x7f28] ;  /* 0x007f280001267983 */ /* 0x002ee80000300a00 */
[----:B------:R1:W-:Y:S04]  /*3abe0*/  LDGSTS.E [R247+0xab80], [R46.64], P2 ;  /* 0x0ab800002ef77fae */ /* 0x0003e80009121844 */
[----:B------:R-:W3:Y:S04]  /*3abf0*/  LDL.LU.64 R36, [R1+0x7f20] ;  /* 0x007f200001247983 */ /* 0x000ee80000300a00 */
        /* <DEDUP_REMOVED lines=41> */
[----:B------:R-:W3:Y:S01]  /*3ae90*/  LDL.LU.64 R244, [R1+0x7e78] ;  /* 0x007e780001f47983 */ /* 0x000ee20000300a00 */
[----:B-1----:R-:W-:Y:S01]  /*3aea0*/  IMAD.WIDE R248, R243, 0x4, R228 ;  /* 0x00000004f3f87825 */ /* 0x002fe200078e02e4 */
[----:B------:R-:W-:-:S02]  /*3aeb0*/  ISETP.GE.U32.AND P2, PT, R0, 0x7fffffac, PT ;  /* 0x7fffffac0000780c */ /* 0x000fc40003f46070 */
[----:B------:R-:W3:Y:S01]  /*3aec0*/  LDL.LU.64 R228, [R1+0x258] ;  /* 0x0002580001e47983 */ /* 0x000ee20000300a00 */
[----:B------:R-:W-:-:S03]  /*3aed0*/  IMAD.MOV.U32 R247, RZ, RZ, c[0x0][0x180] ;  /* 0x00006000fff77624 */ /* 0x000fc600078e00ff */
[----:B------:R-:W0:Y:S01]  /*3aee0*/  LDGDEPBAR ;  /* 0x00000000000079af */ /* 0x000e220000000000 */
[----:B--2---:R-:W-:Y:S02]  /*3aef0*/  SEL R0, R246, RZ, P4 ;  /* 0x000000fff6007207 */ /* 0x004fe40002000000 */
[----:B------:R-:W-:Y:S02]  /*3af00*/  ISETP.GE.U32.AND P4, PT, R242, 0x7fffffa8, PT ;  /* 0x7fffffa8f200780c */ /* 0x000fe40003f86070 */
[----:B------:R-:W-:Y:S01]  /*3af10*/  IADD3 R242, R247, -0x3d, RZ ;  /* 0xffffffc3f7f27810 */ /* 0x000fe20007ffe0ff */
[C---:B------:R-:W-:Y:S02]  /*3af20*/  IMAD.WIDE R246, R243.reuse, 0x4, R226 ;  /* 0x00000004f3f67825 */ /* 0x040fe400078e02e2 */
[----:B------:R-:W1:Y:S02]  /*3af30*/  S2R R227, SR_TID.X ;  /* 0x0000000000e37919 */ /* 0x000e640000002100 */
[----:B------:R-:W-:-:S02]  /*3af40*/  IMAD.WIDE R250, R243, 0x4, R8 ;  /* 0x00000004f3fa7825 */ /* 0x000fc400078e0208 */
[----:B------:R2:W-:Y:S02]  /*3af50*/  STL.64 [R1+0x4618], R246 ;  /* 0x004618f601007387 */ /* 0x0005e40000100a00 */
[C---:B------:R-:W-:Y:S02]  /*3af60*/  IMAD.WIDE R10, R243.reuse, 0x4, R10 ;  /* 0x00000004f30a7825 */ /* 0x040fe400078e020a */
[----:B------:R1:W-:Y:S02]  /*3af70*/  STL.64 [R1+0x4620], R248 ;  /* 0x004620f801007387 */ /* 0x0003e40000100a00 */
[C---:B------:R-:W-:Y:S02]  /*3af80*/  IMAD.WIDE R8, R243.reuse, 0x4, R12 ;  /* 0x00000004f3087825 */ /* 0x040fe400078e020c */
[----:B------:R1:W-:Y:S02]  /*3af90*/  STL.64 [R1+0x4628], R250 ;  /* 0x004628fa01007387 */ /* 0x0003e40000100a00 */
[----:B------:R-:W-:-:S02]  /*3afa0*/  IMAD.WIDE R4, R243, 0x4, R4 ;  /* 0x00000004f3047825 */ /* 0x000fc400078e0204 */
[----:B------:R2:W-:Y:S02]  /*3afb0*/  STL.64 [R1+0x4630], R10 ;  /* 0x0046300a01007387 */ /* 0x0005e40000100a00 */
[----:B------:R-:W-:Y:S01]  /*3afc0*/  IMAD.WIDE R6, R243, 0x4, R6 ;  /* 0x00000004f3067825 */ /* 0x000fe200078e0206 */
[----:B-1----:R-:W-:-:S03]  /*3afd0*/  LOP3.LUT R227, R227, 0x1f, RZ, 0xc0, !PT ;  /* 0x0000001fe3e37812 */ /* 0x002fc600078ec0ff */
[----:B------:R-:W-:-:S04]  /*3afe0*/  IMAD.WIDE R2, R243, 0x4, R2 ;  /* 0x00000004f3027825 */ /* 0x000fc800078e0202 */
[----:B------:R-:W-:Y:S01]  /*3aff0*/  IMAD.SHL.U32 R13, R227, 0x4, RZ ;  /* 0x00000004e30d7824 */ /* 0x000fe200078e00ff */
[----:B------:R-:W-:Y:S01]  /*3b000*/  BAR.SYNC.DEFER_BLOCKING 0x0 ;  /* 0x0000000000007b1d */ /* 0x000fe20000010000 */
[----:B------:R-:W-:-:S05]  /*3b010*/  IMAD.WIDE R218, R243, 0x4, R218 ;  /* 0x00000004f3da7825 */ /* 0x000fca00078e02da */
[----:B------:R1:W-:Y:S01]  /*3b020*/  STL.64 [R1+0x4638], R8 ;  /* 0x0046380801007387 */ /* 0x0003e20000100a00 */
[----:B------:R-:W-:-:S03]  /*3b030*/  IMAD.WIDE R216, R243, 0x4, R216 ;  /* 0x00000004f3d87825 */ /* 0x000fc600078e02d8 */
[----:B------:R1:W-:Y:S01]  /*3b040*/  STL.64 [R1+0x4690], R4 ;  /* 0x0046900401007387 */ /* 0x0003e20000100a00 */
[----:B------:R-:W-:-:S03]  /*3b050*/  IMAD.WIDE R214, R243, 0x4, R214 ;  /* 0x00000004f3d67825 */ /* 0x000fc600078e02d6 */
[----:B------:R1:W-:Y:S01]  /*3b060*/  STL.64 [R1+0x4698], R6 ;  /* 0x0046980601007387 */ /* 0x0003e20000100a00 */
[----:B------:R-:W-:-:S03]  /*3b070*/  IMAD.WIDE R210, R243, 0x4, R210 ;  /* 0x00000004f3d27825 */ /* 0x000fc600078e02d2 */
[----:B------:R-:W-:Y:S01]  /*3b080*/  @!PT LDS RZ, [RZ] ;  /* 0x00000000fffff984 */ /* 0x000fe20000000800 */
[----:B------:R-:W-:Y:S01]  /*3b090*/  @!PT LDS RZ, [RZ] ;  /* 0x00000000fffff984 */ /* 0x000fe20000000800 */
[----:B------:R-:W-:Y:S01]  /*3b0a0*/  @!PT LDS RZ, [RZ] ;  /* 0x00000000fffff984 */ /* 0x000fe20000000800 */
[----:B------:R2:W-:Y:S04]  /*3b0b0*/  LDGSTS.E [R13+0x28000], [R246.64], !P3 ;  /* 0x28000000f60d7fae */ /* 0x0005e8000d921844 */
[----:B------:R1:W-:Y:S04]  /*3b0c0*/  LDGSTS.E [R13+0x28080], [R248.64], !P3 ;  /* 0x28080000f80d7fae */ /* 0x0003e8000d921844 */
[----:B------:R1:W-:Y:S04]  /*3b0d0*/  LDGSTS.E [R13+0x28100], [R250.64], !P3 ;  /* 0x28100000fa0d7fae */ /* 0x0003e8000d921844 */
[----:B--2---:R-:W2:Y:S04]  /*3b0e0*/  LDL.LU.64 R246, [R1+0x7e70] ;  /* 0x007e700001f67983 */ /* 0x004ea80000300a00 */
[----:B------:R4:W-:Y:S04]  /*3b0f0*/  STL.64 [R1+0x46a0], R2 ;  /* 0x0046a00201007387 */ /* 0x0009e80000100a00 */
[----:B------:R4:W-:Y:S04]  /*3b100*/  LDGSTS.E [R13+0x28180], [R10.64], !P3 ;  /* 0x281800000a0d7fae */ /* 0x0009e8000d921844 */
[----:B-1----:R-:W2:Y:S04]  /*3b110*/  LDL.LU.64 R248, [R1+0x7e68] ;  /* 0x007e680001f87983 */ /* 0x002ea80000300a00 */
[----:B------:R1:W-:Y:S04]  /*3b120*/  LDGSTS.E [R13+0x28200], [R8.64], !P3 ;  /* 0x28200000080d7fae */ /* 0x0003e8000d921844 */
[----:B------:R-:W2:Y:S01]  /*3b130*/  LDL.LU.64 R250, [R1+0x7e60] ;  /* 0x007e600001fa7983 */ /* 0x000ea20000300a00 */
[----:B----4-:R-:W-:-:S03]  /*3b140*/  IMAD.WIDE R10, R243, 0x4, R212 ;  /* 0x00000004f30a7825 */ /* 0x010fc600078e02d4 */
[----:B------:R4:W-:Y:S04]  /*3b150*/  LDGSTS.E [R13+0x28280], [R4.64], !P3 ;  /* 0x28280000040d7fae */ /* 0x0009e8000d921844 */
[----:B------:R4:W-:Y:S01]  /*3b160*/  LDGSTS.E [R13+0x28300], [R6.64], !P3 ;  /* 0x28300000060d7fae */ /* 0x0009e2000d921844 */
[----:B-1----:R-:W-:-:S03]  /*3b170*/  IMAD.WIDE R8, R243, 0x4, R220 ;  /* 0x00000004f3087825 */ /* 0x002fc600078e02dc */
[----:B------:R1:W-:Y:S01]  /*3b180*/  LDGSTS.E [R13+0x28380], [R2.64], !P3 ;  /* 0x28380000020d7fae */ /* 0x0003e2000d921844 */
[----:B------:R-:W-:-:S04]  /*3b190*/  IMAD.WIDE R202, R243, 0x4, R202 ;  /* 0x00000004f3ca7825 */ /* 0x000fc800078e02ca */
[----:B----4-:R-:W-:-:S04]  /*3b1a0*/  IMAD.WIDE R4, R243, 0x4, R224 ;  /* 0x00000004f3047825 */ /* 0x010fc800078e02e0 */
        /* <DEDUP_REMOVED lines=15> */
[----:B------:R-:W-:-:S03]  /*3b2a0*/  ISETP.GE.U32.AND P3, PT, R242, 0x7fffffa4, PT ;  /* 0x7fffffa4f200780c */ /* 0x000fc60003f66070 */
[----:B------:R-:W-:-:S04]  /*3b2b0*/  IMAD.WIDE R146, R243, 0x4, R146 ;  /* 0x00000004f3927825 */ /* 0x000fc800078e0292 */
[----:B------:R-:W-:Y:S02]  /*3b2c0*/  IMAD.MOV.U32 R242, RZ, RZ, c[0x0][0x180] ;  /* 0x00006000fff27624 */ /* 0x000fe400078e00ff */
[----:B------:R-:W-:-:S04]  /*3b2d0*/  IMAD.WIDE R138, R243, 0x4, R138 ;  /* 0x00000004f38a7825 */ /* 0x000fc800078e028a */
[----:B------:R-:W-:Y:S01]  /*3b2e0*/  IMAD.WIDE R136, R243, 0x4, R136 ;  /* 0x00000004f3887825 */ /* 0x000fe200078e0288 */
[----:B-1----:R-:W-:-:S03]  /*3b2f0*/  IADD3 R2, R242, -0x22, RZ ;  /* 0xffffffdef2027810 */ /* 0x002fc60007ffe0ff */
[----:B------:R-:W-:-:S04]  /*3b300*/  IMAD.WIDE R134, R243, 0x4, R134 ;  /* 0x00000004f3867825 */ /* 0x000fc800078e0286 */
[----:B------:R-:W-:-:S04]  /*3b310*/  IMAD.WIDE R130, R243, 0x4, R130 ;  /* 0x00000004f3827825 */ /* 0x000fc800078e0282 */
[----:B------:R-:W-:-:S04]  /*3b320*/  IMAD.WIDE R122, R243, 0x4, R122 ;  /* 0x00000004f37a7825 */ /* 0x000fc800078e027a */
[----:B------:R-:W-:-:S04]  /*3b330*/  IMAD.WIDE R120, R243, 0x4, R120 ;  /* 0x00000004f3787825 */ /* 0x000fc800078e0278 */
[----:B------:R-:W-:-:S04]  /*3b340*/  IMAD.WIDE R118, R243, 0x4, R118 ;  /* 0x00000004f3767825 */ /* 0x000fc800078e0276 */
[----:B------:R-:W-:Y:S02]  /*3b350*/  IMAD.SHL.U32 R227, R227, 0x4, RZ ;  /* 0x00000004e3e37824 */ /* 0x000fe400078e00ff */
[----:B------:R-:W-:-:S04]  /*3b360*/  IMAD.WIDE R114, R243, 0x4, R114 ;  /* 0x00000004f3727825 */ /* 0x000fc800078e0272 */
[----:B---3--:R-:W-:-:S05]  /*3b370*/  IMAD.WIDE R228, R243, 0x4, R228 ;  /* 0x00000004f3e47825 */ /* 0x008fca00078e02e4 */
[----:B------:R-:W-:Y:S04]  /*3b380*/  STL.64 [R1+0x3f08], R228 ;  /* 0x003f08e401007387 */ /* 0x000fe80000100a00 */
[----:B------:R-:W-:Y:S04]  /*3b390*/  STL.64 [R1+0x3f10], R218 ;  /* 0x003f10da01007387 */ /* 0x000fe80000100a00 */
[----:B------:R-:W-:Y:S04]  /*3b3a0*/  STL.64 [R1+0x3f18], R216 ;  /* 0x003f18d801007387 */ /* 0x000fe80000100a00 */
[----:B------:R1:W-:Y:S04]  /*3b3b0*/  LDGSTS.E [R13+0x29000], [R228.64], !P0 ;  /* 0x29000000e40d7fae */ /* 0x0003e8000c121844 */
[----:B------:R-:W-:Y:S04]  /*3b3c0*/  STL.64 [R1+0x3f40], R214 ;  /* 0x003f40d601007387 */ /* 0x000fe80000100a00 */
[----:B------:R3:W-:Y:S04]  /*3b3d0*/  LDGSTS.E [R13+0x29080], [R218.64], !P0 ;  /* 0x29080000da0d7fae */ /* 0x0007e8000c121844 */
[----:B------:R4:W-:Y:S04]  /*3b3e0*/  STL.64 [R1+0x3f48], R10 ;  /* 0x003f480a01007387 */ /* 0x0009e80000100a00 */
[----:B------:R1:W-:Y:S04]  /*3b3f0*/  LDGSTS.E [R13+0x29100], [R216.64], !P0 ;  /* 0x29100000d80d7fae */ /* 0x0003e8000c121844 */
[----:B------:R1:W-:Y:S04]  /*3b400*/  STL.64 [R1+0x3f50], R8 ;  /* 0x003f500801007387 */ /* 0x0003e80000100a00 */
[----:B------:R1:W-:Y:S04]  /*3b410*/  LDGSTS.E [R13+0x29180], [R214.64], !P0 ;  /* 0x29180000d60d7fae */ /* 0x0003e8000c121844 */
[----:B------:R1:W-:Y:S04]  /*3b420*/  STL.64 [R1+0x3f58], R6 ;  /* 0x003f580601007387 */ /* 0x0003e80000100a00 */
[----:B------:R4:W-:Y:S04]  /*3b430*/  LDGSTS.E [R13+0x29200], [R10.64], !P0 ;  /* 0x292000000a0d7fae */ /* 0x0009e8000c121844 */
[----:B------:R1:W-:Y:S04]  /*3b440*/  STL.64 [R1+0x3f70], R4 ;  /* 0x003f700401007387 */ /* 0x0003e80000100a00 */
[----:B------:R1:W-:Y:S01]  /*3b450*/  LDGSTS.E [R13+0x29280], [R8.64], !P0 ;  /* 0x29280000080d7fae */ /* 0x0003e2000c121844 */
[----:B----4-:R-:W-:-:S03]  /*3b460*/  IMAD.WIDE R10, R243, 0x4, R196 ;  /* 0x00000004f30a7825 */ /* 0x010fc600078e02c4 */
[----:B------:R4:W-:Y:S04]  /*3b470*/  LDGSTS.E [R13+0x29300], [R6.64], !P0 ;  /* 0x29300000060d7fae */ /* 0x0009e8000c121844 */
[----:B------:R-:W-:Y:S01]  /*3b480*/  STL.64 [R1+0x4028], R210 ;  /* 0x004028d201007387 */ /* 0x000fe20000100a00 */
[----:B-1----:R-:W-:-:S03]  /*3b490*/  IMAD.WIDE R8, R243, 0x4, R204 ;  /* 0x00000004f3087825 */ /* 0x002fc600078e02cc */
[----:B------:R1:W-:Y:S04]  /*3b4a0*/  LDGSTS.E [R13+0x29380], [R4.64], !P0 ;  /* 0x29380000040d7fae */ /* 0x0003e8000c121844 */
[----:B------:R-:W-:Y:S01]  /*3b4b0*/  STL.64 [R1+0x4040], R202 ;  /* 0x004040ca01007387 */ /* 0x000fe20000100a00 */
[----:B----4-:R-:W-:-:S03]  /*3b4c0*/  IMAD.WIDE R6, R243, 0x4, R206 ;  /* 0x00000004f3067825 */ /* 0x010fc600078e02ce */
[----:B------:R-:W-:Y:S01]  /*3b4d0*/  STL.64 [R1+0x4048], R200 ;  /* 0x004048c801007387 */ /* 0x000fe20000100a00 */
[----:B-1----:R-:W-:-:S03]  /*3b4e0*/  IMAD.WIDE R4, R243, 0x4, R208 ;  /* 0x00000004f3047825 */ /* 0x002fc600078e02d0 */
        /* <DEDUP_REMOVED lines=11> */
[----:B-1----:R-:W-:-:S03]  /*3b5a0*/  IMAD.WIDE R10, R243, 0x4, R180 ;  /* 0x00000004f30a7825 */ /* 0x002fc600078e02b4 */
[----:B------:R1:W-:Y:S04]  /*3b5b0*/  LDGSTS.E [R13+0x2a300], [R6.64], !P5 ;  /* 0x2a300000060d7fae */ /* 0x0003e8000e921844 */
[----:B------:R-:W-:Y:S01]  /*3b5c0*/  STL.64 [R1+0x4168], R194 ;  /* 0x004168c201007387 */ /* 0x000fe20000100a00 */
[----:B--2---:R-:W-:-:S03]  /*3b5d0*/  IMAD.WIDE R8, R243, 0x4, R188 ;  /* 0x00000004f3087825 */ /* 0x004fc600078e02bc */
[----:B------:R2:W-:Y:S04]  /*3b5e0*/  LDGSTS.E [R13+0x2a380], [R4.64], !P5 ;  /* 0x2a380000040d7fae */ /* 0x0005e8000e921844 */
[----:B------:R-:W-:Y:S01]  /*3b5f0*/  STL.64 [R1+0x4170], R186 ;  /* 0x004170ba01007387 */ /* 0x000fe20000100a00 */
[----:B-1----:R-:W-:-:S03]  /*3b600*/  IMAD.WIDE R6, R243, 0x4, R190 ;  /* 0x00000004f3067825 */ /* 0x002fc600078e02be */
[----:B------:R-:W-:Y:S01]  /*3b610*/  STL.64 [R1+0x4178], R184 ;  /* 0x004178b801007387 */ /* 0x000fe20000100a00 */
[----:B--2---:R-:W-:-:S03]  /*3b620*/  IMAD.WIDE R4, R243, 0x4, R192 ;  /* 0x00000004f3047825 */ /* 0x004fc600078e02c0 */
        /* <DEDUP_REMOVED lines=59> */
[----:B------:R-:W-:Y:S01]  /*3b9e0*/  ISETP.GE.U32.AND P0, PT, R2, 0x7fffffbf, PT ;  /* 0x7fffffbf0200780c */ /* 0x000fe20003f06070 */
[----:B--2---:R-:W-:Y:S02]  /*3b9f0*/  IMAD.WIDE R4, R243, 0x4, R144 ;  /* 0x00000004f3047825 */ /* 0x004fe400078e0290 */
[----:B------:R1:W-:Y:S04]  /*3ba00*/  LDGSTS.E [R13+0x2e000], [R146.64], !P4 ;  /* 0x2e000000920d7fae */ /* 0x0003e8000e121844 */
[----:B------:R-:W-:Y:S04]  /*3ba10*/  STL.64 [R1+0x44f0], R134 ;  /* 0x0044f08601007387 */ /* 0x000fe80000100a00 */
[----:B------:R2:W-:Y:S04]  /*3ba20*/  LDGSTS.E [R13+0x2e080], [R138.64], !P4 ;  /* 0x2e0800008a0d7fae */ /* 0x0005e8000e121844 */
[----:B------:R1:W-:Y:S04]  /*3ba30*/  STL.64 [R1+0x44f8], R10 ;  /* 0x0044f80a01007387 */ /* 0x0003e80000100a00 */
[----:B------:R1:W-:Y:S04]  /*3ba40*/  LDGSTS.E [R13+0x2e100], [R136.64], !P4 ;  /* 0x2e100000880d7fae */ /* 0x0003e8000e121844 */
[----:B------:R1:W-:Y:S04]  /*3ba50*/  STL.64 [R1+0x4540], R8 ;  /* 0x0045400801007387 */ /* 0x0003e80000100a00 */
[----:B------:R1:W-:Y:S01]  /*3ba60*/  LDGSTS.E [R13+0x2e180], [R134.64], !P4 ;  /* 0x2e180000860d7fae */ /* 0x0003e2000e121844 */
[----:B------:R-:W-:-:S03]  /*3ba70*/  IADD3 R2, R242, -0x26, RZ ;  /* 0xffffffdaf2027810 */ /* 0x000fc60007ffe0ff */
        /* <DEDUP_REMOVED lines=12> */
[----:B------:R-:W-:-:S03]  /*3bb40*/  IMAD.WIDE R106, R243, 0x4, R106 ;  /* 0x00000004f36a7825 */ /* 0x000fc600078e026a */
[----:B------:R1:W-:Y:S01]  /*3bb50*/  LDGSTS.E [R13+0x2f000], [R130.64], !P3 ;  /* 0x2f000000820d7fae */ /* 0x0003e2000d921844 */
[C---:B--2---:R-:W-:Y:S01]  /*3bb60*/  IMAD.WIDE R4, R243.reuse, 0x4, R128 ;  /* 0x00000004f3047825 */ /* 0x044fe200078e0280 */
[----:B------:R-:W-:Y:S02]  /*3bb70*/  ISETP.GE.U32.AND P5, PT, R2, 0x7fffffbb, PT ;  /* 0x7fffffbb0200780c */ /* 0x000fe40003fa6070 */
[----:B------:R-:W-:Y:S01]  /*3bb80*/  STL.64 [R1+0x45f0], R118 ;  /* 0x0045f07601007387 */ /* 0x000fe20000100a00 */
[----:B------:R-:W-:Y:S01]  /*3bb90*/  IMAD.WIDE R104, R243, 0x4, R104 ;  /* 0x00000004f3687825 */ /* 0x000fe200078e0268 */
[----:B------:R-:W-:Y:S02]  /*3bba0*/  LOP3.LUT R12, R227, 0x20, RZ, 0x3c, !PT ;  /* 0x00000020e30c7812 */ /* 0x000fe400078e3cff */
[----:B------:R2:W-:Y:S01]  /*3bbb0*/  LDGSTS.E [R13+0x2f080], [R122.64], !P3 ;  /* 0x2f0800007a0d7fae */ /* 0x0005e2000d921844 */
[----:B------:R-:W-:-:S03]  /*3bbc0*/  IMAD.WIDE R102, R243, 0x4, R102 ;  /* 0x00000004f3667825 */ /* 0x000fc600078e0266 */
        /* <DEDUP_REMOVED lines=22> */
[----:B------:R-:W-:-:S03]  /*3bd30*/  IMAD.WIDE R90, R243, 0x4, R90 ;  /* 0x00000004f35a7825 */ /* 0x000fc600078e025a */
[----:B------:R1:W-:Y:S01]  /*3bd40*/  LDGSTS.E [R12+0x28480], [R106.64], !P0 ;  /* 0x284800006a0c7fae */ /* 0x0003e2000c121844 */
[----:B------:R-:W-:-:S03]  /*3bd50*/  IMAD.WIDE R88, R243, 0x4, R88 ;  /* 0x00000004f3587825 */ /* 0x000fc600078e0258 */
[----:B------:R2:W-:Y:S01]  /*3bd60*/  STL.64 [R1+0x3d90], R10 ;  /* 0x003d900a01007387 */ /* 0x0005e20000100a00 */
[----:B------:R-:W-:-:S03]  /*3bd70*/  IMAD.WIDE R86, R243, 0x4, R86 ;  /* 0x00000004f3567825 */ /* 0x000fc600078e0256 */
        /* <DEDUP_REMOVED lines=8> */
[----:B--2---:R-:W-:-:S03]  /*3be00*/  IMAD.WIDE R10, R243, 0x4, R84 ;  /* 0x00000004f30a7825 */ /* 0x004fc600078e0254 */
[----:B------:R2:W-:Y:S04]  /*3be10*/  LDGSTS.E [R12+0x28700], [R6.64], !P0 ;  /* 0x28700000060c7fae */ /* 0x0005e8000c121844 */
[----:B------:R-:W-:Y:S01]  /*3be20*/  STL.64 [R1+0x3e38], R98 ;  /* 0x003e386201007387 */ /* 0x000fe20000100a00 */
[----:B-1----:R-:W-:-:S03]  /*3be30*/  IMAD.WIDE R8, R243, 0x4, R92 ;  /* 0x00000004f3087825 */ /* 0x002fc600078e025c */
[----:B------:R1:W-:Y:S04]  /*3be40*/  LDGSTS.E [R12+0x28780], [R4.64], !P0 ;  /* 0x28780000040c7fae */ /* 0x0003e8000c121844 */
[----:B------:R-:W-:Y:S01]  /*3be50*/  STL.64 [R1+0x3e40], R90 ;  /* 0x003e405a01007387 */ /* 0x000fe20000100a00 */
[----:B--2---:R-:W-:-:S03]  /*3be60*/  IMAD.WIDE R6, R243, 0x4, R94 ;  /* 0x00000004f3067825 */ /* 0x004fc600078e025e */
[----:B------:R-:W-:Y:S01]  /*3be70*/  STL.64 [R1+0x3e48], R88 ;  /* 0x003e485801007387 */ /* 0x000fe20000100a00 */
[----:B------:R-:W-:-:S03]  /*3be80*/  IMAD.WIDE R82, R243, 0x4, R82 ;  /* 0x00000004f3527825 */ /* 0x000fc600078e0252 */
[----:B------:R2:W-:Y:S01]  /*3be90*/  LDGSTS.E [R12+0x29400], [R98.64], !P5 ;  /* 0x29400000620c7fae */ /* 0x0005e2000e921844 */
[C---:B-1----:R-:W-:Y:S01]  /*3bea0*/  IMAD.WIDE R4, R243.reuse, 0x4, R96 ;  /* 0x00000004f3047825 */ /* 0x042fe200078e0260 */
        /* <DEDUP_REMOVED lines=35> */
[----:B------:R1:W-:Y:S04]  /*3c0e0*/  LDGSTS.E [R12+0x2a580], [R70.64], !P1 ;  /* 0x2a580000460c7fae */ /* 0x0003e8000c921844 */
        /* <DEDUP_REMOVED lines=14> */
[----:B-1----:R-:W-:-:S03]  /*3c1d0*/  IMAD.WIDE R4, R243, 0x4, R64 ;  /* 0x00000004f3047825 */ /* 0x002fc600078e0240 */
        /* <DEDUP_REMOVED lines=23> */
[----:B--2---:R-:W-:-:S03]  /*3c350*/  IMAD.WIDE R4, R243, 0x4, R48 ;  /* 0x00000004f3047825 */ /* 0x004fc600078e0230 */
        /* <DEDUP_REMOVED lines=21> */
[----:B-1----:R-:W-:-:S03]  /*3c4b0*/  IMAD.WIDE R4, R243, 0x4, R32 ;  /* 0x00000004f3047825 */ /* 0x002fc600078e0220 */
[----:B------:R-:W-:Y:S04]  /*3c4c0*/  STL.64 [R1+0x4310], R22 ;  /* 0x0043101601007387 */ /* 0x000fe80000100a00 */
[----:B------:R1:W-:Y:S04]  /*3c4d0*/  STL.64 [R1+0x4318], R10 ;  /* 0x0043180a01007387 */ /* 0x0003e80000100a00 */
[----:B------:R2:W-:Y:S04]  /*3c4e0*/  STL.64 [R1+0x4330], R8 ;  /* 0x0043300801007387 */ /* 0x0005e80000100a00 */
[----:B------:R1:W-:Y:S04]  /*3c4f0*/  STL.64 [R1+0x4338], R6 ;  /* 0x0043380601007387 */ /* 0x0003e80000100a00 */
[----:B------:R1:W-:Y:S04]  /*3c500*/  STL.64 [R1+0x4340], R4 ;  /* 0x0043400401007387 */ /* 0x0003e80000100a00 */
[----:B---3--:R-:W3:Y:S04]  /*3c510*/  LDL.LU.64 R218, [R1] ;  /* 0x0000000001da7983 */ /* 0x008ee80000300a00 */
[----:B------:R-:W3:Y:S04]  /*3c520*/  LDL.LU.64 R228, [R1+0x8] ;  /* 0x0000080001e47983 */ /* 0x000ee80000300a00 */
[----:B------:R-:W3:Y:S01]  /*3c530*/  LDL.LU.64 R226, [R1+0x10] ;  /* 0x0000100001e27983 */ /* 0x000ee20000300a00 */
[----:B------:R-:W-:-:S04]  /*3c540*/  IADD3 R2, R242, -0x36, RZ ;  /* 0xffffffcaf2027810 */ /* 0x000fc80007ffe0ff */
[----:B------:R-:W-:Y:S02]  /*3c550*/  ISETP.GE.U32.AND P4, PT, R2, 0x7fffffab, PT ;  /* 0x7fffffab0200780c */ /* 0x000fe40003f86070 */
[----:B------:R-:W-:-:S04]  /*3c560*/  IADD3 R2, R242, -0x3a, RZ ;  /* 0xffffffc6f2027810 */ /* 0x000fc80007ffe0ff */
[----:B------:R-:W-:Y:S01]  /*3c570*/  ISETP.GE.U32.AND P3, PT, R2, 0x7fffffa7, PT ;  /* 0x7fffffa70200780c */ /* 0x000fe20003f66070 */
[----:B------:R-:W-:-:S04]  /*3c580*/  IMAD.WIDE R18, R243, 0x4, R18 ;  /* 0x00000004f3127825 */ /* 0x000fc800078e0212 */
[C---:B------:R-:W-:Y:S02]  /*3c590*/  IMAD.WIDE R16, R243.reuse, 0x4, R16 ;  /* 0x00000004f3107825 */ /* 0x040fe400078e0210 */
[----:B------:R1:W-:Y:S02]  /*3c5a0*/  LDGSTS.E [R12+0x2d400], [R34.64], !P4 ;  /* 0x2d400000220c7fae */ /* 0x0003e4000e121844 */
[C---:B------:R-:W-:Y:S02]  /*3c5b0*/  IMAD.WIDE R14, R243.reuse, 0x4, R14 ;  /* 0x00000004f30e7825 */ /* 0x040fe400078e020e */
[----:B------:R1:W-:Y:S02]  /*3c5c0*/  LDGSTS.E [R12+0x2d480], [R26.64], !P4 ;  /* 0x2d4800001a0c7fae */ /* 0x0003e4000e121844 */
[C---:B------:R-:W-:Y:S02]  /*3c5d0*/  IMAD.WIDE R20, R243.reuse, 0x4, R230 ;  /* 0x00000004f3147825 */ /* 0x040fe400078e02e6 */
[----:B------:R1:W-:Y:S04]  /*3c5e0*/  LDGSTS.E [R12+0x2d500], [R24.64], !P4 ;  /* 0x2d500000180c7fae */ /* 0x0003e8000e121844 */
[----:B------:R1:W-:Y:S04]  /*3c5f0*/  LDGSTS.E [R12+0x2d580], [R22.64], !P4 ;  /* 0x2d580000160c7fae */ /* 0x0003e8000e121844 */
[----:B------:R1:W-:Y:S04]  /*3c600*/  LDGSTS.E [R12+0x2d600], [R10.64], !P4 ;  /* 0x2d6000000a0c7fae */ /* 0x0003e8000e121844 */
[----:B------:R2:W-:Y:S04]  /*3c610*/  LDGSTS.E [R12+0x2d680], [R8.64], !P4 ;  /* 0x2d680000080c7fae */ /* 0x0005e8000e121844 */
[----:B------:R2:W-:Y:S01]  /*3c620*/  LDGSTS.E [R12+0x2d700], [R6.64], !P4 ;  /* 0x2d700000060c7fae */ /* 0x0005e2000e121844 */
[----:B-1----:R-:W-:-:S03]  /*3c630*/  IMAD.WIDE R10, R243, 0x4, R232 ;  /* 0x00000004f30a7825 */ /* 0x002fc600078e02e8 */
[----:B------:R-:W-:Y:S01]  /*3c640*/  STL.64 [R1+0x4408], R18 ;  /* 0x0044081201007387 */ /* 0x000fe20000100a00 */
[----:B--2---:R-:W-:-:S03]  /*3c650*/  IMAD.WIDE R8, R243, 0x4, R234 ;  /* 0x00000004f3087825 */ /* 0x004fc600078e02ea */
[----:B------:R1:W-:Y:S01]  /*3c660*/  LDGSTS.E [R12+0x2d780], [R4.64], !P4 ;  /* 0x2d780000040c7fae */ /* 0x0003e2000e121844 */
[----:B------:R-:W-:-:S03]  /*3c670*/  IMAD.WIDE R6, R243, 0x4, R236 ;  /* 0x00000004f3067825 */ /* 0x000fc600078e02ec */
[----:B------:R-:W-:Y:S04]  /*3c680*/  STL.64 [R1+0x4420], R16 ;  /* 0x0044201001007387 */ /* 0x000fe80000100a00 */
[----:B------:R-:W-:Y:S01]  /*3c690*/  STL.64 [R1+0x4428], R14 ;  /* 0x0044280e01007387 */ /* 0x000fe20000100a00 */
[----:B-1----:R-:W-:-:S03]  /*3c6a0*/  IMAD.WIDE R4, R243, 0x4, R238 ;  /* 0x00000004f3047825 */ /* 0x002fc600078e02ee */
[----:B------:R-:W-:Y:S04]  /*3c6b0*/  STL.64 [R1+0x4450], R20 ;  /* 0x0044501401007387 */ /* 0x000fe80000100a00 */
[----:B------:R1:W-:Y:S04]  /*3c6c0*/  STL.64 [R1+0x4458], R10 ;  /* 0x0044580a01007387 */ /* 0x0003e80000100a00 */
[----:B------:R3:W-:Y:S04]  /*3c6d0*/  LDGSTS.E [R12+0x2e400], [R18.64], !P3 ;  /* 0x2e400000120c7fae */ /* 0x0007e8000d921844 */
[----:B------:R-:W-:Y:S04]  /*3c6e0*/  STL.64 [R1+0x4470], R8 ;  /* 0x0044700801007387 */ /* 0x000fe80000100a00 */
[----:B------:R3:W-:Y:S01]  /*3c6f0*/  LDGSTS.E [R12+0x2e480], [R16.64], !P3 ;  /* 0x2e480000100c7fae */ /* 0x0007e2000d921844 */
[----:B------:R-:W-:-:S03]  /*3c700*/  IMAD.WIDE R28, R243, 0x4, R240 ;  /* 0x00000004f31c7825 */ /* 0x000fc600078e02f0 */
[----:B------:R2:W-:Y:S04]  /*3c710*/  STL.64 [R1+0x4478], R6 ;  /* 0x0044780601007387 */ /* 0x0005e80000100a00 */
[----:B------:R1:W-:Y:S01]  /*3c720*/  LDGSTS.E [R12+0x2e500], [R14.64], !P3 ;  /* 0x2e5000000e0c7fae */ /* 0x0003e2000d921844 */
[----:B------:R-:W-:-:S03]  /*3c730*/  IMAD.WIDE R26, R243, 0x4, R244 ;  /* 0x00000004f31a7825 */ /* 0x000fc600078e02f4 */
[----:B------:R1:W-:Y:S04]  /*3c740*/  STL.64 [R1+0x4480], R4 ;  /* 0x0044800401007387 */ /* 0x0003e80000100a00 */
[----:B------:R1:W-:Y:S01]  /*3c750*/  LDGSTS.E [R12+0x2e580], [R20.64], !P3 ;  /* 0x2e580000140c7fae */ /* 0x0003e2000d921844 */
[----:B------:R-:W-:-:S03]  /*3c760*/  IMAD.WIDE R24, R243, 0x4, R246 ;  /* 0x00000004f3187825 */ /* 0x000fc600078e02f6 */
[----:B------:R1:W-:Y:S04]  /*3c770*/  LDGSTS.E [R12+0x2e600], [R10.64], !P3 ;  /* 0x2e6000000a0c7fae */ /* 0x0003e8000d921844 */
[----:B------:R-:W4:Y:S01]  /*3c780*/  LDL.LU.64 R220, [R1+0x18] ;  /* 0x0000180001dc7983 */ /* 0x000f220000300a00 */
[----:B------:R-:W-:-:S03]  /*3c790*/  IMAD.WIDE R22, R243, 0x4, R248 ;  /* 0x00000004f3167825 */ /* 0x000fc600078e02f8 */
[----:B------:R2:W-:Y:S04]  /*3c7a0*/  LDGSTS.E [R12+0x2e680], [R8.64], !P3 ;  /* 0x2e680000080c7fae */ /* 0x0005e8000d921844 */
[----:B-1----:R-:W4:Y:S04]  /*3c7b0*/  LDL.LU.64 R10, [R1+0x20] ;  /* 0x00002000010a7983 */ /* 0x002f280000300a00 */
[----:B------:R2:W-:Y:S04]  /*3c7c0*/  LDGSTS.E [R12+0x2e700], [R6.64], !P3 ;  /* 0x2e700000060c7fae */ /* 0x0005e8000d921844 */
[----:B------:R-:W4:Y:S01]  /*3c7d0*/  LDL.LU.64 R212, [R1+0x28] ;  /* 0x0000280001d47983 */ /* 0x000f220000300a00 */
[----:B------:R-:W-:-:S03]  /*3c7e0*/  IMAD.WIDE R20, R243, 0x4, R250 ;  /* 0x00000004f3147825 */ /* 0x000fc600078e02fa */
[----:B------:R1:W-:Y:S04]  /*3c7f0*/  LDGSTS.E [R12+0x2e780], [R4.64], !P3 ;  /* 0x2e780000040c7fae */ /* 0x0003e8000d921844 */
[----:B--2---:R-:W3:Y:S04]  /*3c800*/  LDL.LU.64 R6, [R1+0x30] ;  /* 0x0000300001067983 */ /* 0x004ee80000300a00 */
[----:B-1----:R-:W3:Y:S04]  /*3c810*/  LDL.LU.64 R4, [R1+0x38] ;  /* 0x0000380001047983 */ /* 0x002ee80000300a00 */
[----:B------:R-:W3:Y:S04]  /*3c820*/  LDL.LU.64 R8, [R1+0x40] ;  /* 0x0000400001087983 */ /* 0x000ee80000300a00 */
[----:B------:R4:W-:Y:S04]  /*3c830*/  STL.64 [R1+0x4568], R28 ;  /* 0x0045681c01007387 */ /* 0x0009e80000100a00 */
[----:B------:R1:W-:Y:S04]  /*3c840*/  STL.64 [R1+0x4590], R26 ;  /* 0x0045901a01007387 */ /* 0x0003e80000100a00 */
[----:B------:R1:W-:Y:S04]  /*3c850*/  STL.64 [R1+0x4598], R24 ;  /* 0x0045981801007387 */ /* 0x0003e80000100a00 */
[----:B------:R3:W-:Y:S04]  /*3c860*/  STL.64 [R1+0x45b0], R22 ;  /* 0x0045b01601007387 */ /* 0x0007e80000100a00 */
[----:B------:R-:W3:Y:S04]  /*3c870*/  LDL.LU.64 R216, [R1+0x48] ;  /* 0x0000480001d87983 */ /* 0x000ee80000300a00 */
[----:B------:R1:W-:Y:S01]  /*3c880*/  STL.64 [R1+0x45b8], R20 ;  /* 0x0045b81401007387 */ /* 0x0003e20000100a00 */
[----:B---3--:R-:W-:-:S04]  /*3c890*/  IMAD.WIDE R18, R243, 0x4, R218 ;  /* 0x00000004f3127825 */ /* 0x008fc800078e02da */
[C---:B------:R-:W-:Y:S01]  /*3c8a0*/  IMAD.WIDE R16, R243.reuse, 0x4, R228 ;  /* 0x00000004f3107825 */ /* 0x040fe200078e02e4 */
[----:B------:R3:W-:Y:S04]  /*3c8b0*/  STL.64 [R1+0x45c0], R18 ;  /* 0x0045c01201007387 */ /* 0x0007e80000100a00 */
[----:B------:R-:W2:Y:S01]  /*3c8c0*/  LDL.LU.64 R228, [R1+0x50] ;  /* 0x0000500001e47983 */ /* 0x000ea20000300a00 */
[----:B------:R-:W-:-:S03]  /*3c8d0*/  IMAD.WIDE R14, R243, 0x4, R226 ;  /* 0x00000004f30e7825 */ /* 0x000fc600078e02e2 */
[----:B------:R1:W-:Y:S04]  /*3c8e0*/  STL.64 [R1+0x45c8], R16 ;  /* 0x0045c81001007387 */ /* 0x0003e80000100a00 */
[----:B------:R2:W-:Y:S04]  /*3c8f0*/  STL.64 [R1+0x45d0], R14 ;  /* 0x0045d00e01007387 */ /* 0x0005e80000100a00 */
[----:B------:R-:W2:Y:S01]  /*3c900*/  LDL.LU.64 R226, [R1+0x58] ;  /* 0x0000580001e27983 */ /* 0x000ea20000300a00 */
[----:B------:R-:W-:-:S03]  /*3c910*/  IADD3 R2, R242, -0x3e, RZ ;  /* 0xffffffc2f2027810 */ /* 0x000fc60007ffe0ff */
[----:B------:R-:W2:Y:S01]  /*3c920*/  LDL.LU.64 R214, [R1+0x60] ;  /* 0x0000600001d67983 */ /* 0x000ea20000300a00 */
[----:B------:R-:W-:-:S03]  /*3c930*/  ISETP.GE.U32.AND P0, PT, R2, 0x7fffffa3, PT ;  /* 0x7fffffa30200780c */ /* 0x000fc60003f06070 */
[----:B------:R-:W2:Y:S01]  /*3c940*/  LDL.LU.64 R218, [R1+0x68] ;  /* 0x0000680001da7983 */ /* 0x000ea20000300a00 */
[----:B------:R-:W-:-:S09]  /*3c950*/  IADD3 R2, R242, -0x23, RZ ;  /* 0xffffffddf2027810 */ /* 0x000fd20007ffe0ff */
[----:B------:R4:W-:Y:S04]  /*3c960*/  LDGSTS.E [R12+0x2f400], [R28.64], !P0 ;  /* 0x2f4000001c0c7fae */ /* 0x0009e8000c121844 */
[----:B------:R1:W-:Y:S04]  /*3c970*/  LDGSTS.E [R12+0x2f480], [R26.64], !P0 ;  /* 0x2f4800001a0c7fae */ /* 0x0003e8000c121844 */
[----:B------:R1:W-:Y:S04]  /*3c980*/  LDGSTS.E [R12+0x2f500], [R24.64], !P0 ;  /* 0x2f500000180c7fae */ /* 0x0003e8000c121844 */
[----:B------:R3:W-:Y:S04]  /*3c990*/  LDGSTS.E [R12+0x2f580], [R22.64], !P0 ;  /* 0x2f580000160c7fae */ /* 0x0007e8000c121844 */
[----:B------:R1:W-:Y:S04]  /*3c9a0*/  LDGSTS.E [R12+0x2f600], [R20.64], !P0 ;  /* 0x2f600000140c7fae */ /* 0x0003e8000c121844 */
[----:B------:R1:W-:Y:S01]  /*3c9b0*/  LDGSTS.E [R12+0x2f680], [R18.64], !P0 ;  /* 0x2f680000120c7fae */ /* 0x0003e2000c121844 */
[----:B------:R-:W-:-:S03]  /*3c9c0*/  ISETP.GE.U32.AND P5, PT, R2, 0x7fffffbe, PT ;  /* 0x7fffffbe0200780c */ /* 0x000fc60003fa6070 */
[----:B------:R1:W-:Y:S04]  /*3c9d0*/  LDGSTS.E [R12+0x2f700], [R16.64], !P0 ;  /* 0x2f700000100c7fae */ /* 0x0003e8000c121844 */
[----:B------:R2:W-:Y:S01]  /*3c9e0*/  LDGSTS.E [R12+0x2f780], [R14.64], !P0 ;  /* 0x2f7800000e0c7fae */ /* 0x0005e2000c121844 */
[----:B----4-:R-:W-:-:S05]  /*3c9f0*/  IMAD.WIDE R28, R243, 0x4, R220 ;  /* 0x00000004f31c7825 */ /* 0x010fca00078e02dc */
[----:B------:R4:W-:Y:S01]  /*3ca00*/  LDGSTS.E [R252+0x28800], [R28.64], !P5 ;  /* 0x288000001cfc7fae */ /* 0x0009e2000e921844 */
[----:B-1----:R-:W-:-:S03]  /*3ca10*/  IMAD.WIDE R26, R243, 0x4, R10 ;  /* 0x00000004f31a7825 */ /* 0x002fc600078e020a */
[----:B------:R-:W4:Y:S04]  /*3ca20*/  LDL.LU.64 R10, [R1+0x70] ;  /* 0x00007000010a7983 */ /* 0x000f280000300a00 */
[----:B------:R-:W-:Y:S01]  /*3ca30*/  STL.64 [R1+0x3cf8], R28 ;  /* 0x003cf81c01007387 */ /* 0x000fe20000100a00 */
[----:B------:R-:W-:-:S03]  /*3ca40*/  IMAD.WIDE R24, R243, 0x4, R212 ;  /* 0x00000004f3187825 */ /* 0x000fc600078e02d4 */
[----:B------:R-:W-:Y:S04]  /*3ca50*/  STL.64 [R1+0x20], R26 ;  /* 0x0000201a01007387 */ /* 0x000fe80000100a00 */
[----:B------:R1:W-:Y:S01]  /*3ca60*/  LDGSTS.E [R252+0x28880], [R26.64], !P5 ;  /* 0x288800001afc7fae */ /* 0x0003e2000e921844 */
[----:B---3--:R-:W-:-:S03]  /*3ca70*/  IMAD.WIDE R22, R243, 0x4, R6 ;  /* 0x00000004f3167825 */ /* 0x008fc600078e0206 */
[----:B------:R-:W4:Y:S04]  /*3ca80*/  LDL.LU.64 R6, [R1+0x78] ;  /* 0x0000780001067983 */ /* 0x000f280000300a00 */
[----:B------:R1:W-:Y:S01]  /*3ca90*/  STL.64 [R1+0x28], R24 ;  /* 0x0000281801007387 */ /* 0x0003e20000100a00 */
[----:B------:R-:W-:-:S03]  /*3caa0*/  IMAD.WIDE R20, R243, 0x4, R4 ;  /* 0x00000004f3147825 */ /* 0x000fc600078e0204 */
[----:B------:R1:W-:Y:S01]  /*3cab0*/  STL.64 [R1+0x30], R22 ;  /* 0x0000301601007387 */ /* 0x0003e20000100a00 */
[----:B------:R-:W-:-:S03]  /*3cac0*/  IMAD.WIDE R18, R243, 0x4, R8 ;  /* 0x00000004f3127825 */ /* 0x000fc600078e0208 */
[----:B------:R-:W4:Y:S04]  /*3cad0*/  LDL.LU.64 R4, [R1+0x80] ;  /* 0x0000800001047983 */ /* 0x000f280000300a00 */
[----:B------:R1:W-:Y:S04]  /*3cae0*/  STL.64 [R1+0x38], R20 ;  /* 0x0000381401007387 */ /* 0x0003e80000100a00 */
[----:B------:R-:W4:Y:S04]  /*3caf0*/  LDL.LU.64 R8, [R1+0x88] ;  /* 0x0000880001087983 */ /* 0x000f280000300a00 */
[----:B------:R4:W-:Y:S04]  /*3cb00*/  STL.64 [R1+0x3d30], R18 ;  /* 0x003d301201007387 */ /* 0x0009e80000100a00 */
[----:B------:R1:W-:Y:S01]  /*3cb10*/  LDGSTS.E [R252+0x28900], [R24.64], !P5 ;  /* 0x2890000018fc7fae */ /* 0x0003e2000e921844 */
[----:B------:R-:W-:Y:S01]  /*3cb20*/  IMAD.WIDE R16, R243, 0x4, R216 ;  /* 0x00000004f3107825 */ /* 0x000fe200078e02d8 */
[----:B------:R-:W-:-:S02]  /*3cb30*/  IADD3 R2, R242, -0x27, RZ ;  /* 0xffffffd9f2027810 */ /* 0x000fc40007ffe0ff */
[----:B------:R1:W-:Y:S01]  /*3cb40*/  LDGSTS.E [R252+0x28980], [R22.64], !P5 ;  /* 0x2898000016fc7fae */ /* 0x0003e2000e921844 */
[----:B--2---:R-:W-:-:S03]  /*3cb50*/  IMAD.WIDE R14, R243, 0x4, R228 ;  /* 0x00000004f30e7825 */ /* 0x004fc600078e02e4 */
[----:B------:R2:W-:Y:S04]  /*3cb60*/  LDGSTS.E [R252+0x28a00], [R20.64], !P5 ;  /* 0x28a0000014fc7fae */ /* 0x0005e8000e921844 */
[----:B------:R-:W3:Y:S04]  /*3cb70*/  LDL.LU.64 R228, [R1+0x90] ;  /* 0x0000900001e47983 */ /* 0x000ee80000300a00 */
[----:B------:R1:W-:Y:S04]  /*3cb80*/  STL.64 [R1+0x3d38], R16 ;  /* 0x003d381001007387 */ /* 0x0003e80000100a00 */
[----:B------:R2:W-:Y:S04]  /*3cb90*/  STL.64 [R1+0x50], R14 ;  /* 0x0000500e01007387 */ /* 0x0005e80000100a00 */
[----:B------:R-:W3:Y:S04]  /*3cba0*/  LDL.LU.64 R212, [R1+0x98] ;  /* 0x0000980001d47983 */ /* 0x000ee80000300a00 */
[----:B------:R-:W3:Y:S01]  /*3cbb0*/  LDL.LU.64 R216, [R1+0xa0] ;  /* 0x0000a00001d87983 */ /* 0x000ee20000300a00 */
[----:B-1----:R-:W-:-:S03]  /*3cbc0*/  IMAD.WIDE R24, R243, 0x4, R226 ;  /* 0x00000004f3187825 */ /* 0x002fc600078e02e2 */
[----:B------:R-:W3:Y:S01]  /*3cbd0*/  LDL.LU.64 R226, [R1+0xa8] ;  /* 0x0000a80001e27983 */ /* 0x000ee20000300a00 */
[C---:B------:R-:W-:Y:S01]  /*3cbe0*/  IMAD.WIDE R22, R243.reuse, 0x4, R214 ;  /* 0x00000004f3167825 */ /* 0x040fe200078e02d6 */
[----:B------:R-:W-:Y:S02]  /*3cbf0*/  ISETP.GE.U32.AND P1, PT, R2, 0x7fffffba, PT ;  /* 0x7fffffba0200780c */ /* 0x000fe40003f26070 */
[----:B------:R-:W-:Y:S01]  /*3cc00*/  STL.64 [R1+0x3db0], R24 ;  /* 0x003db01801007387 */ /* 0x000fe20000100a00 */
[----:B--2---:R-:W-:-:S03]  /*3cc10*/  IMAD.WIDE R20, R243, 0x4, R218 ;  /* 0x00000004f3147825 */ /* 0x004fc600078e02da */
[----:B------:R-:W2:Y:S04]  /*3cc20*/  LDL.LU.64 R220, [R1+0xb0] ;  /* 0x0000b00001dc7983 */ /* 0x000ea80000300a00 */
[----:B------:R-:W2:Y:S04]  /*3cc30*/  LDL.LU.64 R214, [R1+0xb8] ;  /* 0x0000b80001d67983 */ /* 0x000ea80000300a00 */
[----:B------:R4:W-:Y:S04]  /*3cc40*/  LDGSTS.E [R252+0x28a80], [R18.64], !P5 ;  /* 0x28a8000012fc7fae */ /* 0x0009e8000e921844 */
[----:B------:R-:W-:Y:S04]  /*3cc50*/  STL.64 [R1+0x3db8], R22 ;  /* 0x003db81601007387 */ /* 0x000fe80000100a00 */
[----:B------:R-:W-:Y:S04]  /*3cc60*/  STL.64 [R1+0x3dd0], R20 ;  /* 0x003dd01401007387 */ /* 0x000fe80000100a00 */
[----:B------:R-:W2:Y:S04]  /*3cc70*/  LDL.LU.64 R218, [R1+0xc0] ;  /* 0x0000c00001da7983 */ /* 0x000ea80000300a00 */
[----:B------:R1:W-:Y:S04]  /*3cc80*/  LDGSTS.E [R252+0x28b00], [R16.64], !P5 ;  /* 0x28b0000010fc7fae */ /* 0x0003e8000e921844 */
[----:B------:R1:W-:Y:S04]  /*3cc90*/  LDGSTS.E [R252+0x28b80], [R14.64], !P5 ;  /* 0x28b800000efc7fae */ /* 0x0003e8000e921844 */
[----:B------:R1:W-:Y:S04]  /*3cca0*/  LDGSTS.E [R252+0x29800], [R24.64], !P1 ;  /* 0x2980000018fc7fae */ /* 0x0003e8000c921844 */
[----:B------:R2:W-:Y:S04]  /*3ccb0*/  LDGSTS.E [R252+0x29880], [R22.64], !P1 ;  /* 0x2988000016fc7fae */ /* 0x0005e8000c921844 */
[----:B------:R1:W-:Y:S01]  /*3ccc0*/  LDGSTS.E [R252+0x29900], [R20.64], !P1 ;  /* 0x2990000014fc7fae */ /* 0x0003e2000c921844 */
[----:B----4-:R-:W-:-:S03]  /*3ccd0*/  IMAD.WIDE R18, R243, 0x4, R10 ;  /* 0x00000004f3127825 */ /* 0x010fc600078e020a */
[----:B------:R-:W2:Y:S04]  /*3cce0*/  LDL.LU.64 R10, [R1+0xc8] ;  /* 0x0000c800010a7983 */ /* 0x000ea80000300a00 */
[----:B------:R-:W-:Y:S04]  /*3ccf0*/  STL.64 [R1+0x3dd8], R18 ;  /* 0x003dd81201007387 */ /* 0x000fe80000100a00 */
[----:B------:R2:W-:Y:S01]  /*3cd00*/  LDGSTS.E [R252+0x29980], [R18.64], !P1 ;  /* 0x2998000012fc7fae */ /* 0x0005e2000c921844 */
[----:B-1----:R-:W-:-:S05]  /*3cd10*/  IMAD.WIDE R16, R243, 0x4, R6 ;  /* 0x00000004f3107825 */ /* 0x002fca00078e0206 */
[----:B------:R2:W-:Y:S01]  /*3cd20*/  LDGSTS.E [R252+0x29a00], [R16.64], !P1 ;  /* 0x29a0000010fc7fae */ /* 0x0005e2000c921844 */
[----:B------:R-:W-:-:S03]  /*3cd30*/  IMAD.WIDE R14, R243, 0x4, R4 ;  /* 0x00000004f30e7825 */ /* 0x000fc600078e0204 */
[----:B------:R-:W2:Y:S01]  /*3cd40*/  LDL.LU.64 R4, [R1+0xd0] ;  /* 0x0000d00001047983 */ /* 0x000ea20000300a00 */
[----:B------:R-:W-:-:S03]  /*3cd50*/  IMAD.WIDE R6, R243, 0x4, R8 ;  /* 0x00000004f3067825 */ /* 0x000fc600078e0208 */
[----:B------:R-:W-:Y:S04]  /*3cd60*/  STL.64 [R1+0x3de0], R16 ;  /* 0x003de01001007387 */ /* 0x000fe80000100a00 */
[----:B------:R-:W-:Y:S04]  /*3cd70*/  STL.64 [R1+0x3de8], R14 ;  /* 0x003de80e01007387 */ /* 0x000fe80000100a00 */
[----:B------:R1:W-:Y:S04]  /*3cd80*/  STL.64 [R1+0x3df0], R6 ;  /* 0x003df00601007387 */ /* 0x0003e80000100a00 */
[----:B------:R1:W-:Y:S04]  /*3cd90*/  LDGSTS.E [R252+0x29a80], [R14.64], !P1 ;  /* 0x29a800000efc7fae */ /* 0x0003e8000c921844 */
[----:B------:R1:W-:Y:S01]  /*3cda0*/  LDGSTS.E [R252+0x29b00], [R6.64], !P1 ;  /* 0x29b0000006fc7fae */ /* 0x0003e2000c921844 */
[----:B---3--:R-:W-:-:S05]  /*3cdb0*/  IMAD.WIDE R8, R243, 0x4, R228 ;  /* 0x00000004f3087825 */ /* 0x008fca00078e02e4 */
[----:B------:R3:W-:Y:S04]  /*3cdc0*/  STL.64 [R1+0x3df8], R8 ;  /* 0x003df80801007387 */ /* 0x0007e80000100a00 */
[----:B-1----:R-:W4:Y:S04]  /*3cdd0*/  LDL.LU.64 R6, [R1+0xd8] ;  /* 0x0000d80001067983 */ /* 0x002f280000300a00 */
[----:B------:R3:W-:Y:S01]  /*3cde0*/  LDGSTS.E [R252+0x29b80], [R8.64], !P1 ;  /* 0x29b8000008fc7fae */ /* 0x0007e2000c921844 */
[----:B------:R-:W-:-:S04]  /*3cdf0*/  IMAD.WIDE R28, R243, 0x4, R212 ;  /* 0x00000004f31c7825 */ /* 0x000fc800078e02d4 */
[C---:B------:R-:W-:Y:S01]  /*3ce00*/  IMAD.WIDE R26, R243.reuse, 0x4, R216 ;  /* 0x00000004f31a7825 */ /* 0x040fe200078e02d8 */
[----:B---3--:R-:W3:Y:S04]  /*3ce10*/  LDL.LU.64 R8, [R1+0xe0] ;  /* 0x0000e00001087983 */ /* 0x008ee80000300a00 */
[----:B------:R-:W3:Y:S04]  /*3ce20*/  LDL.LU.64 R228, [R1+0xe8] ;  /* 0x0000e80001e47983 */ /* 0x000ee80000300a00 */
[----:B------:R-:W3:Y:S01]  /*3ce30*/  LDL.LU.64 R212, [R1+0xf0] ;  /* 0x0000f00001d47983 */ /* 0x000ee20000300a00 */
[----:B------:R-:W-:-:S03]  /*3ce40*/  IMAD.WIDE R24, R243, 0x4, R226 ;  /* 0x00000004f3187825 */ /* 0x000fc600078e02e2 */
[----:B------:R-:W3:Y:S04]  /*3ce50*/  LDL.LU.64 R216, [R1+0xf8] ;  /* 0x0000f80001d87983 */ /* 0x000ee80000300a00 */
[----:B------:R-:W-:Y:S04]  /*3ce60*/  STL.64 [R1+0x3e98], R28 ;  /* 0x003e981c01007387 */ /* 0x000fe80000100a00 */
[----:B------:R-:W-:Y:S04]  /*3ce70*/  STL.64 [R1+0x3ea0], R26 ;  /* 0x003ea01a01007387 */ /* 0x000fe80000100a00 */
[----:B------:R-:W3:Y:S01]  /*3ce80*/  LDL.LU.64 R226, [R1+0x100] ;  /* 0x0001000001e27983 */ /* 0x000ee20000300a00 */
[----:B------:R-:W-:Y:S01]  /*3ce90*/  IADD3 R2, R242, -0x2b, RZ ;  /* 0xffffffd5f2027810 */ /* 0x000fe20007ffe0ff */
[----:B--2---:R-:W-:-:S03]  /*3cea0*/  IMAD.WIDE R22, R243, 0x4, R220 ;  /* 0x00000004f3167825 */ /* 0x004fc600078e02dc */
[----:B------:R-:W-:Y:S01]  /*3ceb0*/  ISETP.GE.U32.AND P6, PT, R2, 0x7fffffb6, PT ;  /* 0x7fffffb60200780c */ /* 0x000fe20003fc6070 */
[C---:B------:R-:W-:Y:S01]  /*3cec0*/  IMAD.WIDE R20, R243.reuse, 0x4, R214 ;  /* 0x00000004f3147825 */ /* 0x040fe200078e02d6 */
[----:B------:R4:W-:Y:S03]  /*3ced0*/  STL.64 [R1+0x3ea8], R24 ;  /* 0x003ea81801007387 */ /* 0x0009e60000100a00 */
[C---:B------:R-:W-:Y:S01]  /*3cee0*/  IMAD.WIDE R18, R243.reuse, 0x4, R218 ;  /* 0x00000004f3127825 */ /* 0x040fe200078e02da */
[----:B------:R3:W-:Y:S07]  /*3cef0*/  STL.64 [R1+0x3eb0], R22 ;  /* 0x003eb01601007387 */ /* 0x0007ee0000100a00 */
[----:B------:R1:W-:Y:S04]  /*3cf00*/  LDGSTS.E [R252+0x2a800], [R28.64], !P6 ;  /* 0x2a8000001cfc7fae */ /* 0x0003e8000f121844 */
[----:B------:R2:W-:Y:S04]  /*3cf10*/  LDGSTS.E [R252+0x2a880], [R26.64], !P6 ;  /* 0x2a8800001afc7fae */ /* 0x0005e8000f121844 */
[----:B------:R4:W-:Y:S04]  /*3cf20*/  LDGSTS.E [R252+0x2a900], [R24.64], !P6 ;  /* 0x2a90000018fc7fae */ /* 0x0009e8000f121844 */
[----:B------:R3:W-:Y:S04]  /*3cf30*/  LDGSTS.E [R252+0x2a980], [R22.64], !P6 ;  /* 0x2a98000016fc7fae */ /* 0x0007e8000f121844 */
[----:B------:R1:W-:Y:S04]  /*3cf40*/  LDGSTS.E [R252+0x2aa00], [R20.64], !P6 ;  /* 0x2aa0000014fc7fae */ /* 0x0003e8000f121844 */
[----:B------:R1:W-:Y:S01]  /*3cf50*/  LDGSTS.E [R252+0x2aa80], [R18.64], !P6 ;  /* 0x2aa8000012fc7fae */ /* 0x0003e2000f121844 */
[----:B------:R-:W-:-:S03]  /*3cf60*/  IMAD.WIDE R16, R243, 0x4, R10 ;  /* 0x00000004f3107825 */ /* 0x000fc600078e020a */
[----:B------:R-:W2:Y:S04]  /*3cf70*/  LDL.LU.64 R10, [R1+0x108] ;  /* 0x00010800010a7983 */ /* 0x000ea80000300a00 */
[----:B------:R1:W-:Y:S04]  /*3cf80*/  STL.64 [R1+0x3eb8], R20 ;  /* 0x003eb81401007387 */ /* 0x0003e80000100a00 */
[----:B------:R1:W-:Y:S04]  /*3cf90*/  STL.64 [R1+0x3ef0], R18 ;  /* 0x003ef01201007387 */ /* 0x0003e80000100a00 */
[----:B------:R1:W-:Y:S01]  /*3cfa0*/  LDGSTS.E [R252+0x2ab00], [R16.64], !P6 ;  /* 0x2ab0000010fc7fae */ /* 0x0003e2000f121844 */
[----:B------:R-:W-:-:S03]  /*3cfb0*/  IMAD.WIDE R14, R243, 0x4, R4 ;  /* 0x00000004f30e7825 */ /* 0x000fc600078e0204 */
[----:B------:R-:W2:Y:S04]  /*3cfc0*/  LDL.LU.64 R4, [R1+0x110] ;  /* 0x0001100001047983 */ /* 0x000ea80000300a00 */
[----:B------:R-:W-:Y:S04]  /*3cfd0*/  STL.64 [R1+0x3ef8], R16 ;  /* 0x003ef81001007387 */ /* 0x000fe80000100a00 */
[----:B------:R1:W-:Y:S04]  /*3cfe0*/  STL.64 [R1+0x3f00], R14 ;  /* 0x003f000e01007387 */ /* 0x0003e80000100a00 */
[----:B------:R-:W2:Y:S04]  /*3cff0*/  LDL.LU.64 R214, [R1+0x118] ;  /* 0x0001180001d67983 */ /* 0x000ea80000300a00 */
[----:B------:R-:W2:Y:S04]  /*3d000*/  LDL.LU.64 R218, [R1+0x120] ;  /* 0x0001200001da7983 */ /* 0x000ea80000300a00 */
[----:B------:R1:W-:Y:S01]  /*3d010*/  LDGSTS.E [R252+0x2ab80], [R14.64], !P6 ;  /* 0x2ab800000efc7fae */ /* 0x0003e2000f121844 */
[----:B----4-:R-:W-:-:S03]  /*3d020*/  IMAD.WIDE R24, R243, 0x4, R6 ;  /* 0x00000004f3187825 */ /* 0x010fc600078e0206 */
[----:B------:R-:W4:Y:S01]  /*3d030*/  LDL.LU.64 R6, [R1+0x128] ;  /* 0x0001280001067983 */ /* 0x000f220000300a00 */
[----:B---3--:R-:W-:-:S03]  /*3d040*/  IMAD.WIDE R22, R243, 0x4, R8 ;  /* 0x00000004f3167825 */ /* 0x008fc600078e0208 */
[----:B------:R-:W3:Y:S01]  /*3d050*/  LDL.LU.64 R8, [R1+0x130] ;  /* 0x0001300001087983 */ /* 0x000ee20000300a00 */
[----:B-1----:R-:W-:-:S03]  /*3d060*/  IMAD.WIDE R20, R243, 0x4, R228 ;  /* 0x00000004f3147825 */ /* 0x002fc600078e02e4 */
[----:B------:R1:W-:Y:S01]  /*3d070*/  STL.64 [R1+0x3fc8], R24 ;  /* 0x003fc81801007387 */ /* 0x0003e20000100a00 */
[----:B------:R-:W-:-:S03]  /*3d080*/  IMAD.WIDE R18, R243, 0x4, R212 ;  /* 0x00000004f3127825 */ /* 0x000fc600078e02d4 */
[----:B------:R-:W3:Y:S04]  /*3d090*/  LDL.LU.64 R228, [R1+0x138] ;  /* 0x0001380001e47983 */ /* 0x000ee80000300a00 */
[----:B------:R1:W-:Y:S04]  /*3d0a0*/  STL.64 [R1+0x3fe0], R22 ;  /* 0x003fe01601007387 */ /* 0x0003e80000100a00 */
[----:B------:R-:W-:Y:S04]  /*3d0b0*/  STL.64 [R1+0x3fe8], R20 ;  /* 0x003fe81401007387 */ /* 0x000fe80000100a00 */
[----:B------:R-:W3:Y:S01]  /*3d0c0*/  LDL.LU.64 R222, [R1+0x140] ;  /* 0x0001400001de7983 */ /* 0x000ee20000300a00 */
[----:B------:R-:W-:-:S03]  /*3d0d0*/  IMAD.WIDE R14, R243, 0x4, R226 ;  /* 0x00000004f30e7825 */ /* 0x000fc600078e02e2 */
[----:B------:R-:W-:Y:S04]  /*3d0e0*/  STL.64 [R1+0x4000], R18 ;  /* 0x0040001201007387 */ /* 0x000fe80000100a00 */
[----:B------:R-:W3:Y:S01]  /*3d0f0*/  LDL.LU.64 R226, [R1+0x148] ;  /* 0x0001480001e27983 */ /* 0x000ee20000300a00 */
[----:B------:R-:W-:-:S04]  /*3d100*/  IADD3 R2, R242, -0x2f, RZ ;  /* 0xffffffd1f2027810 */ /* 0x000fc80007ffe0ff */
[----:B------:R-:W-:Y:S01]  /*3d110*/  ISETP.GE.U32.AND P2, PT, R2, 0x7fffffb2, PT ;  /* 0x7fffffb20200780c */ /* 0x000fe20003f46070 */
[----:B------:R-:W-:-:S05]  /*3d120*/  IMAD.WIDE R16, R243, 0x4, R216 ;  /* 0x00000004f3107825 */ /* 0x000fca00078e02d8 */
[----:B------:R-:W-:Y:S04]  /*3d130*/  STL.64 [R1+0x4008], R16 ;  /* 0x0040081001007387 */ /* 0x000fe80000100a00 */
[----:B------:R-:W-:Y:S04]  /*3d140*/  STL.64 [R1+0x4010], R14 ;  /* 0x0040100e01007387 */ /* 0x000fe80000100a00 */
[----:B------:R1:W-:Y:S04]  /*3d150*/  LDGSTS.E [R252+0x2b800], [R24.64], !P2 ;  /* 0x2b80000018fc7fae */ /* 0x0003e8000d121844 */
[----:B------:R1:W-:Y:S04]  /*3d160*/  LDGSTS.E [R252+0x2b880], [R22.64], !P2 ;  /* 0x2b88000016fc7fae */ /* 0x0003e8000d121844 */
[----:B------:R-:W3:Y:S04]  /*3d170*/  LDL.LU.64 R216, [R1+0x150] ;  /* 0x0001500001d87983 */ /* 0x000ee80000300a00 */
[----:B------:R4:W-:Y:S04]  /*3d180*/  LDGSTS.E [R252+0x2b900], [R20.64], !P2 ;  /* 0x2b90000014fc7fae */ /* 0x0009e8000d121844 */
[----:B------:R1:W-:Y:S04]  /*3d190*/  LDGSTS.E [R252+0x2b980], [R18.64], !P2 ;  /* 0x2b98000012fc7fae */ /* 0x0003e8000d121844 */
[----:B------:R1:W-:Y:S04]  /*3d1a0*/  LDGSTS.E [R252+0x2ba00], [R16.64], !P2 ;  /* 0x2ba0000010fc7fae */ /* 0x0003e8000d121844 */
[----:B------:R1:W-:Y:S01]  /*3d1b0*/  LDGSTS.E [R252+0x2ba80], [R14.64], !P2 ;  /* 0x2ba800000efc7fae */ /* 0x0003e2000d121844 */
[----:B--2---:R-:W-:-:S05]  /*3d1c0*/  IMAD.WIDE R10, R243, 0x4, R10 ;  /* 0x00000004f30a7825 */ /* 0x004fca00078e020a */
[----:B------:R-:W-:Y:S04]  /*3d1d0*/  STL.64 [R1+0x4018], R10 ;  /* 0x0040180a01007387 */ /* 0x000fe80000100a00 */
[----:B------:R2:W-:Y:S01]  /*3d1e0*/  LDGSTS.E [R252+0x2bb00], [R10.64], !P2 ;  /* 0x2bb000000afc7fae */ /* 0x0005e2000d121844 */
[----:B------:R-:W-:-:S05]  /*3d1f0*/  IMAD.WIDE R4, R243, 0x4, R4 ;  /* 0x00000004f3047825 */ /* 0x000fca00078e0204 */
[----:B------:R2:W-:Y:S04]  /*3d200*/  STL.64 [R1+0x4020], R4 ;  /* 0x0040200401007387 */ /* 0x0005e80000100a00 */
[----:B------:R2:W-:Y:S01]  /*3d210*/  LDGSTS.E [R252+0x2bb80], [R4.64], !P2 ;  /* 0x2bb8000004fc7fae */ /* 0x0005e2000d121844 */
[----:B-1----:R-:W-:-:S03]  /*3d220*/  IMAD.WIDE R24, R243, 0x4, R214 ;  /* 0x00000004f3187825 */ /* 0x002fc600078e02d6 */
[----:B------:R-:W3:Y:S01]  /*3d230*/  LDL.LU.64 R220, [R1+0x158] ;  /* 0x0001580001dc7983 */ /* 0x000ee20000300a00 */
[----:B------:R-:W-:-:S03]  /*3d240*/  IMAD.WIDE R22, R243, 0x4, R218 ;  /* 0x00000004f3167825 */ /* 0x000fc600078e02da */
[----:B--2---:R-:W2:Y:S04]  /*3d250*/  LDL.LU.64 R4, [R1+0x160] ;  /* 0x0001600001047983 */ /* 0x004ea80000300a00 */
[----:B------:R-:W2:Y:S04]  /*3d260*/  LDL.LU.64 R10, [R1+0x168] ;  /* 0x00016800010a7983 */ /* 0x000ea80000300a00 */
[----:B------:R-:W2:Y:S04]  /*3d270*/  LDL.LU.64 R212, [R1+0x170] ;  /* 0x0001700001d47983 */ /* 0x000ea80000300a00 */
[----:B------:R-:W2:Y:S04]  /*3d280*/  LDL.LU.64 R218, [R1+0x178] ;  /* 0x0001780001da7983 */ /* 0x000ea80000300a00 */
[----:B------:R-:W-:Y:S04]  /*3d290*/  STL.64 [R1+0x4128], R24 ;  /* 0x0041281801007387 */ /* 0x000fe80000100a00 */
[----:B------:R-:W-:Y:S04]  /*3d2a0*/  STL.64 [R1+0x4130], R22 ;  /* 0x0041301601007387 */ /* 0x000fe80000100a00 */
[----:B------:R-:W2:Y:S01]  /*3d2b0*/  LDL.LU.64 R214, [R1+0x180] ;  /* 0x0001800001d67983 */ /* 0x000ea20000300a00 */
[----:B----4-:R-:W-:-:S05]  /*3d2c0*/  IMAD.WIDE R20, R243, 0x4, R6 ;  /* 0x00000004f3147825 */ /* 0x010fca00078e0206 */
[----:B------:R-:W-:Y:S01]  /*3d2d0*/  STL.64 [R1+0x4138], R20 ;  /* 0x0041381401007387 */ /* 0x000fe20000100a00 */
[----:B---3--:R-:W-:-:S04]  /*3d2e0*/  IMAD.WIDE R8, R243, 0x4, R8 ;  /* 0x00000004f3087825 */ /* 0x008fc800078e0208 */
[C---:B------:R-:W-:Y:S02]  /*3d2f0*/  IMAD.WIDE R6, R243.reuse, 0x4, R228 ;  /* 0x00000004f3067825 */ /* 0x040fe400078e02e4 */
[----:B------:R-:W3:Y:S04]  /*3d300*/  LDL.LU.64 R228, [R1+0x188] ;  /* 0x0001880001e47983 */ /* 0x000ee80000300a00 */
[----:B------:R1:W-:Y:S04]  /*3d310*/  STL.64 [R1+0x4140], R8 ;  /* 0x0041400801007387 */ /* 0x0003e80000100a00 */
[----:B------:R4:W-:Y:S01]  /*3d320*/  STL.64 [R1+0x4148], R6 ;  /* 0x0041480601007387 */ /* 0x0009e20000100a00 */
[----:B------:R-:W-:-:S03]  /*3d330*/  IMAD.WIDE R16, R243, 0x4, R226 ;  /* 0x00000004f3107825 */ /* 0x000fc600078e02e2 */
[----:B------:R-:W3:Y:S01]  /*3d340*/  LDL.LU.64 R226, [R1+0x190] ;  /* 0x0001900001e27983 */ /* 0x000ee20000300a00 */
[----:B------:R-:W-:-:S04]  /*3d350*/  IADD3 R2, R242, -0x33, RZ ;  /* 0xffffffcdf2027810 */ /* 0x000fc80007ffe0ff */
[----:B------:R-:W-:Y:S01]  /*3d360*/  ISETP.GE.U32.AND P4, PT, R2, 0x7fffffae, PT ;  /* 0x7fffffae0200780c */ /* 0x000fe20003f86070 */
[----:B------:R-:W-:-:S05]  /*3d370*/  IMAD.WIDE R18, R243, 0x4, R222 ;  /* 0x00000004f3127825 */ /* 0x000fca00078e02de */
[----:B------:R1:W-:Y:S04]  /*3d380*/  STL.64 [R1+0x4150], R18 ;  /* 0x0041501201007387 */ /* 0x0003e80000100a00 */
[----:B------:R3:W-:Y:S04]  /*3d390*/  STL.64 [R1+0x4158], R16 ;  /* 0x0041581001007387 */ /* 0x0007e80000100a00 */
[----:B------:R1:W-:Y:S04]  /*3d3a0*/  LDGSTS.E [R252+0x2c800], [R24.64], !P4 ;  /* 0x2c80000018fc7fae */ /* 0x0003e8000e121844 */
[----:B------:R1:W-:Y:S01]  /*3d3b0*/  LDGSTS.E [R252+0x2c880], [R22.64], !P4 ;  /* 0x2c88000016fc7fae */ /* 0x0003e2000e121844 */
[----:B------:R-:W-:-:S03]  /*3d3c0*/  IMAD.WIDE R14, R243, 0x4, R216 ;  /* 0x00000004f30e7825 */ /* 0x000fc600078e02d8 */
[----:B------:R1:W-:Y:S04]  /*3d3d0*/  LDGSTS.E [R252+0x2c900], [R20.64], !P4 ;  /* 0x2c90000014fc7fae */ /* 0x0003e8000e121844 */
[----:B------:R1:W-:Y:S04]  /*3d3e0*/  STL.64 [R1+0x4160], R14 ;  /* 0x0041600e01007387 */ /* 0x0003e80000100a00 */
[----:B------:R1:W-:Y:S04]  /*3d3f0*/  LDGSTS.E [R252+0x2c980], [R8.64], !P4 ;  /* 0x2c98000008fc7fae */ /* 0x0003e8000e121844 */
[----:B------:R-:W3:Y:S04]  /*3d400*/  LDL.LU.64 R216, [R1+0x198] ;  /* 0x0001980001d87983 */ /* 0x000ee80000300a00 */
[----:B------:R4:W-:Y:S04]  /*3d410*/  LDGSTS.E [R252+0x2ca00], [R6.64], !P4 ;  /* 0x2ca0000006fc7fae */ /* 0x0009e8000e121844 */
[----:B-1----:R-:W3:Y:S04]  /*3d420*/  LDL.LU.64 R8, [R1+0x1a0] ;  /* 0x0001a00001087983 */ /* 0x002ee80000300a00 */
[----:B------:R1:W-:Y:S04]  /*3d430*/  LDGSTS.E [R252+0x2ca80], [R18.64], !P4 ;  /* 0x2ca8000012fc7fae */ /* 0x0003e8000e121844 */
[----:B----4-:R-:W4:Y:S04]  /*3d440*/  LDL.LU.64 R6, [R1+0x1a8] ;  /* 0x0001a80001067983 */ /* 0x010f280000300a00 */
[----:B------:R3:W-:Y:S04]  /*3d450*/  LDGSTS.E [R252+0x2cb00], [R16.64], !P4 ;  /* 0x2cb0000010fc7fae */ /* 0x0007e8000e121844 */
[----:B------:R1:W-:Y:S01]  /*3d460*/  LDGSTS.E [R252+0x2cb80], [R14.64], !P4 ;  /* 0x2cb800000efc7fae */ /* 0x0003e2000e121844 */
[----:B------:R-:W-:-:S04]  /*3d470*/  IMAD.WIDE R28, R243, 0x4, R220 ;  /* 0x00000004f31c7825 */ /* 0x000fc800078e02dc */
[C---:B--2---:R-:W-:Y:S02]  /*3d480*/  IMAD.WIDE R26, R243.reuse, 0x4, R4 ;  /* 0x00000004f31a7825 */ /* 0x044fe400078e0204 */
[----:B------:R-:W2:Y:S02]  /*3d490*/  LDL.LU.64 R4, [R1+0x1b0] ;  /* 0x0001b00001047983 */ /* 0x000ea40000300a00 */
[C---:B------:R-:W-:Y:S02]  /*3d4a0*/  IMAD.WIDE R24, R243.reuse, 0x4, R10 ;  /* 0x00000004f3187825 */ /* 0x040fe400078e020a */
[----:B------:R-:W-:Y:S02]  /*3d4b0*/  STL.64 [R1+0x4238], R28 ;  /* 0x0042381c01007387 */ /* 0x000fe40000100a00 */
[C---:B------:R-:W-:Y:S02]  /*3d4c0*/  IMAD.WIDE R22, R243.reuse, 0x4, R212 ;  /* 0x00000004f3167825 */ /* 0x040fe400078e02d4 */
[----:B------:R-:W2:Y:S02]  /*3d4d0*/  LDL.LU.64 R10, [R1+0x1b8] ;  /* 0x0001b800010a7983 */ /* 0x000ea40000300a00 */
[----:B------:R-:W-:-:S02]  /*3d4e0*/  IMAD.WIDE R20, R243, 0x4, R218 ;  /* 0x00000004f3147825 */ /* 0x000fc400078e02da */
[----:B------:R-:W-:Y:S04]  /*3d4f0*/  STL.64 [R1+0x4240], R26 ;  /* 0x0042401a01007387 */ /* 0x000fe80000100a00 */
[----:B------:R-:W-:Y:S04]  /*3d500*/  STL.64 [R1+0x4248], R24 ;  /* 0x0042481801007387 */ /* 0x000fe80000100a00 */
[----:B------:R-:W2:Y:S01]  /*3d510*/  LDL.LU.64 R218, [R1+0x1c0] ;  /* 0x0001c00001da7983 */ /* 0x000ea20000300a00 */
[----:B-1----:R-:W-:-:S03]  /*3d520*/  IMAD.WIDE R18, R243, 0x4, R214 ;  /* 0x00000004f3127825 */ /* 0x002fc600078e02d6 */
[----:B------:R-:W-:Y:S04]  /*3d530*/  STL.64 [R1+0x4250], R22 ;  /* 0x0042501601007387 */ /* 0x000fe80000100a00 */
[----:B------:R1:W-:Y:S01]  /*3d540*/  STL.64 [R1+0x4258], R20 ;  /* 0x0042581401007387 */ /* 0x0003e20000100a00 */
[----:B---3--:R-:W-:-:S03]  /*3d550*/  IMAD.WIDE R16, R243, 0x4, R228 ;  /* 0x00000004f3107825 */ /* 0x008fc600078e02e4 */
[----:B------:R-:W3:Y:S04]  /*3d560*/  LDL.LU.64 R228, [R1+0x1c8] ;  /* 0x0001c80001e47983 */ /* 0x000ee80000300a00 */
[----:B------:R1:W-:Y:S04]  /*3d570*/  STL.64 [R1+0x4260], R18 ;  /* 0x0042601201007387 */ /* 0x0003e80000100a00 */
[----:B------:R3:W-:Y:S01]  /*3d580*/  STL.64 [R1+0x4268], R16 ;  /* 0x0042681001007387 */ /* 0x0007e20000100a00 */
[----:B------:R-:W-:-:S03]  /*3d590*/  IMAD.WIDE R14, R243, 0x4, R226 ;  /* 0x00000004f30e7825 */ /* 0x000fc600078e02e2 */
[----:B------:R-:W3:Y:S01]  /*3d5a0*/  LDL.LU.64 R226, [R1+0x1d0] ;  /* 0x0001d00001e27983 */ /* 0x000ee20000300a00 */
[----:B------:R-:W-:-:S04]  /*3d5b0*/  IADD3 R2, R242, -0x37, RZ ;  /* 0xffffffc9f2027810 */ /* 0x000fc80007ffe0ff */
[----:B------:R-:W-:Y:S01]  /*3d5c0*/  ISETP.GE.U32.AND P3, PT, R2, 0x7fffffaa, PT ;  /* 0x7fffffaa0200780c */ /* 0x000fe20003f66070 */
[----:B------:R1:W-:Y:S01]  /*3d5d0*/  STL.64 [R1+0x4290], R14 ;  /* 0x0042900e01007387 */ /* 0x0003e20000100a00 */
[----:B------:R-:W-:-:S03]  /*3d5e0*/  IADD3 R2, R242, -0x3b, RZ ;  /* 0xffffffc5f2027810 */ /* 0x000fc60007ffe0ff */
[----:B------:R-:W3:Y:S08]  /*3d5f0*/  LDL.LU.64 R200, [R1+0x1d8] ;  /* 0x0001d80001c87983 */ /* 0x000ef00000300a00 */
        /* <DEDUP_REMOVED lines=8> */
[----:B-1----:R-:W-:-:S03]  /*3d680*/  IMAD.WIDE R20, R243, 0x4, R216 ;  /* 0x00000004f3147825 */ /* 0x002fc600078e02d8 */
[----:B------:R1:W-:Y:S01]  /*3d690*/  LDGSTS.E [R252+0x2db80], [R14.64], !P3 ;  /* 0x2db800000efc7fae */ /* 0x0003e2000d921844 */
[----:B------:R-:W-:-:S03]  /*3d6a0*/  IMAD.WIDE R8, R243, 0x4, R8 ;  /* 0x00000004f3087825 */ /* 0x000fc600078e0208 */
[----:B------:R-:W-:Y:S01]  /*3d6b0*/  STL.64 [R1+0x4348], R20 ;  /* 0x0043481401007387 */ /* 0x000fe20000100a00 */
[----:B----4-:R-:W-:-:S03]  /*3d6c0*/  IMAD.WIDE R6, R243, 0x4, R6 ;  /* 0x00000004f3067825 */ /* 0x010fc600078e0206 */
[----:B------:R-:W3:Y:S04]  /*3d6d0*/  LDL.LU.64 R202, [R1+0x1e0] ;  /* 0x0001e00001ca7983 */ /* 0x000ee80000300a00 */
[----:B------:R-:W-:Y:S04]  /*3d6e0*/  STL.64 [R1+0x4350], R8 ;  /* 0x0043500801007387 */ /* 0x000fe80000100a00 */
[----:B------:R-:W3:Y:S04]  /*3d6f0*/  LDL.LU.64 R210, [R1+0x1e8] ;  /* 0x0001e80001d27983 */ /* 0x000ee80000300a00 */
[----:B------:R1:W-:Y:S04]  /*3d700*/  STL.64 [R1+0x4358], R6 ;  /* 0x0043580601007387 */ /* 0x0003e80000100a00 */
[----:B------:R-:W3:Y:S04]  /*3d710*/  LDL.LU.64 R224, [R1+0x1f0] ;  /* 0x0001f00001e07983 */ /* 0x000ee80000300a00 */
[----:B------:R-:W3:Y:S04]  /*3d720*/  LDL.LU.64 R222, [R1+0x1f8] ;  /* 0x0001f80001de7983 */ /* 0x000ee80000300a00 */
[----:B------:R-:W3:Y:S04]  /*3d730*/  LDL.LU.64 R220, [R1+0x200] ;  /* 0x0002000001dc7983 */ /* 0x000ee80000300a00 */
[----:B------:R1:W-:Y:S04]  /*3d740*/  LDGSTS.E [R252+0x2e800], [R20.64], !P0 ;  /* 0x2e80000014fc7fae */ /* 0x0003e8000c121844 */
[----:B------:R1:W-:Y:S04]  /*3d750*/  LDGSTS.E [R252+0x2e880], [R8.64], !P0 ;  /* 0x2e88000008fc7fae */ /* 0x0003e8000c121844 */
[----:B------:R1:W-:Y:S01]  /*3d760*/  LDGSTS.E [R252+0x2e900], [R6.64], !P0 ;  /* 0x2e90000006fc7fae */ /* 0x0003e2000c121844 */
[----:B--2---:R-:W-:-:S05]  /*3d770*/  IMAD.WIDE R4, R243, 0x4, R4 ;  /* 0x00000004f3047825 */ /* 0x004fca00078e0204 */
[----:B------:R2:W-:Y:S01]  /*3d780*/  STL.64 [R1+0x4360], R4 ;  /* 0x0043600401007387 */ /* 0x0005e20000100a00 */
[----:B------:R-:W-:-:S03]  /*3d790*/  IMAD.WIDE R10, R243, 0x4, R10 ;  /* 0x00000004f30a7825 */ /* 0x000fc600078e020a */
[----:B------:R-:W3:Y:S04]  /*3d7a0*/  LDL.LU.64 R212, [R1+0x208] ;  /* 0x0002080001d47983 */ /* 0x000ee80000300a00 */
[----:B------:R1:W-:Y:S04]  /*3d7b0*/  STL.64 [R1+0x4368], R10 ;  /* 0x0043680a01007387 */ /* 0x0003e80000100a00 */
[----:B------:R-:W3:Y:S01]  /*3d7c0*/  LDL.LU.64 R214, [R1+0x210] ;  /* 0x0002100001d67983 */ /* 0x000ee20000300a00 */
[----:B------:R-:W-:-:S03]  /*3d7d0*/  IMAD.WIDE R18, R243, 0x4, R218 ;  /* 0x00000004f3127825 */ /* 0x000fc600078e02da */
[----:B------:R2:W-:Y:S04]  /*3d7e0*/  LDGSTS.E [R252+0x2e980], [R4.64], !P0 ;  /* 0x2e98000004fc7fae */ /* 0x0005e8000c121844 */
[----:B------:R1:W-:Y:S04]  /*3d7f0*/  STL.64 [R1+0x4370], R18 ;  /* 0x0043701201007387 */ /* 0x0003e80000100a00 */
[----:B------:R1:W-:Y:S01]  /*3d800*/  LDGSTS.E [R252+0x2ea00], [R10.64], !P0 ;  /* 0x2ea000000afc7fae */ /* 0x0003e2000c121844 */
[----:B------:R-:W-:-:S03]  /*3d810*/  IADD3 R2, R242, -0x3f, RZ ;  /* 0xffffffc1f2027810 */ /* 0x000fc60007ffe0ff */
[----:B------:R1:W-:Y:S01]  /*3d820*/  LDGSTS.E [R252+0x2ea80], [R18.64], !P0 ;  /* 0x2ea8000012fc7fae */ /* 0x0003e2000c121844 */
[----:B---3--:R-:W-:-:S05]  /*3d830*/  IMAD.WIDE R16, R243, 0x4, R228 ;  /* 0x00000004f3107825 */ /* 0x008fca00078e02e4 */
[----:B------:R3:W-:Y:S01]  /*3d840*/  STL.64 [R1+0x4378], R16 ;  /* 0x0043781001007387 */ /* 0x0007e20000100a00 */
[C---:B-1----:R-:W-:Y:S01]  /*3d850*/  IMAD.WIDE R14, R243.reuse, 0x4, R226 ;  /* 0x00000004f30e7825 */ /* 0x042fe200078e02e2 */
[----:B------:R-:W-:Y:S02]  /*3d860*/  ISETP.GE.U32.AND P5, PT, R2, 0x7fffffa2, PT ;  /* 0x7fffffa20200780c */ /* 0x000fe40003fa6070 */
[----:B------:R3:W-:Y:S04]  /*3d870*/  LDGSTS.E [R252+0x2eb00], [R16.64], !P0 ;  /* 0x2eb0000010fc7fae */ /* 0x0007e8000c121844 */
[----:B------:R1:W-:Y:S04]  /*3d880*/  STL.64 [R1+0x4390], R14 ;  /* 0x0043900e01007387 */ /* 0x0003e80000100a00 */
[----:B------:R-:W4:Y:S04]  /*3d890*/  LDL.LU.64 R216, [R1+0x218] ;  /* 0x0002180001d87983 */ /* 0x000f280000300a00 */
[----:B------:R-:W4:Y:S04]  /*3d8a0*/  LDL.LU.64 R218, [R1+0x220] ;  /* 0x0002200001da7983 */ /* 0x000f280000300a00 */
[----:B------:R-:W4:Y:S04]  /*3d8b0*/  LDL.LU.64 R6, [R1+0x228] ;  /* 0x0002280001067983 */ /* 0x000f280000300a00 */
[----:B--2---:R-:W2:Y:S04]  /*3d8c0*/  LDL.LU.64 R4, [R1+0x230] ;  /* 0x0002300001047983 */ /* 0x004ea80000300a00 */
[----:B------:R-:W2:Y:S04]  /*3d8d0*/  LDL.LU.64 R8, [R1+0x238] ;  /* 0x0002380001087983 */ /* 0x000ea80000300a00 */
[----:B------:R-:W2:Y:S04]  /*3d8e0*/  LDL.LU.64 R10, [R1+0x240] ;  /* 0x00024000010a7983 */ /* 0x000ea80000300a00 */
[----:B------:R-:W2:Y:S04]  /*3d8f0*/  LDL.LU.64 R228, [R1+0x248] ;  /* 0x0002480001e47983 */ /* 0x000ea80000300a00 */
[----:B------:R-:W2:Y:S01]  /*3d900*/  LDL.LU.64 R226, [R1+0x250] ;  /* 0x0002500001e27983 */ /* 0x000ea20000300a00 */
[----:B------:R-:W-:Y:S01]  /*3d910*/  IADD3 R2, R242, -0x24, RZ ;  /* 0xffffffdcf2027810 */ /* 0x000fe20007ffe0ff */
[----:B------:R-:W-:-:S02]  /*3d920*/  IMAD.WIDE R28, R243, 0x4, R200 ;  /* 0x00000004f31c7825 */ /* 0x000fc400078e02c8 */
[----:B------:R1:W-:Y:S01]  /*3d930*/  LDGSTS.E [R252+0x2eb80], [R14.64], !P0 ;  /* 0x2eb800000efc7fae */ /* 0x0003e2000c121844 */
[----:B------:R-:W-:Y:S02]  /*3d940*/  ISETP.GE.U32.AND P1, PT, R2, 0x7fffffbd, PT ;  /* 0x7fffffbd0200780c */ /* 0x000fe40003f26070 */
[----:B------:R-:W-:Y:S01]  /*3d950*/  IADD3 R2, R242, -0x28, RZ ;  /* 0xffffffd8f2027810 */ /* 0x000fe20007ffe0ff */
[----:B------:R1:W-:Y:S03]  /*3d960*/  LDGSTS.E [R252+0x2f800], [R28.64], !P5 ;  /* 0x2f8000001cfc7fae */ /* 0x0003e6000e921844 */
[----:B------:R-:W-:Y:S02]  /*3d970*/  ISETP.GE.U32.AND P6, PT, R2, 0x7fffffb9, PT ;  /* 0x7fffffb90200780c */ /* 0x000fe40003fc6070 */
[----:B------:R-:W-:-:S04]  /*3d980*/  IADD3 R2, R242, -0x2c, RZ ;  /* 0xffffffd4f2027810 */ /* 0x000fc80007ffe0ff */
[----:B------:R-:W-:Y:S02]  /*3d990*/  ISETP.GE.U32.AND P2, PT, R2, 0x7fffffb5, PT ;  /* 0x7fffffb50200780c */ /* 0x000fe40003f46070 */
[----:B------:R-:W-:Y:S01]  /*3d9a0*/  IADD3 R2, R242, -0x30, RZ ;  /* 0xffffffd0f2027810 */ /* 0x000fe20007ffe0ff */
[----:B---3--:R-:W-:-:S03]  /*3d9b0*/  IMAD.WIDE R26, R243, 0x4, R202 ;  /* 0x00000004f31a7825 */ /* 0x008fc600078e02ca */
[----:B------:R-:W-:Y:S02]  /*3d9c0*/  ISETP.GE.U32.AND P4, PT, R2, 0x7fffffb1, PT ;  /* 0x7fffffb10200780c */ /* 0x000fe40003f86070 */
[----:B------:R-:W-:Y:S01]  /*3d9d0*/  IADD3 R2, R242, -0x34, RZ ;  /* 0xffffffccf2027810 */ /* 0x000fe20007ffe0ff */
[C---:B------:R-:W-:Y:S01]  /*3d9e0*/  IMAD.WIDE R24, R243.reuse, 0x4, R210 ;  /* 0x00000004f3187825 */ /* 0x040fe200078e02d2 */
[----:B------:R3:W-:Y:S02]  /*3d9f0*/  LDGSTS.E [R252+0x2f880], [R26.64], !P5 ;  /* 0x2f8800001afc7fae */ /* 0x0007e4000e921844 */
[----:B------:R-:W-:Y:S02]  /*3da00*/  ISETP.GE.U32.AND P3, PT, R2, 0x7fffffad, PT ;  /* 0x7fffffad0200780c */ /* 0x000fe40003f66070 */
[----:B------:R-:W-:Y:S01]  /*3da10*/  IADD3 R2, R242, -0x38, RZ ;  /* 0xffffffc8f2027810 */ /* 0x000fe20007ffe0ff */
[C---:B------:R-:W-:Y:S01]  /*3da20*/  IMAD.WIDE R22, R243.reuse, 0x4, R224 ;  /* 0x00000004f3167825 */ /* 0x040fe200078e02e0 */
[----:B------:R1:W-:Y:S03]  /*3da30*/  STL.64 [R1+0x4488], R28 ;  /* 0x0044881c01007387 */ /* 0x0003e60000100a00 */
[C---:B------:R-:W-:Y:S01]  /*3da40*/  IMAD.WIDE R20, R243.reuse, 0x4, R222 ;  /* 0x00000004f3147825 */ /* 0x040fe200078e02de */
[----:B------:R1:W-:Y:S03]  /*3da50*/  LDGSTS.E [R252+0x2f900], [R24.64], !P5 ;  /* 0x2f90000018fc7fae */ /* 0x0003e6000e921844 */
[----:B------:R-:W-:Y:S01]  /*3da60*/  IMAD.WIDE R18, R243, 0x4, R220 ;  /* 0x00000004f3127825 */ /* 0x000fe200078e02dc */
[----:B------:R-:W-:Y:S01]  /*3da70*/  ISETP.GE.U32.AND P0, PT, R2, 0x7fffffa9, PT ;  /* 0x7fffffa90200780c */ /* 0x000fe20003f06070 */
[----:B------:R-:W-:Y:S01]  /*3da80*/  STL.64 [R1+0x4490], R26 ;  /* 0x0044901a01007387 */ /* 0x000fe20000100a00 */
[----:B------:R-:W-:-:S03]  /*3da90*/  IADD3 R2, R242, -0x3c, RZ ;  /* 0xffffffc4f2027810 */ /* 0x000fc60007ffe0ff */
[----:B------:R1:W-:Y:S04]  /*3daa0*/  LDGSTS.E [R252+0x2f980], [R22.64], !P5 ;  /* 0x2f98000016fc7fae */ /* 0x0003e8000e921844 */
[----:B------:R-:W-:Y:S04]  /*3dab0*/  STL.64 [R1+0x4498], R24 ;  /* 0x0044981801007387 */ /* 0x000fe80000100a00 */
[----:B------:R1:W-:Y:S04]  /*3dac0*/  LDGSTS.E [R252+0x2fa00], [R20.64], !P5 ;  /* 0x2fa0000014fc7fae */ /* 0x0003e8000e921844 */
[----:B------:R-:W-:Y:S04]  /*3dad0*/  STL.64 [R1+0x44b0], R22 ;  /* 0x0044b01601007387 */ /* 0x000fe80000100a00 */
[----:B------:R1:W-:Y:S04]  /*3dae0*/  LDGSTS.E [R252+0x2fa80], [R18.64], !P5 ;  /* 0x2fa8000012fc7fae */ /* 0x0003e8000e921844 */
[----:B------:R-:W-:Y:S01]  /*3daf0*/  STL.64 [R1+0x44b8], R20 ;  /* 0x0044b81401007387 */ /* 0x000fe20000100a00 */
[----:B------:R-:W-:-:S03]  /*3db00*/  IMAD.WIDE R16, R243, 0x4, R212 ;  /* 0x00000004f3107825 */ /* 0x000fc600078e02d4 */
[----:B------:R-:W-:Y:S04]  /*3db10*/  STL.64 [R1+0x44c0], R18 ;  /* 0x0044c01201007387 */ /* 0x000fe80000100a00 */
[----:B------:R2:W-:Y:S01]  /*3db20*/  LDGSTS.E [R252+0x2fb00], [R16.64], !P5 ;  /* 0x2fb0000010fc7fae */ /* 0x0005e2000e921844 */
[----:B-1----:R-:W-:-:S03]  /*3db30*/  IMAD.WIDE R14, R243, 0x4, R214 ;  /* 0x00000004f30e7825 */ /* 0x002fc600078e02d6 */
[----:B------:R-:W-:Y:S04]  /*3db40*/  STL.64 [R1+0x44c8], R16 ;  /* 0x0044c81001007387 */ /* 0x000fe80000100a00 */
[----:B------:R1:W-:Y:S01]  /*3db50*/  LDGSTS.E [R252+0x2fb80], [R14.64], !P5 ;  /* 0x2fb800000efc7fae */ /* 0x0003e2000e921844 */
[----:B------:R-:W-:-:S03]  /*3db60*/  ISETP.GE.U32.AND P5, PT, R2, 0x7fffffa5, PT ;  /* 0x7fffffa50200780c */ /* 0x000fc60003fa6070 */
[----:B------:R-:W-:Y:S01]  /*3db70*/  STL.64 [R1+0x44d0], R14 ;  /* 0x0044d00e01007387 */ /* 0x000fe20000100a00 */
[----:B----4-:R-:W-:-:S04]  /*3db80*/  IMAD.WIDE R244, R243, 0x4, R216 ;  /* 0x00000004f3f47825 */ /* 0x010fc800078e02d8 */
[----:B------:R-:W-:-:S04]  /*3db90*/  IMAD.WIDE R248, R243, 0x4, R6 ;  /* 0x00000004f3f87825 */ /* 0x000fc800078e0206 */
[----:B--2---:R-:W-:-:S04]  /*3dba0*/  IMAD.WIDE R250, R243, 0x4, R4 ;  /* 0x00000004f3fa7825 */ /* 0x004fc800078e0204 */
[----:B------:R-:W-:-:S04]  /*3dbb0*/  IMAD.WIDE R8, R243, 0x4, R8 ;  /* 0x00000004f3087825 */ /* 0x000fc800078e0208 */
[C---:B------:R-:W-:Y:S01]  /*3dbc0*/  IMAD.WIDE R6, R243.reuse, 0x4, R10 ;  /* 0x00000004f3067825 */ /* 0x040fe200078e020a */
[----:B------:R-:W-:Y:S03]  /*3dbd0*/  STL.64 [R1], R8 ;  /* 0x0000000801007387 */ /* 0x000fe60000100a00 */
[C---:B------:R-:W-:Y:S01]  /*3dbe0*/  IMAD.WIDE R4, R243.reuse, 0x4, R228 ;  /* 0x00000004f3047825 */ /* 0x040fe200078e02e4 */
[----:B------:R-:W-:Y:S03]  /*3dbf0*/  STL.64 [R1+0x8], R6 ;  /* 0x0000080601007387 */ /* 0x000fe60000100a00 */
[C---:B------:R-:W-:Y:S01]  /*3dc00*/  IMAD.WIDE R2, R243.reuse, 0x4, R226 ;  /* 0x00000004f3027825 */ /* 0x040fe200078e02e2 */
[----:B------:R-:W-:Y:S03]  /*3dc10*/  STL.64 [R1+0x7b00], R244 ;  /* 0x007b00f401007387 */ /* 0x000fe60000100a00 */
[----:B------:R-:W-:Y:S01]  /*3dc20*/  IMAD.WIDE R246, R243, 0x4, R218 ;  /* 0x00000004f3f67825 */ /* 0x000fe200078e02da */
[----:B------:R2:W-:Y:S04]  /*3dc30*/  STL.64 [R1+0x10], R4 ;  /* 0x0000100401007387 */ /* 0x0005e80000100a00 */
[----:B------:R4:W-:Y:S04]  /*3dc40*/  STL.64 [R1+0x18], R2 ;  /* 0x0000180201007387 */ /* 0x0009e80000100a00 */
[----:B------:R-:W-:Y:S04]  /*3dc50*/  STL.64 [R1+0x7b08], R246 ;  /* 0x007b08f601007387 */ /* 0x000fe80000100a00 */
[----:B------:R-:W-:Y:S04]  /*3dc60*/  STL.64 [R1+0x7b10], R248 ;  /* 0x007b10f801007387 */ /* 0x000fe80000100a00 */
[----:B------:R-:W-:Y:S04]  /*3dc70*/  STL.64 [R1+0x7b18], R250 ;  /* 0x007b18fa01007387 */ /* 0x000fe80000100a00 */
[----:B------:R-:W-:Y:S04]  /*3dc80*/  STL [R1+0x24e0], RZ ;  /* 0x0024e0ff01007387 */ /* 0x000fe80000100800 */
        /* <DEDUP_REMOVED lines=3318> */
[----:B------:R-:W-:Y:S01]  /*4abf0*/  STL [R1+0x467c], RZ ;  /* 0x00467cff01007387 */ /* 0x000fe20000100800 */
[----:B------:R-:W-:-:S03]  /*4ac00*/  CS2R R28, SRZ ;  /* 0x00000000001c7805 */ /* 0x000fc6000001ff00 */
[----:B------:R-:W-:Y:S01]  /*4ac10*/  STL [R1+0x4a60], RZ ;  /* 0x004a60ff01007387 */ /* 0x000fe20000100800 */
[----:B------:R-:W-:-:S03]  /*4ac20*/  CS2R R30, SRZ ;  /* 0x00000000001e7805 */ /* 0x000fc6000001ff00 */
[----:B------:R-:W-:Y:S04]  /*4ac30*/  STL [R1+0x4a64], RZ ;  /* 0x004a64ff01007387 */ /* 0x000fe80000100800 */
[----:B------:R-:W-:Y:S04]  /*4ac40*/  STL [R1+0x4a68], RZ ;  /* 0x004a68ff01007387 */ /* 0x000fe80000100800 */
[----:B------:R-:W-:Y:S04]  /*4ac50*/  STL [R1+0x4a6c], RZ ;  /* 0x004a6cff01007387 */ /* 0x000fe80000100800 */
[----:B------:R-:W-:Y:S04]  /*4ac60*/  STL [R1+0x4b20], RZ ;  /* 0x004b20ff01007387 */ /* 0x000fe80000100800 */
[----:B------:R-:W-:Y:S04]  /*4ac70*/  STL [R1+0x4b24], RZ ;  /* 0x004b24ff01007387 */ /* 0x000fe80000100800 */
[----:B------:R-:W-:Y:S04]  /*4ac80*/  STL [R1+0x4b28], RZ ;  /* 0x004b28ff01007387 */ /* 0x000fe80000100800 */
[----:B------:R-:W-:Y:S04]  /*4ac90*/  STL [R1+0x4b2c], RZ ;  /* 0x004b2cff01007387 */ /* 0x000fe80000100800 */
        /* <DEDUP_REMOVED lines=365> */
[----:B------:R-:W-:-:S03]  /*4c370*/  LOP3.LUT R12, R13, 0x60, RZ, 0x3c, !PT ;  /* 0x000000600d0c7812 */ /* 0x000fc600078e3cff */
[----:B------:R-:W-:Y:S04]  /*4c380*/  STL [R1+0xc1c], RZ ;  /* 0x000c1cff01007387 */ /* 0x000fe80000100800 */
[----:B------:R-:W-:Y:S04]  /*4c390*/  STL [R1+0xc00], RZ ;  /* 0x000c00ff01007387 */ /* 0x000fe80000100800 */
[----:B------:R-:W-:Y:S04]  /*4c3a0*/  STL [R1+0xc04], RZ ;  /* 0x000c04ff01007387 */ /* 0x000fe80000100800 */
[----:B------:R-:W-:Y:S04]  /*4c3b0*/  STL [R1+0xc08], RZ ;  /* 0x000c08ff01007387 */ /* 0x000fe80000100800 */
[----:B------:R-:W-:Y:S04]  /*4c3c0*/  STL [R1+0xc0c], RZ ;  /* 0x000c0cff01007387 */ /* 0x000fe80000100800 */
[----:B------:R-:W3:Y:S04]  /*4c3d0*/  LDL.LU.64 R210, [R1+0x3e20] ;  /* 0x003e200001d27983 */ /* 0x000ee80000300a00 */
[----:B------:R-:W4:Y:S04]  /*4c3e0*/  LDL.LU.64 R224, [R1+0x3e28] ;  /* 0x003e280001e07983 */ /* 0x000f280000300a00 */
[----:B------:R-:W4:Y:S04]  /*4c3f0*/  LDL.LU.64 R222, [R1+0x3e30] ;  /* 0x003e300001de7983 */ /* 0x000f280000300a00 */
[----:B------:R1:W-:Y:S04]  /*4c400*/  LDGSTS.E [R12+0x28c00], [R244.64], !P1 ;  /* 0x28c00000f40c7fae */ /* 0x0003e8000c921844 */
[----:B------:R-:W4:Y:S04]  /*4c410*/  LDL.LU.64 R220, [R1+0x4a08] ;  /* 0x004a080001dc7983 */ /* 0x000f280000300a00 */
[----:B------:R1:W-:Y:S04]  /*4c420*/  LDGSTS.E [R12+0x28c80], [R246.64], !P1 ;  /* 0x28c80000f60c7fae */ /* 0x0003e8000c921844 */
[----:B------:R-:W4:Y:S04]  /*4c430*/  LDL.LU.64 R212, [R1+0x4dd0] ;  /* 0x004dd00001d47983 */ /* 0x000f280000300a00 */
[----:B------:R1:W-:Y:S04]  /*4c440*/  LDGSTS.E [R12+0x28d00], [R248.64], !P1 ;  /* 0x28d00000f80c7fae */ /* 0x0003e8000c921844 */
[----:B------:R-:W4:Y:S04]  /*4c450*/  LDL.LU.64 R216, [R1+0x4dd8] ;  /* 0x004dd80001d87983 */ /* 0x000f280000300a00 */
[----:B------:R1:W-:Y:S04]  /*4c460*/  LDGSTS.E [R12+0x28d80], [R250.64], !P1 ;  /* 0x28d80000fa0c7fae */ /* 0x0003e8000c921844 */
[----:B------:R-:W-:Y:S04]  /*4c470*/  STL [R1+0xcd0], RZ ;  /* 0x000cd0ff01007387 */ /* 0x000fe80000100800 */
[----:B------:R1:W-:Y:S04]  /*4c480*/  LDGSTS.E [R12+0x28e00], [R8.64], !P1 ;  /* 0x28e00000080c7fae */ /* 0x0003e8000c921844 */
[----:B------:R-:W-:Y:S04]  /*4c490*/  STL [R1+0xcd4], RZ ;  /* 0x000cd4ff01007387 */ /* 0x000fe80000100800 */
[----:B------:R1:W-:Y:S04]  /*4c4a0*/  LDGSTS.E [R12+0x28e80], [R6.64], !P1 ;  /* 0x28e80000060c7fae */ /* 0x0003e8000c921844 */
[----:B------:R-:W-:Y:S04]  /*4c4b0*/  STL [R1+0xcd8], RZ ;  /* 0x000cd8ff01007387 */ /* 0x000fe80000100800 */
[----:B------:R2:W-:Y:S04]  /*4c4c0*/  LDGSTS.E [R12+0x28f00], [R4.64], !P1 ;  /* 0x28f00000040c7fae */ /* 0x0005e8000c921844 */
[----:B------:R-:W-:Y:S04]  /*4c4d0*/  STL [R1+0xcdc], RZ ;  /* 0x000cdcff01007387 */ /* 0x000fe80000100800 */
[----:B------:R1:W-:Y:S04]  /*4c4e0*/  LDGSTS.E [R12+0x28f80], [R2.64], !P1 ;  /* 0x28f80000020c7fae */ /* 0x0003e8000c921844 */
[----:B--2---:R-:W2:Y:S04]  /*4c4f0*/  LDL.LU.64 R4, [R1+0x4de0] ;  /* 0x004de00001047983 */ /* 0x004ea80000300a00 */
[----:B------:R-:W2:Y:S04]  /*4c500*/  LDL.LU.64 R228, [R1+0x4de8] ;  /* 0x004de80001e47983 */ /* 0x000ea80000300a00 */
        /* <DEDUP_REMOVED lines=8> */
[----:B-1----:R-:W2:Y:S04]  /*4c590*/  LDL.LU.64 R6, [R1+0x4f60] ;  /* 0x004f600001067983 */ /* 0x002ea80000300a00 */
[----:B------:R-:W2:Y:S04]  /*4c5a0*/  LDL.LU.64 R8, [R1+0x4f68] ;  /* 0x004f680001087983 */ /* 0x000ea80000300a00 */
[----:B------:R-:W2:Y:S04]  /*4c5b0*/  LDL.LU.64 R10, [R1+0x4f70] ;  /* 0x004f7000010a7983 */ /* 0x000ea80000300a00 */
[----:B------:R-:W-:Y:S04]  /*4c5c0*/  STL [R1+0xe60], RZ ;  /* 0x000e60ff01007387 */ /* 0x000fe80000100800 */
[----:B------:R-:W-:Y:S04]  /*4c5d0*/  STL [R1+0xe64], RZ ;  /* 0x000e64ff01007387 */ /* 0x000fe80000100800 */
[----:B------:R-:W-:Y:S04]  /*4c5e0*/  STL [R1+0xe68], RZ ;  /* 0x000e68ff01007387 */ /* 0x000fe80000100800 */
[----:B------:R-:W-:Y:S04]  /*4c5f0*/  STL [R1+0xe6c], RZ ;  /* 0x000e6cff01007387 */ /* 0x000fe80000100800 */
[----:B------:R-:W2:Y:S04]  /*4c600*/  LDL.LU.64 R214, [R1+0x4f78] ;  /* 0x004f780001d67983 */ /* 0x000ea80000300a00 */
[----:B------:R-:W2:Y:S04]  /*4c610*/  LDL.LU.64 R218, [R1+0x4f80] ;  /* 0x004f800001da7983 */ /* 0x000ea80000300a00 */
[----:B------:R-:W2:Y:S01]  /*4c620*/  LDL.LU.64 R226, [R1+0x4f88] ;  /* 0x004f880001e27983 */ /* 0x000ea20000300a00 */
[----:B---3--:R-:W-:-:S04]  /*4c630*/  IMAD.WIDE R26, R243, 0x4, R210 ;  /* 0x00000004f31a7825 */ /* 0x008fc800078e02d2 */
[C---:B----4-:R-:W-:Y:S01]  /*4c640*/  IMAD.WIDE R24, R243.reuse, 0x4, R224 ;  /* 0x00000004f3187825 */ /* 0x050fe200078e02e0 */
[----:B------:R-:W-:Y:S03]  /*4c650*/  STL.64 [R1+0x58], R26 ;  /* 0x0000581a01007387 */ /* 0x000fe60000100a00 */
[C---:B------:R-:W-:Y:S01]  /*4c660*/  IMAD.WIDE R22, R243.reuse, 0x4, R222 ;  /* 0x00000004f3167825 */ /* 0x040fe200078e02de */
[----:B------:R-:W-:Y:S03]  /*4c670*/  STL.64 [R1+0x70], R24 ;  /* 0x0000701801007387 */ /* 0x000fe60000100a00 */
[C---:B------:R-:W-:Y:S01]  /*4c680*/  IMAD.WIDE R20, R243.reuse, 0x4, R220 ;  /* 0x00000004f3147825 */ /* 0x040fe200078e02dc */
[----:B------:R-:W-:Y:S03]  /*4c690*/  STL.64 [R1+0x78], R22 ;  /* 0x0000781601007387 */ /* 0x000fe60000100a00 */
[C---:B------:R-:W-:Y:S01]  /*4c6a0*/  IMAD.WIDE R18, R243.reuse, 0x4, R212 ;  /* 0x00000004f3127825 */ /* 0x040fe200078e02d4 */
[----:B------:R1:W-:Y:S04]  /*4c6b0*/  STL.64 [R1+0x90], R20 ;  /* 0x0000901401007387 */ /* 0x0003e80000100a00 */
[----:B------:R3:W-:Y:S01]  /*4c6c0*/  STL.64 [R1+0x98], R18 ;  /* 0x0000981201007387 */ /* 0x0007e20000100a00 */
[----:B------:R-:W-:-:S03]  /*4c6d0*/  IMAD.WIDE R16, R243, 0x4, R216 ;  /* 0x00000004f3107825 */ /* 0x000fc600078e02d8 */
[----:B------:R4:W-:Y:S04]  /*4c6e0*/  LDGSTS.E [R12+0x29c00], [R26.64], !P6 ;  /* 0x29c000001a0c7fae */ /* 0x0009e8000f121844 */
[----:B------:R1:W-:Y:S04]  /*4c6f0*/  LDGSTS.E [R12+0x29c80], [R24.64], !P6 ;  /* 0x29c80000180c7fae */ /* 0x0003e8000f121844 */
[----:B------:R1:W-:Y:S04]  /*4c700*/  LDGSTS.E [R12+0x29d00], [R22.64], !P6 ;  /* 0x29d00000160c7fae */ /* 0x0003e8000f121844 */
[----:B------:R1:W-:Y:S04]  /*4c710*/  LDGSTS.E [R12+0x29d80], [R20.64], !P6 ;  /* 0x29d80000140c7fae */ /* 0x0003e8000f121844 */
[----:B------:R3:W-:Y:S04]  /*4c720*/  LDGSTS.E [R12+0x29e00], [R18.64], !P6 ;  /* 0x29e00000120c7fae */ /* 0x0007e8000f121844 */
[----:B------:R1:W-:Y:S01]  /*4c730*/  LDGSTS.E [R12+0x29e80], [R16.64], !P6 ;  /* 0x29e80000100c7fae */ /* 0x0003e2000f121844 */
[----:B--2---:R-:W-:-:S03]  /*4c740*/  IMAD.WIDE R14, R243, 0x4, R4 ;  /* 0x00000004f30e7825 */ /* 0x004fc600078e0204 */
[----:B------:R-:W2:Y:S01]  /*4c750*/  LDL.LU.64 R4, [R1+0x50f0] ;  /* 0x0050f00001047983 */ /* 0x000ea20000300a00 */
[----:B------:R-:W-:-:S03]  /*4c760*/  IMAD.WIDE R2, R243, 0x4, R228 ;  /* 0x00000004f3027825 */ /* 0x000fc600078e02e4 */
[----:B------:R1:W-:Y:S04]  /*4c770*/  STL.64 [R1+0xb0], R16 ;  /* 0x0000b01001007387 */ /* 0x0003e80000100a00 */
[----:B------:R-:W4:Y:S04]  /*4c780*/  LDL.LU.64 R228, [R1+0x50f8] ;  /* 0x0050f80001e47983 */ /* 0x000f280000300a00 */
[----:B------:R1:W-:Y:S04]  /*4c790*/  STL.64 [R1+0xb8], R14 ;  /* 0x0000b80e01007387 */ /* 0x0003e80000100a00 */
[----:B------:R4:W-:Y:S04]  /*4c7a0*/  STL.64 [R1+0xd0], R2 ;  /* 0x0000d00201007387 */ /* 0x0009e80000100a00 */
[----:B------:R-:W4:Y:S04]  /*4c7b0*/  LDL.LU.64 R212, [R1+0x43b8] ;  /* 0x0043b80001d47983 */ /* 0x000f280000300a00 */
[----:B------:R1:W-:Y:S04]  /*4c7c0*/  LDGSTS.E [R12+0x29f00], [R14.64], !P6 ;  /* 0x29f000000e0c7fae */ /* 0x0003e8000f121844 */
[----:B------:R4:W-:Y:S01]  /*4c7d0*/  LDGSTS.E [R12+0x29f80], [R2.64], !P6 ;  /* 0x29f80000020c7fae */ /* 0x0009e2000f121844 */
[----:B-1----:R-:W-:-:S04]  /*4c7e0*/  IMAD.WIDE R20, R243, 0x4, R6 ;  /* 0x00000004f3147825 */ /* 0x002fc800078e0206 */
[C---:B------:R-:W-:Y:S01]  /*4c7f0*/  IMAD.WIDE R8, R243.reuse, 0x4, R8 ;  /* 0x00000004f3087825 */ /* 0x040fe200078e0208 */
[----:B------:R-:W-:Y:S03]  /*4c800*/  STL.64 [R1+0xd8], R20 ;  /* 0x0000d81401007387 */ /* 0x000fe60000100a00 */
[C---:B------:R-:W-:Y:S01]  /*4c810*/  IMAD.WIDE R6, R243.reuse, 0x4, R10 ;  /* 0x00000004f3067825 */ /* 0x040fe200078e020a */
[----:B------:R-:W4:Y:S04]  /*4c820*/  LDL.LU.64 R216, [R1+0x4870] ;  /* 0x0048700001d87983 */ /* 0x000f280000300a00 */
[----:B------:R-:W-:Y:S04]  /*4c830*/  STL.64 [R1+0xf0], R8 ;  /* 0x0000f00801007387 */ /* 0x000fe80000100a00 */
[----:B------:R-:W4:Y:S04]  /*4c840*/  LDL.LU.64 R10, [R1+0x3cf0] ;  /* 0x003cf000010a7983 */ /* 0x000f280000300a00 */
[----:B------:R1:W-:Y:S04]  /*4c850*/  STL.64 [R1+0xf8], R6 ;  /* 0x0000f80601007387 */ /* 0x0003e80000100a00 */
[----:B------:R-:W4:Y:S01]  /*4c860*/  LDL.LU.64 R202, [R1+0x3cc8] ;  /* 0x003cc80001ca7983 */ /* 0x000f220000300a00 */
[----:B---3--:R-:W-:-:S03]  /*4c870*/  IMAD.WIDE R18, R243, 0x4, R214 ;  /* 0x00000004f3127825 */ /* 0x008fc600078e02d6 */
[----:B------:R4:W-:Y:S01]  /*4c880*/  LDGSTS.E [R12+0x2ac00], [R20.64], !P2 ;  /* 0x2ac00000140c7fae */ /* 0x0009e2000d121844 */
[----:B------:R-:W-:-:S03]  /*4c890*/  IMAD.WIDE R16, R243, 0x4, R218 ;  /* 0x00000004f3107825 */ /* 0x000fc600078e02da */
[----:B------:R-:W-:Y:S01]  /*4c8a0*/  STL.64 [R1+0x110], R18 ;  /* 0x0001101201007387 */ /* 0x000fe20000100a00 */
[----:B------:R-:W-:-:S03]  /*4c8b0*/  IMAD.WIDE R14, R243, 0x4, R226 ;  /* 0x00000004f30e7825 */ /* 0x000fc600078e02e2 */
[----:B------:R-:W4:Y:S04]  /*4c8c0*/  LDL.LU.64 R210, [R1+0x3cc0] ;  /* 0x003cc00001d27983 */ /* 0x000f280000300a00 */
[----:B------:R1:W-:Y:S04]  /*4c8d0*/  STL.64 [R1+0x118], R16 ;  /* 0x0001181001007387 */ /* 0x0003e80000100a00 */
[----:B------:R-:W4:Y:S04]  /*4c8e0*/  LDL.LU.64 R214, [R1+0x3c98] ;  /* 0x003c980001d67983 */ /* 0x000f280000300a00 */
[----:B------:R1:W-:Y:S04]  /*4c8f0*/  STL.64 [R1+0x3e20], R14 ;  /* 0x003e200e01007387 */ /* 0x0003e80000100a00 */
[----:B------:R-:W4:Y:S04]  /*4c900*/  LDL.LU.64 R218, [R1+0x3c90] ;  /* 0x003c900001da7983 */ /* 0x000f280000300a00 */
[----:B------:R-:W4:Y:S04]  /*4c910*/  LDL.LU.64 R226, [R1+0x3c88] ;  /* 0x003c880001e27983 */ /* 0x000f280000300a00 */
[----:B------:R1:W-:Y:S04]  /*4c920*/  LDGSTS.E [R12+0x2ac80], [R8.64], !P2 ;  /* 0x2ac80000080c7fae */ /* 0x0003e8000d121844 */
[----:B------:R1:W-:Y:S01]  /*4c930*/  LDGSTS.E [R12+0x2ad00], [R6.64], !P2 ;  /* 0x2ad00000060c7fae */ /* 0x0003e2000d121844 */
[----:B------:R-:W-:-:S03]  /*4c940*/  MOV R252, c[0x0][0x18c] ;  /* 0x0000630000fc7a02 */ /* 0x000fc60000000f00 */
[----:B------:R1:W-:Y:S02]  /*4c950*/  LDGSTS.E [R12+0x2ad80], [R18.64], !P2 ;  /* 0x2ad80000120c7fae */ /* 0x0003e4000d121844 */
[----:B------:R-:W-:Y:S02]  /*4c960*/  IMAD.SHL.U32 R252, R252, 0x20, RZ ;  /* 0x00000020fcfc7824 */ /* 0x000fe400078e00ff */
[----:B------:R1:W-:Y:S04]  /*4c970*/  LDGSTS.E [R12+0x2ae00], [R16.64], !P2 ;  /* 0x2ae00000100c7fae */ /* 0x0003e8000d121844 */
[----:B------:R1:W-:Y:S01]  /*4c980*/  LDGSTS.E [R12+0x2ae80], [R14.64], !P2 ;  /* 0x2ae800000e0c7fae */ /* 0x0003e2000d121844 */
[----:B--2---:R-:W-:-:S04]  /*4c990*/  IMAD.WIDE R4, R243, 0x4, R4 ;  /* 0x00000004f3047825 */ /* 0x004fc800078e0204 */
[----:B----4-:R-:W-:Y:S01]  /*4c9a0*/  IMAD.WIDE R2, R243, 0x4, R228 ;  /* 0x00000004f3027825 */ /* 0x010fe200078e02e4 */
[----:B------:R2:W-:Y:S04]  /*4c9b0*/  STL.64 [R1+0x3e28], R4 ;  /* 0x003e280401007387 */ /* 0x0005e80000100a00 */
[----:B------:R4:W-:Y:S04]  /*4c9c0*/  STL.64 [R1+0x3e30], R2 ;  /* 0x003e300201007387 */ /* 0x0009e80000100a00 */
[----:B-1----:R-:W3:Y:S04]  /*4c9d0*/  LDL.LU.64 R6, [R1+0x4038] ;  /* 0x0040380001067983 */ /* 0x002ee80000300a00 */
[----:B------:R-:W3:Y:S04]  /*4c9e0*/  LDL.LU.64 R8, [R1+0x3c80] ;  /* 0x003c800001087983 */ /* 0x000ee80000300a00 */
[----:B------:R-:W3:Y:S04]  /*4c9f0*/  LDL.LU.64 R228, [R1+0x3c68] ;  /* 0x003c680001e47983 */ /* 0x000ee80000300a00 */
[----:B------:R-:W3:Y:S04]  /*4ca00*/  LDL.LU.64 R200, [R1+0x3c60] ;  /* 0x003c600001c87983 */ /* 0x000ee80000300a00 */
[----:B------:R-:W3:Y:S04]  /*4ca10*/  LDL.LU.64 R224, [R1+0x3c48] ;  /* 0x003c480001e07983 */ /* 0x000ee80000300a00 */
[----:B------:R-:W3:Y:S04]  /*4ca20*/  LDL.LU.64 R222, [R1+0x3c40] ;  /* 0x003c400001de7983 */ /* 0x000ee80000300a00 */
[----:B------:R-:W3:Y:S01]  /*4ca30*/  LDL.LU.64 R220, [R1+0x3c18] ;  /* 0x003c180001dc7983 */ /* 0x000ee20000300a00 */
[----:B------:R-:W-:-:S03]  /*4ca40*/  IMAD.WIDE R16, R252, 0x4, R212 ;  /* 0x00000004fc107825 */ /* 0x000fc600078e02d4 */
[----:B------:R2:W-:Y:S01]  /*4ca50*/  LDGSTS.E [R12+0x2af00], [R4.64], !P2 ;  /* 0x2af00000040c7fae */ /* 0x0005e2000d121844 */
[----:B------:R-:W-:-:S03]  /*4ca60*/  IMAD.WIDE R14, R252, 0x4, R216 ;  /* 0x00000004fc0e7825 */ /* 0x000fc600078e02d8 */
[----:B------:R4:W-:Y:S04]  /*4ca70*/  LDGSTS.E [R12+0x2af80], [R2.64], !P2 ;  /* 0x2af80000020c7fae */ /* 0x0009e8000d121844 */
[----:B--2---:R-:W2:Y:S01]  /*4ca80*/  LDL.LU.64 R4, [R1+0x3c10] ;  /* 0x003c100001047983 */ /* 0x004ea20000300a00 */
[----:B----4-:R-:W-:-:S03]  /*4ca90*/  IMAD.WIDE R2, R252, 0x4, R10 ;  /* 0x00000004fc027825 */ /* 0x010fc600078e020a */
[----:B------:R1:W-:Y:S04]  /*4caa0*/  STL.64 [R1+0x4dd0], R16 ;  /* 0x004dd01001007387 */ /* 0x0003e80000100a00 */
[----:B------:R-:W4:Y:S04]  /*4cab0*/  LDL.LU.64 R212, [R1+0x4190] ;  /* 0x0041900001d47983 */ /* 0x000f280000300a00 */
[----:B------:R1:W-:Y:S04]  /*4cac0*/  STL.64 [R1+0x4870], R14 ;  /* 0x0048700e01007387 */ /* 0x0003e80000100a00 */
[----:B------:R-:W2:Y:S01]  /*4cad0*/  LDL.LU.64 R216, [R1+0x3bf8] ;  /* 0x003bf80001d87983 */ /* 0x000ea20000300a00 */
[----:B-1----:R-:W-:-:S03]  /*4cae0*/  IMAD.WIDE R16, R252, 0x4, R210 ;  /* 0x00000004fc107825 */ /* 0x002fc600078e02d2 */
[----:B------:R1:W-:Y:S04]  /*4caf0*/  STL.64 [R1+0x3cf0], R2 ;  /* 0x003cf00201007387 */ /* 0x0003e80000100a00 */
[----:B------:R-:W2:Y:S01]  /*4cb00*/  LDL.LU.64 R10, [R1+0x3bf0] ;  /* 0x003bf000010a7983 */ /* 0x000ea20000300a00 */
[----:B------:R-:W-:-:S04]  /*4cb10*/  IMAD.WIDE R14, R252, 0x4, R214 ;  /* 0x00000004fc0e7825 */ /* 0x000fc800078e02d6 */
[----:B-1----:R-:W-:-:S05]  /*4cb20*/  IMAD.WIDE R2, R252, 0x4, R202 ;  /* 0x00000004fc027825 */ /* 0x002fca00078e02ca */
[----:B------:R1:W-:Y:S04]  /*4cb30*/  STL.64 [R1+0x3cc8], R2 ;  /* 0x003cc80201007387 */ /* 0x0003e80000100a00 */
[----:B------:R-:W-:Y:S04]  /*4cb40*/  STL.64 [R1+0x3cc0], R16 ;  /* 0x003cc01001007387 */ /* 0x000fe80000100a00 */
[----:B------:R-:W-:Y:S01]  /*4cb50*/  STL.64 [R1+0x3c98], R14 ;  /* 0x003c980e01007387 */ /* 0x000fe20000100a00 */
[----:B-1----:R-:W-:-:S03]  /*4cb60*/  IMAD.WIDE R2, R252, 0x4, R218 ;  /* 0x00000004fc027825 */ /* 0x002fc600078e02da */
[----:B------:R-:W2:Y:S04]  /*4cb70*/  LDL.LU.64 R202, [R1+0x3be8] ;  /* 0x003be80001ca7983 */ /* 0x000ea80000300a00 */
[----:B------:R1:W-:Y:S04]  /*4cb80*/  STL.64 [R1+0x3c90], R2 ;  /* 0x003c900201007387 */ /* 0x0003e80000100a00 */
[----:B------:R-:W2:Y:S04]  /*4cb90*/  LDL.LU.64 R210, [R1+0x3be0] ;  /* 0x003be00001d27983 */ /* 0x000ea80000300a00 */
[----:B------:R-:W2:Y:S04]  /*4cba0*/  LDL.LU.64 R214, [R1+0x3bc8] ;  /* 0x003bc80001d67983 */ /* 0x000ea80000300a00 */
[----:B------:R-:W2:Y:S01]  /*4cbb0*/  LDL.LU.64 R218, [R1+0x3bc0] ;  /* 0x003bc00001da7983 */ /* 0x000ea20000300a00 */
[----:B------:R-:W-:-:S03]  /*4cbc0*/  IMAD.WIDE R152, R252, 0x4, R226 ;  /* 0x00000004fc987825 */ /* 0x000fc600078e02e2 */
[----:B------:R-:W2:Y:S01]  /*4cbd0*/  LDL.LU.64 R226, [R1+0x3bb8] ;  /* 0x003bb80001e27983 */ /* 0x000ea20000300a00 */
[----:B---3--:R-:W-:-:S04]  /*4cbe0*/  IMAD.WIDE R6, R252, 0x4, R6 ;  /* 0x00000004fc067825 */ /* 0x008fc800078e0206 */
[C---:B------:R-:W-:Y:S01]  /*4cbf0*/  IMAD.WIDE R8, R252.reuse, 0x4, R8 ;  /* 0x00000004fc087825 */ /* 0x040fe200078e0208 */
[----:B------:R3:W-:Y:S03]  /*4cc00*/  STL.64 [R1+0x4dd8], R6 ;  /* 0x004dd80601007387 */ /* 0x0007e60000100a00 */
[C---:B-1----:R-:W-:Y:S01]  /*4cc10*/  IMAD.WIDE R2, R252.reuse, 0x4, R228 ;  /* 0x00000004fc027825 */ /* 0x042fe200078e02e4 */
[----:B---3--:R-:W3:Y:S04]  /*4cc20*/  LDL.LU.64 R6, [R1+0x4198] ;  /* 0x0041980001067983 */ /* 0x008ee80000300a00 */
[----:B------:R1:W-:Y:S01]  /*4cc30*/  STL.64 [R1+0x3c80], R8 ;  /* 0x003c800801007387 */ /* 0x0003e20000100a00 */
[----:B------:R-:W-:-:S04]  /*4cc40*/  IMAD.WIDE R16, R252, 0x4, R224 ;  /* 0x00000004fc107825 */ /* 0x000fc800078e02e0 */
[C---:B------:R-:W-:Y:S01]  /*4cc50*/  IMAD.WIDE R14, R252.reuse, 0x4, R222 ;  /* 0x00000004fc0e7825 */ /* 0x040fe200078e02de */
[----:B-1----:R-:W3:Y:S04]  /*4cc60*/  LDL.LU.64 R8, [R1+0x3bb0] ;  /* 0x003bb00001087983 */ /* 0x002ee80000300a00 */
[----:B------:R1:W-:Y:S04]  /*4cc70*/  STL.64 [R1+0x3c68], R2 ;  /* 0x003c680201007387 */ /* 0x0003e80000100a00 */
[----:B------:R-:W3:Y:S04]  /*4cc80*/  LDL.LU.64 R228, [R1+0x3b88] ;  /* 0x003b880001e47983 */ /* 0x000ee80000300a00 */
[----:B------:R-:W-:Y:S01]  /*4cc90*/  STL.64 [R1+0x3c88], R152 ;  /* 0x003c889801007387 */ /* 0x000fe20000100a00 */
[----:B-1----:R-:W-:-:S03]  /*4cca0*/  IMAD.WIDE R2, R252, 0x4, R200 ;  /* 0x00000004fc027825 */ /* 0x002fc600078e02c8 */
[----:B------:R-:W-:Y:S04]  /*4ccb0*/  STL.64 [R1+0x7b30], R152 ;  /* 0x007b309801007387 */ /* 0x000fe80000100a00 */
[----:B------:R1:W-:Y:S04]  /*4ccc0*/  STL.64 [R1+0x3c60], R2 ;  /* 0x003c600201007387 */ /* 0x0003e80000100a00 */
[----:B------:R4:W-:Y:S04]  /*4ccd0*/  STL.64 [R1+0x4de0], R16 ;  /* 0x004de01001007387 */ /* 0x0009e80000100a00 */
[----:B------:R2:W-:Y:S01]  /*4cce0*/  STL.64 [R1+0x4de8], R14 ;  /* 0x004de80e01007387 */ /* 0x0005e20000100a00 */
[----:B-1----:R-:W-:-:S03]  /*4ccf0*/  IMAD.WIDE R2, R252, 0x4, R220 ;  /* 0x00000004fc027825 */ /* 0x002fc600078e02dc */
[----:B------:R-:W3:Y:S04]  /*4cd00*/  LDL.LU.64 R200, [R1+0x3b80] ;  /* 0x003b800001c87983 */ /* 0x000ee80000300a00 */
[----:B------:R1:W-:Y:S04]  /*4cd10*/  STL.64 [R1+0x3c18], R2 ;  /* 0x003c180201007387 */ /* 0x0003e80000100a00 */
[----:B------:R-:W3:Y:S04]  /*4cd20*/  LDL.LU.64 R224, [R1+0x3b78] ;  /* 0x003b780001e07983 */ /* 0x000ee80000300a00 */
[----:B------:R-:W3:Y:S04]  /*4cd30*/  LDL.LU.64 R222, [R1+0x3b70] ;  /* 0x003b700001de7983 */ /* 0x000ee80000300a00 */
[----:B------:R-:W3:Y:S01]  /*4cd40*/  LDL.LU.64 R220, [R1+0x3b68] ;  /* 0x003b680001dc7983 */ /* 0x000ee20000300a00 */
[----:B----4-:R-:W-:-:S04]  /*4cd50*/  IMAD.WIDE R16, R252, 0x4, R212 ;  /* 0x00000004fc107825 */ /* 0x010fc800078e02d4 */
[----:B--2---:R-:W-:-:S04]  /*4cd60*/  IMAD.WIDE R14, R252, 0x4, R216 ;  /* 0x00000004fc0e7825 */ /* 0x004fc800078e02d8 */
[C---:B------:R-:W-:Y:S02]  /*4cd70*/  IMAD.WIDE R150, R252.reuse, 0x4, R4 ;  /* 0x00000004fc967825 */ /* 0x040fe400078e0204 */
[----:B------:R-:W2:Y:S02]  /*4cd80*/  LDL.LU.64 R4, [R1+0x3b60] ;  /* 0x003b600001047983 */ /* 0x000ea40000300a00 */
[C---:B-1----:R-:W-:Y:S02]  /*4cd90*/  IMAD.WIDE R2, R252.reuse, 0x4, R10 ;  /* 0x00000004fc027825 */ /* 0x042fe400078e020a */
[----:B------:R1:W-:Y:S04]  /*4cda0*/  STL.64 [R1+0x4f60], R16 ;  /* 0x004f601001007387 */ /* 0x0003e80000100a00 */
[----:B------:R-:W4:Y:S04]  /*4cdb0*/  LDL.LU.64 R212, [R1+0x43b0] ;  /* 0x0043b00001d47983 */ /* 0x000f280000300a00 */
[----:B------:R1:W-:Y:S04]  /*4cdc0*/  STL.64 [R1+0x3bf8], R14 ;  /* 0x003bf80e01007387 */ /* 0x0003e80000100a00 */
[----:B------:R-:W4:Y:S04]  /*4cdd0*/  LDL.LU.64 R216, [R1+0x3b48] ;  /* 0x003b480001d87983 */ /* 0x000f280000300a00 */
[----:B------:R1:W-:Y:S02]  /*4cde0*/  STL.64 [R1+0x3bf0], R2 ;  /* 0x003bf00201007387 */ /* 0x0003e40000100a00 */
[----:B-1----:R-:W-:-:S02]  /*4cdf0*/  IMAD.WIDE R16, R252, 0x4, R210 ;  /* 0x00000004fc107825 */ /* 0x002fc400078e02d2 */
[----:B------:R-:W4:Y:S02]  /*4ce00*/  LDL.LU.64 R10, [R1+0x3b40] ;  /* 0x003b4000010a7983 */ /* 0x000f240000300a00 */
[C---:B------:R-:W-:Y:S02]  /*4ce10*/  IMAD.WIDE R14, R252.reuse, 0x4, R214 ;  /* 0x00000004fc0e7825 */ /* 0x040fe400078e02d6 */
[----:B------:R-:W-:Y:S02]  /*4ce20*/  STL.64 [R1+0x3c10], R150 ;  /* 0x003c109601007387 */ /* 0x000fe40000100a00 */
[C---:B------:R-:W-:Y:S02]  /*4ce30*/  IMAD.WIDE R2, R252.reuse, 0x4, R202 ;  /* 0x00000004fc027825 */ /* 0x040fe400078e02ca */
[----:B------:R-:W-:Y:S04]  /*4ce40*/  STL.64 [R1+0x7b38], R150 ;  /* 0x007b389601007387 */ /* 0x000fe80000100a00 */
[----:B------:R1:W-:Y:S04]  /*4ce50*/  STL.64 [R1+0x3be8], R2 ;  /* 0x003be80201007387 */ /* 0x0003e80000100a00 */
[----:B------:R-:W-:Y:S04]  /*4ce60*/  STL.64 [R1+0x3be0], R16 ;  /* 0x003be01001007387 */ /* 0x000fe80000100a00 */
[----:B------:R-:W-:Y:S01]  /*4ce70*/  STL.64 [R1+0x3bc8], R14 ;  /* 0x003bc80e01007387 */ /* 0x000fe20000100a00 */
[----:B-1----:R-:W-:-:S03]  /*4ce80*/  IMAD.WIDE R2, R252, 0x4, R218 ;  /* 0x00000004fc027825 */ /* 0x002fc600078e02da */
[----:B------:R-:W4:Y:S04]  /*4ce90*/  LDL.LU.64 R202, [R1+0x3b18] ;  /* 0x003b180001ca7983 */ /* 0x000f280000300a00 */
[----:B------:R-:W-:Y:S04]  /*4cea0*/  STL.64 [R1+0x3bc0], R2 ;  /* 0x003bc00201007387 */ /* 0x000fe80000100a00 */
[----:B------:R-:W4:Y:S04]  /*4ceb0*/  LDL.LU.64 R210, [R1+0x3b10] ;  /* 0x003b100001d27983 */ /* 0x000f280000300a00 */
[----:B------:R-:W4:Y:S04]  /*4cec0*/  LDL.LU.64 R214, [R1+0x3a78] ;  /* 0x003a780001d67983 */ /* 0x000f280000300a00 */
[----:B------:R-:W4:Y:S01]  /*4ced0*/  LDL.LU.64 R218, [R1+0x3a70] ;  /* 0x003a700001da7983 */ /* 0x000f220000300a00 */
[----:B------:R-:W-:-:S03]  /*4cee0*/  IMAD.WIDE R148, R252, 0x4, R226 ;  /* 0x00000004fc947825 */ /* 0x000fc600078e02e2 */
[----:B------:R-:W4:Y:S01]  /*4cef0*/  LDL.LU.64 R226, [R1+0x3a48] ;  /* 0x003a480001e27983 */ /* 0x000f220000300a00 */
[----:B---3--:R-:W-:-:S05]  /*4cf00*/  IMAD.WIDE R6, R252, 0x4, R6 ;  /* 0x00000004fc067825 */ /* 0x008fca00078e0206 */
[----:B------:R1:W-:Y:S01]  /*4cf10*/  STL.64 [R1+0x4f68], R6 ;  /* 0x004f680601007387 */ /* 0x0003e20000100a00 */
[----:B------:R-:W-:-:S03]  /*4cf20*/  IMAD.WIDE R8, R252, 0x4, R8 ;  /* 0x00000004fc087825 */ /* 0x000fc600078e0208 */
[----:B-1----:R-:W3:Y:S04]  /*4cf30*/  LDL.LU.64 R6, [R1+0x46a8] ;  /* 0x0046a80001067983 */ /* 0x002ee80000300a00 */
[----:B------:R1:W-:Y:S01]  /*4cf40*/  STL.64 [R1+0x3bb0], R8 ;  /* 0x003bb00801007387 */ /* 0x0003e20000100a00 */
[----:B------:R-:W-:-:S03]  /*4cf50*/  IMAD.WIDE R2, R252, 0x4, R228 ;  /* 0x00000004fc027825 */ /* 0x000fc600078e02e4 */
[----:B-1----:R-:W3:Y:S04]  /*4cf60*/  LDL.LU.64 R8, [R1+0x3a40] ;  /* 0x003a400001087983 */ /* 0x002ee80000300a00 */
[----:B------:R1:W-:Y:S04]  /*4cf70*/  STL.64 [R1+0x3b88], R2 ;  /* 0x003b880201007387 */ /* 0x0003e80000100a00 */
[----:B------:R-:W3:Y:S04]  /*4cf80*/  LDL.LU.64 R228, [R1+0x3a38] ;  /* 0x003a380001e47983 */ /* 0x000ee80000300a00 */
[----:B------:R-:W-:Y:S01]  /*4cf90*/  STL.64 [R1+0x3bb8], R148 ;  /* 0x003bb89401007387 */ /* 0x000fe20000100a00 */
[----:B-1----:R-:W-:-:S03]  /*4cfa0*/  IMAD.WIDE R2, R252, 0x4, R200 ;  /* 0x00000004fc027825 */ /* 0x002fc600078e02c8 */
[----:B------:R-:W-:Y:S04]  /*4cfb0*/  STL.64 [R1+0x7b40], R148 ;  /* 0x007b409401007387 */ /* 0x000fe80000100a00 */
[----:B------:R1:W-:Y:S01]  /*4cfc0*/  STL.64 [R1+0x3b80], R2 ;  /* 0x003b800201007387 */ /* 0x0003e20000100a00 */
[----:B------:R-:W-:-:S04]  /*4cfd0*/  IMAD.WIDE R16, R252, 0x4, R224 ;  /* 0x00000004fc107825 */ /* 0x000fc800078e02e0 */
[C---:B------:R-:W-:Y:S01]  /*4cfe0*/  IMAD.WIDE R14, R252.reuse, 0x4, R222 ;  /* 0x00000004fc0e7825 */ /* 0x040fe200078e02de */
[----:B------:R4:W-:Y:S03]  /*4cff0*/  STL.64 [R1+0x3b78], R16 ;  /* 0x003b781001007387 */ /* 0x0009e60000100a00 */
[C---:B-1----:R-:W-:Y:S01]  /*4d000*/  IMAD.WIDE R2, R252.reuse, 0x4, R220 ;  /* 0x00000004fc027825 */ /* 0x042fe200078e02dc */
[----:B------:R1:W-:Y:S04]  /*4d010*/  STL.64 [R1+0x3b70], R14 ;  /* 0x003b700e01007387 */ /* 0x0003e80000100a00 */
[----:B------:R-:W3:Y:S04]  /*4d020*/  LDL.LU.64 R200, [R1+0x3a30] ;  /* 0x003a300001c87983 */ /* 0x000ee80000300a00 */
[----:B------:R1:W-:Y:S04]  /*4d030*/  STL.64 [R1+0x3b68], R2 ;  /* 0x003b680201007387 */ /* 0x0003e80000100a00 */
[----:B------:R-:W3:Y:S04]  /*4d040*/  LDL.LU.64 R224, [R1+0x3a28] ;  /* 0x003a280001e07983 */ /* 0x000ee80000300a00 */
[----:B------:R-:W3:Y:S04]  /*4d050*/  LDL.LU.64 R222, [R1+0x3a20] ;  /* 0x003a200001de7983 */ /* 0x000ee80000300a00 */
[----:B------:R-:W3:Y:S01]  /*4d060*/  LDL.LU.64 R220, [R1+0x39f8] ;  /* 0x0039f80001dc7983 */ /* 0x000ee20000300a00 */
[----:B--2---:R-:W-:-:S03]  /*4d070*/  IMAD.WIDE R146, R252, 0x4, R4 ;  /* 0x00000004fc927825 */ /* 0x004fc600078e0204 */
[----:B------:R-:W2:Y:S01]  /*4d080*/  LDL.LU.64 R4, [R1+0x39f0] ;  /* 0x0039f00001047983 */ /* 0x000ea20000300a00 */
[----:B----4-:R-:W-:-:S04]  /*4d090*/  IMAD.WIDE R16, R252, 0x4, R212 ;  /* 0x00000004fc107825 */ /* 0x010fc800078e02d4 */
[C---:B-1----:R-:W-:Y:S01]  /*4d0a0*/  IMAD.WIDE R14, R252.reuse, 0x4, R216 ;  /* 0x00000004fc0e7825 */ /* 0x042fe200078e02d8 */
[----:B------:R-:W-:Y:S03]  /*4d0b0*/  STL.64 [R1+0x4f70], R16 ;  /* 0x004f701001007387 */ /* 0x000fe60000100a00 */
[C---:B------:R-:W-:Y:S01]  /*4d0c0*/  IMAD.WIDE R2, R252.reuse, 0x4, R10 ;  /* 0x00000004fc027825 */ /* 0x040fe200078e020a */
[----:B------:R-:W4:Y:S04]  /*4d0d0*/  LDL.LU.64 R212, [R1+0x46b0] ;  /* 0x0046b00001d47983 */ /* 0x000f280000300a00 */
[----:B------:R-:W-:Y:S04]  /*4d0e0*/  STL.64 [R1+0x3b48], R14 ;  /* 0x003b480e01007387 */ /* 0x000fe80000100a00 */
[----:B------:R-:W2:Y:S04]  /*4d0f0*/  LDL.LU.64 R216, [R1+0x39e8] ;  /* 0x0039e80001d87983 */ /* 0x000ea80000300a00 */
[----:B------:R1:W-:Y:S04]  /*4d100*/  STL.64 [R1+0x3b40], R2 ;  /* 0x003b400201007387 */ /* 0x0003e80000100a00 */
[----:B------:R-:W4:Y:S04]  /*4d110*/  LDL.LU.64 R10, [R1+0x39e0] ;  /* 0x0039e000010a7983 */ /* 0x000f280000300a00 */
[----:B------:R-:W-:Y:S01]  /*4d120*/  STL.64 [R1+0x3b60], R146 ;  /* 0x003b609201007387 */ /* 0x000fe20000100a00 */
[----:B-1----:R-:W-:-:S03]  /*4d130*/  IMAD.WIDE R2, R252, 0x4, R202 ;  /* 0x00000004fc027825 */ /* 0x002fc600078e02ca */
[----:B------:R-:W-:Y:S04]  /*4d140*/  STL.64 [R1+0x7b48], R146 ;  /* 0x007b489201007387 */ /* 0x000fe80000100a00 */
[----:B------:R1:W-:Y:S01]  /*4d150*/  STL.64 [R1+0x3b18], R2 ;  /* 0x003b180201007387 */ /* 0x0003e20000100a00 */
[----:B------:R-:W-:-:S04]  /*4d160*/  IMAD.WIDE R16, R252, 0x4, R210 ;  /* 0x00000004fc107825 */ /* 0x000fc800078e02d2 */
[C---:B------:R-:W-:Y:S01]  /*4d170*/  IMAD.WIDE R14, R252.reuse, 0x4, R214 ;  /* 0x00000004fc0e7825 */ /* 0x040fe200078e02d6 */
[----:B------:R-:W-:Y:S03]  /*4d180*/  STL.64 [R1+0x3b10], R16 ;  /* 0x003b101001007387 */ /* 0x000fe60000100a00 */
[C---:B-1----:R-:W-:Y:S01]  /*4d190*/  IMAD.WIDE R2, R252.reuse, 0x4, R218 ;  /* 0x00000004fc027825 */ /* 0x042fe200078e02da */
[----:B------:R3:W-:Y:S04]  /*4d1a0*/  STL.64 [R1+0x4f78], R14 ;  /* 0x004f780e01007387 */ /* 0x0007e80000100a00 */
[----:B------:R-:W4:Y:S04]  /*4d1b0*/  LDL.LU.64 R202, [R1+0x3988] ;  /* 0x0039880001ca7983 */ /* 0x000f280000300a00 */
[----:B------:R1:W-:Y:S04]  /*4d1c0*/  STL.64 [R1+0x4f80], R2 ;  /* 0x004f800201007387 */ /* 0x0003e80000100a00 */
[----:B------:R-:W4:Y:S04]  /*4d1d0*/  LDL.LU.64 R210, [R1+0x3980] ;  /* 0x0039800001d27983 */ /* 0x000f280000300a00 */
[----:B------:R-:W4:Y:S04]  /*4d1e0*/  LDL.LU.64 R214, [R1+0x3978] ;  /* 0x0039780001d67983 */ /* 0x000f280000300a00 */
[----:B------:R-:W4:Y:S01]  /*4d1f0*/  LDL.LU.64 R218, [R1+0x3970] ;  /* 0x0039700001da7983 */ /* 0x000f220000300a00 */
[----:B------:R-:W-:-:S03]  /*4d200*/  IMAD.WIDE R144, R252, 0x4, R226 ;  /* 0x00000004fc907825 */ /* 0x000fc600078e02e2 */
[----:B------:R-:W4:Y:S01]  /*4d210*/  LDL.LU.64 R226, [R1+0x3968] ;  /* 0x0039680001e27983 */ /* 0x000f220000300a00 */
[----:B---3--:R-:W-:-:S05]  /*4d220*/  IMAD.WIDE R14, R252, 0x4, R6 ;  /* 0x00000004fc0e7825 */ /* 0x008fca00078e0206 */
[----:B------:R-:W-:Y:S01]  /*4d230*/  STL.64 [R1+0x46a8], R14 ;  /* 0x0046a80e01007387 */ /* 0x000fe20000100a00 */
[----:B------:R-:W-:-:S03]  /*4d240*/  IMAD.WIDE R6, R252, 0x4, R8 ;  /* 0x00000004fc067825 */ /* 0x000fc600078e0208 */
[----:B------:R-:W3:Y:S01]  /*4d250*/  LDL.LU.64 R8, [R1+0x46b8] ;  /* 0x0046b80001087983 */ /* 0x000ee20000300a00 */
[----:B-1----:R-:W-:-:S03]  /*4d260*/  IMAD.WIDE R2, R252, 0x4, R228 ;  /* 0x00000004fc027825 */ /* 0x002fc600078e02e4 */
[----:B------:R1:W-:Y:S04]  /*4d270*/  STL.64 [R1+0x3a40], R6 ;  /* 0x003a400601007387 */ /* 0x0003e80000100a00 */
        /* <DEDUP_REMOVED lines=36> */
[----:B------:R-:W-:Y:S04]  /*4d4c0*/  STL.64 [R1+0x3978], R14 ;  /* 0x0039780e01007387 */ /* 0x000fe80000100a00 */
[----:B------:R-:W4:Y:S04]  /*4d4d0*/  LDL.LU.64 R202, [R1+0x3838] ;  /* 0x0038380001ca7983 */ /* 0x000f280000300a00 */
[----:B------:R3:W-:Y:S04]  /*4d4e0*/  STL.64 [R1+0x3970], R2 ;  /* 0x0039700201007387 */ /* 0x0007e80000100a00 */
[----:B------:R-:W4:Y:S01]  /*4d4f0*/  LDL.LU.64 R210, [R1+0x3830] ;  /* 0x0038300001d27983 */ /* 0x000f220000300a00 */
[----:B------:R-:W-:-:S03]  /*4d500*/  IMAD.WIDE R140, R252, 0x4, R226 ;  /* 0x00000004fc8c7825 */ /* 0x000fc600078e02e2 */
[----:B------:R-:W4:Y:S04]  /*4d510*/  LDL.LU.64 R214, [R1+0x3818] ;  /* 0x0038180001d67983 */ /* 0x000f280000300a00 */
[----:B------:R-:W4:Y:S01]  /*4d520*/  LDL.LU.64 R226, [R1+0x3778] ;  /* 0x0037780001e27983 */ /* 0x000f220000300a00 */
[----:B---3--:R-:W-:-:S03]  /*4d530*/  IMAD.WIDE R2, R252, 0x4, R8 ;  /* 0x00000004fc027825 */ /* 0x008fc600078e0208 */
[----:B------:R-:W3:Y:S04]  /*4d540*/  LDL.LU.64 R8, [R1+0x3770] ;  /* 0x0037700001087983 */ /* 0x000ee80000300a00 */
[----:B------:R1:W-:Y:S04]  /*4d550*/  STL.64 [R1+0x46b8], R2 ;  /* 0x0046b80201007387 */ /* 0x0003e80000100a00 */
[----:B------:R-:W3:Y:S01]  /*4d560*/  LDL.LU.64 R218, [R1+0x46c8] ;  /* 0x0046c80001da7983 */ /* 0x000ee20000300a00 */
[----:B------:R-:W-:-:S05]  /*4d570*/  IMAD.WIDE R6, R252, 0x4, R6 ;  /* 0x00000004fc067825 */ /* 0x000fca00078e0206 */
[----:B------:R1:W-:Y:S02]  /*4d580*/  STL.64 [R1+0x3960], R6 ;  /* 0x0039600601007387 */ /* 0x0003e40000100a00 */
[C---:B-1----:R-:W-:Y:S02]  /*4d590*/  IMAD.WIDE R2, R252.reuse, 0x4, R228 ;  /* 0x00000004fc027825 */ /* 0x042fe400078e02e4 */
[----:B------:R-:W3:Y:S04]  /*4d5a0*/  LDL.LU.64 R6, [R1+0x36f8] ;  /* 0x0036f80001067983 */ /* 0x000ee80000300a00 */
[----:B------:R1:W-:Y:S04]  /*4d5b0*/  STL.64 [R1+0x3918], R2 ;  /* 0x0039180201007387 */ /* 0x0003e80000100a00 */
[----:B------:R-:W3:Y:S04]  /*4d5c0*/  LDL.LU.64 R228, [R1+0x36f0] ;  /* 0x0036f00001e47983 */ /* 0x000ee80000300a00 */
[----:B------:R-:W-:Y:S04]  /*4d5d0*/  STL.64 [R1+0x3968], R140 ;  /* 0x0039688c01007387 */ /* 0x000fe80000100a00 */
[----:B------:R-:W-:Y:S01]  /*4d5e0*/  STL.64 [R1+0x7b60], R140 ;  /* 0x007b608c01007387 */ /* 0x000fe20000100a00 */
[----:B-1----:R-:W-:-:S05]  /*4d5f0*/  IMAD.WIDE R2, R252, 0x4, R200 ;  /* 0x00000004fc027825 */ /* 0x002fca00078e02c8 */
        /* <DEDUP_REMOVED lines=15> */
[----:B------:R-:W-:Y:S04]  /*4d6f0*/  STL.64 [R1+0x46c0], R16 ;  /* 0x0046c01001007387 */ /* 0x000fe80000100a00 */
[----:B------:R-:W4:Y:S01]  /*4d700*/  LDL.LU.64 R212, [R1+0x46d0] ;  /* 0x0046d00001d47983 */ /* 0x000f220000300a00 */
[----:B------:R-:W-:-:S03]  /*4d710*/  IMAD.WIDE R2, R252, 0x4, R10 ;  /* 0x00000004fc027825 */ /* 0x000fc600078e020a */
[----:B------:R-:W-:Y:S04]  /*4d720*/  STL.64 [R1+0x3888], R14 ;  /* 0x0038880e01007387 */ /* 0x000fe80000100a00 */
[----:B------:R-:W4:Y:S04]  /*4d730*/  LDL.LU.64 R216, [R1+0x3470] ;  /* 0x0034700001d87983 */ /* 0x000f280000300a00 */
[----:B------:R1:W-:Y:S04]  /*4d740*/  STL.64 [R1+0x3880], R2 ;  /* 0x0038800201007387 */ /* 0x0003e80000100a00 */
[----:B------:R-:W4:Y:S04]  /*4d750*/  LDL.LU.64 R10, [R1+0x3338] ;  /* 0x00333800010a7983 */ /* 0x000f280000300a00 */
[----:B------:R-:W-:Y:S01]  /*4d760*/  STL.64 [R1+0x38c0], R138 ;  /* 0x0038c08a01007387 */ /* 0x000fe20000100a00 */
[----:B-1----:R-:W-:-:S03]  /*4d770*/  IMAD.WIDE R2, R252, 0x4, R202 ;  /* 0x00000004fc027825 */ /* 0x002fc600078e02ca */
[----:B------:R-:W-:Y:S01]  /*4d780*/  STL.64 [R1+0x7b68], R138 ;  /* 0x007b688a01007387 */ /* 0x000fe20000100a00 */
[----:B------:R-:W-:-:S03]  /*4d790*/  IMAD.WIDE R16, R252, 0x4, R210 ;  /* 0x00000004fc107825 */ /* 0x000fc600078e02d2 */
[----:B------:R1:W-:Y:S04]  /*4d7a0*/  STL.64 [R1+0x3838], R2 ;  /* 0x0038380201007387 */ /* 0x0003e80000100a00 */
[----:B------:R-:W-:Y:S01]  /*4d7b0*/  STL.64 [R1+0x3830], R16 ;  /* 0x0038301001007387 */ /* 0x000fe20000100a00 */
[----:B-1----:R-:W-:-:S03]  /*4d7c0*/  IMAD.WIDE R2, R252, 0x4, R226 ;  /* 0x00000004fc027825 */ /* 0x002fc600078e02e2 */
[----:B------:R-:W4:Y:S01]  /*4d7d0*/  LDL.LU.64 R226, [R1+0x3330] ;  /* 0x0033300001e27983 */ /* 0x000f220000300a00 */
[----:B------:R-:W-:-:S05]  /*4d7e0*/  IMAD.WIDE R14, R252, 0x4, R214 ;  /* 0x00000004fc0e7825 */ /* 0x000fca00078e02d6 */
[----:B------:R1:W-:Y:S04]  /*4d7f0*/  STL.64 [R1+0x3818], R14 ;  /* 0x0038180e01007387 */ /* 0x0003e80000100a00 */
[----:B------:R1:W-:Y:S04]  /*4d800*/  STL.64 [R1+0x3778], R2 ;  /* 0x0037780201007387 */ /* 0x0003e80000100a00 */
[----:B------:R-:W4:Y:S04]  /*4d810*/  LDL.LU.64 R202, [R1+0x3218] ;  /* 0x0032180001ca7983 */ /* 0x000f280000300a00 */
[----:B------:R-:W4:Y:S04]  /*4d820*/  LDL.LU.64 R210, [R1+0x3210] ;  /* 0x0032100001d27983 */ /* 0x000f280000300a00 */
[----:B------:R-:W4:Y:S01]  /*4d830*/  LDL.LU.64 R214, [R1+0x3168] ;  /* 0x0031680001d67983 */ /* 0x000f220000300a00 */
[----:B---3--:R-:W-:-:S03]  /*4d840*/  IMAD.WIDE R136, R252, 0x4, R8 ;  /* 0x00000004fc887825 */ /* 0x008fc600078e0208 */
[----:B------:R-:W3:Y:S01]  /*4d850*/  LDL.LU.64 R8, [R1+0x3160] ;  /* 0x0031600001087983 */ /* 0x000ee20000300a00 */
[----:B-1----:R-:W-:-:S05]  /*4d860*/  IMAD.WIDE R14, R252, 0x4, R218 ;  /* 0x00000004fc0e7825 */ /* 0x002fca00078e02da */
[----:B------:R-:W-:Y:S04]  /*4d870*/  STL.64 [R1+0x46c8], R14 ;  /* 0x0046c80e01007387 */ /* 0x000fe80000100a00 */
[----:B------:R-:W3:Y:S01]  /*4d880*/  LDL.LU.64 R218, [R1+0x46d8] ;  /* 0x0046d80001da7983 */ /* 0x000ee20000300a00 */
[----:B------:R-:W-:-:S05]  /*4d890*/  IMAD.WIDE R6, R252, 0x4, R6 ;  /* 0x00000004fc067825 */ /* 0x000fca00078e0206 */
[----:B------:R1:W-:Y:S01]  /*4d8a0*/  STL.64 [R1+0x36f8], R6 ;  /* 0x0036f80601007387 */ /* 0x0003e20000100a00 */
[----:B------:R-:W-:-:S03]  /*4d8b0*/  IMAD.WIDE R2, R252, 0x4, R228 ;  /* 0x00000004fc027825 */ /* 0x000fc600078e02e4 */
[----:B-1----:R-:W3:Y:S04]  /*4d8c0*/  LDL.LU.64 R6, [R1+0x3148] ;  /* 0x0031480001067983 */ /* 0x002ee80000300a00 */
        /* <DEDUP_REMOVED lines=8> */
[----:B------:R-:W-:Y:S03]  /*4d950*/  STL.64 [R1+0x3630], R16 ;  /* 0x0036301001007387 */ /* 0x000fe60000100a00 */
[C---:B-1----:R-:W-:Y:S01]  /*4d960*/  IMAD.WIDE R2, R252.reuse, 0x4, R220 ;  /* 0x00000004fc027825 */ /* 0x042fe200078e02dc */
[----:B------:R-:W-:Y:S04]  /*4d970*/  STL.64 [R1+0x3628], R14 ;  /* 0x0036280e01007387 */ /* 0x000fe80000100a00 */
[----:B------:R-:W3:Y:S04]  /*4d980*/  LDL.LU.64 R224, [R1+0x3138] ;  /* 0x0031380001e07983 */ /* 0x000ee80000300a00 */
[----:B------:R4:W-:Y:S04]  /*4d990*/  STL.64 [R1+0x3620], R2 ;  /* 0x0036200201007387 */ /* 0x0009e80000100a00 */
[----:B------:R-:W3:Y:S01]  /*4d9a0*/  LDL.LU.64 R222, [R1+0x3130] ;  /* 0x0031300001de7983 */ /* 0x000ee20000300a00 */
[----:B--2---:R-:W-:-:S03]  /*4d9b0*/  IMAD.WIDE R134, R252, 0x4, R4 ;  /* 0x00000004fc867825 */ /* 0x004fc600078e0204 */
[----:B------:R-:W2:Y:S04]  /*4d9c0*/  LDL.LU.64 R220, [R1+0x3128] ;  /* 0x0031280001dc7983 */ /* 0x000ea80000300a00 */
[----:B------:R-:W2:Y:S01]  /*4d9d0*/  LDL.LU.64 R4, [R1+0x3120] ;  /* 0x0031200001047983 */ /* 0x000ea20000300a00 */
[----:B----4-:R-:W-:-:S03]  /*4d9e0*/  IMAD.WIDE R2, R252, 0x4, R212 ;  /* 0x00000004fc027825 */ /* 0x010fc600078e02d4 */
[----:B------:R-:W4:Y:S01]  /*4d9f0*/  LDL.LU.64 R212, [R1+0x3118] ;  /* 0x0031180001d47983 */ /* 0x000f220000300a00 */
[----:B------:R-:W-:-:S03]  /*4da00*/  IMAD.WIDE R14, R252, 0x4, R216 ;  /* 0x00000004fc0e7825 */ /* 0x000fc600078e02d8 */
[----:B------:R1:W-:Y:S04]  /*4da10*/  STL.64 [R1+0x46d0], R2 ;  /* 0x0046d00201007387 */ /* 0x0003e80000100a00 */
[----:B------:R-:W-:Y:S04]  /*4da20*/  STL.64 [R1+0x50f0], R14 ;  /* 0x0050f00e01007387 */ /* 0x000fe80000100a00 */
[----:B------:R-:W4:Y:S01]  /*4da30*/  LDL.LU.64 R216, [R1+0x4710] ;  /* 0x0047100001d87983 */ /* 0x000f220000300a00 */
[----:B-1----:R-:W-:-:S03]  /*4da40*/  IMAD.WIDE R2, R252, 0x4, R10 ;  /* 0x00000004fc027825 */ /* 0x002fc600078e020a */
[----:B------:R-:W4:Y:S04]  /*4da50*/  LDL.LU.64 R10, [R1+0x3110] ;  /* 0x00311000010a7983 */ /* 0x000f280000300a00 */
[----:B------:R1:W-:Y:S04]  /*4da60*/  STL.64 [R1+0x50f8], R2 ;  /* 0x0050f80201007387 */ /* 0x0003e80000100a00 */
[----:B------:R-:W-:Y:S04]  /*4da70*/  STL.64 [R1+0x4f88], R134 ;  /* 0x004f888601007387 */ /* 0x000fe80000100a00 */
[----:B------:R-:W-:Y:S01]  /*4da80*/  STL.64 [R1+0x7b78], R134 ;  /* 0x007b788601007387 */ /* 0x000fe20000100a00 */
[----:B-1----:R-:W-:-:S03]  /*4da90*/  IMAD.WIDE R2, R252, 0x4, R226 ;  /* 0x00000004fc027825 */ /* 0x002fc600078e02e2 */
[----:B------:R-:W4:Y:S04]  /*4daa0*/  LDL.LU.64 R226, [R1+0x3108] ;  /* 0x0031080001e27983 */ /* 0x000f280000300a00 */
        /* <DEDUP_REMOVED lines=24> */
[----:B-1----:R-:W-:-:S04]  /*4dc30*/  IMAD.WIDE R2, R252, 0x4, R224 ;  /* 0x00000004fc027825 */ /* 0x002fc800078e02e0 */
[C---:B------:R-:W-:Y:S01]  /*4dc40*/  IMAD.WIDE R16, R252.reuse, 0x4, R222 ;  /* 0x00000004fc107825 */ /* 0x040fe200078e02de */
[----:B------:R1:W-:Y:S03]  /*4dc50*/  STL.64 [R1+0x3138], R2 ;  /* 0x0031380201007387 */ /* 0x0003e60000100a00 */
[C---:B--2---:R-:W-:Y:S01]  /*4dc60*/  IMAD.WIDE R14, R252.reuse, 0x4, R220 ;  /* 0x00000004fc0e7825 */ /* 0x044fe200078e02dc */
[----:B------:R-:W-:Y:S04]  /*4dc70*/  STL.64 [R1+0x3130], R16 ;  /* 0x0031301001007387 */ /* 0x000fe80000100a00 */
[----:B------:R-:W2:Y:S01]  /*4dc80*/  LDL.LU.64 R224, [R1+0x2fd8] ;  /* 0x002fd80001e07983 */ /* 0x000ea20000300a00 */
[----:B-1----:R-:W-:-:S03]  /*4dc90*/  IMAD.WIDE R2, R252, 0x4, R4 ;  /* 0x00000004fc027825 */ /* 0x002fc600078e0204 */
[----:B------:R-:W-:Y:S04]  /*4dca0*/  STL.64 [R1+0x3128], R14 ;  /* 0x0031280e01007387 */ /* 0x000fe80000100a00 */
[----:B------:R-:W2:Y:S04]  /*4dcb0*/  LDL.LU.64 R4, [R1+0x2fd0] ;  /* 0x002fd00001047983 */ /* 0x000ea80000300a00 */
[----:B------:R1:W-:Y:S04]  /*4dcc0*/  STL.64 [R1+0x3120], R2 ;  /* 0x0031200201007387 */ /* 0x0003e80000100a00 */
[----:B------:R-:W2:Y:S04]  /*4dcd0*/  LDL.LU.64 R222, [R1+0x2fb8] ;  /* 0x002fb80001de7983 */ /* 0x000ea80000300a00 */
[----:B------:R-:W2:Y:S01]  /*4dce0*/  LDL.LU.64 R220, [R1+0x2fb0] ;  /* 0x002fb00001dc7983 */ /* 0x000ea20000300a00 */
[----:B----4-:R-:W-:-:S03]  /*4dcf0*/  IMAD.WIDE R130, R252, 0x4, R212 ;  /* 0x00000004fc827825 */ /* 0x010fc600078e02d4 */
[----:B------:R-:W4:Y:S01]  /*4dd00*/  LDL.LU.64 R212, [R1+0x2f88] ;  /* 0x002f880001d47983 */ /* 0x000f220000300a00 */
[----:B-1----:R-:W-:-:S03]  /*4dd10*/  IMAD.WIDE R2, R252, 0x4, R216 ;  /* 0x00000004fc027825 */ /* 0x002fc600078e02d8 */
[----:B------:R-:W4:Y:S01]  /*4dd20*/  LDL.LU.64 R216, [R1+0x4730] ;  /* 0x0047300001d87983 */ /* 0x000f220000300a00 */
[----:B------:R-:W-:-:S03]  /*4dd30*/  IMAD.WIDE R10, R252, 0x4, R10 ;  /* 0x00000004fc0a7825 */ /* 0x000fc600078e020a */
[----:B------:R1:W-:Y:S04]  /*4dd40*/  STL.64 [R1+0x4710], R2 ;  /* 0x0047100201007387 */ /* 0x0003e80000100a00 */
[----:B------:R1:W-:Y:S02]  /*4dd50*/  STL.64 [R1+0x3110], R10 ;  /* 0x0031100a01007387 */ /* 0x0003e40000100a00 */
[C---:B-1----:R-:W-:Y:S02]  /*4dd60*/  IMAD.WIDE R2, R252.reuse, 0x4, R226 ;  /* 0x00000004fc027825 */ /* 0x042fe400078e02e2 */
[----:B------:R-:W4:Y:S04]  /*4dd70*/  LDL.LU.64 R10, [R1+0x2f80] ;  /* 0x002f8000010a7983 */ /* 0x000f280000300a00 */
[----:B------:R-:W4:Y:S04]  /*4dd80*/  LDL.LU.64 R226, [R1+0x2ed8] ;  /* 0x002ed80001e27983 */ /* 0x000f280000300a00 */
[----:B------:R1:W-:Y:S04]  /*4dd90*/  STL.64 [R1+0x3108], R2 ;  /* 0x0031080201007387 */ /* 0x0003e80000100a00 */
[----:B------:R-:W-:Y:S04]  /*4dda0*/  STL.64 [R1+0x3118], R130 ;  /* 0x0031188201007387 */ /* 0x000fe80000100a00 */
[----:B------:R-:W-:Y:S01]  /*4ddb0*/  STL.64 [R1+0x7b88], R130 ;  /* 0x007b888201007387 */ /* 0x000fe20000100a00 */
[----:B-1----:R-:W-:-:S04]  /*4ddc0*/  IMAD.WIDE R2, R252, 0x4, R200 ;  /* 0x00000004fc027825 */ /* 0x002fc800078e02c8 */
[C---:B------:R-:W-:Y:S01]  /*4ddd0*/  IMAD.WIDE R16, R252.reuse, 0x4, R202 ;  /* 0x00000004fc107825 */ /* 0x040fe200078e02ca */
[----:B------:R1:W-:Y:S03]  /*4dde0*/  STL.64 [R1+0x3100], R2 ;  /* 0x0031000201007387 */ /* 0x0003e60000100a00 */
[C---:B------:R-:W-:Y:S01]  /*4ddf0*/  IMAD.WIDE R14, R252.reuse, 0x4, R210 ;  /* 0x00000004fc0e7825 */ /* 0x040fe200078e02d2 */
[----:B------:R-:W-:Y:S04]  /*4de00*/  STL.64 [R1+0x30f8], R16 ;  /* 0x0030f81001007387 */ /* 0x000fe80000100a00 */
[----:B------:R-:W-:Y:S01]  /*4de10*/  STL.64 [R1+0x30f0], R14 ;  /* 0x0030f00e01007387 */ /* 0x000fe20000100a00 */
[----:B-1----:R-:W-:-:S03]  /*4de20*/  IMAD.WIDE R2, R252, 0x4, R214 ;  /* 0x00000004fc027825 */ /* 0x002fc600078e02d6 */
[----:B------:R-:W4:Y:S04]  /*4de30*/  LDL.LU.64 R202, [R1+0x2ed0] ;  /* 0x002ed00001ca7983 */ /* 0x000f280000300a00 */
[----:B------:R1:W-:Y:S04]  /*4de40*/  STL.64 [R1+0x30d8], R2 ;  /* 0x0030d80201007387 */ /* 0x0003e80000100a00 */
[----:B------:R-:W4:Y:S04]  /*4de50*/  LDL.LU.64 R210, [R1+0x2dd8] ;  /* 0x002dd80001d27983 */ /* 0x000f280000300a00 */
[----:B------:R-:W4:Y:S01]  /*4de60*/  LDL.LU.64 R214, [R1+0x2dd0] ;  /* 0x002dd00001d67983 */ /* 0x000f220000300a00 */
[----:B---3--:R-:W-:-:S03]  /*4de70*/  IMAD.WIDE R128, R252, 0x4, R8 ;  /* 0x00000004fc807825 */ /* 0x008fc600078e0208 */
[----:B------:R-:W3:Y:S01]  /*4de80*/  LDL.LU.64 R8, [R1+0x2ce8] ;  /* 0x002ce80001087983 */ /* 0x000ee20000300a00 */
[----:B-1----:R-:W-:-:S03]  /*4de90*/  IMAD.WIDE R2, R252, 0x4, R218 ;  /* 0x00000004fc027825 */ /* 0x002fc600078e02da */
[----:B------:R-:W3:Y:S04]  /*4dea0*/  LDL.LU.64 R218, [R1+0x2ce0] ;  /* 0x002ce00001da7983 */ /* 0x000ee80000300a00 */
[----:B------:R1:W-:Y:S01]  /*4deb0*/  STL.64 [R1+0x4718], R2 ;  /* 0x0047180201007387 */ /* 0x0003e20000100a00 */
[----:B------:R-:W-:-:S03]  /*4dec0*/  IMAD.WIDE R14, R252, 0x4, R6 ;  /* 0x00000004fc0e7825 */ /* 0x000fc600078e0206 */
[----:B------:R-:W3:Y:S04]  /*4ded0*/  LDL.LU.64 R6, [R1+0x4738] ;  /* 0x0047380001067983 */ /* 0x000ee80000300a00 */
[----:B------:R2:W-:Y:S01]  /*4dee0*/  STL.64 [R1+0x3058], R14 ;  /* 0x0030580e01007387 */ /* 0x0005e20000100a00 */
[----:B-1----:R-:W-:-:S03]  /*4def0*/  IMAD.WIDE R2, R252, 0x4, R228 ;  /* 0x00000004fc027825 */ /* 0x002fc600078e02e4 */
[----:B------:R-:W3:Y:S04]  /*4df00*/  LDL.LU.64 R228, [R1+0x2c98] ;  /* 0x002c980001e47983 */ /* 0x000ee80000300a00 */
[----:B------:R1:W-:Y:S04]  /*4df10*/  STL.64 [R1+0x3050], R2 ;  /* 0x0030500201007387 */ /* 0x0003e80000100a00 */
[----:B------:R-:W-:Y:S04]  /*4df20*/  STL.64 [R1+0x30d0], R128 ;  /* 0x0030d08001007387 */ /* 0x000fe80000100a00 */
[----:B------:R-:W-:Y:S01]  /*4df30*/  STL.64 [R1+0x7b90], R128 ;  /* 0x007b908001007387 */ /* 0x000fe20000100a00 */
[----:B--2---:R-:W-:-:S04]  /*4df40*/  IMAD.WIDE R14, R252, 0x4, R224 ;  /* 0x00000004fc0e7825 */ /* 0x004fc800078e02e0 */
[C---:B-1----:R-:W-:Y:S02]  /*4df50*/  IMAD.WIDE R2, R252.reuse, 0x4, R4 ;  /* 0x00000004fc027825 */ /* 0x042fe400078e0204 */
[----:B------:R-:W2:Y:S04]  /*4df60*/  LDL.LU.64 R4, [R1+0x2c90] ;  /* 0x002c900001047983 */ /* 0x000ea80000300a00 */
[----:B------:R1:W-:Y:S04]  /*4df70*/  STL.64 [R1+0x2fd8], R14 ;  /* 0x002fd80e01007387 */ /* 0x0003e80000100a00 */
[----:B------:R1:W-:Y:S02]  /*4df80*/  STL.64 [R1+0x2fd0], R2 ;  /* 0x002fd00201007387 */ /* 0x0003e40000100a00 */
[----:B-1----:R-:W-:-:S04]  /*4df90*/  IMAD.WIDE R14, R252, 0x4, R222 ;  /* 0x00000004fc0e7825 */ /* 0x002fc800078e02de */
[C---:B------:R-:W-:Y:S01]  /*4dfa0*/  IMAD.WIDE R2, R252.reuse, 0x4, R220 ;  /* 0x00000004fc027825 */ /* 0x040fe200078e02dc */
[----:B------:R-:W-:Y:S04]  /*4dfb0*/  STL.64 [R1+0x2fb8], R14 ;  /* 0x002fb80e01007387 */ /* 0x000fe80000100a00 */
[----:B------:R-:W2:Y:S04]  /*4dfc0*/  LDL.LU.64 R200, [R1+0x2ba8] ;  /* 0x002ba80001c87983 */ /* 0x000ea80000300a00 */
[----:B------:R4:W-:Y:S04]  /*4dfd0*/  STL.64 [R1+0x2fb0], R2 ;  /* 0x002fb00201007387 */ /* 0x0009e80000100a00 */
[----:B------:R-:W2:Y:S04]  /*4dfe0*/  LDL.LU.64 R224, [R1+0x2ba0] ;  /* 0x002ba00001e07983 */ /* 0x000ea80000300a00 */
[----:B------:R-:W2:Y:S04]  /*4dff0*/  LDL.LU.64 R222, [R1+0x2b48] ;  /* 0x002b480001de7983 */ /* 0x000ea80000300a00 */
[----:B------:R-:W2:Y:S01]  /*4e000*/  LDL.LU.64 R220, [R1+0x2b40] ;  /* 0x002b400001dc7983 */ /* 0x000ea20000300a00 */
[----:B----4-:R-:W-:-:S04]  /*4e010*/  IMAD.WIDE R2, R252, 0x4, R216 ;  /* 0x00000004fc027825 */ /* 0x010fc800078e02d8 */
[C---:B------:R-:W-:Y:S01]  /*4e020*/  IMAD.WIDE R126, R252.reuse, 0x4, R212 ;  /* 0x00000004fc7e7825 */ /* 0x040fe200078e02d4 */
[----:B------:R1:W-:Y:S03]  /*4e030*/  STL.64 [R1+0x4730], R2 ;  /* 0x0047300201007387 */ /* 0x0003e60000100a00 */
[C---:B------:R-:W-:Y:S01]  /*4e040*/  IMAD.WIDE R10, R252.reuse, 0x4, R10 ;  /* 0x00000004fc0a7825 */ /* 0x040fe200078e020a */
[----:B------:R-:W4:Y:S04]  /*4e050*/  LDL.LU.64 R212, [R1+0x2aa8] ;  /* 0x002aa80001d47983 */ /* 0x000f280000300a00 */
[----:B------:R-:W4:Y:S01]  /*4e060*/  LDL.LU.64 R216, [R1+0x4750] ;  /* 0x0047500001d87983 */ /* 0x000f220000300a00 */
[----:B-1----:R-:W-:-:S03]  /*4e070*/  IMAD.WIDE R2, R252, 0x4, R226 ;  /* 0x00000004fc027825 */ /* 0x002fc600078e02e2 */
[----:B------:R1:W-:Y:S04]  /*4e080*/  STL.64 [R1+0x2f80], R10 ;  /* 0x002f800a01007387 */ /* 0x0003e80000100a00 */
[----:B-1----:R-:W4:Y:S04]  /*4e090*/  LDL.LU.64 R10, [R1+0x2aa0] ;  /* 0x002aa000010a7983 */ /* 0x002f280000300a00 */
[----:B------:R1:W-:Y:S04]  /*4e0a0*/  STL.64 [R1+0x5238], R2 ;  /* 0x0052380201007387 */ /* 0x0003e80000100a00 */
[----:B------:R-:W4:Y:S04]  /*4e0b0*/  LDL.LU.64 R226, [R1+0x2a88] ;  /* 0x002a880001e27983 */ /* 0x000f280000300a00 */
[----:B------:R-:W-:Y:S01]  /*4e0c0*/  STL.64 [R1+0x2f88], R126 ;  /* 0x002f887e01007387 */ /* 0x000fe20000100a00 */
[----:B------:R-:W-:-:S04]  /*4e0d0*/  IMAD.WIDE R16, R252, 0x4, R210 ;  /* 0x00000004fc107825 */ /* 0x000fc800078e02d2 */
[C---:B-1----:R-:W-:Y:S01]  /*4e0e0*/  IMAD.WIDE R2, R252.reuse, 0x4, R202 ;  /* 0x00000004fc027825 */ /* 0x042fe200078e02ca */
[----:B------:R-:W-:Y:S04]  /*4e0f0*/  STL.64 [R1+0x7b98], R126 ;  /* 0x007b987e01007387 */ /* 0x000fe80000100a00 */
[----:B------:R3:W-:Y:S04]  /*4e100*/  STL.64 [R1+0x5240], R2 ;  /* 0x0052400201007387 */ /* 0x0007e80000100a00 */
[----:B------:R-:W-:Y:S01]  /*4e110*/  STL.64 [R1+0x5248], R16 ;  /* 0x0052481001007387 */ /* 0x000fe20000100a00 */
[----:B------:R-:W-:-:S04]  /*4e120*/  IMAD.WIDE R14, R252, 0x4, R214 ;  /* 0x00000004fc0e7825 */ /* 0x000fc800078e02d6 */
[C---:B---3--:R-:W-:Y:S02]  /*4e130*/  IMAD.WIDE R2, R252.reuse, 0x4, R8 ;  /* 0x00000004fc027825 */ /* 0x048fe400078e0208 */
[----:B------:R-:W3:Y:S04]  /*4e140*/  LDL.LU.64 R8, [R1+0x2a80] ;  /* 0x002a800001087983 */ /* 0x000ee80000300a00 */
[----:B------:R1:W-:Y:S04]  /*4e150*/  STL.64 [R1+0x5250], R14 ;  /* 0x0052500e01007387 */ /* 0x0003e80000100a00 */
[----:B------:R1:W-:Y:S04]  /*4e160*/  STL.64 [R1+0x5258], R2 ;  /* 0x0052580201007387 */ /* 0x0003e80000100a00 */
[----:B------:R-:W3:Y:S04]  /*4e170*/  LDL.LU.64 R202, [R1+0x2a18] ;  /* 0x002a180001ca7983 */ /* 0x000ee80000300a00 */
[----:B------:R-:W3:Y:S04]  /*4e180*/  LDL.LU.64 R210, [R1+0x2a10] ;  /* 0x002a100001d27983 */ /* 0x000ee80000300a00 */
[----:B------:R-:W3:Y:S01]  /*4e190*/  LDL.LU.64 R214, [R1+0x2a08] ;  /* 0x002a080001d67983 */ /* 0x000ee20000300a00 */
[----:B------:R-:W-:-:S03]  /*4e1a0*/  IMAD.WIDE R124, R252, 0x4, R218 ;  /* 0x00000004fc7c7825 */ /* 0x000fc600078e02da */
[----:B------:R-:W3:Y:S01]  /*4e1b0*/  LDL.LU.64 R218, [R1+0x2a00] ;  /* 0x002a000001da7983 */ /* 0x000ee20000300a00 */
[----:B-1----:R-:W-:-:S03]  /*4e1c0*/  IMAD.WIDE R14, R252, 0x4, R6 ;  /* 0x00000004fc0e7825 */ /* 0x002fc600078e0206 */
[----:B------:R-:W3:Y:S04]  /*4e1d0*/  LDL.LU.64 R6, [R1+0x4758] ;  /* 0x0047580001067983 */ /* 0x000ee80000300a00 */
[----:B------:R-:W-:Y:S01]  /*4e1e0*/  STL.64 [R1+0x4738], R14 ;  /* 0x0047380e01007387 */ /* 0x000fe20000100a00 */
[----:B------:R-:W-:-:S03]  /*4e1f0*/  IMAD.WIDE R2, R252, 0x4, R228 ;  /* 0x00000004fc027825 */ /* 0x000fc600078e02e4 */
[----:B------:R-:W3:Y:S04]  /*4e200*/  LDL.LU.64 R228, [R1+0x29d8] ;  /* 0x0029d80001e47983 */ /* 0x000ee80000300a00 */
[----:B------:R2:W-:Y:S02]  /*4e210*/  STL.64 [R1+0x5268], R2 ;  /* 0x0052680201007387 */ /* 0x0005e40000100a00 */
[C---:B--2---:R-:W-:Y:S02]  /*4e220*/  IMAD.WIDE R2, R252.reuse, 0x4, R4 ;  /* 0x00000004fc027825 */ /* 0x044fe400078e0204 */
[----:B------:R-:W2:Y:S04]  /*4e230*/  LDL.LU.64 R4, [R1+0x29d0] ;  /* 0x0029d00001047983 */ /* 0x000ea80000300a00 */
[----:B------:R-:W-:Y:S04]  /*4e240*/  STL.64 [R1+0x5260], R124 ;  /* 0x0052607c01007387 */ /* 0x000fe80000100a00 */
[----:B------:R1:W-:Y:S04]  /*4e250*/  STL.64 [R1+0x5270], R2 ;  /* 0x0052700201007387 */ /* 0x0003e80000100a00 */
[----:B------:R-:W-:Y:S01]  /*4e260*/  STL.64 [R1+0x7ba0], R124 ;  /* 0x007ba07c01007387 */ /* 0x000fe20000100a00 */
[----:B------:R-:W-:-:S04]  /*4e270*/  IMAD.WIDE R14, R252, 0x4, R200 ;  /* 0x00000004fc0e7825 */ /* 0x000fc800078e02c8 */
[C---:B-1----:R-:W-:Y:S02]  /*4e280*/  IMAD.WIDE R2, R252.reuse, 0x4, R224 ;  /* 0x00000004fc027825 */ /* 0x042fe400078e02e0 */
[----:B------:R-:W2:Y:S04]  /*4e290*/  LDL.LU.64 R224, [R1+0x29c8] ;  /* 0x0029c80001e07983 */ /* 0x000ea80000300a00 */
[----:B------:R1:W-:Y:S04]  /*4e2a0*/  STL.64 [R1+0x5278], R14 ;  /* 0x0052780e01007387 */ /* 0x0003e80000100a00 */
[----:B------:R1:W-:Y:S02]  /*4e2b0*/  STL.64 [R1+0x5280], R2 ;  /* 0x0052800201007387 */ /* 0x0003e40000100a00 */
[----:B-1----:R-:W-:-:S04]  /*4e2c0*/  IMAD.WIDE R14, R252, 0x4, R222 ;  /* 0x00000004fc0e7825 */ /* 0x002fc800078e02de */
[C---:B------:R-:W-:Y:S01]  /*4e2d0*/  IMAD.WIDE R2, R252.reuse, 0x4, R220 ;  /* 0x00000004fc027825 */ /* 0x040fe200078e02dc */
[----:B------:R4:W-:Y:S04]  /*4e2e0*/  STL.64 [R1+0x5288], R14 ;  /* 0x0052880e01007387 */ /* 0x0009e80000100a00 */
[----:B------:R-:W2:Y:S04]  /*4e2f0*/  LDL.LU.64 R222, [R1+0x29c0] ;  /* 0x0029c00001de7983 */ /* 0x000ea80000300a00 */
[----:B------:R1:W-:Y:S04]  /*4e300*/  STL.64 [R1+0x5290], R2 ;  /* 0x0052900201007387 */ /* 0x0003e80000100a00 */
[----:B------:R-:W2:Y:S01]  /*4e310*/  LDL.LU.64 R220, [R1+0x29a8] ;  /* 0x0029a80001dc7983 */ /* 0x000ea20000300a00 */
[----:B----4-:R-:W-:-:S04]  /*4e320*/  IMAD.WIDE R14, R252, 0x4, R216 ;  /* 0x00000004fc0e7825 */ /* 0x010fc800078e02d8 */
[C---:B------:R-:W-:Y:S01]  /*4e330*/  IMAD.WIDE R122, R252.reuse, 0x4, R212 ;  /* 0x00000004fc7a7825 */ /* 0x040fe200078e02d4 */
[----:B------:R-:W-:Y:S03]  /*4e340*/  STL.64 [R1+0x4750], R14 ;  /* 0x0047500e01007387 */ /* 0x000fe60000100a00 */
[C---:B------:R-:W-:Y:S01]  /*4e350*/  IMAD.WIDE R10, R252.reuse, 0x4, R10 ;  /* 0x00000004fc0a7825 */ /* 0x040fe200078e020a */
[----:B------:R-:W4:Y:S03]  /*4e360*/  LDL.LU.64 R212, [R1+0x29a0] ;  /* 0x0029a00001d47983 */ /* 0x000f260000300a00 */
[C---:B-1----:R-:W-:Y:S01]  /*4e370*/  IMAD.WIDE R2, R252.reuse, 0x4, R226 ;  /* 0x00000004fc027825 */ /* 0x042fe200078e02e2 */
[----:B------:R1:W-:Y:S04]  /*4e380*/  STL.64 [R1+0x52a0], R10 ;  /* 0x0052a00a01007387 */ /* 0x0003e80000100a00 */
[----:B------:R-:W4:Y:S04]  /*4e390*/  LDL.LU.64 R226, [R1+0x2998] ;  /* 0x0029980001e27983 */ /* 0x000f280000300a00 */
[----:B------:R3:W-:Y:S04]  /*4e3a0*/  STL.64 [R1+0x2a88], R2 ;  /* 0x002a880201007387 */ /* 0x0007e80000100a00 */
[----:B------:R-:W4:Y:S04]  /*4e3b0*/  LDL.LU.64 R216, [R1+0x4760] ;  /* 0x0047600001d87983 */ /* 0x000f280000300a00 */
[----:B-1----:R-:W4:Y:S04]  /*4e3c0*/  LDL.LU.64 R10, [R1+0x2990] ;  /* 0x00299000010a7983 */ /* 0x002f280000300a00 */
[----:B------:R-:W-:Y:S04]  /*4e3d0*/  STL.64 [R1+0x5298], R122 ;  /* 0x0052987a01007387 */ /* 0x000fe80000100a00 */
[----:B------:R-:W-:Y:S01]  /*4e3e0*/  STL.64 [R1+0x7ba8], R122 ;  /* 0x007ba87a01007387 */ /* 0x000fe20000100a00 */
[----:B---3--:R-:W-:-:S03]  /*4e3f0*/  IMAD.WIDE R2, R252, 0x4, R8 ;  /* 0x00000004fc027825 */ /* 0x008fc600078e0208 */
[----:B------:R-:W3:Y:S04]  /*4e400*/  LDL.LU.64 R8, [R1+0x2988] ;  /* 0x0029880001087983 */ /* 0x000ee80000300a00 */
[----:B------:R1:W-:Y:S01]  /*4e410*/  STL.64 [R1+0x2a80], R2 ;  /* 0x002a800201007387 */ /* 0x0003e20000100a00 */
[----:B------:R-:W-:-:S04]  /*4e420*/  IMAD.WIDE R16, R252, 0x4, R202 ;  /* 0x00000004fc107825 */ /* 0x000fc800078e02ca */
[C---:B------:R-:W-:Y:S01]  /*4e430*/  IMAD.WIDE R14, R252.reuse, 0x4, R210 ;  /* 0x00000004fc0e7825 */ /* 0x040fe200078e02d2 */
[----:B------:R-:W-:Y:S03]  /*4e440*/  STL.64 [R1+0x2a18], R16 ;  /* 0x002a181001007387 */ /* 0x000fe60000100a00 */
[C---:B-1----:R-:W-:Y:S01]  /*4e450*/  IMAD.WIDE R2, R252.reuse, 0x4, R214 ;  /* 0x00000004fc027825 */ /* 0x042fe200078e02d6 */
[----:B------:R1:W-:Y:S04]  /*4e460*/  STL.64 [R1+0x2a10], R14 ;  /* 0x002a100e01007387 */ /* 0x0003e80000100a00 */
[----:B------:R-:W3:Y:S01]  /*4e470*/  LDL.LU.64 R214, [R1+0x2980] ;  /* 0x0029800001d67983 */ /* 0x000ee20000300a00 */
[----:B------:R-:W-:-:S03]  /*4e480*/  IMAD.WIDE R120, R252, 0x4, R218 ;  /* 0x00000004fc787825 */ /* 0x000fc600078e02da */
[----:B------:R1:W-:Y:S04]  /*4e490*/  STL.64 [R1+0x2a08], R2 ;  /* 0x002a080201007387 */ /* 0x0003e80000100a00 */
        /* <DEDUP_REMOVED lines=11> */
[----:B------:R-:W-:Y:S04]  /*4e550*/  STL.64 [R1+0x7bb0], R120 ;  /* 0x007bb07801007387 */ /* 0x000fe80000100a00 */
[----:B------:R-:W2:Y:S04]  /*4e560*/  LDL.LU.64 R198, [R1+0x4768] ;  /* 0x0047680001c67983 */ /* 0x000ea80000300a00 */
[----:B------:R-:W2:Y:S01]  /*4e570*/  LDL.LU.64 R200, [R1+0x2948] ;  /* 0x0029480001c87983 */ /* 0x000ea20000300a00 */
[----:B-1----:R-:W-:-:S05]  /*4e580*/  IMAD.WIDE R2, R252, 0x4, R224 ;  /* 0x00000004fc027825 */ /* 0x002fca00078e02e0 */
[----:B------:R1:W-:Y:S04]  /*4e590*/  STL.64 [R1+0x29c8], R2 ;  /* 0x0029c80201007387 */ /* 0x0003e80000100a00 */
[----:B------:R-:W2:Y:S04]  /*4e5a0*/  LDL.LU.64 R202, [R1+0x2940] ;  /* 0x0029400001ca7983 */ /* 0x000ea80000300a00 */
[----:B------:R-:W2:Y:S01]  /*4e5b0*/  LDL.LU.64 R210, [R1+0x2938] ;  /* 0x0029380001d27983 */ /* 0x000ea20000300a00 */
[----:B------:R-:W-:-:S05]  /*4e5c0*/  IMAD.WIDE R14, R252, 0x4, R222 ;  /* 0x00000004fc0e7825 */ /* 0x000fca00078e02de */
[----:B------:R-:W-:Y:S01]  /*4e5d0*/  STL.64 [R1+0x29c0], R14 ;  /* 0x0029c00e01007387 */ /* 0x000fe20000100a00 */
[----:B-1----:R-:W-:-:S03]  /*4e5e0*/  IMAD.WIDE R2, R252, 0x4, R220 ;  /* 0x00000004fc027825 */ /* 0x002fc600078e02dc */
[----:B------:R-:W2:Y:S04]  /*4e5f0*/  LDL.LU.64 R224, [R1+0x2930] ;  /* 0x0029300001e07983 */ /* 0x000ea80000300a00 */
[----:B------:R4:W-:Y:S04]  /*4e600*/  STL.64 [R1+0x29a8], R2 ;  /* 0x0029a80201007387 */ /* 0x0009e80000100a00 */
[----:B------:R-:W2:Y:S01]  /*4e610*/  LDL.LU.64 R222, [R1+0x2928] ;  /* 0x0029280001de7983 */ /* 0x000ea20000300a00 */
[----:B----4-:R-:W-:-:S03]  /*4e620*/  IMAD.WIDE R2, R252, 0x4, R212 ;  /* 0x00000004fc027825 */ /* 0x010fc600078e02d4 */
[----:B------:R-:W4:Y:S01]  /*4e630*/  LDL.LU.64 R212, [R1+0x2920] ;  /* 0x0029200001d47983 */ /* 0x000f220000300a00 */
[----:B------:R-:W-:-:S03]  /*4e640*/  IMAD.WIDE R118, R252, 0x4, R226 ;  /* 0x00000004fc767825 */ /* 0x000fc600078e02e2 */
[----:B------:R1:W-:Y:S04]  /*4e650*/  STL.64 [R1+0x29a0], R2 ;  /* 0x0029a00201007387 */ /* 0x0003e80000100a00 */
[----:B------:R-:W4:Y:S01]  /*4e660*/  LDL.LU.64 R226, [R1+0x2908] ;  /* 0x0029080001e27983 */ /* 0x000f220000300a00 */
[----:B------:R-:W-:-:S03]  /*4e670*/  IMAD.WIDE R14, R252, 0x4, R10 ;  /* 0x00000004fc0e7825 */ /* 0x000fc600078e020a */
[----:B------:R-:W4:Y:S01]  /*4e680*/  LDL.LU.64 R10, [R1+0x4790] ;  /* 0x00479000010a7983 */ /* 0x000f220000300a00 */
[----:B-1----:R-:W-:-:S05]  /*4e690*/  IMAD.WIDE R2, R252, 0x4, R216 ;  /* 0x00000004fc027825 */ /* 0x002fca00078e02d8 */
[----:B------:R3:W-:Y:S04]  /*4e6a0*/  STL.64 [R1+0x4760], R2 ;  /* 0x0047600201007387 */ /* 0x0007e80000100a00 */
[----:B------:R1:W-:Y:S01]  /*4e6b0*/  STL.64 [R1+0x2990], R14 ;  /* 0x0029900e01007387 */ /* 0x0003e20000100a00 */
[----:B---3--:R-:W-:-:S03]  /*4e6c0*/  IMAD.WIDE R2, R252, 0x4, R8 ;  /* 0x00000004fc027825 */ /* 0x008fc600078e0208 */
[----:B------:R-:W3:Y:S04]  /*4e6d0*/  LDL.LU.64 R8, [R1+0x2900] ;  /* 0x0029000001087983 */ /* 0x000ee80000300a00 */
[----:B------:R-:W3:Y:S04]  /*4e6e0*/  LDL.LU.64 R216, [R1+0x28c8] ;  /* 0x0028c80001d87983 */ /* 0x000ee80000300a00 */
[----:B------:R1:W-:Y:S04]  /*4e6f0*/  STL.64 [R1+0x2988], R2 ;  /* 0x0029880201007387 */ /* 0x0003e80000100a00 */
[----:B------:R-:W-:Y:S04]  /*4e700*/  STL.64 [R1+0x2998], R118 ;  /* 0x0029987601007387 */ /* 0x000fe80000100a00 */
[----:B------:R-:W-:Y:S04]  /*4e710*/  STL.64 [R1+0x7bb8], R118 ;  /* 0x007bb87601007387 */ /* 0x000fe80000100a00 */
[----:B------:R-:W3:Y:S01]  /*4e720*/  LDL.LU.64 R220, [R1+0x28c0] ;  /* 0x0028c00001dc7983 */ /* 0x000ee20000300a00 */
[----:B-1----:R-:W-:-:S05]  /*4e730*/  IMAD.WIDE R14, R252, 0x4, R214 ;  /* 0x00000004fc0e7825 */ /* 0x002fca00078e02d6 */
[----:B------:R-:W-:Y:S01]  /*4e740*/  STL.64 [R1+0x2980], R14 ;  /* 0x0029800e01007387 */ /* 0x000fe20000100a00 */
[----:B------:R-:W-:-:S03]  /*4e750*/  IMAD.WIDE R2, R252, 0x4, R218 ;  /* 0x00000004fc027825 */ /* 0x000fc600078e02da */
[----:B------:R-:W3:Y:S04]  /*4e760*/  LDL.LU.64 R218, [R1+0x2898] ;  /* 0x0028980001da7983 */ /* 0x000ee80000300a00 */
[----:B------:R1:W-:Y:S01]  /*4e770*/  STL.64 [R1+0x2968], R2 ;  /* 0x0029680201007387 */ /* 0x0003e20000100a00 */
[----:B------:R-:W-:-:S04]  /*4e780*/  IMAD.WIDE R6, R252, 0x4, R6 ;  /* 0x00000004fc067825 */ /* 0x000fc800078e0206 */
[C---:B-1----:R-:W-:Y:S02]  /*4e790*/  IMAD.WIDE R2, R252.reuse, 0x4, R228 ;  /* 0x00000004fc027825 */ /* 0x042fe400078e02e4 */
[----:B------:R-:W3:Y:S04]  /*4e7a0*/  LDL.LU.64 R228, [R1+0x2890] ;  /* 0x0028900001e47983 */ /* 0x000ee80000300a00 */
[----:B------:R1:W-:Y:S04]  /*4e7b0*/  STL.64 [R1+0x2960], R6 ;  /* 0x0029600601007387 */ /* 0x0003e80000100a00 */
[----:B------:R2:W-:Y:S04]  /*4e7c0*/  STL.64 [R1+0x2958], R2 ;  /* 0x0029580201007387 */ /* 0x0005e80000100a00 */
[----:B------:R-:W3:Y:S04]  /*4e7d0*/  LDL.LU.64 R214, [R1+0x2888] ;  /* 0x0028880001d67983 */ /* 0x000ee80000300a00 */
[----:B-1----:R-:W3:Y:S01]  /*4e7e0*/  LDL.LU.64 R6, [R1+0x2880] ;  /* 0x0028800001067983 */ /* 0x002ee20000300a00 */
[----:B--2---:R-:W-:-:S03]  /*4e7f0*/  IMAD.WIDE R116, R252, 0x4, R4 ;  /* 0x00000004fc747825 */ /* 0x004fc600078e0204 */
[----:B------:R-:W2:Y:S01]  /*4e800*/  LDL.LU.64 R4, [R1+0x4798] ;  /* 0x0047980001047983 */ /* 0x000ea20000300a00 */
[----:B------:R-:W-:-:S04]  /*4e810*/  IMAD.WIDE R16, R252, 0x4, R198 ;  /* 0x00000004fc107825 */ /* 0x000fc800078e02c6 */
[C---:B------:R-:W-:Y:S01]  /*4e820*/  IMAD.WIDE R14, R252.reuse, 0x4, R200 ;  /* 0x00000004fc0e7825 */ /* 0x040fe200078e02c8 */
[----:B------:R1:W-:Y:S04]  /*4e830*/  STL.64 [R1+0x4768], R16 ;  /* 0x0047681001007387 */ /* 0x0003e80000100a00 */
[----:B------:R-:W-:Y:S04]  /*4e840*/  STL.64 [R1+0x2950], R116 ;  /* 0x0029507401007387 */ /* 0x000fe80000100a00 */
[----:B------:R1:W-:Y:S04]  /*4e850*/  STL.64 [R1+0x2948], R14 ;  /* 0x0029480e01007387 */ /* 0x0003e80000100a00 */
[----:B------:R-:W-:Y:S01]  /*4e860*/  STL.64 [R1+0x7bc0], R116 ;  /* 0x007bc07401007387 */ /* 0x000fe20000100a00 */
[----:B------:R-:W-:-:S04]  /*4e870*/  IMAD.WIDE R2, R252, 0x4, R202 ;  /* 0x00000004fc027825 */ /* 0x000fc800078e02ca */
[C---:B-1----:R-:W-:Y:S01]  /*4e880*/  IMAD.WIDE R16, R252.reuse, 0x4, R210 ;  /* 0x00000004fc107825 */ /* 0x042fe200078e02d2 */
[----:B------:R1:W-:Y:S04]  /*4e890*/  STL.64 [R1+0x2940], R2 ;  /* 0x0029400201007387 */ /* 0x0003e80000100a00 */
[----:B------:R-:W-:Y:S01]  /*4e8a0*/  STL.64 [R1+0x2938], R16 ;  /* 0x0029381001007387 */ /* 0x000fe20000100a00 */
[----:B------:R-:W-:-:S03]  /*4e8b0*/  IMAD.WIDE R14, R252, 0x4, R224 ;  /* 0x00000004fc0e7825 */ /* 0x000fc600078e02e0 */
[----:B------:R-:W2:Y:S01]  /*4e8c0*/  LDL.LU.64 R224, [R1+0x2848] ;  /* 0x0028480001e07983 */ /* 0x000ea20000300a00 */
[----:B-1----:R-:W-:-:S03]  /*4e8d0*/  IMAD.WIDE R2, R252, 0x4, R222 ;  /* 0x00000004fc027825 */ /* 0x002fc600078e02de */
[----:B------:R-:W-:Y:S04]  /*4e8e0*/  STL.64 [R1+0x2930], R14 ;  /* 0x0029300e01007387 */ /* 0x000fe80000100a00 */
[----:B------:R-:W2:Y:S04]  /*4e8f0*/  LDL.LU.64 R222, [R1+0x2840] ;  /* 0x0028400001de7983 */ /* 0x000ea80000300a00 */
[----:B------:R4:W-:Y:S02]  /*4e900*/  STL.64 [R1+0x52a8], R2 ;  /* 0x0052a80201007387 */ /* 0x0009e40000100a00 */
[----:B----4-:R-:W-:-:S02]  /*4e910*/  IMAD.WIDE R2, R252, 0x4, R212 ;  /* 0x00000004fc027825 */ /* 0x010fc400078e02d4 */
[----:B------:R-:W4:Y:S02]  /*4e920*/  LDL.LU.64 R212, [R1+0x2838] ;  /* 0x0028380001d47983 */ /* 0x000f240000300a00 */
[C---:B------:R-:W-:Y:S02]  /*4e930*/  IMAD.WIDE R110, R252.reuse, 0x4, R226 ;  /* 0x00000004fc6e7825 */ /* 0x040fe400078e02e2 */
[----:B------:R1:W-:Y:S04]  /*4e940*/  STL.64 [R1+0x52b0], R2 ;  /* 0x0052b00201007387 */ /* 0x0003e80000100a00 */
[----:B------:R-:W4:Y:S01]  /*4e950*/  LDL.LU.64 R226, [R1+0x2830] ;  /* 0x0028300001e27983 */ /* 0x000f220000300a00 */
[----:B-1----:R-:W-:-:S03]  /*4e960*/  IMAD.WIDE R2, R252, 0x4, R10 ;  /* 0x00000004fc027825 */ /* 0x002fc600078e020a */
[----:B------:R-:W4:Y:S04]  /*4e970*/  LDL.LU.64 R10, [R1+0x2828] ;  /* 0x00282800010a7983 */ /* 0x000f280000300a00 */
[----:B------:R1:W-:Y:S01]  /*4e980*/  STL.64 [R1+0x55f0], R2 ;  /* 0x0055f00201007387 */ /* 0x0003e20000100a00 */
[----:B---3--:R-:W-:-:S03]  /*4e990*/  IMAD.WIDE R14, R252, 0x4, R8 ;  /* 0x00000004fc0e7825 */ /* 0x008fc600078e0208 */
[----:B------:R-:W3:Y:S01]  /*4e9a0*/  LDL.LU.64 R8, [R1+0x2820] ;  /* 0x0028200001087983 */ /* 0x000ee20000300a00 */
[----:B-1----:R-:W-:-:S03]  /*4e9b0*/  IMAD.WIDE R2, R252, 0x4, R216 ;  /* 0x00000004fc027825 */ /* 0x002fc600078e02d8 */
[----:B------:R1:W-:Y:S04]  /*4e9c0*/  STL.64 [R1+0x55e8], R14 ;  /* 0x0055e80e01007387 */ /* 0x0003e80000100a00 */
[----:B------:R-:W3:Y:S04]  /*4e9d0*/  LDL.LU.64 R216, [R1+0x2808] ;  /* 0x0028080001d87983 */ /* 0x000ee80000300a00 */
[----:B------:R-:W-:Y:S04]  /*4e9e0*/  STL.64 [R1+0x2908], R110 ;  /* 0x0029086e01007387 */ /* 0x000fe80000100a00 */
[----:B------:R1:W-:Y:S02]  /*4e9f0*/  STL.64 [R1+0x55e0], R2 ;  /* 0x0055e00201007387 */ /* 0x0003e40000100a00 */
[----:B-1----:R-:W-:-:S02]  /*4ea00*/  IMAD.WIDE R14, R252, 0x4, R220 ;  /* 0x00000004fc0e7825 */ /* 0x002fc400078e02dc */
[----:B------:R-:W-:Y:S04]  /*4ea10*/  STL.64 [R1+0x7bc8], R110 ;  /* 0x007bc86e01007387 */ /* 0x000fe80000100a00 */
[----:B------:R-:W3:Y:S04]  /*4ea20*/  LDL.LU.64 R196, [R1+0x47b0] ;  /* 0x0047b00001c47983 */ /* 0x000ee80000300a00 */
[----:B------:R-:W-:Y:S01]  /*4ea30*/  STL.64 [R1+0x55d8], R14 ;  /* 0x0055d80e01007387 */ /* 0x000fe20000100a00 */
[----:B------:R-:W-:-:S03]  /*4ea40*/  IMAD.WIDE R2, R252, 0x4, R218 ;  /* 0x00000004fc027825 */ /* 0x000fc600078e02da */
[----:B------:R-:W3:Y:S04]  /*4ea50*/  LDL.LU.64 R218, [R1+0x2800] ;  /* 0x0028000001da7983 */ /* 0x000ee80000300a00 */
[----:B------:R1:W-:Y:S02]  /*4ea60*/  STL.64 [R1+0x55d0], R2 ;  /* 0x0055d00201007387 */ /* 0x0003e40000100a00 */
[C---:B-1----:R-:W-:Y:S02]  /*4ea70*/  IMAD.WIDE R2, R252.reuse, 0x4, R228 ;  /* 0x00000004fc027825 */ /* 0x042fe400078e02e4 */
[----:B------:R-:W3:Y:S04]  /*4ea80*/  LDL.LU.64 R228, [R1+0x27f8] ;  /* 0x0027f80001e47983 */ /* 0x000ee80000300a00 */
[----:B------:R2:W-:Y:S01]  /*4ea90*/  STL.64 [R1+0x55c8], R2 ;  /* 0x0055c80201007387 */ /* 0x0005e20000100a00 */
[----:B------:R-:W-:-:S05]  /*4eaa0*/  IMAD.WIDE R14, R252, 0x4, R214 ;  /* 0x00000004fc0e7825 */ /* 0x000fca00078e02d6 */
[----:B------:R1:W-:Y:S04]  /*4eab0*/  STL.64 [R1+0x55c0], R14 ;  /* 0x0055c00e01007387 */ /* 0x0003e80000100a00 */
[----:B------:R-:W3:Y:S04]  /*4eac0*/  LDL.LU.64 R198, [R1+0x27f0] ;  /* 0x0027f00001c67983 */ /* 0x000ee80000300a00 */
[----:B------:R-:W3:Y:S01]  /*4ead0*/  LDL.LU.64 R200, [R1+0x27e8] ;  /* 0x0027e80001c87983 */ /* 0x000ee20000300a00 */
[----:B------:R-:W-:-:S04]  /*4eae0*/  IMAD.WIDE R108, R252, 0x4, R6 ;  /* 0x00000004fc6c7825 */ /* 0x000fc800078e0206 */
[----:B--2---:R-:W-:-:S05]  /*4eaf0*/  IMAD.WIDE R2, R252, 0x4, R4 ;  /* 0x00000004fc027825 */ /* 0x004fca00078e0204 */
[----:B------:R2:W-:Y:S04]  /*4eb00*/  STL.64 [R1+0x55b0], R2 ;  /* 0x0055b00201007387 */ /* 0x0005e80000100a00 */
[----:B------:R-:W3:Y:S04]  /*4eb10*/  LDL.LU.64 R202, [R1+0x27e0] ;  /* 0x0027e00001ca7983 */ /* 0x000ee80000300a00 */
[----:B------:R-:W3:Y:S04]  /*4eb20*/  LDL.LU.64 R210, [R1+0x27d8] ;  /* 0x0027d80001d27983 */ /* 0x000ee80000300a00 */
[----:B------:R-:W3:Y:S04]  /*4eb30*/  LDL.LU.64 R220, [R1+0x27d0] ;  /* 0x0027d00001dc7983 */ /* 0x000ee80000300a00 */
[----:B------:R-:W3:Y:S04]  /*4eb40*/  LDL.LU.64 R214, [R1+0x47b8] ;  /* 0x0047b80001d67983 */ /* 0x000ee80000300a00 */
[----:B------:R-:W3:Y:S04]  /*4eb50*/  LDL.LU.64 R6, [R1+0x27c8] ;  /* 0x0027c80001067983 */ /* 0x000ee80000300a00 */
[----:B------:R-:W3:Y:S04]  /*4eb60*/  LDL.LU.64 R4, [R1+0x27c0] ;  /* 0x0027c00001047983 */ /* 0x000ee80000300a00 */
[----:B------:R-:W-:Y:S01]  /*4eb70*/  STL.64 [R1+0x55b8], R108 ;  /* 0x0055b86c01007387 */ /* 0x000fe20000100a00 */
[----:B-1----:R-:W-:-:S05]  /*4eb80*/  IMAD.WIDE R14, R252, 0x4, R224 ;  /* 0x00000004fc0e7825 */ /* 0x002fca00078e02e0 */
[----:B------:R-:W-:Y:S01]  /*4eb90*/  STL.64 [R1+0x55a8], R14 ;  /* 0x0055a80e01007387 */ /* 0x000fe20000100a00 */
[----:B--2---:R-:W-:-:S03]  /*4eba0*/  IMAD.WIDE R2, R252, 0x4, R222 ;  /* 0x00000004fc027825 */ /* 0x004fc600078e02de */
[----:B------:R-:W-:Y:S04]  /*4ebb0*/  STL.64 [R1+0x7bd0], R108 ;  /* 0x007bd06c01007387 */ /* 0x000fe80000100a00 */
[----:B------:R4:W-:Y:S02]  /*4ebc0*/  STL.64 [R1+0x55a0], R2 ;  /* 0x0055a00201007387 */ /* 0x0009e40000100a00 */
[C---:B----4-:R-:W-:Y:S02]  /*4ebd0*/  IMAD.WIDE R2, R252.reuse, 0x4, R226 ;  /* 0x00000004fc027825 */ /* 0x050fe400078e02e2 */
[----:B------:R-:W2:Y:S02]  /*4ebe0*/  LDL.LU.64 R226, [R1+0x27b8] ;  /* 0x0027b80001e27983 */ /* 0x000ea40000300a00 */
[----:B------:R-:W-:-:S05]  /*4ebf0*/  IMAD.WIDE R14, R252, 0x4, R212 ;  /* 0x00000004fc0e7825 */ /* 0x000fca00078e02d4 */
[----:B------:R1:W-:Y:S04]  /*4ec00*/  STL.64 [R1+0x5598], R14 ;  /* 0x0055980e01007387 */ /* 0x0003e80000100a00 */
[----:B------:R3:W-:Y:S01]  /*4ec10*/  STL.64 [R1+0x5590], R2 ;  /* 0x0055900201007387 */ /* 0x0007e20000100a00 */
[----:B-1----:R-:W-:-:S03]  /*4ec20*/  IMAD.WIDE R14, R252, 0x4, R10 ;  /* 0x00000004fc0e7825 */ /* 0x002fc600078e020a */
[----:B------:R-:W4:Y:S04]  /*4ec30*/  LDL.LU.64 R10, [R1+0x27b0] ;  /* 0x0027b000010a7983 */ /* 0x000f280000300a00 */
[----:B------:R-:W-:Y:S04]  /*4ec40*/  STL.64 [R1+0x5588], R14 ;  /* 0x0055880e01007387 */ /* 0x000fe80000100a00 */
[----:B------:R-:W4:Y:S04]  /*4ec50*/  LDL.LU.64 R224, [R1+0x27a8] ;  /* 0x0027a80001e07983 */ /* 0x000f280000300a00 */
[----:B------:R-:W4:Y:S01]  /*4ec60*/  LDL.LU.64 R222, [R1+0x27a0] ;  /* 0x0027a00001de7983 */ /* 0x000f220000300a00 */
[----:B---3--:R-:W-:-:S05]  /*4ec70*/  IMAD.WIDE R2, R252, 0x4, R8 ;  /* 0x00000004fc027825 */ /* 0x008fca00078e0208 */
[----:B------:R1:W-:Y:S04]  /*4ec80*/  STL.64 [R1+0x5580], R2 ;  /* 0x0055800201007387 */ /* 0x0003e80000100a00 */
[----:B------:R-:W3:Y:S01]  /*4ec90*/  LDL.LU.64 R8, [R1+0x2798] ;  /* 0x0027980001087983 */ /* 0x000ee20000300a00 */
[----:B------:R-:W-:-:S03]  /*4eca0*/  IMAD.WIDE R106, R252, 0x4, R216 ;  /* 0x00000004fc6a7825 */ /* 0x000fc600078e02d8 */
[----:B------:R-:W3:Y:S04]  /*4ecb0*/  LDL.LU.64 R212, [R1+0x47d0] ;  /* 0x0047d00001d47983 */ /* 0x000ee80000300a00 */
[----:B------:R-:W3:Y:S01]  /*4ecc0*/  LDL.LU.64 R216, [R1+0x2790] ;  /* 0x0027900001d87983 */ /* 0x000ee20000300a00 */
[----:B-1----:R-:W-:-:S04]  /*4ecd0*/  IMAD.WIDE R2, R252, 0x4, R196 ;  /* 0x00000004fc027825 */ /* 0x002fc800078e02c4 */
[C---:B------:R-:W-:Y:S02]  /*4ece0*/  IMAD.WIDE R14, R252.reuse, 0x4, R218 ;  /* 0x00000004fc0e7825 */ /* 0x040fe400078e02da */
[----:B------:R-:W3:Y:S04]  /*4ecf0*/  LDL.LU.64 R218, [R1+0x2778] ;  /* 0x0027780001da7983 */ /* 0x000ee80000300a00 */
[----:B------:R1:W-:Y:S04]  /*4ed00*/  STL.64 [R1+0x5570], R2 ;  /* 0x0055700201007387 */ /* 0x0003e80000100a00 */
[----:B------:R-:W-:Y:S01]  /*4ed10*/  STL.64 [R1+0x5568], R14 ;  /* 0x0055680e01007387 */ /* 0x000fe20000100a00 */
[----:B-1----:R-:W-:-:S03]  /*4ed20*/  IMAD.WIDE R2, R252, 0x4, R228 ;  /* 0x00000004fc027825 */ /* 0x002fc600078e02e4 */
[----:B------:R-:W3:Y:S04]  /*4ed30*/  LDL.LU.64 R228, [R1+0x2770] ;  /* 0x0027700001e47983 */ /* 0x000ee80000300a00 */
[----:B------:R-:W-:Y:S04]  /*4ed40*/  STL.64 [R1+0x5578], R106 ;  /* 0x0055786a01007387 */ /* 0x000fe80000100a00 */
[----:B------:R1:W-:Y:S04]  /*4ed50*/  STL.64 [R1+0x5560], R2 ;  /* 0x0055600201007387 */ /* 0x0003e80000100a00 */
[----:B------:R-:W-:Y:S01]  /*4ed60*/  STL.64 [R1+0x7bd8], R106 ;  /* 0x007bd86a01007387 */ /* 0x000fe20000100a00 */
[----:B-1----:R-:W-:-:S04]  /*4ed70*/  IMAD.WIDE R2, R252, 0x4, R198 ;  /* 0x00000004fc027825 */ /* 0x002fc800078e02c6 */
[C---:B------:R-:W-:Y:S01]  /*4ed80*/  IMAD.WIDE R16, R252.reuse, 0x4, R200 ;  /* 0x00000004fc107825 */ /* 0x040fe200078e02c8 */
[----:B------:R1:W-:Y:S04]  /*4ed90*/  STL.64 [R1+0x5558], R2 ;  /* 0x0055580201007387 */ /* 0x0003e80000100a00 */
[----:B------:R1:W-:Y:S01]  /*4eda0*/  STL.64 [R1+0x5550], R16 ;  /* 0x0055501001007387 */ /* 0x0003e20000100a00 */
[----:B------:R-:W-:-:S04]  /*4edb0*/  IMAD.WIDE R14, R252, 0x4, R202 ;  /* 0x00000004fc0e7825 */ /* 0x000fc800078e02ca */
[C---:B-1----:R-:W-:Y:S01]  /*4edc0*/  IMAD.WIDE R2, R252.reuse, 0x4, R210 ;  /* 0x00000004fc027825 */ /* 0x042fe200078e02d2 */
[----:B------:R1:W-:Y:S03]  /*4edd0*/  STL.64 [R1+0x5548], R14 ;  /* 0x0055480e01007387 */ /* 0x0003e60000100a00 */
[C---:B------:R-:W-:Y:S01]  /*4ede0*/  IMAD.WIDE R16, R252.reuse, 0x4, R214 ;  /* 0x00000004fc107825 */ /* 0x040fe200078e02d6 */
[----:B------:R1:W-:Y:S03]  /*4edf0*/  STL.64 [R1+0x5540], R2 ;  /* 0x0055400201007387 */ /* 0x0003e60000100a00 */
[C---:B-1----:R-:W-:Y:S01]  /*4ee00*/  IMAD.WIDE R14, R252.reuse, 0x4, R6 ;  /* 0x00000004fc0e7825 */ /* 0x042fe200078e0206 */
[----:B------:R-:W-:Y:S04]  /*4ee10*/  STL.64 [R1+0x5530], R16 ;  /* 0x0055301001007387 */ /* 0x000fe80000100a00 */
[----:B------:R-:W3:Y:S01]  /*4ee20*/  LDL.LU.64 R6, [R1+0x2768] ;  /* 0x0027680001067983 */ /* 0x000ee20000300a00 */
[----:B------:R-:W-:-:S03]  /*4ee30*/  IMAD.WIDE R104, R252, 0x4, R220 ;  /* 0x00000004fc687825 */ /* 0x000fc600078e02dc */
[----:B------:R-:W-:Y:S01]  /*4ee40*/  STL.64 [R1+0x5528], R14 ;  /* 0x0055280e01007387 */ /* 0x000fe20000100a00 */
[----:B------:R-:W-:-:S03]  /*4ee50*/  IMAD.WIDE R2, R252, 0x4, R4 ;  /* 0x00000004fc027825 */ /* 0x000fc600078e0204 */
[----:B------:R-:W3:Y:S04]  /*4ee60*/  LDL.LU.64 R220, [R1+0x2760] ;  /* 0x0027600001dc7983 */ /* 0x000ee80000300a00 */
[----:B------:R2:W-:Y:S04]  /*4ee70*/  STL.64 [R1+0x5520], R2 ;  /* 0x0055200201007387 */ /* 0x0005e80000100a00 */
[----:B------:R-:W3:Y:S04]  /*4ee80*/  LDL.LU.64 R214, [R1+0x2758] ;  /* 0x0027580001d67983 */ /* 0x000ee80000300a00 */
[----:B------:R-:W3:Y:S04]  /*4ee90*/  LDL.LU.64 R4, [R1+0x2750] ;  /* 0x0027500001047983 */ /* 0x000ee80000300a00 */
[----:B------:R-:W-:Y:S04]  /*4eea0*/  STL.64 [R1+0x5538], R104 ;  /* 0x0055386801007387 */ /* 0x000fe80000100a00 */
[----:B------:R-:W-:Y:S01]  /*4eeb0*/  STL.64 [R1+0x7be0], R104 ;  /* 0x007be06801007387 */ /* 0x000fe20000100a00 */
[----:B--2---:R-:W-:-:S03]  /*4eec0*/  IMAD.WIDE R2, R252, 0x4, R226 ;  /* 0x00000004fc027825 */ /* 0x004fc600078e02e2 */
[----:B------:R-:W2:Y:S04]  /*4eed0*/  LDL.LU.64 R226, [R1+0x47d8] ;  /* 0x0047d80001e27983 */ /* 0x000ea80000300a00 */
[----:B------:R1:W-:Y:S01]  /*4eee0*/  STL.64 [R1+0x5518], R2 ;  /* 0x0055180201007387 */ /* 0x0003e20000100a00 */
[----:B----4-:R-:W-:-:S03]  /*4eef0*/  IMAD.WIDE R14, R252, 0x4, R10 ;  /* 0x00000004fc0e7825 */ /* 0x010fc600078e020a */
[----:B------:R-:W4:Y:S01]  /*4ef00*/  LDL.LU.64 R10, [R1+0x2748] ;  /* 0x00274800010a7983 */ /* 0x000f220000300a00 */
[----:B-1----:R-:W-:-:S03]  /*4ef10*/  IMAD.WIDE R2, R252, 0x4, R224 ;  /* 0x00000004fc027825 */ /* 0x002fc600078e02e0 */
[----:B------:R1:W-:Y:S04]  /*4ef20*/  STL.64 [R1+0x5510], R14 ;  /* 0x0055100e01007387 */ /* 0x0003e80000100a00 */
[----:B------:R1:W-:Y:S01]  /*4ef30*/  STL.64 [R1+0x5508], R2 ;  /* 0x0055080201007387 */ /* 0x0003e20000100a00 */
[----:B------:R-:W-:-:S04]  /*4ef40*/  IMAD.WIDE R106, R252, 0x4, R222 ;  /* 0x00000004fc6a7825 */ /* 0x000fc800078e02de */
[C---:B---3--:R-:W-:Y:S02]  /*4ef50*/  IMAD.WIDE R102, R252.reuse, 0x4, R8 ;  /* 0x00000004fc667825 */ /* 0x048fe400078e0208 */
[----:B------:R-:W3:Y:S02]  /*4ef60*/  LDL.LU.64 R8, [R1+0x2740] ;  /* 0x0027400001087983 */ /* 0x000ee40000300a00 */
[C---:B-1----:R-:W-:Y:S02]  /*4ef70*/  IMAD.WIDE R14, R252.reuse, 0x4, R212 ;  /* 0x00000004fc0e7825 */ /* 0x042fe400078e02d4 */
[----:B------:R-:W-:Y:S02]  /*4ef80*/  STL.64 [R1+0x5500], R106 ;  /* 0x0055006a01007387 */ /* 0x000fe40000100a00 */
[C---:B------:R-:W-:Y:S02]  /*4ef90*/  IMAD.WIDE R2, R252.reuse, 0x4, R216 ;  /* 0x00000004fc027825 */ /* 0x040fe400078e02d8 */
[----:B------:R-:W-:Y:S04]  /*4efa0*/  STL.64 [R1+0x54f0], R14 ;  /* 0x0054f00e01007387 */ /* 0x000fe80000100a00 */
[----:B------:R-:W-:Y:S04]  /*4efb0*/  STL.64 [R1+0x7be8], R106 ;  /* 0x007be86a01007387 */ /* 0x000fe80000100a00 */
[----:B------:R1:W-:Y:S04]  /*4efc0*/  STL.64 [R1+0x54e8], R2 ;  /* 0x0054e80201007387 */ /* 0x0003e80000100a00 */
[----:B------:R-:W3:Y:S04]  /*4efd0*/  LDL.LU.64 R216, [R1+0x2728] ;  /* 0x0027280001d87983 */ /* 0x000ee80000300a00 */
[----:B------:R-:W-:Y:S01]  /*4efe0*/  STL.64 [R1+0x54f8], R102 ;  /* 0x0054f86601007387 */ /* 0x000fe20000100a00 */
[----:B-1----:R-:W-:-:S05]  /*4eff0*/  IMAD.WIDE R2, R252, 0x4, R218 ;  /* 0x00000004fc027825 */ /* 0x002fca00078e02da */
[----:B------:R1:W-:Y:S04]  /*4f000*/  STL.64 [R1+0x54e0], R2 ;  /* 0x0054e00201007387 */ /* 0x0003e80000100a00 */
[----:B------:R-:W-:Y:S04]  /*4f010*/  STL.64 [R1+0x7bf0], R102 ;  /* 0x007bf06601007387 */ /* 0x000fe80000100a00 */
[----:B------:R-:W3:Y:S04]  /*4f020*/  LDL.LU.64 R204, [R1+0x47f0] ;  /* 0x0047f00001cc7983 */ /* 0x000ee80000300a00 */
[----:B------:R-:W3:Y:S01]  /*4f030*/  LDL.LU.64 R196, [R1+0x47f8] ;  /* 0x0047f80001c47983 */ /* 0x000ee20000300a00 */
[----:B-1----:R-:W-:-:S05]  /*4f040*/  IMAD.WIDE R2, R252, 0x4, R228 ;  /* 0x00000004fc027825 */ /* 0x002fca00078e02e4 */
[----:B------:R1:W-:Y:S04]  /*4f050*/  STL.64 [R1+0x54d8], R2 ;  /* 0x0054d80201007387 */ /* 0x0003e80000100a00 */
[----:B------:R-:W3:Y:S04]  /*4f060*/  LDL.LU.64 R198, [R1+0x4810] ;  /* 0x0048100001c67983 */ /* 0x000ee80000300a00 */
[----:B------:R-:W3:Y:S04]  /*4f070*/  LDL.LU.64 R200, [R1+0x4818] ;  /* 0x0048180001c87983 */ /* 0x000ee80000300a00 */
[----:B------:R-:W3:Y:S04]  /*4f080*/  LDL.LU.64 R224, [R1+0x4820] ;  /* 0x0048200001e07983 */ /* 0x000ee80000300a00 */
[----:B------:R-:W3:Y:S04]  /*4f090*/  LDL.LU.64 R222, [R1+0x4828] ;  /* 0x0048280001de7983 */ /* 0x000ee80000300a00 */
[----:B------:R-:W3:Y:S04]  /*4f0a0*/  LDL.LU.64 R212, [R1+0x4830] ;  /* 0x0048300001d47983 */ /* 0x000ee80000300a00 */
[----:B------:R-:W3:Y:S04]  /*4f0b0*/  LDL.LU.64 R228, [R1+0x4838] ;  /* 0x0048380001e47983 */ /* 0x000ee80000300a00 */
[----:B------:R-:W3:Y:S01]  /*4f0c0*/  LDL.LU.64 R218, [R1+0x4840] ;  /* 0x0048400001da7983 */ /* 0x000ee20000300a00 */
[----:B-1----:R-:W-:-:S03]  /*4f0d0*/  IMAD.WIDE R2, R252, 0x4, R6 ;  /* 0x00000004fc027825 */ /* 0x002fc600078e0206 */
[----:B------:R-:W3:Y:S04]  /*4f0e0*/  LDL.LU.64 R6, [R1+0x4850] ;  /* 0x0048500001067983 */ /* 0x000ee80000300a00 */
[----:B------:R1:W-:Y:S02]  /*4f0f0*/  STL.64 [R1+0x54d0], R2 ;  /* 0x0054d00201007387 */ /* 0x0003e40000100a00 */
[----:B-1----:R-:W-:-:S04]  /*4f100*/  IMAD.WIDE R2, R252, 0x4, R220 ;  /* 0x00000004fc027825 */ /* 0x002fc800078e02dc */
[C---:B------:R-:W-:Y:S01]  /*4f110*/  IMAD.WIDE R100, R252.reuse, 0x4, R4 ;  /* 0x00000004fc647825 */ /* 0x040fe200078e0204 */
[----:B------:R4:W-:Y:S04]  /*4f120*/  STL.64 [R1+0x54c8], R2 ;  /* 0x0054c80201007387 */ /* 0x0009e80000100a00 */
[----:B------:R-:W3:Y:S01]  /*4f130*/  LDL.LU.64 R4, [R1+0x2400] ;  /* 0x0024000001047983 */ /* 0x000ee20000300a00 */
[----:B--2---:R-:W-:-:S03]  /*4f140*/  IMAD.WIDE R14, R252, 0x4, R226 ;  /* 0x00000004fc0e7825 */ /* 0x004fc600078e02e2 */
[----:B------:R-:W2:Y:S04]  /*4f150*/  LDL.LU.64 R226, [R1+0x4860] ;  /* 0x0048600001e27983 */ /* 0x000ea80000300a00 */
[----:B------:R-:W-:Y:S01]  /*4f160*/  STL.64 [R1+0x54b0], R14 ;  /* 0x0054b00e01007387 */ /* 0x000fe20000100a00 */
[----:B------:R-:W-:-:S04]  /*4f170*/  IMAD.WIDE R108, R252, 0x4, R214 ;  /* 0x00000004fc6c7825 */ /* 0x000fc800078e02d6 */
[C---:B----4-:R-:W-:Y:S02]  /*4f180*/  IMAD.WIDE R2, R252.reuse, 0x4, R10 ;  /* 0x00000004fc027825 */ /* 0x050fe400078e020a */
[----:B------:R-:W4:Y:S04]  /*4f190*/  LDL.LU.64 R10, [R1+0x4868] ;  /* 0x00486800010a7983 */ /* 0x000f280000300a00 */
[----:B------:R-:W-:Y:S04]  /*4f1a0*/  STL.64 [R1+0x54c0], R108 ;  /* 0x0054c06c01007387 */ /* 0x000fe80000100a00 */
[----:B------:R3:W-:Y:S04]  /*4f1b0*/  STL.64 [R1+0x54a8], R2 ;  /* 0x0054a80201007387 */ /* 0x0007e80000100a00 */
[----:B------:R-:W-:Y:S04]  /*4f1c0*/  STL.64 [R1+0x7bf8], R108 ;  /* 0x007bf86c01007387 */ /* 0x000fe80000100a00 */
[----:B------:R-:W4:Y:S04]  /*4f1d0*/  LDL.LU.64 R202, [R1+0x2350] ;  /* 0x0023500001ca7983 */ /* 0x000f280000300a00 */
[----:B------:R-:W4:Y:S01]  /*4f1e0*/  LDL.LU.64 R210, [R1+0x2310] ;  /* 0x0023100001d27983 */ /* 0x000f220000300a00 */
[----:B---3--:R-:W-:-:S05]  /*4f1f0*/  IMAD.WIDE R2, R252, 0x4, R8 ;  /* 0x00000004fc027825 */ /* 0x008fca00078e0208 */
[----:B------:R1:W-:Y:S04]  /*4f200*/  STL.64 [R1+0x54a0], R2 ;  /* 0x0054a00201007387 */ /* 0x0003e80000100a00 */
[----:B------:R-:W3:Y:S04]  /*4f210*/  LDL.LU.64 R220, [R1+0x22c0] ;  /* 0x0022c00001dc7983 */ /* 0x000ee80000300a00 */
[----:B------:R-:W3:Y:S04]  /*4f220*/  LDL.LU.64 R8, [R1+0x2280] ;  /* 0x0022800001087983 */ /* 0x000ee80000300a00 */
[----:B------:R-:W-:Y:S04]  /*4f230*/  STL.64 [R1+0x54b8], R100 ;  /* 0x0054b86401007387 */ /* 0x000fe80000100a00 */
[----:B------:R-:W-:Y:S01]  /*4f240*/  STL.64 [R1+0x7c00], R100 ;  /* 0x007c006401007387 */ /* 0x000fe20000100a00 */
[----:B-1----:R-:W-:-:S03]  /*4f250*/  IMAD.WIDE R2, R252, 0x4, R216 ;  /* 0x00000004fc027825 */ /* 0x002fc600078e02d8 */
[----:B------:R-:W3:Y:S04]  /*4f260*/  LDL.LU.64 R214, [R1+0x2230] ;  /* 0x0022300001d67983 */ /* 0x000ee80000300a00 */
[----:B------:R-:W3:Y:S04]  /*4f270*/  LDL.LU.64 R216, [R1+0x21c0] ;  /* 0x0021c00001d87983 */ /* 0x000ee80000300a00 */
[----:B------:R1:W-:Y:S01]  /*4f280*/  STL.64 [R1+0x5498], R2 ;  /* 0x0054980201007387 */ /* 0x0003e20000100a00 */
[----:B------:R-:W-:-:S04]  /*4f290*/  IMAD.WIDE R14, R252, 0x4, R204 ;  /* 0x00000004fc0e7825 */ /* 0x000fc800078e02cc */
[C---:B-1----:R-:W-:Y:S01]  /*4f2a0*/  IMAD.WIDE R2, R252.reuse, 0x4, R196 ;  /* 0x00000004fc027825 */ /* 0x042fe200078e02c4 */
[----:B------:R1:W-:Y:S04]  /*4f2b0*/  STL.64 [R1+0x5490], R14 ;  /* 0x0054900e01007387 */ /* 0x0003e80000100a00 */
[----:B------:R1:W-:Y:S01]  /*4f2c0*/  STL.64 [R1+0x5488], R2 ;  /* 0x0054880201007387 */ /* 0x0003e20000100a00 */
[----:B------:R-:W-:-:S04]  /*4f2d0*/  IMAD.WIDE R16, R252, 0x4, R198 ;  /* 0x00000004fc107825 */ /* 0x000fc800078e02c6 */
[C---:B-1----:R-:W-:Y:S01]  /*4f2e0*/  IMAD.WIDE R14, R252.reuse, 0x4, R200 ;  /* 0x00000004fc0e7825 */ /* 0x042fe200078e02c8 */
[----:B------:R1:W-:Y:S03]  /*4f2f0*/  STL.64 [R1+0x5480], R16 ;  /* 0x0054801001007387 */ /* 0x0003e60000100a00 */
[C---:B------:R-:W-:Y:S01]  /*4f300*/  IMAD.WIDE R2, R252.reuse, 0x4, R224 ;  /* 0x00000004fc027825 */ /* 0x040fe200078e02e0 */
[----:B------:R1:W-:Y:S04]  /*4f310*/  STL.64 [R1+0x5478], R14 ;  /* 0x0054780e01007387 */ /* 0x0003e80000100a00 */
[----:B------:R1:W-:Y:S02]  /*4f320*/  STL.64 [R1+0x5470], R2 ;  /* 0x0054700201007387 */ /* 0x0003e40000100a00 */
[----:B-1----:R-:W-:-:S04]  /*4f330*/  IMAD.WIDE R16, R252, 0x4, R222 ;  /* 0x00000004fc107825 */ /* 0x002fc800078e02de */
[C---:B------:R-:W-:Y:S01]  /*4f340*/  IMAD.WIDE R14, R252.reuse, 0x4, R212 ;  /* 0x00000004fc0e7825 */ /* 0x040fe200078e02d4 */
[----:B------:R-:W-:Y:S03]  /*4f350*/  STL.64 [R1+0x5468], R16 ;  /* 0x0054681001007387 */ /* 0x000fe60000100a00 */
[C---:B------:R-:W-:Y:S02]  /*4f360*/  IMAD.WIDE R2, R252.reuse, 0x4, R228 ;  /* 0x00000004fc027825 */ /* 0x040fe400078e02e4 */
[----:B------:R-:W3:Y:S04]  /*4f370*/  LDL.LU.64 R228, [R1+0x2180] ;  /* 0x0021800001e47983 */ /* 0x000ee80000300a00 */
[----:B------:R1:W-:Y:S04]  /*4f380*/  STL.64 [R1+0x5460], R14 ;  /* 0x0054600e01007387 */ /* 0x0003e80000100a00 */
[----:B------:R1:W-:Y:S04]  /*4f390*/  STL.64 [R1+0x5458], R2 ;  /* 0x0054580201007387 */ /* 0x0003e80000100a00 */
[----:B------:R-:W3:Y:S01]  /*4f3a0*/  LDL.LU.64 R208, [R1+0x2140] ;  /* 0x0021400001d07983 */ /* 0x000ee20000300a00 */
[----:B-1----:R-:W-:-:S05]  /*4f3b0*/  IMAD.WIDE R14, R252, 0x4, R218 ;  /* 0x00000004fc0e7825 */ /* 0x002fca00078e02da */
[----:B------:R-:W-:Y:S04]  /*4f3c0*/  STL.64 [R1+0x5450], R14 ;  /* 0x0054500e01007387 */ /* 0x000fe80000100a00 */
[----:B------:R-:W3:Y:S01]  /*4f3d0*/  LDL.LU.64 R206, [R1+0x2100] ;  /* 0x0021000001ce7983 */ /* 0x000ee20000300a00 */
[----:B------:R-:W-:-:S05]  /*4f3e0*/  IMAD.WIDE R2, R252, 0x4, R6 ;  /* 0x00000004fc027825 */ /* 0x000fca00078e0206 */
[----:B------:R2:W-:Y:S04]  /*4f3f0*/  STL.64 [R1+0x5448], R2 ;  /* 0x0054480201007387 */ /* 0x0005e80000100a00 */
[----:B------:R-:W3:Y:S04]  /*4f400*/  LDL.LU.64 R218, [R1+0x20a0] ;  /* 0x0020a00001da7983 */ /* 0x000ee80000300a00 */
[----:B------:R-:W3:Y:S01]  /*4f410*/  LDL.LU.64 R212, [R1+0x2040] ;  /* 0x0020400001d47983 */ /* 0x000ee20000300a00 */
[----:B------:R-:W-:-:S05]  /*4f420*/  IMAD.WIDE R4, R252, 0x4, R4 ;  /* 0x00000004fc047825 */ /* 0x000fca00078e0204 */
[----:B------:R-:W-:Y:S04]  /*4f430*/  STL.64 [R1+0x5440], R4 ;  /* 0x0054400401007387 */ /* 0x000fe80000100a00 */
[----:B------:R-:W3:Y:S01]  /*4f440*/  LDL.LU.64 R224, [R1+0x1ef0] ;  /* 0x001ef00001e07983 */ /* 0x000ee20000300a00 */
[----:B--2---:R-:W-:-:S03]  /*4f450*/  IMAD.WIDE R2, R252, 0x4, R226 ;  /* 0x00000004fc027825 */ /* 0x004fc600078e02e2 */
[----:B------:R-:W2:Y:S04]  /*4f460*/  LDL.LU.64 R226, [R1+0x1e40] ;  /* 0x001e400001e27983 */ /* 0x000ea80000300a00 */
[----:B------:R4:W-:Y:S04]  /*4f470*/  STL.64 [R1+0x5438], R2 ;  /* 0x0054380201007387 */ /* 0x0009e80000100a00 */
[----:B------:R-:W2:Y:S04]  /*4f480*/  LDL.LU.64 R222, [R1+0x1de0] ;  /* 0x001de00001de7983 */ /* 0x000ea80000300a00 */
[----:B------:R-:W2:Y:S01]  /*4f490*/  LDL.LU.64 R6, [R1+0x1d90] ;  /* 0x001d900001067983 */ /* 0x000ea20000300a00 */
[----:B----4-:R-:W-:-:S05]  /*4f4a0*/  IMAD.WIDE R2, R252, 0x4, R10 ;  /* 0x00000004fc027825 */ /* 0x010fca00078e020a */
[----:B------:R1:W-:Y:S04]  /*4f4b0*/  STL.64 [R1+0x5430], R2 ;  /* 0x0054300201007387 */ /* 0x0003e80000100a00 */
[----:B------:R-:W4:Y:S04]  /*4f4c0*/  LDL.LU.64 R4, [R1+0x1b30] ;  /* 0x001b300001047983 */ /* 0x000f280000300a00 */
[----:B------:R-:W4:Y:S01]  /*4f4d0*/  LDL.LU.64 R10, [R1+0x19f0] ;  /* 0x0019f000010a7983 */ /* 0x000f220000300a00 */
[----:B-1----:R-:W-:-:S04]  /*4f4e0*/  IMAD.WIDE R2, R252, 0x4, R202 ;  /* 0x00000004fc027825 */ /* 0x002fc800078e02ca */
[C---:B------:R-:W-:Y:S01]  /*4f4f0*/  IMAD.WIDE R16, R252.reuse, 0x4, R210 ;  /* 0x00000004fc107825 */ /* 0x040fe200078e02d2 */
[----:B------:R1:W-:Y:S04]  /*4f500*/  STL.64 [R1+0x5428], R2 ;  /* 0x0054280201007387 */ /* 0x0003e80000100a00 */
[----:B------:R-:W-:Y:S01]  /*4f510*/  STL.64 [R1+0x5420], R16 ;  /* 0x0054201001007387 */ /* 0x000fe20000100a00 */
[----:B---3--:R-:W-:-:S04]  /*4f520*/  IMAD.WIDE R14, R252, 0x4, R220 ;  /* 0x00000004fc0e7825 */ /* 0x008fc800078e02dc */
[C---:B-1----:R-:W-:Y:S02]  /*4f530*/  IMAD.WIDE R2, R252.reuse, 0x4, R8 ;  /* 0x00000004fc027825 */ /* 0x042fe400078e0208 */
[----:B------:R-:W3:Y:S04]  /*4f540*/  LDL.LU.64 R8, [R1+0x19b0] ;  /* 0x0019b00001087983 */ /* 0x000ee80000300a00 */
[----:B------:R1:W-:Y:S04]  /*4f550*/  STL.64 [R1+0x5418], R14 ;  /* 0x0054180e01007387 */ /* 0x0003e80000100a00 */
[----:B------:R1:W-:Y:S04]  /*4f560*/  STL.64 [R1+0x5410], R2 ;  /* 0x0054100201007387 */ /* 0x0003e80000100a00 */
[----:B------:R-:W3:Y:S01]  /*4f570*/  LDL.LU.64 R204, [R1+0x1960] ;  /* 0x0019600001cc7983 */ /* 0x000ee20000300a00 */
[----:B-1----:R-:W-:-:S04]  /*4f580*/  IMAD.WIDE R14, R252, 0x4, R214 ;  /* 0x00000004fc0e7825 */ /* 0x002fc800078e02d6 */
[C---:B------:R-:W-:Y:S01]  /*4f590*/  IMAD.WIDE R2, R252.reuse, 0x4, R216 ;  /* 0x00000004fc027825 */ /* 0x040fe200078e02d8 */
[----:B------:R-:W-:Y:S04]  /*4f5a0*/  STL.64 [R1+0x5408], R14 ;  /* 0x0054080e01007387 */ /* 0x000fe80000100a00 */
[----:B------:R-:W3:Y:S04]  /*4f5b0*/  LDL.LU.64 R196, [R1+0x17e0] ;  /* 0x0017e00001c47983 */ /* 0x000ee80000300a00 */
        /* <DEDUP_REMOVED lines=10> */
[----:B------:R1:W-:Y:S01]  /*4f660*/  STL.64 [R1+0x53f8], R2 ;  /* 0x0053f80201007387 */ /* 0x0003e20000100a00 */
[----:B------:R-:W-:-:S05]  /*4f670*/  IMAD.WIDE R16, R252, 0x4, R208 ;  /* 0x00000004fc107825 */ /* 0x000fca00078e02d0 */
[----:B------:R-:W-:Y:S01]  /*4f680*/  STL.64 [R1+0x53f0], R16 ;  /* 0x0053f01001007387 */ /* 0x000fe20000100a00 */
[----:B------:R-:W-:-:S04]  /*4f690*/  IMAD.WIDE R14, R252, 0x4, R206 ;  /* 0x00000004fc0e7825 */ /* 0x000fc800078e02ce */
[C---:B-1----:R-:W-:Y:S02]  /*4f6a0*/  IMAD.WIDE R2, R252.reuse, 0x4, R218 ;  /* 0x00000004fc027825 */ /* 0x042fe400078e02da */
[----:B------:R-:W3:Y:S04]  /*4f6b0*/  LDL.LU.64 R218, [R1+0x26f0] ;  /* 0x0026f00001da7983 */ /* 0x000ee80000300a00 */
[----:B------:R1:W-:Y:S04]  /*4f6c0*/  STL.64 [R1+0x53e8], R14 ;  /* 0x0053e80e01007387 */ /* 0x0003e80000100a00 */
[----:B------:R-:W-:Y:S01]  /*4f6d0*/  STL.64 [R1+0x53e0], R2 ;  /* 0x0053e00201007387 */ /* 0x000fe20000100a00 */
[----:B-1----:R-:W-:-:S03]  /*4f6e0*/  IMAD.WIDE R14, R252, 0x4, R212 ;  /* 0x00000004fc0e7825 */ /* 0x002fc600078e02d4 */
[----:B------:R-:W3:Y:S04]  /*4f6f0*/  LDL.LU.64 R212, [R1+0x26e8] ;  /* 0x0026e80001d47983 */ /* 0x000ee80000300a00 */
[----:B------:R2:W-:Y:S02]  /*4f700*/  STL.64 [R1+0x53d8], R14 ;  /* 0x0053d80e01007387 */ /* 0x0005e40000100a00 */
[C---:B--2---:R-:W-:Y:S02]  /*4f710*/  IMAD.WIDE R14, R252.reuse, 0x4, R226 ;  /* 0x00000004fc0e7825 */ /* 0x044fe400078e02e2 */
[----:B------:R-:W2:Y:S02]  /*4f720*/  LDL.LU.64 R226, [R1+0x26e0] ;  /* 0x0026e00001e27983 */ /* 0x000ea40000300a00 */
[----:B------:R-:W-:-:S05]  /*4f730*/  IMAD.WIDE R2, R252, 0x4, R224 ;  /* 0x00000004fc027825 */ /* 0x000fca00078e02e0 */
[----:B------:R1:W-:Y:S01]  /*4f740*/  STL.64 [R1+0x53d0], R2 ;  /* 0x0053d00201007387 */ /* 0x0003e20000100a00 */
[----:B------:R-:W-:-:S03]  /*4f750*/  IMAD.WIDE R6, R252, 0x4, R6 ;  /* 0x00000004fc067825 */ /* 0x000fc600078e0206 */
[----:B------:R-:W-:Y:S01]  /*4f760*/  STL.64 [R1+0x53c8], R14 ;  /* 0x0053c80e01007387 */ /* 0x000fe20000100a00 */
[----:B-1----:R-:W-:-:S05]  /*4f770*/  IMAD.WIDE R2, R252, 0x4, R222 ;  /* 0x00000004fc027825 */ /* 0x002fca00078e02de */
[----:B------:R1:W-:Y:S01]  /*4f780*/  STL.64 [R1+0x53c0], R2 ;  /* 0x0053c00201007387 */ /* 0x0003e20000100a00 */
[----:B----4-:R-:W-:-:S03]  /*4f790*/  IMAD.WIDE R4, R252, 0x4, R4 ;  /* 0x00000004fc047825 */ /* 0x010fc600078e0204 */
[----:B------:R4:W-:Y:S04]  /*4f7a0*/  STL.64 [R1+0x53b8], R6 ;  /* 0x0053b80601007387 */ /* 0x0009e80000100a00 */
[----:B------:R-:W2:Y:S01]  /*4f7b0*/  LDL.LU.64 R224, [R1+0x26c8] ;  /* 0x0026c80001e07983 */ /* 0x000ea20000300a00 */
[----:B-1----:R-:W-:-:S03]  /*4f7c0*/  IMAD.WIDE R2, R252, 0x4, R10 ;  /* 0x00000004fc027825 */ /* 0x002fc600078e020a */
[----:B------:R1:W-:Y:S04]  /*4f7d0*/  STL.64 [R1+0x53b0], R4 ;  /* 0x0053b00401007387 */ /* 0x0003e80000100a00 */
[----:B------:R-:W2:Y:S04]  /*4f7e0*/  LDL.LU.64 R222, [R1+0x26c0] ;  /* 0x0026c00001de7983 */ /* 0x000ea80000300a00 */
[----:B------:R3:W-:Y:S04]  /*4f7f0*/  STL.64 [R1+0x53a8], R2 ;  /* 0x0053a80201007387 */ /* 0x0007e80000100a00 */
[----:B----4-:R-:W4:Y:S04]  /*4f800*/  LDL.LU.64 R6, [R1+0x26b8] ;  /* 0x0026b80001067983 */ /* 0x010f280000300a00 */
[----:B-1----:R-:W4:Y:S04]  /*4f810*/  LDL.LU.64 R4, [R1+0x26b0] ;  /* 0x0026b00001047983 */ /* 0x002f280000300a00 */
[----:B------:R-:W4:Y:S01]  /*4f820*/  LDL.LU.64 R10, [R1+0x26a8] ;  /* 0x0026a800010a7983 */ /* 0x000f220000300a00 */
[----:B---3--:R-:W-:-:S03]  /*4f830*/  IMAD.WIDE R2, R252, 0x4, R8 ;  /* 0x00000004fc027825 */ /* 0x008fc600078e0208 */
[----:B------:R-:W3:Y:S04]  /*4f840*/  LDL.LU.64 R8, [R1+0x26a0] ;  /* 0x0026a00001087983 */ /* 0x000ee80000300a00 */
[----:B------:R1:W-:Y:S01]  /*4f850*/  STL.64 [R1+0x53a0], R2 ;  /* 0x0053a00201007387 */ /* 0x0003e20000100a00 */
[----:B------:R-:W-:-:S05]  /*4f860*/  IMAD.WIDE R14, R252, 0x4, R204 ;  /* 0x00000004fc0e7825 */ /* 0x000fca00078e02cc */
[----:B------:R1:W-:Y:S02]  /*4f870*/  STL.64 [R1+0x5398], R14 ;  /* 0x0053980e01007387 */ /* 0x0003e40000100a00 */
[----:B-1----:R-:W-:-:S05]  /*4f880*/  IMAD.WIDE R2, R252, 0x4, R196 ;  /* 0x00000004fc027825 */ /* 0x002fca00078e02c4 */
[----:B------:R1:W-:Y:S01]  /*4f890*/  STL.64 [R1+0x5390], R2 ;  /* 0x0053900201007387 */ /* 0x0003e20000100a00 */
[----:B------:R-:W-:-:S04]  /*4f8a0*/  IMAD.WIDE R16, R252, 0x4, R198 ;  /* 0x00000004fc107825 */ /* 0x000fc800078e02c6 */
[C---:B------:R-:W-:Y:S01]  /*4f8b0*/  IMAD.WIDE R14, R252.reuse, 0x4, R200 ;  /* 0x00000004fc0e7825 */ /* 0x040fe200078e02c8 */
[----:B------:R1:W-:Y:S03]  /*4f8c0*/  STL.64 [R1+0x5388], R16 ;  /* 0x0053881001007387 */ /* 0x0003e60000100a00 */
[C---:B-1----:R-:W-:Y:S01]  /*4f8d0*/  IMAD.WIDE R2, R252.reuse, 0x4, R202 ;  /* 0x00000004fc027825 */ /* 0x042fe200078e02ca */
[----:B------:R1:W-:Y:S04]  /*4f8e0*/  STL.64 [R1+0x5380], R14 ;  /* 0x0053800e01007387 */ /* 0x0003e80000100a00 */
[----:B------:R1:W-:Y:S01]  /*4f8f0*/  STL.64 [R1+0x5378], R2 ;  /* 0x0053780201007387 */ /* 0x0003e20000100a00 */
[----:B------:R-:W-:-:S04]  /*4f900*/  IMAD.WIDE R16, R252, 0x4, R210 ;  /* 0x00000004fc107825 */ /* 0x000fc800078e02d2 */
[C---:B-1----:R-:W-:Y:S01]  /*4f910*/  IMAD.WIDE R14, R252.reuse, 0x4, R220 ;  /* 0x00000004fc0e7825 */ /* 0x042fe200078e02dc */
[----:B------:R-:W-:Y:S03]  /*4f920*/  STL.64 [R1+0x5370], R16 ;  /* 0x0053701001007387 */ /* 0x000fe60000100a00 */
[C---:B------:R-:W-:Y:S01]  /*4f930*/  IMAD.WIDE R2, R252.reuse, 0x4, R214 ;  /* 0x00000004fc027825 */ /* 0x040fe200078e02d6 */
[----:B------:R-:W3:Y:S04]  /*4f940*/  LDL.LU.64 R220, [R1+0x2698] ;  /* 0x0026980001dc7983 */ /* 0x000ee80000300a00 */
[----:B------:R1:W-:Y:S01]  /*4f950*/  STL.64 [R1+0x5368], R14 ;  /* 0x0053680e01007387 */ /* 0x0003e20000100a00 */
[----:B------:R-:W-:-:S03]  /*4f960*/  IMAD.WIDE R110, R252, 0x4, R216 ;  /* 0x00000004fc6e7825 */ /* 0x000fc600078e02d8 */
[----:B------:R1:W-:Y:S04]  /*4f970*/  STL.64 [R1+0x5360], R2 ;  /* 0x0053600201007387 */ /* 0x0003e80000100a00 */
[----:B------:R-:W3:Y:S04]  /*4f980*/  LDL.LU.64 R214, [R1+0x2690] ;  /* 0x0026900001d67983 */ /* 0x000ee80000300a00 */
[----:B------:R-:W3:Y:S01]  /*4f990*/  LDL.LU.64 R216, [R1+0x2678] ;  /* 0x0026780001d87983 */ /* 0x000ee20000300a00 */
[----:B------:R-:W-:-:S03]  /*4f9a0*/  IMAD.WIDE R98, R252, 0x4, R228 ;  /* 0x00000004fc627825 */ /* 0x000fc600078e02e4 */
[----:B------:R-:W3:Y:S01]  /*4f9b0*/  LDL.LU.64 R228, [R1+0x2670] ;  /* 0x0026700001e47983 */ /* 0x000ee20000300a00 */
[----:B-1----:R-:W-:-:S03]  /*4f9c0*/  IMAD.WIDE R14, R252, 0x4, R218 ;  /* 0x00000004fc0e7825 */ /* 0x002fc600078e02da */
[----:B------:R-:W3:Y:S04]  /*4f9d0*/  LDL.LU.64 R218, [R1+0x2668] ;  /* 0x0026680001da7983 */ /* 0x000ee80000300a00 */
[----:B------:R-:W-:Y:S04]  /*4f9e0*/  STL.64 [R1+0x5348], R14 ;  /* 0x0053480e01007387 */ /* 0x000fe80000100a00 */
[----:B------:R-:W-:Y:S04]  /*4f9f0*/  STL.64 [R1+0x5358], R110 ;  /* 0x0053586e01007387 */ /* 0x000fe80000100a00 */
[----:B------:R-:W-:Y:S01]  /*4fa00*/  STL.64 [R1+0x7c08], R110 ;  /* 0x007c086e01007387 */ /* 0x000fe20000100a00 */
[----:B------:R-:W-:-:S05]  /*4fa10*/  IMAD.WIDE R2, R252, 0x4, R212 ;  /* 0x00000004fc027825 */ /* 0x000fca00078e02d4 */
[----:B------:R2:W-:Y:S04]  /*4fa20*/  STL.64 [R1+0x5340], R2 ;  /* 0x0053400201007387 */ /* 0x0005e80000100a00 */
[----:B------:R-:W3:Y:S01]  /*4fa30*/  LDL.LU.64 R212, [R1+0x2660] ;  /* 0x0026600001d47983 */ /* 0x000ee20000300a00 */
[----:B--2---:R-:W-:-:S03]  /*4fa40*/  IMAD.WIDE R2, R252, 0x4, R226 ;  /* 0x00000004fc027825 */ /* 0x004fc600078e02e2 */
[----:B------:R-:W2:Y:S04]  /*4fa50*/  LDL.LU.64 R226, [R1+0x2658] ;  /* 0x0026580001e27983 */ /* 0x000ea80000300a00 */
[----:B------:R1:W-:Y:S04]  /*4fa60*/  STL.64 [R1+0x5338], R2 ;  /* 0x0053380201007387 */ /* 0x0003e80000100a00 */
[----:B------:R-:W-:Y:S04]  /*4fa70*/  STL.64 [R1+0x5350], R98 ;  /* 0x0053506201007387 */ /* 0x000fe80000100a00 */
[----:B------:R-:W-:Y:S01]  /*4fa80*/  STL.64 [R1+0x7c10], R98 ;  /* 0x007c106201007387 */ /* 0x000fe20000100a00 */
[----:B------:R-:W-:-:S05]  /*4fa90*/  IMAD.WIDE R14, R252, 0x4, R224 ;  /* 0x00000004fc0e7825 */ /* 0x000fca00078e02e0 */
[----:B------:R-:W-:Y:S01]  /*4faa0*/  STL.64 [R1+0x5330], R14 ;  /* 0x0053300e01007387 */ /* 0x000fe20000100a00 */
[----:B-1----:R-:W-:-:S05]  /*4fab0*/  IMAD.WIDE R2, R252, 0x4, R222 ;  /* 0x00000004fc027825 */ /* 0x002fca00078e02de */
[----:B------:R3:W-:Y:S01]  /*4fac0*/  STL.64 [R1+0x5328], R2 ;  /* 0x0053280201007387 */ /* 0x0007e20000100a00 */
[----:B----4-:R-:W-:-:S03]  /*4fad0*/  IMAD.WIDE R116, R252, 0x4, R6 ;  /* 0x00000004fc747825 */ /* 0x010fc600078e0206 */
[----:B------:R-:W4:Y:S01]  /*4fae0*/  LDL.LU.64 R6, [R1+0x2650] ;  /* 0x0026500001067983 */ /* 0x000f220000300a00 */
[----:B------:R-:W-:-:S03]  /*4faf0*/  IMAD.WIDE R96, R252, 0x4, R4 ;  /* 0x00000004fc607825 */ /* 0x000fc600078e0204 */
[----:B------:R-:W4:Y:S01]  /*4fb00*/  LDL.LU.64 R200, [R1+0x2648] ;  /* 0x0026480001c87983 */ /* 0x000f220000300a00 */
[----:B------:R-:W-:-:S05]  /*4fb10*/  IMAD.WIDE R4, R252, 0x4, R10 ;  /* 0x00000004fc047825 */ /* 0x000fca00078e020a */
[----:B------:R1:W-:Y:S04]  /*4fb20*/  STL.64 [R1+0x5310], R4 ;  /* 0x0053100401007387 */ /* 0x0003e80000100a00 */
[----:B------:R-:W4:Y:S01]  /*4fb30*/  LDL.LU.64 R224, [R1+0x2640] ;  /* 0x0026400001e07983 */ /* 0x000f220000300a00 */
[----:B---3--:R-:W-:-:S05]  /*4fb40*/  IMAD.WIDE R2, R252, 0x4, R8 ;  /* 0x00000004fc027825 */ /* 0x008fca00078e0208 */
[----:B------:R3:W-:Y:S04]  /*4fb50*/  STL.64 [R1+0x5308], R2 ;  /* 0x0053080201007387 */ /* 0x0007e80000100a00 */
[----:B-1----:R-:W4:Y:S04]  /*4fb60*/  LDL.LU.64 R4, [R1+0x2638] ;  /* 0x0026380001047983 */ /* 0x002f280000300a00 */
[----:B------:R-:W4:Y:S04]  /*4fb70*/  LDL.LU.64 R222, [R1+0x2628] ;  /* 0x0026280001de7983 */ /* 0x000f280000300a00 */
[----:B------:R-:W4:Y:S04]  /*4fb80*/  LDL.LU.64 R10, [R1+0x25e0] ;  /* 0x0025e000010a7983 */ /* 0x000f280000300a00 */
[----:B------:R-:W4:Y:S04]  /*4fb90*/  LDL.LU.64 R8, [R1+0x2598] ;  /* 0x0025980001087983 */ /* 0x000f280000300a00 */
[----:B------:R-:W-:Y:S04]  /*4fba0*/  STL.64 [R1+0x5320], R116 ;  /* 0x0053207401007387 */ /* 0x000fe80000100a00 */
[----:B------:R-:W-:Y:S04]  /*4fbb0*/  STL.64 [R1+0x7c18], R116 ;  /* 0x007c187401007387 */ /* 0x000fe80000100a00 */
[----:B------:R-:W-:Y:S04]  /*4fbc0*/  STL.64 [R1+0x5318], R96 ;  /* 0x0053186001007387 */ /* 0x000fe80000100a00 */
[----:B------:R-:W-:Y:S01]  /*4fbd0*/  STL.64 [R1+0x7c20], R96 ;  /* 0x007c206001007387 */ /* 0x000fe20000100a00 */
[----:B---3--:R-:W-:-:S05]  /*4fbe0*/  IMAD.WIDE R2, R252, 0x4, R220 ;  /* 0x00000004fc027825 */ /* 0x008fca00078e02dc */
[----:B------:R1:W-:Y:S01]  /*4fbf0*/  STL.64 [R1+0x5300], R2 ;  /* 0x0053000201007387 */ /* 0x0003e20000100a00 */
[----:B------:R-:W-:-:S04]  /*4fc00*/  IMAD.WIDE R14, R252, 0x4, R214 ;  /* 0x00000004fc0e7825 */ /* 0x000fc800078e02d6 */
[C---:B-1----:R-:W-:Y:S01]  /*4fc10*/  IMAD.WIDE R2, R252.reuse, 0x4, R216 ;  /* 0x00000004fc027825 */ /* 0x042fe200078e02d8 */
[----:B------:R1:W-:Y:S03]  /*4fc20*/  STL.64 [R1+0x52f8], R14 ;  /* 0x0052f80e01007387 */ /* 0x0003e60000100a00 */
[C---:B------:R-:W-:Y:S02]  /*4fc30*/  IMAD.WIDE R118, R252.reuse, 0x4, R228 ;  /* 0x00000004fc767825 */ /* 0x040fe400078e02e4 */
[----:B------:R-:W3:Y:S04]  /*4fc40*/  LDL.LU.64 R228, [R1+0x2550] ;  /* 0x0025500001e47983 */ /* 0x000ee80000300a00 */
[----:B------:R2:W-:Y:S04]  /*4fc50*/  STL.64 [R1+0x52f0], R2 ;  /* 0x0052f00201007387 */ /* 0x0005e80000100a00 */
[----:B------:R-:W3:Y:S04]  /*4fc60*/  LDL.LU.64 R202, [R1+0x2508] ;  /* 0x0025080001ca7983 */ /* 0x000ee80000300a00 */
[----:B------:R-:W3:Y:S04]  /*4fc70*/  LDL.LU.64 R214, [R1+0x2490] ;  /* 0x0024900001d67983 */ /* 0x000ee80000300a00 */
[----:B------:R-:W3:Y:S01]  /*4fc80*/  LDL.LU.64 R216, [R1+0x2458] ;  /* 0x0024580001d87983 */ /* 0x000ee20000300a00 */
[----:B------:R-:W-:-:S03]  /*4fc90*/  IMAD.WIDE R94, R252, 0x4, R218 ;  /* 0x00000004fc5e7825 */ /* 0x000fc600078e02da */
[----:B------:R-:W3:Y:S04]  /*4fca0*/  LDL.LU.64 R218, [R1+0x23f8] ;  /* 0x0023f80001da7983 */ /* 0x000ee80000300a00 */
[----:B------:R-:W3:Y:S01]  /*4fcb0*/  LDL.LU.64 R210, [R1+0x23c0] ;  /* 0x0023c00001d27983 */ /* 0x000ee20000300a00 */
[----:B-1----:R-:W-:-:S05]  /*4fcc0*/  IMAD.WIDE R14, R252, 0x4, R212 ;  /* 0x00000004fc0e7825 */ /* 0x002fca00078e02d4 */
[----:B------:R-:W-:Y:S04]  /*4fcd0*/  STL.64 [R1+0x52d8], R14 ;  /* 0x0052d80e01007387 */ /* 0x000fe80000100a00 */
[----:B------:R-:W3:Y:S01]  /*4fce0*/  LDL.LU.64 R220, [R1+0x2388] ;  /* 0x0023880001dc7983 */ /* 0x000ee20000300a00 */
[----:B--2---:R-:W-:-:S05]  /*4fcf0*/  IMAD.WIDE R2, R252, 0x4, R226 ;  /* 0x00000004fc027825 */ /* 0x004fca00078e02e2 */
[----:B------:R4:W-:Y:S04]  /*4fd00*/  STL.64 [R1+0x52d0], R2 ;  /* 0x0052d00201007387 */ /* 0x0009e80000100a00 */
[----:B------:R-:W2:Y:S04]  /*4fd10*/  LDL.LU.64 R212, [R1+0x2348] ;  /* 0x0023480001d47983 */ /* 0x000ea80000300a00 */
[----:B------:R-:W2:Y:S04]  /*4fd20*/  LDL.LU.64 R226, [R1+0x2308] ;  /* 0x0023080001e27983 */ /* 0x000ea80000300a00 */
[----:B------:R-:W-:Y:S04]  /*4fd30*/  STL.64 [R1+0x52e8], R118 ;  /* 0x0052e87601007387 */ /* 0x000fe80000100a00 */
[----:B------:R-:W-:Y:S01]  /*4fd40*/  STL.64 [R1+0x7c28], R118 ;  /* 0x007c287601007387 */ /* 0x000fe20000100a00 */
[----:B----4-:R-:W-:-:S03]  /*4fd50*/  IMAD.WIDE R2, R252, 0x4, R6 ;  /* 0x00000004fc027825 */ /* 0x010fc600078e0206 */
[----:B------:R-:W4:Y:S01]  /*4fd60*/  LDL.LU.64 R6, [R1+0x22b8] ;  /* 0x0022b80001067983 */ /* 0x000f220000300a00 */
[----:B------:R-:W-:-:S03]  /*4fd70*/  IMAD.WIDE R14, R252, 0x4, R200 ;  /* 0x00000004fc0e7825 */ /* 0x000fc600078e02c8 */
[----:B------:R-:W-:Y:S04]  /*4fd80*/  STL.64 [R1+0x52e0], R94 ;  /* 0x0052e05e01007387 */ /* 0x000fe80000100a00 */
[----:B------:R1:W-:Y:S04]  /*4fd90*/  STL.64 [R1+0x52c8], R2 ;  /* 0x0052c80201007387 */ /* 0x0003e80000100a00 */
[----:B------:R-:W-:Y:S04]  /*4fda0*/  STL.64 [R1+0x7c30], R94 ;  /* 0x007c305e01007387 */ /* 0x000fe80000100a00 */
[----:B------:R1:W-:Y:S02]  /*4fdb0*/  STL.64 [R1+0x52c0], R14 ;  /* 0x0052c00e01007387 */ /* 0x0003e40000100a00 */
[----:B-1----:R-:W-:-:S04]  /*4fdc0*/  IMAD.WIDE R2, R252, 0x4, R224 ;  /* 0x00000004fc027825 */ /* 0x002fc800078e02e0 */
[C---:B------:R-:W-:Y:S02]  /*4fdd0*/  IMAD.WIDE R120, R252.reuse, 0x4, R4 ;  /* 0x00000004fc787825 */ /* 0x040fe400078e0204 */
[----:B------:R-:W4:Y:S02]  /*4fde0*/  LDL.LU.64 R4, [R1+0x2278] ;  /* 0x0022780001047983 */ /* 0x000f240000300a00 */
[C---:B------:R-:W-:Y:S02]  /*4fdf0*/  IMAD.WIDE R16, R252.reuse, 0x4, R222 ;  /* 0x00000004fc107825 */ /* 0x040fe400078e02de */
[----:B------:R1:W-:Y:S02]  /*4fe00*/  STL.64 [R1+0x52b8], R2 ;  /* 0x0052b80201007387 */ /* 0x0003e40000100a00 */
[C---:B------:R-:W-:Y:S02]  /*4fe10*/  IMAD.WIDE R14, R252.reuse, 0x4, R10 ;  /* 0x00000004fc0e7825 */ /* 0x040fe400078e020a */
[----:B------:R-:W-:Y:S04]  /*4fe20*/  STL.64 [R1+0x4860], R16 ;  /* 0x0048601001007387 */ /* 0x000fe80000100a00 */
[----:B------:R-:W4:Y:S01]  /*4fe30*/  LDL.LU.64 R10, [R1+0x2228] ;  /* 0x00222800010a7983 */ /* 0x000f220000300a00 */
[----:B-1----:R-:W-:-:S03]  /*4fe40*/  IMAD.WIDE R2, R252, 0x4, R8 ;  /* 0x00000004fc027825 */ /* 0x002fc600078e0208 */
[----:B------:R3:W-:Y:S04]  /*4fe50*/  STL.64 [R1+0x4850], R14 ;  /* 0x0048500e01007387 */ /* 0x0007e80000100a00 */
[----:B------:R-:W4:Y:S04]  /*4fe60*/  LDL.LU.64 R224, [R1+0x21b8] ;  /* 0x0021b80001e07983 */ /* 0x000f280000300a00 */
[----:B------:R1:W-:Y:S04]  /*4fe70*/  STL.64 [R1+0x4840], R2 ;  /* 0x0048400201007387 */ /* 0x0003e80000100a00 */
[----:B------:R-:W4:Y:S04]  /*4fe80*/  LDL.LU.64 R222, [R1+0x2178] ;  /* 0x0021780001de7983 */ /* 0x000f280000300a00 */
[----:B------:R-:W4:Y:S04]  /*4fe90*/  LDL.LU.64 R8, [R1+0x2138] ;  /* 0x0021380001087983 */ /* 0x000f280000300a00 */
[----:B------:R-:W-:Y:S04]  /*4fea0*/  STL.64 [R1+0x4868], R120 ;  /* 0x0048687801007387 */ /* 0x000fe80000100a00 */
[----:B------:R-:W-:Y:S01]  /*4feb0*/  STL.64 [R1+0x7c38], R120 ;  /* 0x007c387801007387 */ /* 0x000fe20000100a00 */
[----:B---3--:R-:W-:-:S03]  /*4fec0*/  IMAD.WIDE R14, R252, 0x4, R228 ;  /* 0x00000004fc0e7825 */ /* 0x008fc600078e02e4 */
[----:B------:R-:W3:Y:S01]  /*4fed0*/  LDL.LU.64 R228, [R1+0x20e8] ;  /* 0x0020e80001e47983 */ /* 0x000ee20000300a00 */
[----:B-1----:R-:W-:-:S03]  /*4fee0*/  IMAD.WIDE R2, R252, 0x4, R202 ;  /* 0x00000004fc027825 */ /* 0x002fc600078e02ca */
[----:B------:R1:W-:Y:S01]  /*4fef0*/  STL.64 [R1+0x4838], R14 ;  /* 0x0048380e01007387 */ /* 0x0003e20000100a00 */
[----:B------:R-:W-:-:S03]  /*4ff00*/  IMAD.WIDE R16, R252, 0x4, R214 ;  /* 0x00000004fc107825 */ /* 0x000fc600078e02d6 */
[----:B------:R1:W-:Y:S04]  /*4ff10*/  STL.64 [R1+0x4830], R2 ;  /* 0x0048300201007387 */ /* 0x0003e80000100a00 */
[----:B------:R-:W-:Y:S01]  /*4ff20*/  STL.64 [R1+0x4828], R16 ;  /* 0x0048281001007387 */ /* 0x000fe20000100a00 */
[----:B-1----:R-:W-:-:S03]  /*4ff30*/  IMAD.WIDE R14, R252, 0x4, R216 ;  /* 0x00000004fc0e7825 */ /* 0x002fc600078e02d8 */
[----:B------:R-:W3:Y:S04]  /*4ff40*/  LDL.LU.64 R214, [R1+0x2098] ;  /* 0x0020980001d67983 */ /* 0x000ee80000300a00 */
[----:B------:R-:W-:Y:S04]  /*4ff50*/  STL.64 [R1+0x4820], R14 ;  /* 0x0048200e01007387 */ /* 0x000fe80000100a00 */
[----:B------:R-:W3:Y:S01]  /*4ff60*/  LDL.LU.64 R216, [R1+0x1fe8] ;  /* 0x001fe80001d87983 */ /* 0x000ee20000300a00 */
[----:B------:R-:W-:-:S05]  /*4ff70*/  IMAD.WIDE R2, R252, 0x4, R218 ;  /* 0x00000004fc027825 */ /* 0x000fca00078e02da */
[----:B------:R1:W-:Y:S04]  /*4ff80*/  STL.64 [R1+0x4818], R2 ;  /* 0x0048180201007387 */ /* 0x0003e80000100a00 */
[----:B------:R-:W3:Y:S01]  /*4ff90*/  LDL.LU.64 R218, [R1+0x1eb8] ;  /* 0x001eb80001da7983 */ /* 0x000ee20000300a00 */
[----:B-1----:R-:W-:-:S05]  /*4ffa0*/  IMAD.WIDE R2, R252, 0x4, R210 ;  /* 0x00000004fc027825 */ /* 0x002fca00078e02d2 */
[----:B------:R1:W-:Y:S01]  /*4ffb0*/  STL.64 [R1+0x4810], R2 ;  /* 0x0048100201007387 */ /* 0x0003e20000100a00 */
[----:B------:R-:W-:-:S05]  /*4ffc0*/  IMAD.WIDE R16, R252, 0x4, R220 ;  /* 0x00000004fc107825 */ /* 0x000fca00078e02dc */
[----:B------:R-:W-:Y:S04]  /*4ffd0*/  STL.64 [R1+0x47f8], R16 ;  /* 0x0047f81001007387 */ /* 0x000fe80000100a00 */
[----:B------:R-:W3:Y:S01]  /*4ffe0*/  LDL.LU.64 R208, [R1+0x1e38] ;  /* 0x001e380001d07983 */ /* 0x000ee20000300a00 */
[----:B--2---:R-:W-:-:S04]  /*4fff0*/  IMAD.WIDE R14, R252, 0x4, R212 ;  /* 0x00000004fc0e7825 */ /* 0x004fc800078e02d4 */
[C---:B-1----:R-:W-:Y:S01]  /*50000*/  IMAD.WIDE R2, R252.reuse, 0x4, R226 ;  /* 0x00000004fc027825 */ /* 0x042fe200078e02e2 */
[----:B------:R-:W-:Y:S04]  /*50010*/  STL.64 [R1+0x47f0], R14 ;  /* 0x0047f00e01007387 */ /* 0x000fe80000100a00 */
[----:B------:R-:W2:Y:S04]  /*50020*/  LDL.LU.64 R206, [R1+0x1dd8] ;  /* 0x001dd80001ce7983 */ /* 0x000ea80000300a00 */
[----:B------:R4:W-:Y:S04]  /*50030*/  STL.64 [R1+0x47d8], R2 ;  /* 0x0047d80201007387 */ /* 0x0009e80000100a00 */
[----:B------:R-:W2:Y:S04]  /*50040*/  LDL.LU.64 R226, [R1+0x1ca8] ;  /* 0x001ca80001e27983 */ /* 0x000ea80000300a00 */
[----:B------:R-:W2:Y:S04]  /*50050*/  LDL.LU.64 R204, [R1+0x1ae8] ;  /* 0x001ae80001cc7983 */ /* 0x000ea80000300a00 */
[----:B------:R-:W2:Y:S01]  /*50060*/  LDL.LU.64 R196, [R1+0x19e8] ;  /* 0x0019e80001c47983 */ /* 0x000ea20000300a00 */
[----:B----4-:R-:W-:-:S05]  /*50070*/  IMAD.WIDE R2, R252, 0x4, R6 ;  /* 0x00000004fc027825 */ /* 0x010fca00078e0206 */
[----:B------:R1:W-:Y:S04]  /*50080*/  STL.64 [R1+0x47d0], R2 ;  /* 0x0047d00201007387 */ /* 0x0003e80000100a00 */
[----:B------:R-:W4:Y:S04]  /*50090*/  LDL.LU.64 R198, [R1+0x19a8] ;  /* 0x0019a80001c67983 */ /* 0x000f280000300a00 */
[----:B------:R-:W4:Y:S04]  /*500a0*/  LDL.LU.64 R6, [R1+0x1958] ;  /* 0x0019580001067983 */ /* 0x000f280000300a00 */
[----:B------:R-:W4:Y:S04]  /*500b0*/  LDL.LU.64 R220, [R1+0x17a8] ;  /* 0x0017a80001dc7983 */ /* 0x000f280000300a00 */
[----:B------:R-:W4:Y:S01]  /*500c0*/  LDL.LU.64 R212, [R1+0x1438] ;  /* 0x0014380001d47983 */ /* 0x000f220000300a00 */
[----:B-1----:R-:W-:-:S05]  /*500d0*/  IMAD.WIDE R2, R252, 0x4, R4 ;  /* 0x00000004fc027825 */ /* 0x002fca00078e0204 */
[----:B------:R1:W-:Y:S04]  /*500e0*/  STL.64 [R1+0x47b8], R2 ;  /* 0x0047b80201007387 */ /* 0x0003e80000100a00 */
[----:B------:R-:W4:Y:S01]  /*500f0*/  LDL.LU.64 R4, [R1+0x13d8] ;  /* 0x0013d80001047983 */ /* 0x000f220000300a00 */
[----:B-1----:R-:W-:-:S03]  /*50100*/  IMAD.WIDE R2, R252, 0x4, R10 ;  /* 0x00000004fc027825 */ /* 0x002fc600078e020a */
[----:B------:R-:W4:Y:S01]  /*50110*/  LDL.LU.64 R10, [R1+0x1148] ;  /* 0x00114800010a7983 */ /* 0x000f220000300a00 */
[----:B------:R-:W-:-:S03]  /*50120*/  IMAD.WIDE R16, R252, 0x4, R224 ;  /* 0x00000004fc107825 */ /* 0x000fc600078e02e0 */
[----:B------:R1:W-:Y:S01]  /*50130*/  STL.64 [R1+0x47b0], R2 ;  /* 0x0047b00201007387 */ /* 0x0003e20000100a00 */
[----:B------:R-:W-:-:S03]  /*50140*/  IMAD.WIDE R14, R252, 0x4, R222 ;  /* 0x00000004fc0e7825 */ /* 0x000fc600078e02de */
[----:B------:R-:W-:Y:S04]  /*50150*/  STL.64 [R1+0x4798], R16 ;  /* 0x0047981001007387 */ /* 0x000fe80000100a00 */
[----:B------:R-:W4:Y:S01]  /*50160*/  LDL.LU.64 R200, [R1+0xf68] ;  /* 0x000f680001c87983 */ /* 0x000f220000300a00 */
[----:B-1----:R-:W-:-:S03]  /*50170*/  IMAD.WIDE R2, R252, 0x4, R8 ;  /* 0x00000004fc027825 */ /* 0x002fc600078e0208 */
[----:B------:R-:W-:Y:S04]  /*50180*/  STL.64 [R1+0x4790], R14 ;  /* 0x0047900e01007387 */ /* 0x000fe80000100a00 */
[----:B------:R-:W4:Y:S04]  /*50190*/  LDL.LU.64 R8, [R1+0xf28] ;  /* 0x000f280001087983 */ /* 0x000f280000300a00 */
[----:B------:R3:W-:Y:S04]  /*501a0*/  STL.64 [R1+0x2900], R2 ;  /* 0x0029000201007387 */ /* 0x0007e80000100a00 */
[----:B------:R-:W4:Y:S04]  /*501b0*/  LDL.LU.64 R202, [R1+0x2630] ;  /* 0x0026300001ca7983 */ /* 0x000f280000300a00 */
[----:B------:R-:W4:Y:S01]  /*501c0*/  LDL.LU.64 R210, [R1+0x2620] ;  /* 0x0026200001d27983 */ /* 0x000f220000300a00 */
[----:B---3--:R-:W-:-:S05]  /*501d0*/  IMAD.WIDE R2, R252, 0x4, R228 ;  /* 0x00000004fc027825 */ /* 0x008fca00078e02e4 */
[----:B------:R1:W-:Y:S04]  /*501e0*/  STL.64 [R1+0x28c8], R2 ;  /* 0x0028c80201007387 */ /* 0x0003e80000100a00 */
[----:B------:R-:W3:Y:S04]  /*501f0*/  LDL.LU.64 R224, [R1+0x2618] ;  /* 0x0026180001e07983 */ /* 0x000ee80000300a00 */
[----:B------:R-:W3:Y:S01]  /*50200*/  LDL.LU.64 R228, [R1+0x2610] ;  /* 0x0026100001e47983 */ /* 0x000ee20000300a00 */
[----:B------:R-:W-:-:S05]  /*50210*/  IMAD.WIDE R16, R252, 0x4, R214 ;  /* 0x00000004fc107825 */ /* 0x000fca00078e02d6 */
[----:B------:R1:W-:Y:S01]  /*50220*/  STL.64 [R1+0x28c0], R16 ;  /* 0x0028c01001007387 */ /* 0x0003e20000100a00 */
[----:B------:R-:W-:-:S03]  /*50230*/  IMAD.WIDE R14, R252, 0x4, R216 ;  /* 0x00000004fc0e7825 */ /* 0x000fc600078e02d8 */
[----:B------:R-:W3:Y:S04]  /*50240*/  LDL.LU.64 R222, [R1+0x2608] ;  /* 0x0026080001de7983 */ /* 0x000ee80000300a00 */
[----:B------:R2:W-:Y:S04]  /*50250*/  STL.64 [R1+0x2898], R14 ;  /* 0x0028980e01007387 */ /* 0x0005e80000100a00 */
[----:B------:R-:W3:Y:S01]  /*50260*/  LDL.LU.64 R214, [R1+0x2600] ;  /* 0x0026000001d67983 */ /* 0x000ee20000300a00 */
[----:B-1----:R-:W-:-:S05]  /*50270*/  IMAD.WIDE R2, R252, 0x4, R218 ;  /* 0x00000004fc027825 */ /* 0x002fca00078e02da */
[----:B------:R1:W-:Y:S04]  /*50280*/  STL.64 [R1+0x2890], R2 ;  /* 0x0028900201007387 */ /* 0x0003e80000100a00 */
[----:B------:R-:W3:Y:S04]  /*50290*/  LDL.LU.64 R216, [R1+0x25e8] ;  /* 0x0025e80001d87983 */ /* 0x000ee80000300a00 */
[----:B------:R-:W3:Y:S01]  /*502a0*/  LDL.LU.64 R218, [R1+0x25c8] ;  /* 0x0025c80001da7983 */ /* 0x000ee20000300a00 */
[----:B------:R-:W-:-:S05]  /*502b0*/  IMAD.WIDE R16, R252, 0x4, R208 ;  /* 0x00000004fc107825 */ /* 0x000fca00078e02d0 */
[----:B------:R1:W-:Y:S01]  /*502c0*/  STL.64 [R1+0x2888], R16 ;  /* 0x0028881001007387 */ /* 0x0003e20000100a00 */
[----:B--2---:R-:W-:-:S03]  /*502d0*/  IMAD.WIDE R14, R252, 0x4, R226 ;  /* 0x00000004fc0e7825 */ /* 0x004fc600078e02e2 */
[----:B------:R-:W2:Y:S01]  /*502e0*/  LDL.LU.64 R226, [R1+0x25c0] ;  /* 0x0025c00001e27983 */ /* 0x000ea20000300a00 */
[----:B-1----:R-:W-:-:S05]  /*502f0*/  IMAD.WIDE R2, R252, 0x4, R206 ;  /* 0x00000004fc027825 */ /* 0x002fca00078e02ce */
[----:B------:R1:W-:Y:S01]  /*50300*/  STL.64 [R1+0x2880], R2 ;  /* 0x0028800201007387 */ /* 0x0003e20000100a00 */
[----:B------:R-:W-:-:S03]  /*50310*/  IMAD.WIDE R16, R252, 0x4, R196 ;  /* 0x00000004fc107825 */ /* 0x000fc600078e02c4 */
[----:B------:R4:W-:Y:S01]  /*50320*/  STL.64 [R1+0x2848], R14 ;  /* 0x0028480e01007387 */ /* 0x0009e20000100a00 */
[----:B-1----:R-:W-:-:S05]  /*50330*/  IMAD.WIDE R2, R252, 0x4, R204 ;  /* 0x00000004fc027825 */ /* 0x002fca00078e02cc */
[----:B------:R1:W-:Y:S04]  /*50340*/  STL.64 [R1+0x2840], R2 ;  /* 0x0028400201007387 */ /* 0x0003e80000100a00 */
[----:B------:R4:W-:Y:S02]  /*50350*/  STL.64 [R1+0x2838], R16 ;  /* 0x0028381001007387 */ /* 0x0009e40000100a00 */
[----:B----4-:R-:W-:-:S04]  /*50360*/  IMAD.WIDE R14, R252, 0x4, R198 ;  /* 0x00000004fc0e7825 */ /* 0x010fc800078e02c6 */
[C---:B-1----:R-:W-:Y:S02]  /*50370*/  IMAD.WIDE R2, R252.reuse, 0x4, R6 ;  /* 0x00000004fc027825 */ /* 0x042fe400078e0206 */
[----:B------:R-:W4:Y:S02]  /*50380*/  LDL.LU.64 R6, [R1+0x25b8] ;  /* 0x0025b80001067983 */ /* 0x000f240000300a00 */
[C---:B------:R-:W-:Y:S02]  /*50390*/  IMAD.WIDE R16, R252.reuse, 0x4, R220 ;  /* 0x00000004fc107825 */ /* 0x040fe400078e02dc */
[----:B------:R-:W-:Y:S04]  /*503a0*/  STL.64 [R1+0x2830], R14 ;  /* 0x0028300e01007387 */ /* 0x000fe80000100a00 */
[----:B------:R1:W-:Y:S04]  /*503b0*/  STL.64 [R1+0x2828], R2 ;  /* 0x0028280201007387 */ /* 0x0003e80000100a00 */
[----:B------:R-:W-:Y:S01]  /*503c0*/  STL.64 [R1+0x2820], R16 ;  /* 0x0028201001007387 */ /* 0x000fe20000100a00 */
[----:B-1----:R-:W-:-:S04]  /*503d0*/  IMAD.WIDE R2, R252, 0x4, R212 ;  /* 0x00000004fc027825 */ /* 0x002fc800078e02d4 */
[C---:B------:R-:W-:Y:S02]  /*503e0*/  IMAD.WIDE R14, R252.reuse, 0x4, R4 ;  /* 0x00000004fc0e7825 */ /* 0x040fe400078e0204 */
[----:B------:R-:W4:Y:S04]  /*503f0*/  LDL.LU.64 R4, [R1+0x25b0] ;  /* 0x0025b00001047983 */ /* 0x000f280000300a00 */
[----:B------:R1:W-:Y:S04]  /*50400*/  STL.64 [R1+0x2808], R2 ;  /* 0x0028080201007387 */ /* 0x0003e80000100a00 */
[----:B------:R1:W-:Y:S04]  /*50410*/  STL.64 [R1+0x2800], R14 ;  /* 0x0028000e01007387 */ /* 0x0003e80000100a00 */
[----:B------:R-:W4:Y:S01]  /*50420*/  LDL.LU.64 R220, [R1+0x25a8] ;  /* 0x0025a80001dc7983 */ /* 0x000f220000300a00 */
[----:B-1----:R-:W-:-:S03]  /*50430*/  IMAD.WIDE R2, R252, 0x4, R10 ;  /* 0x00000004fc027825 */ /* 0x002fc600078e020a */
[----:B------:R-:W4:Y:S04]  /*50440*/  LDL.LU.64 R212, [R1+0x25a0] ;  /* 0x0025a00001d47983 */ /* 0x000f280000300a00 */
[----:B------:R1:W-:Y:S04]  /*50450*/  STL.64 [R1+0x27f8], R2 ;  /* 0x0027f80201007387 */ /* 0x0003e80000100a00 */
[----:B------:R-:W4:Y:S01]  /*50460*/  LDL.LU.64 R10, [R1+0x2590] ;  /* 0x00259000010a7983 */ /* 0x000f220000300a00 */
[----:B------:R-:W-:-:S04]  /*50470*/  IMAD.WIDE R14, R252, 0x4, R200 ;  /* 0x00000004fc0e7825 */ /* 0x000fc800078e02c8 */
[C---:B-1----:R-:W-:Y:S02]  /*50480*/  IMAD.WIDE R2, R252.reuse, 0x4, R8 ;  /* 0x00000004fc027825 */ /* 0x042fe400078e0208 */
[----:B------:R-:W4:Y:S04]  /*50490*/  LDL.LU.64 R8, [R1+0x2588] ;  /* 0x0025880001087983 */ /* 0x000f280000300a00 */
[----:B------:R3:W-:Y:S01]  /*504a0*/  STL.64 [R1+0x27f0], R14 ;  /* 0x0027f00e01007387 */ /* 0x0007e20000100a00 */
[----:B------:R-:W-:-:S04]  /*504b0*/  IMAD.WIDE R92, R252, 0x4, R202 ;  /* 0x00000004fc5c7825 */ /* 0x000fc800078e02ca */
[C---:B------:R-:W-:Y:S01]  /*504c0*/  IMAD.WIDE R16, R252.reuse, 0x4, R210 ;  /* 0x00000004fc107825 */ /* 0x040fe200078e02d2 */
[----:B------:R1:W-:Y:S04]  /*504d0*/  STL.64 [R1+0x27e8], R2 ;  /* 0x0027e80201007387 */ /* 0x0003e80000100a00 */
[----:B------:R-:W-:Y:S01]  /*504e0*/  STL.64 [R1+0x27d8], R16 ;  /* 0x0027d81001007387 */ /* 0x000fe20000100a00 */
[----:B---3--:R-:W-:-:S04]  /*504f0*/  IMAD.WIDE R14, R252, 0x4, R224 ;  /* 0x00000004fc0e7825 */ /* 0x008fc800078e02e0 */
[C---:B-1----:R-:W-:Y:S02]  /*50500*/  IMAD.WIDE R2, R252.reuse, 0x4, R228 ;  /* 0x00000004fc027825 */ /* 0x042fe400078e02e4 */
[----:B------:R-:W3:Y:S04]  /*50510*/  LDL.LU.64 R228, [R1+0x2580] ;  /* 0x0025800001e47983 */ /* 0x000ee80000300a00 */
[----:B------:R-:W-:Y:S04]  /*50520*/  STL.64 [R1+0x27d0], R14 ;  /* 0x0027d00e01007387 */ /* 0x000fe80000100a00 */
[----:B------:R-:W-:Y:S04]  /*50530*/  STL.64 [R1+0x27e0], R92 ;  /* 0x0027e05c01007387 */ /* 0x000fe80000100a00 */
[----:B------:R1:W-:Y:S04]  /*50540*/  STL.64 [R1+0x27c8], R2 ;  /* 0x0027c80201007387 */ /* 0x0003e80000100a00 */
[----:B------:R-:W-:Y:S01]  /*50550*/  STL.64 [R1+0x7c40], R92 ;  /* 0x007c405c01007387 */ /* 0x000fe20000100a00 */
[----:B-1----:R-:W-:-:S05]  /*50560*/  IMAD.WIDE R2, R252, 0x4, R222 ;  /* 0x00000004fc027825 */ /* 0x002fca00078e02de */
[----:B------:R1:W-:Y:S01]  /*50570*/  STL.64 [R1+0x27c0], R2 ;  /* 0x0027c00201007387 */ /* 0x0003e20000100a00 */
[----:B------:R-:W-:-:S03]  /*50580*/  IMAD.WIDE R122, R252, 0x4, R214 ;  /* 0x00000004fc7a7825 */ /* 0x000fc600078e02d6 */
[----:B------:R-:W3:Y:S04]  /*50590*/  LDL.LU.64 R202, [R1+0x2578] ;  /* 0x0025780001ca7983 */ /* 0x000ee80000300a00 */
[----:B------:R-:W3:Y:S01]  /*505a0*/  LDL.LU.64 R214, [R1+0x2570] ;  /* 0x0025700001d67983 */ /* 0x000ee20000300a00 */
[----:B-1----:R-:W-:-:S05]  /*505b0*/  IMAD.WIDE R2, R252, 0x4, R218 ;  /* 0x00000004fc027825 */ /* 0x002fca00078e02da */
[----:B------:R2:W-:Y:S04]  /*505c0*/  STL.64 [R1+0x27a8], R2 ;  /* 0x0027a80201007387 */ /* 0x0005e80000100a00 */
[----:B------:R-:W3:Y:S01]  /*505d0*/  LDL.LU.64 R218, [R1+0x2558] ;  /* 0x0025580001da7983 */ /* 0x000ee20000300a00 */
[----:B------:R-:W-:-:S03]  /*505e0*/  IMAD.WIDE R90, R252, 0x4, R216 ;  /* 0x00000004fc5a7825 */ /* 0x000fc600078e02d8 */
[----:B------:R-:W3:Y:S01]  /*505f0*/  LDL.LU.64 R216, [R1+0x2548] ;  /* 0x0025480001d87983 */ /* 0x000ee20000300a00 */
[----:B--2---:R-:W-:-:S03]  /*50600*/  IMAD.WIDE R2, R252, 0x4, R226 ;  /* 0x00000004fc027825 */ /* 0x004fc600078e02e2 */
[----:B------:R-:W2:Y:S04]  /*50610*/  LDL.LU.64 R226, [R1+0x2540] ;  /* 0x0025400001e27983 */ /* 0x000ea80000300a00 */
[----:B------:R4:W-:Y:S04]  /*50620*/  STL.64 [R1+0x27a0], R2 ;  /* 0x0027a00201007387 */ /* 0x0009e80000100a00 */
[----:B------:R-:W-:Y:S04]  /*50630*/  STL.64 [R1+0x27b8], R122 ;  /* 0x0027b87a01007387 */ /* 0x000fe80000100a00 */
[----:B------:R-:W-:Y:S01]  /*50640*/  STL.64 [R1+0x7c48], R122 ;  /* 0x007c487a01007387 */ /* 0x000fe20000100a00 */
[----:B----4-:R-:W-:-:S03]  /*50650*/  IMAD.WIDE R2, R252, 0x4, R6 ;  /* 0x00000004fc027825 */ /* 0x010fc600078e0206 */
[----:B------:R-:W4:Y:S04]  /*50660*/  LDL.LU.64 R6, [R1+0x2528] ;  /* 0x0025280001067983 */ /* 0x000f280000300a00 */
[----:B------:R-:W-:Y:S04]  /*50670*/  STL.64 [R1+0x27b0], R90 ;  /* 0x0027b05a01007387 */ /* 0x000fe80000100a00 */
[----:B------:R1:W-:Y:S04]  /*50680*/  STL.64 [R1+0x2798], R2 ;  /* 0x0027980201007387 */ /* 0x0003e80000100a00 */
[----:B------:R-:W-:Y:S01]  /*50690*/  STL.64 [R1+0x7c50], R90 ;  /* 0x007c505a01007387 */ /* 0x000fe20000100a00 */
[----:B-1----:R-:W-:-:S03]  /*506a0*/  IMAD.WIDE R2, R252, 0x4, R4 ;  /* 0x00000004fc027825 */ /* 0x002fc600078e0204 */
[----:B------:R-:W4:Y:S04]  /*506b0*/  LDL.LU.64 R4, [R1+0x2520] ;  /* 0x0025200001047983 */ /* 0x000f280000300a00 */
[----:B------:R1:W-:Y:S04]  /*506c0*/  STL.64 [R1+0x2790], R2 ;  /* 0x0027900201007387 */ /* 0x0003e80000100a00 */
[----:B------:R-:W4:Y:S01]  /*506d0*/  LDL.LU.64 R210, [R1+0x2518] ;  /* 0x0025180001d27983 */ /* 0x000f220000300a00 */
[----:B-1----:R-:W-:-:S03]  /*506e0*/  IMAD.WIDE R2, R252, 0x4, R10 ;  /* 0x00000004fc027825 */ /* 0x002fc600078e020a */
[----:B------:R-:W4:Y:S04]  /*506f0*/  LDL.LU.64 R10, [R1+0x2510] ;  /* 0x00251000010a7983 */ /* 0x000f280000300a00 */
[----:B------:R1:W-:Y:S04]  /*50700*/  STL.64 [R1+0x2768], R2 ;  /* 0x0027680201007387 */ /* 0x0003e80000100a00 */
[----:B------:R-:W4:Y:S04]  /*50710*/  LDL.LU.64 R224, [R1+0x2500] ;  /* 0x0025000001e07983 */ /* 0x000f280000300a00 */
[----:B------:R-:W4:Y:S01]  /*50720*/  LDL.LU.64 R222, [R1+0x2488] ;  /* 0x0024880001de7983 */ /* 0x000f220000300a00 */
[----:B-1----:R-:W-:-:S05]  /*50730*/  IMAD.WIDE R2, R252, 0x4, R8 ;  /* 0x00000004fc027825 */ /* 0x002fca00078e0208 */
[----:B------:R3:W-:Y:S04]  /*50740*/  STL.64 [R1+0x2760], R2 ;  /* 0x0027600201007387 */ /* 0x0007e80000100a00 */
[----:B------:R-:W4:Y:S01]  /*50750*/  LDL.LU.64 R8, [R1+0x2450] ;  /* 0x0024500001087983 */ /* 0x000f220000300a00 */
[----:B------:R-:W-:-:S05]  /*50760*/  IMAD.WIDE R124, R252, 0x4, R220 ;  /* 0x00000004fc7c7825 */ /* 0x000fca00078e02dc */
[----:B------:R-:W-:Y:S01]  /*50770*/  STL.64 [R1+0x2778], R124 ;  /* 0x0027787c01007387 */ /* 0x000fe20000100a00 */
[----:B------:R-:W-:-:S03]  /*50780*/  IMAD.WIDE R88, R252, 0x4, R212 ;  /* 0x00000004fc587825 */ /* 0x000fc600078e02d4 */
[----:B------:R-:W-:Y:S04]  /*50790*/  STL.64 [R1+0x7c58], R124 ;  /* 0x007c587c01007387 */ /* 0x000fe80000100a00 */
[----:B------:R-:W4:Y:S04]  /*507a0*/  LDL.LU.64 R220, [R1+0x23f0] ;  /* 0x0023f00001dc7983 */ /* 0x000f280000300a00 */
[----:B------:R-:W4:Y:S01]  /*507b0*/  LDL.LU.64 R212, [R1+0x23b8] ;  /* 0x0023b80001d47983 */ /* 0x000f220000300a00 */
[----:B---3--:R-:W-:-:S05]  /*507c0*/  IMAD.WIDE R2, R252, 0x4, R228 ;  /* 0x00000004fc027825 */ /* 0x008fca00078e02e4 */
[----:B------:R1:W-:Y:S04]  /*507d0*/  STL.64 [R1+0x2758], R2 ;  /* 0x0027580201007387 */ /* 0x0003e80000100a00 */
[----:B------:R-:W3:Y:S04]  /*507e0*/  LDL.LU.64 R228, [R1+0x2380] ;  /* 0x0023800001e47983 */ /* 0x000ee80000300a00 */
[----:B------:R-:W-:Y:S04]  /*507f0*/  STL.64 [R1+0x2770], R88 ;  /* 0x0027705801007387 */ /* 0x000fe80000100a00 */
[----:B------:R-:W-:Y:S01]  /*50800*/  STL.64 [R1+0x7c60], R88 ;  /* 0x007c605801007387 */ /* 0x000fe20000100a00 */
[----:B-1----:R-:W-:-:S05]  /*50810*/  IMAD.WIDE R2, R252, 0x4, R202 ;  /* 0x00000004fc027825 */ /* 0x002fca00078e02ca */
[----:B------:R2:W-:Y:S01]  /*50820*/  STL.64 [R1+0x2750], R2 ;  /* 0x0027500201007387 */ /* 0x0005e20000100a00 */
[----:B------:R-:W-:-:S03]  /*50830*/  IMAD.WIDE R86, R252, 0x4, R218 ;  /* 0x00000004fc567825 */ /* 0x000fc600078e02da */
[----:B------:R-:W3:Y:S01]  /*50840*/  LDL.LU.64 R218, [R1+0x2340] ;  /* 0x0023400001da7983 */ /* 0x000ee20000300a00 */
[----:B--2---:R-:W-:-:S03]  /*50850*/  IMAD.WIDE R2, R252, 0x4, R226 ;  /* 0x00000004fc027825 */ /* 0x004fc600078e02e2 */
[----:B------:R-:W2:Y:S01]  /*50860*/  LDL.LU.64 R226, [R1+0x2300] ;  /* 0x0023000001e27983 */ /* 0x000ea20000300a00 */
[----:B------:R-:W-:-:S04]  /*50870*/  IMAD.WIDE R14, R252, 0x4, R216 ;  /* 0x00000004fc0e7825 */ /* 0x000fc800078e02d8 */
[C---:B------:R-:W-:Y:S01]  /*50880*/  IMAD.WIDE R126, R252.reuse, 0x4, R214 ;  /* 0x00000004fc7e7825 */ /* 0x040fe200078e02d6 */
[----:B------:R-:W-:Y:S04]  /*50890*/  STL.64 [R1+0x2728], R14 ;  /* 0x0027280e01007387 */ /* 0x000fe80000100a00 */
[----:B------:R-:W-:Y:S04]  /*508a0*/  STL.64 [R1+0x2748], R126 ;  /* 0x0027487e01007387 */ /* 0x000fe80000100a00 */
[----:B------:R4:W-:Y:S04]  /*508b0*/  STL.64 [R1+0x2718], R2 ;  /* 0x0027180201007387 */ /* 0x0009e80000100a00 */
[----:B------:R-:W-:Y:S01]  /*508c0*/  STL.64 [R1+0x7c68], R126 ;  /* 0x007c687e01007387 */ /* 0x000fe20000100a00 */
[----:B----4-:R-:W-:-:S03]  /*508d0*/  IMAD.WIDE R2, R252, 0x4, R6 ;  /* 0x00000004fc027825 */ /* 0x010fc600078e0206 */
[----:B------:R-:W4:Y:S04]  /*508e0*/  LDL.LU.64 R6, [R1+0x22b0] ;  /* 0x0022b00001067983 */ /* 0x000f280000300a00 */
[----:B------:R-:W-:Y:S04]  /*508f0*/  STL.64 [R1+0x2740], R86 ;  /* 0x0027405601007387 */ /* 0x000fe80000100a00 */
[----:B------:R1:W-:Y:S04]  /*50900*/  STL.64 [R1+0x2710], R2 ;  /* 0x0027100201007387 */ /* 0x0003e80000100a00 */
[----:B------:R-:W-:Y:S04]  /*50910*/  STL.64 [R1+0x7c70], R86 ;  /* 0x007c705601007387 */ /* 0x000fe80000100a00 */
[----:B------:R-:W4:Y:S04]  /*50920*/  LDL.LU.64 R214, [R1+0x2270] ;  /* 0x0022700001d67983 */ /* 0x000f280000300a00 */
[----:B------:R-:W4:Y:S01]  /*50930*/  LDL.LU.64 R216, [R1+0x2220] ;  /* 0x0022200001d87983 */ /* 0x000f220000300a00 */
[----:B-1----:R-:W-:-:S05]  /*50940*/  IMAD.WIDE R2, R252, 0x4, R4 ;  /* 0x00000004fc027825 */ /* 0x002fca00078e0204 */
[----:B------:R1:W-:Y:S04]  /*50950*/  STL.64 [R1+0x26f8], R2 ;  /* 0x0026f80201007387 */ /* 0x0003e80000100a00 */
[----:B------:R-:W4:Y:S01]  /*50960*/  LDL.LU.64 R4, [R1+0x21b0] ;  /* 0x0021b00001047983 */ /* 0x000f220000300a00 */
[----:B------:R-:W-:-:S04]  /*50970*/  IMAD.WIDE R128, R252, 0x4, R210 ;  /* 0x00000004fc807825 */ /* 0x000fc800078e02d2 */
[C---:B------:R-:W-:Y:S02]  /*50980*/  IMAD.WIDE R84, R252.reuse, 0x4, R10 ;  /* 0x00000004fc547825 */ /* 0x040fe400078e020a */
[----:B------:R-:W4:Y:S02]  /*50990*/  LDL.LU.64 R10, [R1+0x2170] ;  /* 0x00217000010a7983 */ /* 0x000f240000300a00 */
[C---:B------:R-:W-:Y:S02]  /*509a0*/  IMAD.WIDE R14, R252.reuse, 0x4, R224 ;  /* 0x00000004fc0e7825 */ /* 0x040fe400078e02e0 */
[----:B------:R-:W-:Y:S02]  /*509b0*/  STL.64 [R1+0x26f0], R128 ;  /* 0x0026f08001007387 */ /* 0x000fe40000100a00 */
[C---:B-1----:R-:W-:Y:S02]  /*509c0*/  IMAD.WIDE R2, R252.reuse, 0x4, R222 ;  /* 0x00000004fc027825 */ /* 0x042fe400078e02de */
[----:B------:R-:W-:Y:S04]  /*509d0*/  STL.64 [R1+0x26e0], R14 ;  /* 0x0026e00e01007387 */ /* 0x000fe80000100a00 */
[----:B------:R-:W-:Y:S04]  /*509e0*/  STL.64 [R1+0x7c78], R128 ;  /* 0x007c788001007387 */ /* 0x000fe80000100a00 */
[----:B------:R1:W-:Y:S02]  /*509f0*/  STL.64 [R1+0x26c8], R2 ;  /* 0x0026c80201007387 */ /* 0x0003e40000100a00 */
[----:B-1----:R-:W-:-:S02]  /*50a00*/  IMAD.WIDE R2, R252, 0x4, R8 ;  /* 0x00000004fc027825 */ /* 0x002fc400078e0208 */
[----:B------:R-:W4:Y:S02]  /*50a10*/  LDL.LU.64 R8, [R1+0x2130] ;  /* 0x0021300001087983 */ /* 0x000f240000300a00 */
[C---:B------:R-:W-:Y:S02]  /*50a20*/  IMAD.WIDE R16, R252.reuse, 0x4, R220 ;  /* 0x00000004fc107825 */ /* 0x040fe400078e02dc */
[----:B------:R-:W-:Y:S02]  /*50a30*/  STL.64 [R1+0x26e8], R84 ;  /* 0x0026e85401007387 */ /* 0x000fe40000100a00 */
[C---:B------:R-:W-:Y:S02]  /*50a40*/  IMAD.WIDE R14, R252.reuse, 0x4, R212 ;  /* 0x00000004fc0e7825 */ /* 0x040fe400078e02d4 */
[----:B------:R3:W-:Y:S04]  /*50a50*/  STL.64 [R1+0x26c0], R2 ;  /* 0x0026c00201007387 */ /* 0x0007e80000100a00 */
[----:B------:R-:W-:Y:S04]  /*50a60*/  STL.64 [R1+0x7c80], R84 ;  /* 0x007c805401007387 */ /* 0x000fe80000100a00 */
[----:B------:R-:W-:Y:S04]  /*50a70*/  STL.64 [R1+0x26b8], R16 ;  /* 0x0026b81001007387 */ /* 0x000fe80000100a00 */
[----:B------:R-:W4:Y:S04]  /*50a80*/  LDL.LU.64 R186, [R1+0x20e0] ;  /* 0x0020e00001ba7983 */ /* 0x000f280000300a00 */
[----:B------:R-:W-:Y:S04]  /*50a90*/  STL.64 [R1+0x26b0], R14 ;  /* 0x0026b00e01007387 */ /* 0x000fe80000100a00 */
[----:B------:R-:W4:Y:S01]  /*50aa0*/  LDL.LU.64 R194, [R1+0x2090] ;  /* 0x0020900001c27983 */ /* 0x000f220000300a00 */
[----:B---3--:R-:W-:-:S05]  /*50ab0*/  IMAD.WIDE R2, R252, 0x4, R228 ;  /* 0x00000004fc027825 */ /* 0x008fca00078e02e4 */
[----:B------:R1:W-:Y:S04]  /*50ac0*/  STL.64 [R1+0x26a8], R2 ;  /* 0x0026a80201007387 */ /* 0x0003e80000100a00 */
[----:B------:R-:W3:Y:S04]  /*50ad0*/  LDL.LU.64 R228, [R1+0x1fe0] ;  /* 0x001fe00001e47983 */ /* 0x000ee80000300a00 */
[----:B------:R-:W3:Y:S04]  /*50ae0*/  LDL.LU.64 R208, [R1+0x1eb0] ;  /* 0x001eb00001d07983 */ /* 0x000ee80000300a00 */
[----:B------:R-:W3:Y:S01]  /*50af0*/  LDL.LU.64 R206, [R1+0x1e30] ;  /* 0x001e300001ce7983 */ /* 0x000ee20000300a00 */
[----:B-1----:R-:W-:-:S05]  /*50b00*/  IMAD.WIDE R2, R252, 0x4, R218 ;  /* 0x00000004fc027825 */ /* 0x002fca00078e02da */
[----:B------:R2:W-:Y:S04]  /*50b10*/  STL.64 [R1+0x26a0], R2 ;  /* 0x0026a00201007387 */ /* 0x0005e80000100a00 */
[----:B------:R-:W3:Y:S04]  /*50b20*/  LDL.LU.64 R220, [R1+0x1dd0] ;  /* 0x001dd00001dc7983 */ /* 0x000ee80000300a00 */
        /* <DEDUP_REMOVED lines=8> */
[----:B------:R-:W4:Y:S01]  /*50bb0*/  LDL.LU.64 R6, [R1+0x1950] ;  /* 0x0019500001067983 */ /* 0x000f220000300a00 */
[----:B------:R-:W-:-:S04]  /*50bc0*/  IMAD.WIDE R16, R252, 0x4, R214 ;  /* 0x00000004fc107825 */ /* 0x000fc800078e02d6 */
[C---:B------:R-:W-:Y:S01]  /*50bd0*/  IMAD.WIDE R14, R252.reuse, 0x4, R216 ;  /* 0x00000004fc0e7825 */ /* 0x040fe200078e02d8 */
[----:B------:R-:W-:Y:S04]  /*50be0*/  STL.64 [R1+0x2678], R16 ;  /* 0x0026781001007387 */ /* 0x000fe80000100a00 */
[----:B------:R-:W4:Y:S04]  /*50bf0*/  LDL.LU.64 R196, [R1+0x17a0] ;  /* 0x0017a00001c47983 */ /* 0x000f280000300a00 */
[----:B------:R-:W-:Y:S01]  /*50c00*/  STL.64 [R1+0x2670], R14 ;  /* 0x0026700e01007387 */ /* 0x000fe20000100a00 */
[----:B-1----:R-:W-:-:S03]  /*50c10*/  IMAD.WIDE R2, R252, 0x4, R4 ;  /* 0x00000004fc027825 */ /* 0x002fc600078e0204 */
[----:B------:R-:W4:Y:S04]  /*50c20*/  LDL.LU.64 R4, [R1+0x1430] ;  /* 0x0014300001047983 */ /* 0x000f280000300a00 */
[----:B------:R1:W-:Y:S04]  /*50c30*/  STL.64 [R1+0x2668], R2 ;  /* 0x0026680201007387 */ /* 0x0003e80000100a00 */
[----:B------:R-:W4:Y:S04]  /*50c40*/  LDL.LU.64 R198, [R1+0x13d0] ;  /* 0x0013d00001c67983 */ /* 0x000f280000300a00 */
[----:B------:R-:W4:Y:S01]  /*50c50*/  LDL.LU.64 R200, [R1+0x1140] ;  /* 0x0011400001c87983 */ /* 0x000f220000300a00 */
[----:B-1----:R-:W-:-:S05]  /*50c60*/  IMAD.WIDE R2, R252, 0x4, R10 ;  /* 0x00000004fc027825 */ /* 0x002fca00078e020a */
[----:B------:R1:W-:Y:S04]  /*50c70*/  STL.64 [R1+0x2660], R2 ;  /* 0x0026600201007387 */ /* 0x0003e80000100a00 */
[----:B------:R-:W4:Y:S04]  /*50c80*/  LDL.LU.64 R202, [R1+0xf60] ;  /* 0x000f600001ca7983 */ /* 0x000f280000300a00 */
[----:B------:R-:W4:Y:S04]  /*50c90*/  LDL.LU.64 R210, [R1+0xf20] ;  /* 0x000f200001d27983 */ /* 0x000f280000300a00 */
[----:B------:R-:W4:Y:S04]  /*50ca0*/  LDL.LU.64 R224, [R1+0x24c8] ;  /* 0x0024c80001e07983 */ /* 0x000f280000300a00 */
[----:B------:R-:W4:Y:S04]  /*50cb0*/  LDL.LU.64 R222, [R1+0x24c0] ;  /* 0x0024c00001de7983 */ /* 0x000f280000300a00 */
[----:B------:R-:W4:Y:S04]  /*50cc0*/  LDL.LU.64 R10, [R1+0x24a8] ;  /* 0x0024a800010a7983 */ /* 0x000f280000300a00 */
[----:B------:R-:W4:Y:S01]  /*50cd0*/  LDL.LU.64 R214, [R1+0x24a0] ;  /* 0x0024a00001d67983 */ /* 0x000f220000300a00 */
[----:B-1----:R-:W-:-:S03]  /*50ce0*/  IMAD.WIDE R2, R252, 0x4, R8 ;  /* 0x00000004fc027825 */ /* 0x002fc600078e0208 */
[----:B------:R-:W4:Y:S04]  /*50cf0*/  LDL.LU.64 R216, [R1+0x2498] ;  /* 0x0024980001d87983 */ /* 0x000f280000300a00 */
[----:B------:R3:W-:Y:S04]  /*50d00*/  STL.64 [R1+0x2658], R2 ;  /* 0x0026580201007387 */ /* 0x0007e80000100a00 */
[----:B------:R-:W4:Y:S01]  /*50d10*/  LDL.LU.64 R8, [R1+0x2480] ;  /* 0x0024800001087983 */ /* 0x000f220000300a00 */
[----:B------:R-:W-:-:S05]  /*50d20*/  IMAD.WIDE R16, R252, 0x4, R186 ;  /* 0x00000004fc107825 */ /* 0x000fca00078e02ba */
[----:B------:R1:W-:Y:S01]  /*50d30*/  STL.64 [R1+0x2650], R16 ;  /* 0x0026501001007387 */ /* 0x0003e20000100a00 */
[----:B------:R-:W-:-:S04]  /*50d40*/  IMAD.WIDE R14, R252, 0x4, R194 ;  /* 0x00000004fc0e7825 */ /* 0x000fc800078e02c2 */
[C---:B---3--:R-:W-:Y:S02]  /*50d50*/  IMAD.WIDE R2, R252.reuse, 0x4, R228 ;  /* 0x00000004fc027825 */ /* 0x048fe400078e02e4 */
[----:B------:R-:W3:Y:S02]  /*50d60*/  LDL.LU.64 R228, [R1+0x2478] ;  /* 0x0024780001e47983 */ /* 0x000ee40000300a00 */
[C---:B-1----:R-:W-:Y:S02]  /*50d70*/  IMAD.WIDE R16, R252.reuse, 0x4, R208 ;  /* 0x00000004fc107825 */ /* 0x042fe400078e02d0 */
[----:B------:R1:W-:Y:S04]  /*50d80*/  STL.64 [R1+0x2648], R14 ;  /* 0x0026480e01007387 */ /* 0x0003e80000100a00 */
[----:B------:R1:W-:Y:S04]  /*50d90*/  STL.64 [R1+0x2640], R2 ;  /* 0x0026400201007387 */ /* 0x0003e80000100a00 */
[----:B------:R-:W-:Y:S01]  /*50da0*/  STL.64 [R1+0x2638], R16 ;  /* 0x0026381001007387 */ /* 0x000fe20000100a00 */
[----:B-1----:R-:W-:-:S04]  /*50db0*/  IMAD.WIDE R14, R252, 0x4, R206 ;  /* 0x00000004fc0e7825 */ /* 0x002fc800078e02ce */
[C---:B------:R-:W-:Y:S02]  /*50dc0*/  IMAD.WIDE R2, R252.reuse, 0x4, R220 ;  /* 0x00000004fc027825 */ /* 0x040fe400078e02dc */
[----:B------:R-:W3:Y:S04]  /*50dd0*/  LDL.LU.64 R220, [R1+0x2470] ;  /* 0x0024700001dc7983 */ /* 0x000ee80000300a00 */
[----:B------:R-:W-:Y:S04]  /*50de0*/  STL.64 [R1+0x2630], R14 ;  /* 0x0026300e01007387 */ /* 0x000fe80000100a00 */
[----:B------:R2:W-:Y:S02]  /*50df0*/  STL.64 [R1+0x2628], R2 ;  /* 0x0026280201007387 */ /* 0x0005e40000100a00 */
[----:B--2---:R-:W-:-:S02]  /*50e00*/  IMAD.WIDE R2, R252, 0x4, R226 ;  /* 0x00000004fc027825 */ /* 0x004fc400078e02e2 */
[----:B------:R-:W2:Y:S02]  /*50e10*/  LDL.LU.64 R226, [R1+0x2468] ;  /* 0x0024680001e27983 */ /* 0x000ea40000300a00 */
[----:B------:R-:W-:-:S04]  /*50e20*/  IMAD.WIDE R14, R252, 0x4, R204 ;  /* 0x00000004fc0e7825 */ /* 0x000fc800078e02cc */
[C---:B------:R-:W-:Y:S01]  /*50e30*/  IMAD.WIDE R16, R252.reuse, 0x4, R212 ;  /* 0x00000004fc107825 */ /* 0x040fe200078e02d4 */
[----:B------:R1:W-:Y:S04]  /*50e40*/  STL.64 [R1+0x2620], R14 ;  /* 0x0026200e01007387 */ /* 0x0003e80000100a00 */
[----:B------:R4:W-:Y:S04]  /*50e50*/  STL.64 [R1+0x2618], R2 ;  /* 0x0026180201007387 */ /* 0x0009e80000100a00 */
[----:B------:R-:W-:Y:S01]  /*50e60*/  STL.64 [R1+0x2610], R16 ;  /* 0x0026101001007387 */ /* 0x000fe20000100a00 */
[----:B-1----:R-:W-:-:S03]  /*50e70*/  IMAD.WIDE R14, R252, 0x4, R218 ;  /* 0x00000004fc0e7825 */ /* 0x002fc600078e02da */
[----:B------:R-:W2:Y:S04]  /*50e80*/  LDL.LU.64 R212, [R1+0x2460] ;  /* 0x0024600001d47983 */ /* 0x000ea80000300a00 */
[----:B------:R-:W-:Y:S04]  /*50e90*/  STL.64 [R1+0x2608], R14 ;  /* 0x0026080e01007387 */ /* 0x000fe80000100a00 */
[----:B------:R-:W2:Y:S01]  /*50ea0*/  LDL.LU.64 R218, [R1+0x2448] ;  /* 0x0024480001da7983 */ /* 0x000ea20000300a00 */
[----:B----4-:R-:W-:-:S05]  /*50eb0*/  IMAD.WIDE R2, R252, 0x4, R6 ;  /* 0x00000004fc027825 */ /* 0x010fca00078e0206 */
[----:B------:R1:W-:Y:S04]  /*50ec0*/  STL.64 [R1+0x2600], R2 ;  /* 0x0026000201007387 */ /* 0x0003e80000100a00 */
[----:B------:R-:W4:Y:S01]  /*50ed0*/  LDL.LU.64 R6, [R1+0x2440] ;  /* 0x0024400001067983 */ /* 0x000f220000300a00 */
[----:B-1----:R-:W-:-:S04]  /*50ee0*/  IMAD.WIDE R2, R252, 0x4, R196 ;  /* 0x00000004fc027825 */ /* 0x002fc800078e02c4 */
[C---:B------:R-:W-:Y:S02]  /*50ef0*/  IMAD.WIDE R14, R252.reuse, 0x4, R4 ;  /* 0x00000004fc0e7825 */ /* 0x040fe400078e0204 */
[----:B------:R-:W4:Y:S04]  /*50f00*/  LDL.LU.64 R4, [R1+0x2418] ;  /* 0x0024180001047983 */ /* 0x000f280000300a00 */
[----:B------:R1:W-:Y:S04]  /*50f10*/  STL.64 [R1+0x25e8], R2 ;  /* 0x0025e80201007387 */ /* 0x0003e80000100a00 */
[----:B------:R1:W-:Y:S01]  /*50f20*/  STL.64 [R1+0x25e0], R14 ;  /* 0x0025e00e01007387 */ /* 0x0003e20000100a00 */
[----:B------:R-:W-:-:S04]  /*50f30*/  IMAD.WIDE R16, R252, 0x4, R200 ;  /* 0x00000004fc107825 */ /* 0x000fc800078e02c8 */
[----:B-1----:R-:W-:-:S05]  /*50f40*/  IMAD.WIDE R2, R252, 0x4, R198 ;  /* 0x00000004fc027825 */ /* 0x002fca00078e02c6 */
[----:B------:R1:W-:Y:S01]  /*50f50*/  STL.64 [R1+0x25c8], R2 ;  /* 0x0025c80201007387 */ /* 0x0003e20000100a00 */
[----:B------:R-:W-:-:S03]  /*50f60*/  IMAD.WIDE R14, R252, 0x4, R202 ;  /* 0x00000004fc0e7825 */ /* 0x000fc600078e02ca */
[----:B------:R1:W-:Y:S04]  /*50f70*/  STL.64 [R1+0x25c0], R16 ;  /* 0x0025c01001007387 */ /* 0x0003e80000100a00 */
[----:B------:R1:W-:Y:S02]  /*50f80*/  STL.64 [R1+0x25b8], R14 ;  /* 0x0025b80e01007387 */ /* 0x0003e40000100a00 */
[----:B-1----:R-:W-:-:S04]  /*50f90*/  IMAD.WIDE R2, R252, 0x4, R210 ;  /* 0x00000004fc027825 */ /* 0x002fc800078e02d2 */
[C---:B------:R-:W-:Y:S01]  /*50fa0*/  IMAD.WIDE R16, R252.reuse, 0x4, R224 ;  /* 0x00000004fc107825 */ /* 0x040fe200078e02e0 */
[----:B------:R1:W-:Y:S03]  /*50fb0*/  STL.64 [R1+0x25b0], R2 ;  /* 0x0025b00201007387 */ /* 0x0003e60000100a00 */
[C---:B------:R-:W-:Y:S01]  /*50fc0*/  IMAD.WIDE R14, R252.reuse, 0x4, R222 ;  /* 0x00000004fc0e7825 */ /* 0x040fe200078e02de */
[----:B------:R-:W-:Y:S03]  /*50fd0*/  STL.64 [R1+0x25a8], R16 ;  /* 0x0025a81001007387 */ /* 0x000fe60000100a00 */
[C---:B-1----:R-:W-:Y:S02]  /*50fe0*/  IMAD.WIDE R2, R252.reuse, 0x4, R10 ;  /* 0x00000004fc027825 */ /* 0x042fe400078e020a */
[----:B------:R-:W4:Y:S04]  /*50ff0*/  LDL.LU.64 R10, [R1+0x2410] ;  /* 0x00241000010a7983 */ /* 0x000f280000300a00 */
[----:B------:R-:W-:Y:S01]  /*51000*/  STL.64 [R1+0x25a0], R14 ;  /* 0x0025a00e01007387 */ /* 0x000fe20000100a00 */
[----:B------:R-:W-:-:S03]  /*51010*/  IMAD.WIDE R130, R252, 0x4, R214 ;  /* 0x00000004fc827825 */ /* 0x000fc600078e02d6 */
[----:B------:R1:W-:Y:S01]  /*51020*/  STL.64 [R1+0x2598], R2 ;  /* 0x0025980201007387 */ /* 0x0003e20000100a00 */
[----:B------:R-:W-:-:S03]  /*51030*/  IMAD.WIDE R82, R252, 0x4, R216 ;  /* 0x00000004fc527825 */ /* 0x000fc600078e02d8 */
[----:B------:R-:W4:Y:S04]  /*51040*/  LDL.LU.64 R214, [R1+0x2408] ;  /* 0x0024080001d67983 */ /* 0x000f280000300a00 */
[----:B------:R-:W4:Y:S01]  /*51050*/  LDL.LU.64 R216, [R1+0x23e8] ;  /* 0x0023e80001d87983 */ /* 0x000f220000300a00 */
[----:B-1----:R-:W-:-:S05]  /*51060*/  IMAD.WIDE R2, R252, 0x4, R8 ;  /* 0x00000004fc027825 */ /* 0x002fca00078e0208 */
[----:B------:R3:W-:Y:S04]  /*51070*/  STL.64 [R1+0x2580], R2 ;  /* 0x0025800201007387 */ /* 0x0007e80000100a00 */
[----:B------:R-:W4:Y:S01]  /*51080*/  LDL.LU.64 R8, [R1+0x23e0] ;  /* 0x0023e00001087983 */ /* 0x000f220000300a00 */
[----:B---3--:R-:W-:-:S03]  /*51090*/  IMAD.WIDE R2, R252, 0x4, R228 ;  /* 0x00000004fc027825 */ /* 0x008fc600078e02e4 */
[----:B------:R-:W3:Y:S04]  /*510a0*/  LDL.LU.64 R228, [R1+0x23d8] ;  /* 0x0023d80001e47983 */ /* 0x000ee80000300a00 */
[----:B------:R-:W-:Y:S04]  /*510b0*/  STL.64 [R1+0x2590], R130 ;  /* 0x0025908201007387 */ /* 0x000fe80000100a00 */
[----:B------:R1:W-:Y:S04]  /*510c0*/  STL.64 [R1+0x2578], R2 ;  /* 0x0025780201007387 */ /* 0x0003e80000100a00 */
[----:B------:R-:W-:Y:S04]  /*510d0*/  STL.64 [R1+0x7c88], R130 ;  /* 0x007c888201007387 */ /* 0x000fe80000100a00 */
[----:B------:R-:W-:Y:S04]  /*510e0*/  STL.64 [R1+0x2588], R82 ;  /* 0x0025885201007387 */ /* 0x000fe80000100a00 */
[----:B------:R-:W-:Y:S01]  /*510f0*/  STL.64 [R1+0x7c90], R82 ;  /* 0x007c905201007387 */ /* 0x000fe20000100a00 */
[----:B--2---:R-:W-:-:S03]  /*51100*/  IMAD.WIDE R132, R252, 0x4, R226 ;  /* 0x00000004fc847825 */ /* 0x004fc600078e02e2 */
[----:B------:R-:W2:Y:S01]  /*51110*/  LDL.LU.64 R226, [R1+0x23d0] ;  /* 0x0023d00001e27983 */ /* 0x000ea20000300a00 */
[----:B------:R-:W-:-:S05]  /*51120*/  IMAD.WIDE R128, R252, 0x4, R220 ;  /* 0x00000004fc807825 */ /* 0x000fca00078e02dc */
[----:B------:R-:W-:Y:S04]  /*51130*/  STL.64 [R1+0x2570], R128 ;  /* 0x0025708001007387 */ /* 0x000fe80000100a00 */
[----:B------:R4:W-:Y:S04]  /*51140*/  STL.64 [R1+0x7cd8], R128 ;  /* 0x007cd88001007387 */ /* 0x0009e80000100a00 */
[----:B------:R-:W-:Y:S01]  /*51150*/  STL.64 [R1+0x2558], R132 ;  /* 0x0025588401007387 */ /* 0x000fe20000100a00 */
[----:B-1----:R-:W-:-:S05]  /*51160*/  IMAD.WIDE R2, R252, 0x4, R218 ;  /* 0x00000004fc027825 */ /* 0x002fca00078e02da */
[----:B------:R1:W-:Y:S04]  /*51170*/  STL.64 [R1+0x2548], R2 ;  /* 0x0025480201007387 */ /* 0x0003e80000100a00 */
[----:B------:R-:W-:Y:S01]  /*51180*/  STL.64 [R1+0x7c98], R132 ;  /* 0x007c988401007387 */ /* 0x000fe20000100a00 */
[----:B------:R-:W-:-:S03]  /*51190*/  IMAD.WIDE R80, R252, 0x4, R212 ;  /* 0x00000004fc507825 */ /* 0x000fc600078e02d4 */
[----:B------:R-:W2:Y:S01]  /*511a0*/  LDL.LU.64 R218, [R1+0x23c8] ;  /* 0x0023c80001da7983 */ /* 0x000ea20000300a00 */
[----:B----4-:R-:W-:-:S03]  /*511b0*/  IMAD.WIDE R128, R252, 0x4, R6 ;  /* 0x00000004fc807825 */ /* 0x010fc600078e0206 */
[----:B------:R-:W4:Y:S01]  /*511c0*/  LDL.LU.64 R6, [R1+0x23b0] ;  /* 0x0023b00001067983 */ /* 0x000f220000300a00 */
[----:B------:R-:W-:-:S03]  /*511d0*/  IMAD.WIDE R126, R252, 0x4, R4 ;  /* 0x00000004fc7e7825 */ /* 0x000fc600078e0204 */
[----:B------:R-:W4:Y:S04]  /*511e0*/  LDL.LU.64 R4, [R1+0x23a8] ;  /* 0x0023a80001047983 */ /* 0x000f280000300a00 */
[----:B------:R-:W-:Y:S04]  /*511f0*/  STL.64 [R1+0x2540], R128 ;  /* 0x0025408001007387 */ /* 0x000fe80000100a00 */
[----:B------:R-:W-:Y:S04]  /*51200*/  STL.64 [R1+0x7dc8], R128 ;  /* 0x007dc88001007387 */ /* 0x000fe80000100a00 */
[----:B------:R-:W-:Y:S04]  /*51210*/  STL.64 [R1+0x2550], R80 ;  /* 0x0025505001007387 */ /* 0x000fe80000100a00 */
[----:B------:R-:W-:Y:S01]  /*51220*/  STL.64 [R1+0x7ca0], R80 ;  /* 0x007ca05001007387 */ /* 0x000fe20000100a00 */
[----:B------:R-:W-:-:S03]  /*51230*/  IMAD.WIDE R134, R252, 0x4, R10 ;  /* 0x00000004fc867825 */ /* 0x000fc600078e020a */
[----:B------:R-:W4:Y:S04]  /*51240*/  LDL.LU.64 R10, [R1+0x23a0] ;  /* 0x0023a000010a7983 */ /* 0x000f280000300a00 */
[----:B------:R-:W-:Y:S04]  /*51250*/  STL.64 [R1+0x2528], R126 ;  /* 0x0025287e01007387 */ /* 0x000fe80000100a00 */
[----:B------:R1:W-:Y:S02]  /*51260*/  STL.64 [R1+0x7ce0], R126 ;  /* 0x007ce07e01007387 */ /* 0x0003e40000100a00 */
[----:B-1----:R-:W-:-:S04]  /*51270*/  IMAD.WIDE R2, R252, 0x4, R216 ;  /* 0x00000004fc027825 */ /* 0x002fc800078e02d8 */
[C---:B------:R-:W-:Y:S02]  /*51280*/  IMAD.WIDE R126, R252.reuse, 0x4, R8 ;  /* 0x00000004fc7e7825 */ /* 0x040fe400078e0208 */
[----:B------:R-:W4:Y:S02]  /*51290*/  LDL.LU.64 R8, [R1+0x2378] ;  /* 0x0023780001087983 */ /* 0x000f240000300a00 */
[C---:B------:R-:W-:Y:S02]  /*512a0*/  IMAD.WIDE R78, R252.reuse, 0x4, R214 ;  /* 0x00000004fc4e7825 */ /* 0x040fe400078e02d6 */
[----:B------:R1:W-:Y:S04]  /*512b0*/  STL.64 [R1+0x2510], R2 ;  /* 0x0025100201007387 */ /* 0x0003e80000100a00 */
[----:B------:R-:W-:Y:S01]  /*512c0*/  STL.64 [R1+0x2520], R134 ;  /* 0x0025208601007387 */ /* 0x000fe20000100a00 */
[----:B---3--:R-:W-:-:S03]  /*512d0*/  IMAD.WIDE R124, R252, 0x4, R228 ;  /* 0x00000004fc7c7825 */ /* 0x008fc600078e02e4 */
[----:B------:R-:W-:Y:S04]  /*512e0*/  STL.64 [R1+0x7ca8], R134 ;  /* 0x007ca88601007387 */ /* 0x000fe80000100a00 */
[----:B------:R-:W3:Y:S04]  /*512f0*/  LDL.LU.64 R228, [R1+0x2338] ;  /* 0x0023380001e47983 */ /* 0x000ee80000300a00 */
[----:B------:R-:W-:Y:S04]  /*51300*/  STL.64 [R1+0x2508], R126 ;  /* 0x0025087e01007387 */ /* 0x000fe80000100a00 */
[----:B------:R-:W-:Y:S04]  /*51310*/  STL.64 [R1+0x7dd0], R126 ;  /* 0x007dd07e01007387 */ /* 0x000fe80000100a00 */
[----:B------:R-:W-:Y:S04]  /*51320*/  STL.64 [R1+0x2518], R78 ;  /* 0x0025184e01007387 */ /* 0x000fe80000100a00 */
[----:B------:R-:W-:Y:S04]  /*51330*/  STL.64 [R1+0x7cb0], R78 ;  /* 0x007cb04e01007387 */ /* 0x000fe80000100a00 */
[----:B------:R-:W3:Y:S04]  /*51340*/  LDL.LU.64 R210, [R1+0x22f8] ;  /* 0x0022f80001d27983 */ /* 0x000ee80000300a00 */
[----:B------:R-:W3:Y:S04]  /*51350*/  LDL.LU.64 R224, [R1+0x22a8] ;  /* 0x0022a80001e07983 */ /* 0x000ee80000300a00 */
[----:B------:R-:W3:Y:S04]  /*51360*/  LDL.LU.64 R222, [R1+0x2268] ;  /* 0x0022680001de7983 */ /* 0x000ee80000300a00 */
[----:B------:R-:W3:Y:S04]  /*51370*/  LDL.LU.64 R220, [R1+0x2208] ;  /* 0x0022080001dc7983 */ /* 0x000ee80000300a00 */
[----:B------:R-:W3:Y:S01]  /*51380*/  LDL.LU.64 R212, [R1+0x21a8] ;  /* 0x0021a80001d47983 */ /* 0x000ee20000300a00 */
[----:B--2---:R-:W-:-:S03]  /*51390*/  IMAD.WIDE R136, R252, 0x4, R226 ;  /* 0x00000004fc887825 */ /* 0x004fc600078e02e2 */
[----:B------:R-:W2:Y:S04]  /*513a0*/  LDL.LU.64 R226, [R1+0x2168] ;  /* 0x0021680001e27983 */ /* 0x000ea80000300a00 */
[----:B------:R-:W2:Y:S04]  /*513b0*/  LDL.LU.64 R214, [R1+0x2128] ;  /* 0x0021280001d67983 */ /* 0x000ea80000300a00 */
[----:B------:R-:W2:Y:S04]  /*513c0*/  LDL.LU.64 R216, [R1+0x20c8] ;  /* 0x0020c80001d87983 */ /* 0x000ea80000300a00 */
[----:B------:R-:W-:Y:S04]  /*513d0*/  STL.64 [R1+0x2500], R124 ;  /* 0x0025007c01007387 */ /* 0x000fe80000100a00 */
[----:B------:R-:W-:Y:S01]  /*513e0*/  STL.64 [R1+0x7ce8], R124 ;  /* 0x007ce87c01007387 */ /* 0x000fe20000100a00 */
[----:B------:R-:W-:-:S04]  /*513f0*/  IMAD.WIDE R76, R252, 0x4, R218 ;  /* 0x00000004fc4c7825 */ /* 0x000fc800078e02da */
[C---:B----4-:R-:W-:Y:S02]  /*51400*/  IMAD.WIDE R14, R252.reuse, 0x4, R6 ;  /* 0x00000004fc0e7825 */ /* 0x050fe400078e0206 */
[----:B------:R-:W4:Y:S04]  /*51410*/  LDL.LU.64 R6, [R1+0x2088] ;  /* 0x0020880001067983 */ /* 0x000f280000300a00 */
[----:B------:R-:W-:Y:S01]  /*51420*/  STL.64 [R1+0x24a8], R14 ;  /* 0x0024a80e01007387 */ /* 0x000fe20000100a00 */
[----:B-1----:R-:W-:-:S03]  /*51430*/  IMAD.WIDE R2, R252, 0x4, R4 ;  /* 0x00000004fc027825 */ /* 0x002fc600078e0204 */
[----:B------:R-:W4:Y:S04]  /*51440*/  LDL.LU.64 R4, [R1+0x1f98] ;  /* 0x001f980001047983 */ /* 0x000f280000300a00 */
[----:B------:R1:W-:Y:S04]  /*51450*/  STL.64 [R1+0x24a0], R2 ;  /* 0x0024a00201007387 */ /* 0x0003e80000100a00 */
[----:B------:R-:W-:Y:S04]  /*51460*/  STL.64 [R1+0x24c8], R136 ;  /* 0x0024c88801007387 */ /* 0x000fe80000100a00 */
[----:B------:R-:W-:Y:S04]  /*51470*/  STL.64 [R1+0x7cb8], R136 ;  /* 0x007cb88801007387 */ /* 0x000fe80000100a00 */
[----:B------:R-:W4:Y:S01]  /*51480*/  LDL.LU.64 R198, [R1+0x1e68] ;  /* 0x001e680001c67983 */ /* 0x000f220000300a00 */
[----:B------:R-:W-:-:S03]  /*51490*/  IMAD.WIDE R122, R252, 0x4, R10 ;  /* 0x00000004fc7a7825 */ /* 0x000fc600078e020a */
[----:B------:R-:W4:Y:S04]  /*514a0*/  LDL.LU.64 R10, [R1+0x1e28] ;  /* 0x001e2800010a7983 */ /* 0x000f280000300a00 */
[----:B------:R-:W-:Y:S04]  /*514b0*/  STL.64 [R1+0x24c0], R76 ;  /* 0x0024c04c01007387 */ /* 0x000fe80000100a00 */
[----:B------:R-:W-:Y:S04]  /*514c0*/  STL.64 [R1+0x7cc0], R76 ;  /* 0x007cc04c01007387 */ /* 0x000fe80000100a00 */
[----:B------:R-:W4:Y:S01]  /*514d0*/  LDL.LU.64 R200, [R1+0x1dc8] ;  /* 0x001dc80001c87983 */ /* 0x000f220000300a00 */
[----:B-1----:R-:W-:-:S03]  /*514e0*/  IMAD.WIDE R2, R252, 0x4, R8 ;  /* 0x00000004fc027825 */ /* 0x002fc600078e0208 */
[----:B------:R-:W4:Y:S04]  /*514f0*/  LDL.LU.64 R8, [R1+0x1bf8] ;  /* 0x001bf80001087983 */ /* 0x000f280000300a00 */
[----:B------:R1:W-:Y:S04]  /*51500*/  STL.64 [R1+0x2490], R2 ;  /* 0x0024900201007387 */ /* 0x0003e80000100a00 */
[----:B------:R-:W4:Y:S04]  /*51510*/  LDL.LU.64 R202, [R1+0x1aa8] ;  /* 0x001aa80001ca7983 */ /* 0x000f280000300a00 */
[----:B------:R-:W4:Y:S01]  /*51520*/  LDL.LU.64 R218, [R1+0x19d8] ;  /* 0x0019d80001da7983 */ /* 0x000f220000300a00 */
[----:B---3--:R-:W-:-:S03]  /*51530*/  IMAD.WIDE R14, R252, 0x4, R228 ;  /* 0x00000004fc0e7825 */ /* 0x008fc600078e02e4 */
[----:B------:R-:W-:Y:S04]  /*51540*/  STL.64 [R1+0x2498], R122 ;  /* 0x0024987a01007387 */ /* 0x000fe80000100a00 */
[----:B------:R-:W-:Y:S04]  /*51550*/  STL.64 [R1+0x7cf0], R122 ;  /* 0x007cf07a01007387 */ /* 0x000fe80000100a00 */
[----:B------:R-:W3:Y:S04]  /*51560*/  LDL.LU.64 R228, [R1+0x1998] ;  /* 0x0019980001e47983 */ /* 0x000ee80000300a00 */
[----:B------:R1:W-:Y:S02]  /*51570*/  STL.64 [R1+0x2488], R14 ;  /* 0x0024880e01007387 */ /* 0x0003e40000100a00 */
[----:B-1----:R-:W-:-:S04]  /*51580*/  IMAD.WIDE R2, R252, 0x4, R210 ;  /* 0x00000004fc027825 */ /* 0x002fc800078e02d2 */
[C---:B------:R-:W-:Y:S01]  /*51590*/  IMAD.WIDE R16, R252.reuse, 0x4, R224 ;  /* 0x00000004fc107825 */ /* 0x040fe200078e02e0 */
[----:B------:R1:W-:Y:S03]  /*515a0*/  STL.64 [R1+0x2480], R2 ;  /* 0x0024800201007387 */ /* 0x0003e60000100a00 */
[C---:B------:R-:W-:Y:S01]  /*515b0*/  IMAD.WIDE R14, R252.reuse, 0x4, R222 ;  /* 0x00000004fc0e7825 */ /* 0x040fe200078e02de */
[----:B------:R-:W-:Y:S03]  /*515c0*/  STL.64 [R1+0x2478], R16 ;  /* 0x0024781001007387 */ /* 0x000fe60000100a00 */
[C---:B-1----:R-:W-:Y:S02]  /*515d0*/  IMAD.WIDE R2, R252.reuse, 0x4, R220 ;  /* 0x00000004fc027825 */ /* 0x042fe400078e02dc */
[----:B------:R-:W3:Y:S04]  /*515e0*/  LDL.LU.64 R220, [R1+0x1928] ;  /* 0x0019280001dc7983 */ /* 0x000ee80000300a00 */
[----:B------:R-:W-:Y:S04]  /*515f0*/  STL.64 [R1+0x2470], R14 ;  /* 0x0024700e01007387 */ /* 0x000fe80000100a00 */
[----:B------:R2:W-:Y:S02]  /*51600*/  STL.64 [R1+0x2468], R2 ;  /* 0x0024680201007387 */ /* 0x0005e40000100a00 */
[----:B--2---:R-:W-:-:S02]  /*51610*/  IMAD.WIDE R2, R252, 0x4, R226 ;  /* 0x00000004fc027825 */ /* 0x004fc400078e02e2 */
[----:B------:R-:W2:Y:S02]  /*51620*/  LDL.LU.64 R226, [R1+0x1738] ;  /* 0x0017380001e27983 */ /* 0x000ea40000300a00 */
[----:B------:R-:W-:-:S05]  /*51630*/  IMAD.WIDE R14, R252, 0x4, R212 ;  /* 0x00000004fc0e7825 */ /* 0x000fca00078e02d4 */
[----:B------:R1:W-:Y:S04]  /*51640*/  STL.64 [R1+0x2460], R14 ;  /* 0x0024600e01007387 */ /* 0x0003e80000100a00 */
[----:B------:R1:W-:Y:S04]  /*51650*/  STL.64 [R1+0x2458], R2 ;  /* 0x0024580201007387 */ /* 0x0003e80000100a00 */
[----:B------:R-:W2:Y:S01]  /*51660*/  LDL.LU.64 R210, [R1+0x1428] ;  /* 0x0014280001d27983 */ /* 0x000ea20000300a00 */
[----:B-1----:R-:W-:-:S04]  /*51670*/  IMAD.WIDE R14, R252, 0x4, R214 ;  /* 0x00000004fc0e7825 */ /* 0x002fc800078e02d6 */
[C---:B------:R-:W-:Y:S01]  /*51680*/  IMAD.WIDE R2, R252.reuse, 0x4, R216 ;  /* 0x00000004fc027825 */ /* 0x040fe200078e02d8 */
[----:B------:R-:W-:Y:S04]  /*51690*/  STL.64 [R1+0x2450], R14 ;  /* 0x0024500e01007387 */ /* 0x000fe80000100a00 */
[----:B------:R-:W2:Y:S04]  /*516a0*/  LDL.LU.64 R224, [R1+0x1388] ;  /* 0x0013880001e07983 */ /* 0x000ea80000300a00 */
[----:B------:R4:W-:Y:S04]  /*516b0*/  STL.64 [R1+0x2448], R2 ;  /* 0x0024480201007387 */ /* 0x0009e80000100a00 */
[----:B------:R-:W2:Y:S04]  /*516c0*/  LDL.LU.64 R212, [R1+0x10e8] ;  /* 0x0010e80001d47983 */ /* 0x000ea80000300a00 */
[----:B------:R-:W2:Y:S01]  /*516d0*/  LDL.LU.64 R222, [R1+0xf58] ;  /* 0x000f580001de7983 */ /* 0x000ea20000300a00 */
[----:B----4-:R-:W-:-:S03]  /*516e0*/  IMAD.WIDE R2, R252, 0x4, R6 ;  /* 0x00000004fc027825 */ /* 0x010fc600078e0206 */
[----:B------:R-:W4:Y:S04]  /*516f0*/  LDL.LU.64 R6, [R1+0xf18] ;  /* 0x000f180001067983 */ /* 0x000f280000300a00 */
[----:B------:R1:W-:Y:S04]  /*51700*/  STL.64 [R1+0x2440], R2 ;  /* 0x0024400201007387 */ /* 0x0003e80000100a00 */
[----:B------:R-:W4:Y:S04]  /*51710*/  LDL.LU.64 R214, [R1+0x2398] ;  /* 0x0023980001d67983 */ /* 0x000f280000300a00 */
[----:B------:R-:W4:Y:S01]  /*51720*/  LDL.LU.64 R216, [R1+0x2390] ;  /* 0x0023900001d87983 */ /* 0x000f220000300a00 */
[----:B-1----:R-:W-:-:S05]  /*51730*/  IMAD.WIDE R2, R252, 0x4, R4 ;  /* 0x00000004fc027825 */ /* 0x002fca00078e0204 */
[----:B------:R1:W-:Y:S04]  /*51740*/  STL.64 [R1+0x2418], R2 ;  /* 0x0024180201007387 */ /* 0x0003e80000100a00 */
[----:B------:R-:W4:Y:S01]  /*51750*/  LDL.LU.64 R4, [R1+0x2370] ;  /* 0x0023700001047983 */ /* 0x000f220000300a00 */
[----:B------:R-:W-:-:S04]  /*51760*/  IMAD.WIDE R14, R252, 0x4, R198 ;  /* 0x00000004fc0e7825 */ /* 0x000fc800078e02c6 */
[C---:B-1----:R-:W-:Y:S02]  /*51770*/  IMAD.WIDE R2, R252.reuse, 0x4, R10 ;  /* 0x00000004fc027825 */ /* 0x042fe400078e020a */
[----:B------:R-:W4:Y:S04]  /*51780*/  LDL.LU.64 R10, [R1+0x2368] ;  /* 0x00236800010a7983 */ /* 0x000f280000300a00 */
[----:B------:R-:W-:Y:S04]  /*51790*/  STL.64 [R1+0x2410], R14 ;  /* 0x0024100e01007387 */ /* 0x000fe80000100a00 */
[----:B------:R1:W-:Y:S01]  /*517a0*/  STL.64 [R1+0x2408], R2 ;  /* 0x0024080201007387 */ /* 0x0003e20000100a00 */
[----:B------:R-:W-:-:S04]  /*517b0*/  IMAD.WIDE R130, R252, 0x4, R200 ;  /* 0x00000004fc827825 */ /* 0x000fc800078e02c8 */
[C---:B------:R-:W-:Y:S02]  /*517c0*/  IMAD.WIDE R128, R252.reuse, 0x4, R8 ;  /* 0x00000004fc807825 */ /* 0x040fe400078e0208 */
[----:B------:R-:W4:Y:S04]  /*517d0*/  LDL.LU.64 R8, [R1+0x2360] ;  /* 0x0023600001087983 */ /* 0x000f280000300a00 */
[----:B------:R-:W-:Y:S01]  /*517e0*/  STL.64 [R1+0x2400], R130 ;  /* 0x0024008201007387 */ /* 0x000fe20000100a00 */
[----:B-1----:R-:W-:-:S03]  /*517f0*/  IMAD.WIDE R2, R252, 0x4, R218 ;  /* 0x00000004fc027825 */ /* 0x002fc600078e02da */
[----:B------:R-:W-:Y:S04]  /*51800*/  STL.64 [R1+0x7e38], R130 ;  /* 0x007e388201007387 */ /* 0x000fe80000100a00 */
[----:B------:R3:W-:Y:S04]  /*51810*/  STL.64 [R1+0x23e8], R2 ;  /* 0x0023e80201007387 */ /* 0x0007e80000100a00 */
[----:B------:R-:W4:Y:S01]  /*51820*/  LDL.LU.64 R218, [R1+0x2358] ;  /* 0x0023580001da7983 */ /* 0x000f220000300a00 */
[----:B---3--:R-:W-:-:S03]  /*51830*/  IMAD.WIDE R2, R252, 0x4, R228 ;  /* 0x00000004fc027825 */ /* 0x008fc600078e02e4 */
[----:B------:R-:W3:Y:S01]  /*51840*/  LDL.LU.64 R228, [R1+0x2330] ;  /* 0x0023300001e47983 */ /* 0x000ee20000300a00 */
[----:B------:R-:W-:-:S03]  /*51850*/  IMAD.WIDE R126, R252, 0x4, R202 ;  /* 0x00000004fc7e7825 */ /* 0x000fc600078e02ca */
[----:B------:R1:W-:Y:S04]  /*51860*/  STL.64 [R1+0x23e0], R2 ;  /* 0x0023e00201007387 */ /* 0x0003e80000100a00 */
[----:B------:R-:W-:Y:S04]  /*51870*/  STL.64 [R1+0x23f8], R128 ;  /* 0x0023f88001007387 */ /* 0x000fe80000100a00 */
[----:B------:R-:W-:Y:S04]  /*51880*/  STL.64 [R1+0x7e40], R128 ;  /* 0x007e408001007387 */ /* 0x000fe80000100a00 */
[----:B------:R-:W-:Y:S01]  /*51890*/  STL.64 [R1+0x23f0], R126 ;  /* 0x0023f07e01007387 */ /* 0x000fe20000100a00 */
[----:B-1----:R-:W-:-:S03]  /*518a0*/  IMAD.WIDE R2, R252, 0x4, R220 ;  /* 0x00000004fc027825 */ /* 0x002fc600078e02dc */
[----:B------:R-:W-:Y:S04]  /*518b0*/  STL.64 [R1+0x7e48], R126 ;  /* 0x007e487e01007387 */ /* 0x000fe80000100a00 */
[----:B------:R2:W-:Y:S04]  /*518c0*/  STL.64 [R1+0x23c8], R2 ;  /* 0x0023c80201007387 */ /* 0x0005e80000100a00 */
[----:B------:R-:W3:Y:S01]  /*518d0*/  LDL.LU.64 R220, [R1+0x2328] ;  /* 0x0023280001dc7983 */ /* 0x000ee20000300a00 */
[----:B--2---:R-:W-:-:S03]  /*518e0*/  IMAD.WIDE R2, R252, 0x4, R226 ;  /* 0x00000004fc027825 */ /* 0x004fc600078e02e2 */
[----:B------:R-:W2:Y:S04]  /*518f0*/  LDL.LU.64 R226, [R1+0x2320] ;  /* 0x0023200001e27983 */ /* 0x000ea80000300a00 */
[----:B------:R1:W-:Y:S01]  /*51900*/  STL.64 [R1+0x23c0], R2 ;  /* 0x0023c00201007387 */ /* 0x0003e20000100a00 */
[----:B------:R-:W-:-:S05]  /*51910*/  IMAD.WIDE R16, R252, 0x4, R210 ;  /* 0x00000004fc107825 */ /* 0x000fca00078e02d2 */
[----:B------:R-:W-:Y:S01]  /*51920*/  STL.64 [R1+0x23b8], R16 ;  /* 0x0023b81001007387 */ /* 0x000fe20000100a00 */
[----:B------:R-:W-:-:S04]  /*51930*/  IMAD.WIDE R14, R252, 0x4, R224 ;  /* 0x00000004fc0e7825 */ /* 0x000fc800078e02e0 */
[C---:B-1----:R-:W-:Y:S02]  /*51940*/  IMAD.WIDE R2, R252.reuse, 0x4, R212 ;  /* 0x00000004fc027825 */ /* 0x042fe400078e02d4 */
[----:B------:R-:W2:Y:S04]  /*51950*/  LDL.LU.64 R212, [R1+0x2318] ;  /* 0x0023180001d47983 */ /* 0x000ea80000300a00 */
[----:B------:R1:W-:Y:S04]  /*51960*/  STL.64 [R1+0x23b0], R14 ;  /* 0x0023b00e01007387 */ /* 0x0003e80000100a00 */
[----:B------:R4:W-:Y:S01]  /*51970*/  STL.64 [R1+0x23a8], R2 ;  /* 0x0023a80201007387 */ /* 0x0009e20000100a00 */
[----:B-1----:R-:W-:-:S04]  /*51980*/  IMAD.WIDE R14, R252, 0x4, R222 ;  /* 0x00000004fc0e7825 */ /* 0x002fc800078e02de */
[C---:B----4-:R-:W-:Y:S02]  /*51990*/  IMAD.WIDE R2, R252.reuse, 0x4, R6 ;  /* 0x00000004fc027825 */ /* 0x050fe400078e0206 */
[----:B------:R-:W4:Y:S04]  /*519a0*/  LDL.LU.64 R6, [R1+0x22f0] ;  /* 0x0022f00001067983 */ /* 0x000f280000300a00 */
[----:B------:R-:W-:Y:S01]  /*519b0*/  STL.64 [R1+0x23a0], R14 ;  /* 0x0023a00e01007387 */ /* 0x000fe20000100a00 */
[----:B------:R-:W-:-:S03]  /*519c0*/  IMAD.WIDE R138, R252, 0x4, R214 ;  /* 0x00000004fc8a7825 */ /* 0x000fc600078e02d6 */
[----:B------:R1:W-:Y:S04]  /*519d0*/  STL.64 [R1+0x2388], R2 ;  /* 0x0023880201007387 */ /* 0x0003e80000100a00 */
[----:B------:R-:W4:Y:S01]  /*519e0*/  LDL.LU.64 R214, [R1+0x22d8] ;  /* 0x0022d80001d67983 */ /* 0x000f220000300a00 */
[----:B------:R-:W-:-:S04]  /*519f0*/  IMAD.WIDE R74, R252, 0x4, R216 ;  /* 0x00000004fc4a7825 */ /* 0x000fc800078e02d8 */
[C---:B-1----:R-:W-:Y:S02]  /*51a00*/  IMAD.WIDE R2, R252.reuse, 0x4, R4 ;  /* 0x00000004fc027825 */ /* 0x042fe400078e0204 */
[----:B------:R-:W4:Y:S04]  /*51a10*/  LDL.LU.64 R4, [R1+0x22d0] ;  /* 0x0022d00001047983 */ /* 0x000f280000300a00 */
[----:B------:R3:W-:Y:S04]  /*51a20*/  STL.64 [R1+0x2350], R2 ;  /* 0x0023500201007387 */ /* 0x0007e80000100a00 */
[----:B------:R-:W-:Y:S04]  /*51a30*/  STL.64 [R1+0x2380], R138 ;  /* 0x0023808a01007387 */ /* 0x000fe80000100a00 */
[----:B------:R-:W-:Y:S01]  /*51a40*/  STL.64 [R1+0x7cc8], R138 ;  /* 0x007cc88a01007387 */ /* 0x000fe20000100a00 */
[----:B------:R-:W-:-:S03]  /*51a50*/  IMAD.WIDE R120, R252, 0x4, R10 ;  /* 0x00000004fc787825 */ /* 0x000fc600078e020a */
        /* <DEDUP_REMOVED lines=9> */
[----:B------:R-:W4:Y:S01]  /*51af0*/  LDL.LU.64 R218, [R1+0x2298] ;  /* 0x0022980001da7983 */ /* 0x000f220000300a00 */
[----:B---3--:R-:W-:-:S05]  /*51b00*/  IMAD.WIDE R2, R252, 0x4, R228 ;  /* 0x00000004fc027825 */ /* 0x008fca00078e02e4 */
[----:B------:R4:W-:Y:S04]  /*51b10*/  STL.64 [R1+0x2310], R2 ;  /* 0x0023100201007387 */ /* 0x0009e80000100a00 */
[----:B------:R-:W3:Y:S04]  /*51b20*/  LDL.LU.64 R228, [R1+0x2290] ;  /* 0x0022900001e47983 */ /* 0x000ee80000300a00 */
[----:B------:R-:W-:Y:S04]  /*51b30*/  STL.64 [R1+0x2340], R140 ;  /* 0x0023408c01007387 */ /* 0x000fe80000100a00 */
[----:B------:R-:W-:Y:S01]  /*51b40*/  STL.64 [R1+0x7d00], R140 ;  /* 0x007d008c01007387 */ /* 0x000fe20000100a00 */
[----:B--2---:R-:W-:-:S03]  /*51b50*/  IMAD.WIDE R142, R252, 0x4, R226 ;  /* 0x00000004fc8e7825 */ /* 0x004fc600078e02e2 */
[----:B------:R-:W2:Y:S01]  /*51b60*/  LDL.LU.64 R226, [R1+0x2288] ;  /* 0x0022880001e27983 */ /* 0x000ea20000300a00 */
[----:B------:R-:W-:-:S03]  /*51b70*/  IMAD.WIDE R118, R252, 0x4, R220 ;  /* 0x00000004fc767825 */ /* 0x000fc600078e02dc */
[----:B------:R-:W-:Y:S04]  /*51b80*/  STL.64 [R1+0x2338], R72 ;  /* 0x0023384801007387 */ /* 0x000fe80000100a00 */
[----:B------:R-:W-:Y:S04]  /*51b90*/  STL.64 [R1+0x7d08], R72 ;  /* 0x007d084801007387 */ /* 0x000fe80000100a00 */
[----:B------:R-:W-:Y:S04]  /*51ba0*/  STL.64 [R1+0x2308], R118 ;  /* 0x0023087601007387 */ /* 0x000fe80000100a00 */
[----:B------:R-:W-:Y:S01]  /*51bb0*/  STL.64 [R1+0x7d10], R118 ;  /* 0x007d107601007387 */ /* 0x000fe20000100a00 */
[----:B------:R-:W-:-:S04]  /*51bc0*/  IMAD.WIDE R70, R252, 0x4, R212 ;  /* 0x00000004fc467825 */ /* 0x000fc800078e02d4 */
[C---:B----4-:R-:W-:Y:S02]  /*51bd0*/  IMAD.WIDE R2, R252.reuse, 0x4, R6 ;  /* 0x00000004fc027825 */ /* 0x050fe400078e0206 */
[----:B------:R-:W4:Y:S04]  /*51be0*/  LDL.LU.64 R6, [R1+0x2260] ;  /* 0x0022600001067983 */ /* 0x000f280000300a00 */
[----:B------:R-:W-:Y:S04]  /*51bf0*/  STL.64 [R1+0x2300], R142 ;  /* 0x0023008e01007387 */ /* 0x000fe80000100a00 */
[----:B------:R1:W-:Y:S01]  /*51c00*/  STL.64 [R1+0x22f0], R2 ;  /* 0x0022f00201007387 */ /* 0x0003e20000100a00 */
[----:B------:R-:W-:-:S03]  /*51c10*/  IMAD.WIDE R116, R252, 0x4, R214 ;  /* 0x00000004fc747825 */ /* 0x000fc600078e02d6 */
[----:B------:R-:W-:Y:S04]  /*51c20*/  STL.64 [R1+0x7d18], R142 ;  /* 0x007d188e01007387 */ /* 0x000fe80000100a00 */
[----:B------:R-:W4:Y:S01]  /*51c30*/  LDL.LU.64 R224, [R1+0x2258] ;  /* 0x0022580001e07983 */ /* 0x000f220000300a00 */
[----:B------:R-:W-:-:S03]  /*51c40*/  IMAD.WIDE R144, R252, 0x4, R4 ;  /* 0x00000004fc907825 */ /* 0x000fc600078e0204 */
[----:B------:R-:W4:Y:S04]  /*51c50*/  LDL.LU.64 R4, [R1+0x2250] ;  /* 0x0022500001047983 */ /* 0x000f280000300a00 */
[----:B------:R-:W-:Y:S04]  /*51c60*/  STL.64 [R1+0x22f8], R70 ;  /* 0x0022f84601007387 */ /* 0x000fe80000100a00 */
[----:B------:R-:W-:Y:S01]  /*51c70*/  STL.64 [R1+0x7d20], R70 ;  /* 0x007d204601007387 */ /* 0x000fe20000100a00 */
[----:B-1----:R-:W-:-:S03]  /*51c80*/  IMAD.WIDE R2, R252, 0x4, R10 ;  /* 0x00000004fc027825 */ /* 0x002fc600078e020a */
[----:B------:R-:W4:Y:S04]  /*51c90*/  LDL.LU.64 R10, [R1+0x2238] ;  /* 0x00223800010a7983 */ /* 0x000f280000300a00 */
[----:B------:R-:W-:Y:S04]  /*51ca0*/  STL.64 [R1+0x22d8], R116 ;  /* 0x0022d87401007387 */ /* 0x000fe80000100a00 */
[----:B------:R1:W-:Y:S04]  /*51cb0*/  STL.64 [R1+0x22c0], R2 ;  /* 0x0022c00201007387 */ /* 0x0003e80000100a00 */
[----:B------:R-:W-:Y:S01]  /*51cc0*/  STL.64 [R1+0x7d28], R116 ;  /* 0x007d287401007387 */ /* 0x000fe20000100a00 */
[----:B------:R-:W-:-:S03]  /*51cd0*/  IMAD.WIDE R68, R252, 0x4, R8 ;  /* 0x00000004fc447825 */ /* 0x000fc600078e0208 */
[----:B------:R-:W4:Y:S04]  /*51ce0*/  LDL.LU.64 R8, [R1+0x2200] ;  /* 0x0022000001087983 */ /* 0x000f280000300a00 */
[----:B------:R-:W-:Y:S04]  /*51cf0*/  STL.64 [R1+0x22d0], R144 ;  /* 0x0022d09001007387 */ /* 0x000fe80000100a00 */
[----:B------:R-:W-:Y:S01]  /*51d00*/  STL.64 [R1+0x7d30], R144 ;  /* 0x007d309001007387 */ /* 0x000fe20000100a00 */
[----:B-1----:R-:W-:-:S03]  /*51d10*/  IMAD.WIDE R2, R252, 0x4, R216 ;  /* 0x00000004fc027825 */ /* 0x002fc600078e02d8 */
[----:B------:R-:W4:Y:S04]  /*51d20*/  LDL.LU.64 R216, [R1+0x21a0] ;  /* 0x0021a00001d87983 */ /* 0x000f280000300a00 */
[----:B------:R4:W-:Y:S01]  /*51d30*/  STL.64 [R1+0x22b0], R2 ;  /* 0x0022b00201007387 */ /* 0x0009e20000100a00 */
[----:B---3--:R-:W-:-:S03]  /*51d40*/  IMAD.WIDE R146, R252, 0x4, R228 ;  /* 0x00000004fc927825 */ /* 0x008fc600078e02e4 */
[----:B------:R-:W3:Y:S04]  /*51d50*/  LDL.LU.64 R228, [R1+0x2160] ;  /* 0x0021600001e47983 */ /* 0x000ee80000300a00 */
[----:B------:R-:W-:Y:S04]  /*51d60*/  STL.64 [R1+0x22b8], R68 ;  /* 0x0022b84401007387 */ /* 0x000fe80000100a00 */
[----:B------:R-:W-:Y:S04]  /*51d70*/  STL.64 [R1+0x7d38], R68 ;  /* 0x007d384401007387 */ /* 0x000fe80000100a00 */
[----:B------:R-:W3:Y:S04]  /*51d80*/  LDL.LU.64 R222, [R1+0x2120] ;  /* 0x0021200001de7983 */ /* 0x000ee80000300a00 */
[----:B------:R-:W3:Y:S04]  /*51d90*/  LDL.LU.64 R220, [R1+0x20c0] ;  /* 0x0020c00001dc7983 */ /* 0x000ee80000300a00 */
[----:B------:R-:W3:Y:S01]  /*51da0*/  LDL.LU.64 R212, [R1+0x2080] ;  /* 0x0020800001d47983 */ /* 0x000ee20000300a00 */
[----:B--2---:R-:W-:-:S03]  /*51db0*/  IMAD.WIDE R66, R252, 0x4, R226 ;  /* 0x00000004fc427825 */ /* 0x004fc600078e02e2 */
[----:B------:R-:W2:Y:S01]  /*51dc0*/  LDL.LU.64 R226, [R1+0x1f90] ;  /* 0x001f900001e27983 */ /* 0x000ea20000300a00 */
[----:B------:R-:W-:-:S03]  /*51dd0*/  IMAD.WIDE R110, R252, 0x4, R218 ;  /* 0x00000004fc6e7825 */ /* 0x000fc600078e02da */
[----:B------:R-:W2:Y:S04]  /*51de0*/  LDL.LU.64 R214, [R1+0x1e60] ;  /* 0x001e600001d67983 */ /* 0x000ea80000300a00 */
[----:B------:R-:W2:Y:S04]  /*51df0*/  LDL.LU.64 R218, [R1+0x1e20] ;  /* 0x001e200001da7983 */ /* 0x000ea80000300a00 */
[----:B------:R-:W-:Y:S04]  /*51e00*/  STL.64 [R1+0x22a8], R110 ;  /* 0x0022a86e01007387 */ /* 0x000fe80000100a00 */
[----:B------:R-:W-:Y:S01]  /*51e10*/  STL.64 [R1+0x7d40], R110 ;  /* 0x007d406e01007387 */ /* 0x000fe20000100a00 */
[----:B----4-:R-:W-:-:S03]  /*51e20*/  IMAD.WIDE R2, R252, 0x4, R6 ;  /* 0x00000004fc027825 */ /* 0x010fc600078e0206 */
[----:B------:R-:W4:Y:S04]  /*51e30*/  LDL.LU.64 R6, [R1+0x1dc0] ;  /* 0x001dc00001067983 */ /* 0x000f280000300a00 */
[----:B------:R-:W-:Y:S04]  /*51e40*/  STL.64 [R1+0x22a0], R146 ;  /* 0x0022a09201007387 */ /* 0x000fe80000100a00 */
[----:B------:R1:W-:Y:S04]  /*51e50*/  STL.64 [R1+0x2290], R2 ;  /* 0x0022900201007387 */ /* 0x0003e80000100a00 */
[----:B------:R-:W-:Y:S01]  /*51e60*/  STL.64 [R1+0x7d48], R146 ;  /* 0x007d489201007387 */ /* 0x000fe20000100a00 */
[----:B------:R-:W-:-:S04]  /*51e70*/  IMAD.WIDE R108, R252, 0x4, R224 ;  /* 0x00000004fc6c7825 */ /* 0x000fc800078e02e0 */
[C---:B------:R-:W-:Y:S02]  /*51e80*/  IMAD.WIDE R148, R252.reuse, 0x4, R4 ;  /* 0x00000004fc947825 */ /* 0x040fe400078e0204 */
[----:B------:R-:W4:Y:S04]  /*51e90*/  LDL.LU.64 R4, [R1+0x1bf0] ;  /* 0x001bf00001047983 */ /* 0x000f280000300a00 */
[----:B------:R-:W-:Y:S04]  /*51ea0*/  STL.64 [R1+0x2298], R66 ;  /* 0x0022984201007387 */ /* 0x000fe80000100a00 */
[----:B------:R-:W-:Y:S01]  /*51eb0*/  STL.64 [R1+0x7d50], R66 ;  /* 0x007d504201007387 */ /* 0x000fe20000100a00 */
        /* <DEDUP_REMOVED lines=11> */
[----:B------:R1:W-:Y:S01]  /*51f70*/  STL.64 [R1+0x2268], R14 ;  /* 0x0022680e01007387 */ /* 0x0003e20000100a00 */
[----:B---3--:R-:W-:-:S03]  /*51f80*/  IMAD.WIDE R2, R252, 0x4, R228 ;  /* 0x00000004fc027825 */ /* 0x008fc600078e02e4 */
[----:B------:R-:W3:Y:S04]  /*51f90*/  LDL.LU.64 R228, [R1+0x1920] ;  /* 0x0019200001e47983 */ /* 0x000ee80000300a00 */
[----:B------:R-:W-:Y:S04]  /*51fa0*/  STL.64 [R1+0x2278], R64 ;  /* 0x0022784001007387 */ /* 0x000fe80000100a00 */
[----:B------:R1:W-:Y:S02]  /*51fb0*/  STL.64 [R1+0x2260], R2 ;  /* 0x0022600201007387 */ /* 0x0003e40000100a00 */
[----:B-1----:R-:W-:-:S02]  /*51fc0*/  IMAD.WIDE R14, R252, 0x4, R222 ;  /* 0x00000004fc0e7825 */ /* 0x002fc400078e02de */
[----:B------:R1:W-:Y:S04]  /*51fd0*/  STL.64 [R1+0x7d68], R64 ;  /* 0x007d684001007387 */ /* 0x0003e80000100a00 */
[----:B------:R1:W-:Y:S01]  /*51fe0*/  STL.64 [R1+0x2258], R14 ;  /* 0x0022580e01007387 */ /* 0x0003e20000100a00 */
[----:B------:R-:W-:-:S05]  /*51ff0*/  IMAD.WIDE R2, R252, 0x4, R220 ;  /* 0x00000004fc027825 */ /* 0x000fca00078e02dc */
[----:B------:R1:W-:Y:S01]  /*52000*/  STL.64 [R1+0x2250], R2 ;  /* 0x0022500201007387 */ /* 0x0003e20000100a00 */
[----:B--2---:R-:W-:-:S03]  /*52010*/  IMAD.WIDE R146, R252, 0x4, R226 ;  /* 0x00000004fc927825 */ /* 0x004fc600078e02e2 */
[----:B------:R-:W2:Y:S01]  /*52020*/  LDL.LU.64 R226, [R1+0x1730] ;  /* 0x0017300001e27983 */ /* 0x000ea20000300a00 */
[----:B------:R-:W-:-:S04]  /*52030*/  IMAD.WIDE R148, R252, 0x4, R212 ;  /* 0x00000004fc947825 */ /* 0x000fc800078e02d4 */
[C---:B------:R-:W-:Y:S02]  /*52040*/  IMAD.WIDE R142, R252.reuse, 0x4, R218 ;  /* 0x00000004fc8e7825 */ /* 0x040fe400078e02da */
[----:B------:R-:W2:Y:S04]  /*52050*/  LDL.LU.64 R218, [R1+0x1420] ;  /* 0x0014200001da7983 */ /* 0x000ea80000300a00 */
        /* <DEDUP_REMOVED lines=8> */
[----:B------:R-:W4:Y:S04]  /*520e0*/  LDL.LU.64 R4, [R1+0x10e0] ;  /* 0x0010e00001047983 */ /* 0x000f280000300a00 */
[----:B------:R-:W-:Y:S04]  /*520f0*/  STL.64 [R1+0x2228], R144 ;  /* 0x0022289001007387 */ /* 0x000fe80000100a00 */
[----:B------:R-:W-:Y:S01]  /*52100*/  STL.64 [R1+0x7de8], R144 ;  /* 0x007de89001007387 */ /* 0x000fe20000100a00 */
[----:B------:R-:W-:-:S03]  /*52110*/  IMAD.WIDE R120, R252, 0x4, R10 ;  /* 0x00000004fc787825 */ /* 0x000fc600078e020a */
[----:B------:R-:W4:Y:S04]  /*52120*/  LDL.LU.64 R10, [R1+0xf50] ;  /* 0x000f5000010a7983 */ /* 0x000f280000300a00 */
[----:B------:R-:W-:Y:S04]  /*52130*/  STL.64 [R1+0x2220], R142 ;  /* 0x0022208e01007387 */ /* 0x000fe80000100a00 */
[----:B------:R-:W-:Y:S01]  /*52140*/  STL.64 [R1+0x7df0], R142 ;  /* 0x007df08e01007387 */ /* 0x000fe20000100a00 */
[----:B------:R-:W-:-:S03]  /*52150*/  IMAD.WIDE R118, R252, 0x4, R8 ;  /* 0x00000004fc767825 */ /* 0x000fc600078e0208 */
[----:B------:R-:W1:Y:S04]  /*52160*/  LDL.LU.64 R8, [R1+0xf10] ;  /* 0x000f100001087983 */ /* 0x000e680000300a00 */
[----:B------:R-:W-:Y:S04]  /*52170*/  STL.64 [R1+0x2208], R140 ;  /* 0x0022088c01007387 */ /* 0x000fe80000100a00 */
[----:B------:R-:W-:Y:S04]  /*52180*/  STL.64 [R1+0x7df8], R140 ;  /* 0x007df88c01007387 */ /* 0x000fe80000100a00 */
[----:B------:R-:W4:Y:S04]  /*52190*/  LDL.LU.64 R214, [R1+0x21d8] ;  /* 0x0021d80001d67983 */ /* 0x000f280000300a00 */
[----:B------:R-:W-:Y:S01]  /*521a0*/  STL.64 [R1+0x2200], R122 ;  /* 0x0022007a01007387 */ /* 0x000fe20000100a00 */
[----:B------:R-:W-:-:S03]  /*521b0*/  IMAD.WIDE R116, R252, 0x4, R216 ;  /* 0x00000004fc747825 */ /* 0x000fc600078e02d8 */
[----:B------:R-:W-:Y:S01]  /*521c0*/  STL.64 [R1+0x7e00], R122 ;  /* 0x007e007a01007387 */ /* 0x000fe20000100a00 */
[----:B---3--:R-:W-:-:S03]  /*521d0*/  IMAD.WIDE R110, R252, 0x4, R228 ;  /* 0x00000004fc6e7825 */ /* 0x008fc600078e02e4 */
[----:B------:R-:W3:Y:S04]  /*521e0*/  LDL.LU.64 R228, [R1+0x21d0] ;  /* 0x0021d00001e47983 */ /* 0x000ee80000300a00 */
[----:B------:R-:W3:Y:S04]  /*521f0*/  LDL.LU.64 R216, [R1+0x21c8] ;  /* 0x0021c80001d87983 */ /* 0x000ee80000300a00 */
[----:B------:R-:W-:Y:S04]  /*52200*/  STL.64 [R1+0x21c0], R120 ;  /* 0x0021c07801007387 */ /* 0x000fe80000100a00 */
[----:B------:R-:W-:Y:S01]  /*52210*/  STL.64 [R1+0x7e08], R120 ;  /* 0x007e087801007387 */ /* 0x000fe20000100a00 */
[----:B--2---:R-:W-:-:S03]  /*52220*/  IMAD.WIDE R108, R252, 0x4, R226 ;  /* 0x00000004fc6c7825 */ /* 0x004fc600078e02e2 */
[----:B------:R-:W2:Y:S04]  /*52230*/  LDL.LU.64 R226, [R1+0x2198] ;  /* 0x0021980001e27983 */ /* 0x000ea80000300a00 */
[----:B------:R-:W-:Y:S01]  /*52240*/  STL.64 [R1+0x21b8], R118 ;  /* 0x0021b87601007387 */ /* 0x000fe20000100a00 */
[----:B------:R-:W-:-:S03]  /*52250*/  IMAD.WIDE R72, R252, 0x4, R218 ;  /* 0x00000004fc487825 */ /* 0x000fc600078e02da */
[----:B------:R-:W-:Y:S04]  /*52260*/  STL.64 [R1+0x7e10], R118 ;  /* 0x007e107601007387 */ /* 0x000fe80000100a00 */
[----:B------:R-:W2:Y:S04]  /*52270*/  LDL.LU.64 R218, [R1+0x2190] ;  /* 0x0021900001da7983 */ /* 0x000ea80000300a00 */
[----:B------:R-:W-:Y:S04]  /*52280*/  STL.64 [R1+0x21b0], R116 ;  /* 0x0021b07401007387 */ /* 0x000fe80000100a00 */
[----:B------:R-:W-:Y:S01]  /*52290*/  STL.64 [R1+0x7e18], R116 ;  /* 0x007e187401007387 */ /* 0x000fe20000100a00 */
[----:B----4-:R-:W-:-:S03]  /*522a0*/  IMAD.WIDE R70, R252, 0x4, R6 ;  /* 0x00000004fc467825 */ /* 0x010fc600078e0206 */
[----:B------:R-:W4:Y:S04]  /*522b0*/  LDL.LU.64 R6, [R1+0x2188] ;  /* 0x0021880001067983 */ /* 0x000f280000300a00 */
[----:B------:R-:W-:Y:S04]  /*522c0*/  STL.64 [R1+0x21a8], R110 ;  /* 0x0021a86e01007387 */ /* 0x000fe80000100a00 */
[----:B------:R-:W-:Y:S01]  /*522d0*/  STL.64 [R1+0x7e20], R110 ;  /* 0x007e206e01007387 */ /* 0x000fe20000100a00 */
[----:B------:R-:W-:-:S03]  /*522e0*/  IMAD.WIDE R68, R252, 0x4, R4 ;  /* 0x00000004fc447825 */ /* 0x000fc600078e0204 */
[----:B------:R-:W4:Y:S04]  /*522f0*/  LDL.LU.64 R4, [R1+0x2158] ;  /* 0x0021580001047983 */ /* 0x000f280000300a00 */
[----:B------:R-:W-:Y:S04]  /*52300*/  STL.64 [R1+0x21a0], R108 ;  /* 0x0021a06c01007387 */ /* 0x000fe80000100a00 */
[----:B------:R-:W-:Y:S04]  /*52310*/  STL.64 [R1+0x7e28], R108 ;  /* 0x007e286c01007387 */ /* 0x000fe80000100a00 */
[----:B------:R-:W-:Y:S04]  /*52320*/  STL.64 [R1+0x2180], R72 ;  /* 0x0021804801007387 */ /* 0x000fe80000100a00 */
[----:B------:R-:W-:Y:S01]  /*52330*/  STL.64 [R1+0x7e30], R72 ;  /* 0x007e304801007387 */ /* 0x000fe20000100a00 */
[----:B------:R-:W-:-:S03]  /*52340*/  IMAD.WIDE R66, R252, 0x4, R10 ;  /* 0x00000004fc427825 */ /* 0x000fc600078e020a */
[----:B------:R-:W4:Y:S01]  /*52350*/  LDL.LU.64 R10, [R1+0x2150] ;  /* 0x00215000010a7983 */ /* 0x000f220000300a00 */
[----:B-1----:R-:W-:-:S03]  /*52360*/  IMAD.WIDE R64, R252, 0x4, R8 ;  /* 0x00000004fc407825 */ /* 0x002fc600078e0208 */
[----:B------:R-:W4:Y:S04]  /*52370*/  LDL.LU.64 R8, [R1+0x2148] ;  /* 0x0021480001087983 */ /* 0x000f280000300a00 */
[----:B------:R-:W-:Y:S04]  /*52380*/  STL.64 [R1+0x2178], R70 ;  /* 0x0021784601007387 */ /* 0x000fe80000100a00 */
[----:B------:R-:W-:Y:S04]  /*52390*/  STL.64 [R1+0x7e50], R70 ;  /* 0x007e504601007387 */ /* 0x000fe80000100a00 */
[----:B------:R-:W-:Y:S04]  /*523a0*/  STL.64 [R1+0x2170], R68 ;  /* 0x0021704401007387 */ /* 0x000fe80000100a00 */
[----:B------:R-:W-:Y:S01]  /*523b0*/  STL.64 [R1+0x7e58], R68 ;  /* 0x007e584401007387 */ /* 0x000fe20000100a00 */
[----:B---3--:R-:W-:-:S03]  /*523c0*/  IMAD.WIDE R150, R252, 0x4, R228 ;  /* 0x00000004fc967825 */ /* 0x008fc600078e02e4 */
[----:B------:R-:W3:Y:S01]  /*523d0*/  LDL.LU.64 R228, [R1+0x2118] ;  /* 0x0021180001e47983 */ /* 0x000ee20000300a00 */
[----:B------:R-:W-:-:S03]  /*523e0*/  IMAD.WIDE R62, R252, 0x4, R216 ;  /* 0x00000004fc3e7825 */ /* 0x000fc600078e02d8 */
[----:B------:R-:W-:Y:S04]  /*523f0*/  STL.64 [R1+0x2168], R66 ;  /* 0x0021684201007387 */ /* 0x000fe80000100a00 */
[----:B------:R-:W-:Y:S04]  /*52400*/  STL.64 [R1+0x2160], R64 ;  /* 0x0021604001007387 */ /* 0x000fe80000100a00 */
[----:B------:R-:W3:Y:S01]  /*52410*/  LDL.LU.64 R216, [R1+0x2110] ;  /* 0x0021100001d87983 */ /* 0x000ee20000300a00 */
[----:B--2---:R-:W-:-:S03]  /*52420*/  IMAD.WIDE R104, R252, 0x4, R226 ;  /* 0x00000004fc687825 */ /* 0x004fc600078e02e2 */
[----:B------:R-:W2:Y:S01]  /*52430*/  LDL.LU.64 R226, [R1+0x2108] ;  /* 0x0021080001e27983 */ /* 0x000ea20000300a00 */
[----:B------:R-:W-:-:S05]  /*52440*/  IMAD.WIDE R106, R252, 0x4, R214 ;  /* 0x00000004fc6a7825 */ /* 0x000fca00078e02d6 */
[----:B------:R-:W-:Y:S04]  /*52450*/  STL.64 [R1+0x2140], R106 ;  /* 0x0021406a01007387 */ /* 0x000fe80000100a00 */
[----:B------:R-:W-:Y:S01]  /*52460*/  STL.64 [R1+0x7d70], R106 ;  /* 0x007d706a01007387 */ /* 0x000fe20000100a00 */
[----:B------:R-:W-:-:S03]  /*52470*/  IMAD.WIDE R152, R252, 0x4, R218 ;  /* 0x00000004fc987825 */ /* 0x000fc600078e02da */
[----:B------:R-:W-:Y:S04]  /*52480*/  STL.64 [R1+0x2138], R150 ;  /* 0x0021389601007387 */ /* 0x000fe80000100a00 */
[----:B------:R-:W-:Y:S04]  /*52490*/  STL.64 [R1+0x7d78], R150 ;  /* 0x007d789601007387 */ /* 0x000fe80000100a00 */
[----:B------:R-:W2:Y:S04]  /*524a0*/  LDL.LU.64 R218, [R1+0x20b8] ;  /* 0x0020b80001da7983 */ /* 0x000ea80000300a00 */
[----:B------:R-:W-:Y:S04]  /*524b0*/  STL.64 [R1+0x2128], R104 ;  /* 0x0021286801007387 */ /* 0x000fe80000100a00 */
[----:B------:R-:W-:Y:S04]  /*524c0*/  STL.64 [R1+0x7d80], R104 ;  /* 0x007d806801007387 */ /* 0x000fe80000100a00 */
[----:B------:R-:W-:Y:S04]  /*524d0*/  STL.64 [R1+0x2130], R62 ;  /* 0x0021303e01007387 */ /* 0x000fe80000100a00 */
[----:B------:R-:W-:Y:S01]  /*524e0*/  STL.64 [R1+0x7d88], R62 ;  /* 0x007d883e01007387 */ /* 0x000fe20000100a00 */
[----:B----4-:R-:W-:-:S03]  /*524f0*/  IMAD.WIDE R60, R252, 0x4, R6 ;  /* 0x00000004fc3c7825 */ /* 0x010fc600078e0206 */
[----:B------:R-:W4:Y:S01]  /*52500*/  LDL.LU.64 R6, [R1+0x20b0] ;  /* 0x0020b00001067983 */ /* 0x000f220000300a00 */
[----:B------:R-:W-:-:S03]  /*52510*/  IMAD.WIDE R102, R252, 0x4, R4 ;  /* 0x00000004fc667825 */ /* 0x000fc600078e0204 */
[----:B------:R-:W4:Y:S04]  /*52520*/  LDL.LU.64 R4, [R1+0x20a8] ;  /* 0x0020a80001047983 */ /* 0x000f280000300a00 */
[----:B------:R-:W-:Y:S04]  /*52530*/  STL.64 [R1+0x2120], R152 ;  /* 0x0021209801007387 */ /* 0x000fe80000100a00 */
[----:B------:R-:W-:Y:S04]  /*52540*/  STL.64 [R1+0x7d90], R152 ;  /* 0x007d909801007387 */ /* 0x000fe80000100a00 */
[----:B------:R-:W4:Y:S01]  /*52550*/  LDL.LU.64 R212, [R1+0x2078] ;  /* 0x0020780001d47983 */ /* 0x000f220000300a00 */
        /* <DEDUP_REMOVED lines=8> */
[----:B---3--:R-:W-:-:S03]  /*525e0*/  IMAD.WIDE R100, R252, 0x4, R228 ;  /* 0x00000004fc647825 */ /* 0x008fc600078e02e4 */
[----:B------:R-:W3:Y:S04]  /*525f0*/  LDL.LU.64 R228, [R1+0x1f58] ;  /* 0x001f580001e47983 */ /* 0x000ee80000300a00 */
[----:B------:R-:W-:Y:S04]  /*52600*/  STL.64 [R1+0x20e0], R30 ;  /* 0x0020e01e01007387 */ /* 0x000fe80000100a00 */
[----:B------:R1:W-:Y:S04]  /*52610*/  STL.64 [R1+0x7da8], R30 ;  /* 0x007da81e01007387 */ /* 0x0003e80000100a00 */
[----:B------:R-:W3:Y:S01]  /*52620*/  LDL.LU.64 R222, [R1+0x1e58] ;  /* 0x001e580001de7983 */ /* 0x000ee20000300a00 */
[----:B--2---:R-:W-:-:S03]  /*52630*/  IMAD.WIDE R56, R252, 0x4, R226 ;  /* 0x00000004fc387825 */ /* 0x004fc600078e02e2 */
[----:B------:R-:W2:Y:S04]  /*52640*/  LDL.LU.64 R226, [R1+0x1e08] ;  /* 0x001e080001e27983 */ /* 0x000ea80000300a00 */
[----:B------:R-:W2:Y:S01]  /*52650*/  LDL.LU.64 R214, [R1+0x1db8] ;  /* 0x001db80001d67983 */ /* 0x000ea20000300a00 */
[----:B------:R-:W-:-:S03]  /*52660*/  IMAD.WIDE R28, R252, 0x4, R216 ;  /* 0x00000004fc1c7825 */ /* 0x000fc600078e02d8 */
[----:B------:R-:W-:Y:S04]  /*52670*/  STL.64 [R1+0x20c0], R100 ;  /* 0x0020c06401007387 */ /* 0x000fe80000100a00 */
[----:B------:R1:W-:Y:S04]  /*52680*/  STL.64 [R1+0x7db0], R100 ;  /* 0x007db06401007387 */ /* 0x0003e80000100a00 */
[----:B------:R-:W-:Y:S04]  /*52690*/  STL.64 [R1+0x20c8], R58 ;  /* 0x0020c83a01007387 */ /* 0x000fe80000100a00 */
[----:B------:R1:W-:Y:S01]  /*526a0*/  STL.64 [R1+0x7db8], R58 ;  /* 0x007db83a01007387 */ /* 0x0003e20000100a00 */
[----:B------:R-:W-:-:S03]  /*526b0*/  IMAD.WIDE R98, R252, 0x4, R218 ;  /* 0x00000004fc627825 */ /* 0x000fc600078e02da */
[----:B------:R-:W2:Y:S04]  /*526c0*/  LDL.LU.64 R216, [R1+0x1b98] ;  /* 0x001b980001d87983 */ /* 0x000ea80000300a00 */
[----:B------:R-:W2:Y:S04]  /*526d0*/  LDL.LU.64 R220, [R1+0x1a28] ;  /* 0x001a280001dc7983 */ /* 0x000ea80000300a00 */
[----:B------:R-:W2:Y:S04]  /*526e0*/  LDL.LU.64 R218, [R1+0x19c8] ;  /* 0x0019c80001da7983 */ /* 0x000ea80000300a00 */
[----:B------:R-:W-:Y:S04]  /*526f0*/  STL.64 [R1+0x2088], R28 ;  /* 0x0020881c01007387 */ /* 0x000fe80000100a00 */
[----:B------:R1:W-:Y:S01]  /*52700*/  STL.64 [R1+0x7dc0], R28 ;  /* 0x007dc01c01007387 */ /* 0x0003e20000100a00 */
[----:B----4-:R-:W-:-:S03]  /*52710*/  IMAD.WIDE R250, R252, 0x4, R6 ;  /* 0x00000004fcfa7825 */ /* 0x010fc600078e0206 */
[----:B------:R-:W4:Y:S01]  /*52720*/  LDL.LU.64 R6, [R1+0x1988] ;  /* 0x0019880001067983 */ /* 0x000f220000300a00 */
[----:B------:R-:W-:-:S03]  /*52730*/  IMAD.WIDE R54, R252, 0x4, R4 ;  /* 0x00000004fc367825 */ /* 0x000fc600078e0204 */
[----:B------:R-:W4:Y:S04]  /*52740*/  LDL.LU.64 R4, [R1+0x18f8] ;  /* 0x0018f80001047983 */ /* 0x000f280000300a00 */
[----:B------:R-:W-:Y:S04]  /*52750*/  STL.64 [R1+0x1e68], R98 ;  /* 0x001e686201007387 */ /* 0x000fe80000100a00 */
[----:B------:R-:W-:Y:S01]  /*52760*/  STL.64 [R1+0x2080], R56 ;  /* 0x0020803801007387 */ /* 0x000fe20000100a00 */
[----:B------:R-:W-:-:S03]  /*52770*/  IMAD.WIDE R96, R252, 0x4, R212 ;  /* 0x00000004fc607825 */ /* 0x000fc600078e02d4 */
[----:B------:R-:W-:Y:S04]  /*52780*/  STL.64 [R1+0x1e60], R250 ;  /* 0x001e60fa01007387 */ /* 0x000fe80000100a00 */
[----:B------:R-:W4:Y:S01]  /*52790*/  LDL.LU.64 R212, [R1+0x16e8] ;  /* 0x0016e80001d47983 */ /* 0x000f220000300a00 */
[----:B------:R-:W-:-:S03]  /*527a0*/  IMAD.WIDE R248, R252, 0x4, R10 ;  /* 0x00000004fcf87825 */ /* 0x000fc600078e020a */
[----:B------:R-:W4:Y:S04]  /*527b0*/  LDL.LU.64 R10, [R1+0x1418] ;  /* 0x00141800010a7983 */ /* 0x000f280000300a00 */
[----:B------:R-:W-:Y:S04]  /*527c0*/  STL.64 [R1+0x1e28], R96 ;  /* 0x001e286001007387 */ /* 0x000fe80000100a00 */
[----:B------:R-:W-:Y:S01]  /*527d0*/  STL.64 [R1+0x1e40], R54 ;  /* 0x001e403601007387 */ /* 0x000fe20000100a00 */
[----:B------:R-:W-:-:S03]  /*527e0*/  IMAD.WIDE R52, R252, 0x4, R8 ;  /* 0x00000004fc347825 */ /* 0x000fc600078e0208 */
[----:B------:R-:W4:Y:S01]  /*527f0*/  LDL.LU.64 R8, [R1+0x1338] ;  /* 0x0013380001087983 */ /* 0x000f220000300a00 */
[----:B---3--:R-:W-:-:S03]  /*52800*/  IMAD.WIDE R94, R252, 0x4, R228 ;  /* 0x00000004fc5e7825 */ /* 0x008fc600078e02e4 */
[----:B------:R-:W3:Y:S04]  /*52810*/  LDL.LU.64 R228, [R1+0x1008] ;  /* 0x0010080001e47983 */ /* 0x000ee80000300a00 */
[----:B------:R-:W-:Y:S01]  /*52820*/  STL.64 [R1+0x1e20], R248 ;  /* 0x001e20f801007387 */ /* 0x000fe20000100a00 */
[----:B--2---:R-:W-:-:S03]  /*52830*/  IMAD.WIDE R90, R252, 0x4, R226 ;  /* 0x00000004fc5a7825 */ /* 0x004fc600078e02e2 */
[----:B------:R-:W2:Y:S01]  /*52840*/  LDL.LU.64 R226, [R1+0xf48] ;  /* 0x000f480001e27983 */ /* 0x000ea20000300a00 */
[----:B------:R-:W-:-:S03]  /*52850*/  IMAD.WIDE R92, R252, 0x4, R222 ;  /* 0x00000004fc5c7825 */ /* 0x000fc600078e02de */
[----:B------:R-:W-:Y:S01]  /*52860*/  STL.64 [R1+0x1dd8], R94 ;  /* 0x001dd85e01007387 */ /* 0x000fe20000100a00 */
[----:B------:R-:W-:-:S03]  /*52870*/  IMAD.WIDE R88, R252, 0x4, R214 ;  /* 0x00000004fc587825 */ /* 0x000fc600078e02d6 */
[----:B------:R-:W-:Y:S04]  /*52880*/  STL.64 [R1+0x1de0], R52 ;  /* 0x001de03401007387 */ /* 0x000fe80000100a00 */
[----:B------:R-:W2:Y:S04]  /*52890*/  LDL.LU.64 R214, [R1+0xf08] ;  /* 0x000f080001d67983 */ /* 0x000ea80000300a00 */
[----:B------:R-:W-:Y:S01]  /*528a0*/  STL.64 [R1+0x1dd0], R92 ;  /* 0x001dd05c01007387 */ /* 0x000fe20000100a00 */
[----:B------:R-:W-:-:S03]  /*528b0*/  IMAD.WIDE R86, R252, 0x4, R216 ;  /* 0x00000004fc567825 */ /* 0x000fc600078e02d8 */
[----:B------:R-:W2:Y:S04]  /*528c0*/  LDL.LU.64 R216, [R1+0x1f50] ;  /* 0x001f500001d87983 */ /* 0x000ea80000300a00 */
[----:B------:R-:W-:Y:S01]  /*528d0*/  STL.64 [R1+0x1dc8], R90 ;  /* 0x001dc85a01007387 */ /* 0x000fe20000100a00 */
[----:B------:R-:W-:-:S03]  /*528e0*/  IMAD.WIDE R82, R252, 0x4, R218 ;  /* 0x00000004fc527825 */ /* 0x000fc600078e02da */
[----:B------:R-:W2:Y:S04]  /*528f0*/  LDL.LU.64 R218, [R1+0x1ef8] ;  /* 0x001ef80001da7983 */ /* 0x000ea80000300a00 */
[----:B------:R-:W-:Y:S04]  /*52900*/  STL.64 [R1+0x1dc0], R88 ;  /* 0x001dc05801007387 */ /* 0x000fe80000100a00 */
[----:B------:R-:W2:Y:S04]  /*52910*/  LDL.LU.64 R224, [R1+0x1e50] ;  /* 0x001e500001e07983 */ /* 0x000ea80000300a00 */
[----:B------:R-:W-:Y:S01]  /*52920*/  STL.64 [R1+0x1b30], R86 ;  /* 0x001b305601007387 */ /* 0x000fe20000100a00 */
[----:B------:R-:W-:-:S04]  /*52930*/  IMAD.WIDE R84, R252, 0x4, R220 ;  /* 0x00000004fc547825 */ /* 0x000fc800078e02dc */
[C---:B----4-:R-:W-:Y:S02]  /*52940*/  IMAD.WIDE R74, R252.reuse, 0x4, R6 ;  /* 0x00000004fc4a7825 */ /* 0x050fe400078e0206 */
[----:B------:R-:W4:Y:S02]  /*52950*/  LDL.LU.64 R6, [R1+0x1e48] ;  /* 0x001e480001067983 */ /* 0x000f240000300a00 */
[C---:B------:R-:W-:Y:S02]  /*52960*/  IMAD.WIDE R138, R252.reuse, 0x4, R4 ;  /* 0x00000004fc8a7825 */ /* 0x040fe400078e0204 */
[----:B------:R-:W4:Y:S04]  /*52970*/  LDL.LU.64 R4, [R1+0x1e00] ;  /* 0x001e000001047983 */ /* 0x000f280000300a00 */
[----:B------:R1:W-:Y:S04]  /*52980*/  STL.64 [R1+0x19e8], R84 ;  /* 0x0019e85401007387 */ /* 0x0003e80000100a00 */
[----:B------:R1:W-:Y:S04]  /*52990*/  STL.64 [R1+0x19e0], R82 ;  /* 0x0019e05201007387 */ /* 0x0003e80000100a00 */
[----:B------:R-:W4:Y:S01]  /*529a0*/  LDL.LU.64 R222, [R1+0x1de8] ;  /* 0x001de80001de7983 */ /* 0x000f220000300a00 */
[----:B------:R-:W-:-:S04]  /*529b0*/  IMAD.WIDE R76, R252, 0x4, R212 ;  /* 0x00000004fc4c7825 */ /* 0x000fc800078e02d4 */
[C---:B------:R-:W-:Y:S02]  /*529c0*/  IMAD.WIDE R136, R252.reuse, 0x4, R10 ;  /* 0x00000004fc887825 */ /* 0x040fe400078e020a */
[----:B------:R-:W4:Y:S04]  /*529d0*/  LDL.LU.64 R10, [R1+0x1db0] ;  /* 0x001db000010a7983 */ /* 0x000f280000300a00 */
[----:B------:R1:W-:Y:S04]  /*529e0*/  STL.64 [R1+0x19d8], R74 ;  /* 0x0019d84a01007387 */ /* 0x0003e80000100a00 */
[----:B------:R1:W-:Y:S04]  /*529f0*/  STL.64 [R1+0x19d0], R138 ;  /* 0x0019d08a01007387 */ /* 0x0003e80000100a00 */
[----:B------:R-:W4:Y:S01]  /*52a00*/  LDL.LU.64 R220, [R1+0x1d98] ;  /* 0x001d980001dc7983 */ /* 0x000f220000300a00 */
[----:B------:R-:W-:-:S03]  /*52a10*/  IMAD.WIDE R78, R252, 0x4, R8 ;  /* 0x00000004fc4e7825 */ /* 0x000fc600078e0208 */
[----:B------:R-:W4:Y:S04]  /*52a20*/  LDL.LU.64 R8, [R1+0x1b90] ;  /* 0x001b900001087983 */ /* 0x000f280000300a00 */
[----:B------:R1:W-:Y:S01]  /*52a30*/  STL.64 [R1+0x19c8], R76 ;  /* 0x0019c84c01007387 */ /* 0x0003e20000100a00 */
[----:B---3--:R-:W-:-:S03]  /*52a40*/  IMAD.WIDE R134, R252, 0x4, R228 ;  /* 0x00000004fc867825 */ /* 0x008fc600078e02e4 */
[----:B------:R-:W3:Y:S01]  /*52a50*/  LDL.LU.64 R228, [R1+0x1b38] ;  /* 0x001b380001e47983 */ /* 0x000ee20000300a00 */
[----:B--2---:R-:W-:-:S03]  /*52a60*/  IMAD.WIDE R80, R252, 0x4, R226 ;  /* 0x00000004fc507825 */ /* 0x004fc600078e02e2 */
[----:B------:R-:W2:Y:S04]  /*52a70*/  LDL.LU.64 R226, [R1+0x1a20] ;  /* 0x001a200001e27983 */ /* 0x000ea80000300a00 */
[----:B------:R1:W-:Y:S04]  /*52a80*/  STL.64 [R1+0x19b0], R136 ;  /* 0x0019b08801007387 */ /* 0x0003e80000100a00 */
[----:B------:R1:W-:Y:S01]  /*52a90*/  STL.64 [R1+0x19a8], R78 ;  /* 0x0019a84e01007387 */ /* 0x0003e20000100a00 */
[----:B------:R-:W-:-:S03]  /*52aa0*/  IMAD.WIDE R132, R252, 0x4, R214 ;  /* 0x00000004fc847825 */ /* 0x000fc600078e02d6 */
[----:B------:R-:W2:Y:S04]  /*52ab0*/  LDL.LU.64 R212, [R1+0x19f8] ;  /* 0x0019f80001d47983 */ /* 0x000ea80000300a00 */
[----:B------:R-:W2:Y:S04]  /*52ac0*/  LDL.LU.64 R214, [R1+0x19c0] ;  /* 0x0019c00001d67983 */ /* 0x000ea80000300a00 */
[----:B------:R1:W-:Y:S01]  /*52ad0*/  STL.64 [R1+0x19a0], R134 ;  /* 0x0019a08601007387 */ /* 0x0003e20000100a00 */
[----:B------:R-:W-:-:S03]  /*52ae0*/  IMAD.WIDE R246, R252, 0x4, R216 ;  /* 0x00000004fcf67825 */ /* 0x000fc600078e02d8 */
[----:B------:R-:W2:Y:S01]  /*52af0*/  LDL.LU.64 R216, [R1+0x19b8] ;  /* 0x0019b80001d87983 */ /* 0x000ea20000300a00 */
[----:B------:R-:W-:-:S03]  /*52b00*/  IMAD.WIDE R50, R252, 0x4, R218 ;  /* 0x00000004fc327825 */ /* 0x000fc600078e02da */
[----:B------:R-:W2:Y:S04]  /*52b10*/  LDL.LU.64 R218, [R1+0x1980] ;  /* 0x0019800001da7983 */ /* 0x000ea80000300a00 */
[----:B------:R1:W-:Y:S04]  /*52b20*/  STL.64 [R1+0x1998], R80 ;  /* 0x0019985001007387 */ /* 0x0003e80000100a00 */
[----:B------:R1:W-:Y:S04]  /*52b30*/  STL.64 [R1+0x1990], R132 ;  /* 0x0019908401007387 */ /* 0x0003e80000100a00 */
[----:B------:R1:W-:Y:S01]  /*52b40*/  STL.64 [R1+0x1988], R246 ;  /* 0x001988f601007387 */ /* 0x0003e20000100a00 */
[----:B----4-:R-:W-:-:S03]  /*52b50*/  IMAD.WIDE R48, R252, 0x4, R6 ;  /* 0x00000004fc307825 */ /* 0x010fc600078e0206 */
[----:B------:R-:W4:Y:S01]  /*52b60*/  LDL.LU.64 R6, [R1+0x18f0] ;  /* 0x0018f00001067983 */ /* 0x000f220000300a00 */
[----:B------:R-:W-:-:S04]  /*52b70*/  IMAD.WIDE R244, R252, 0x4, R224 ;  /* 0x00000004fcf47825 */ /* 0x000fc800078e02e0 */
[C---:B------:R-:W-:Y:S02]  /*52b80*/  IMAD.WIDE R178, R252.reuse, 0x4, R4 ;  /* 0x00000004fcb27825 */ /* 0x040fe400078e0204 */
[----:B------:R-:W4:Y:S04]  /*52b90*/  LDL.LU.64 R4, [R1+0x16e0] ;  /* 0x0016e00001047983 */ /* 0x000f280000300a00 */
[----:B------:R-:W-:Y:S04]  /*52ba0*/  STL.64 [R1+0x1958], R50 ;  /* 0x0019583201007387 */ /* 0x000fe80000100a00 */
[----:B------:R1:W-:Y:S01]  /*52bb0*/  STL.64 [R1+0x1950], R244 ;  /* 0x001950f401007387 */ /* 0x0003e20000100a00 */
[----:B------:R-:W-:-:S04]  /*52bc0*/  IMAD.WIDE R46, R252, 0x4, R222 ;  /* 0x00000004fc2e7825 */ /* 0x000fc800078e02de */
[C---:B------:R-:W-:Y:S02]  /*52bd0*/  IMAD.WIDE R176, R252.reuse, 0x4, R10 ;  /* 0x00000004fcb07825 */ /* 0x040fe400078e020a */
[----:B------:R-:W4:Y:S04]  /*52be0*/  LDL.LU.64 R10, [R1+0x1410] ;  /* 0x00141000010a7983 */ /* 0x000f280000300a00 */
[----:B------:R1:W-:Y:S04]  /*52bf0*/  STL.64 [R1+0x17a0], R178 ;  /* 0x0017a0b201007387 */ /* 0x0003e80000100a00 */
[----:B------:R1:W-:Y:S01]  /*52c00*/  STL.64 [R1+0x17a8], R48 ;  /* 0x0017a83001007387 */ /* 0x0003e20000100a00 */
[----:B------:R-:W-:-:S03]  /*52c10*/  IMAD.WIDE R174, R252, 0x4, R8 ;  /* 0x00000004fcae7825 */ /* 0x000fc600078e0208 */
[----:B------:R-:W4:Y:S04]  /*52c20*/  LDL.LU.64 R8, [R1+0x1330] ;  /* 0x0013300001087983 */ /* 0x000f280000300a00 */
[----:B------:R1:W-:Y:S04]  /*52c30*/  STL.64 [R1+0x1730], R176 ;  /* 0x001730b001007387 */ /* 0x0003e80000100a00 */
[----:B------:R1:W-:Y:S01]  /*52c40*/  STL.64 [R1+0x1738], R46 ;  /* 0x0017382e01007387 */ /* 0x0003e20000100a00 */
[----:B---3--:R-:W-:-:S03]  /*52c50*/  IMAD.WIDE R42, R252, 0x4, R228 ;  /* 0x00000004fc2a7825 */ /* 0x008fc600078e02e4 */
[----:B------:R-:W3:Y:S01]  /*52c60*/  LDL.LU.64 R228, [R1+0x1000] ;  /* 0x0010000001e47983 */ /* 0x000ee20000300a00 */
[----:B--2---:R-:W-:-:S03]  /*52c70*/  IMAD.WIDE R172, R252, 0x4, R226 ;  /* 0x00000004fcac7825 */ /* 0x004fc600078e02e2 */
[----:B------:R-:W2:Y:S01]  /*52c80*/  LDL.LU.64 R226, [R1+0xf40] ;  /* 0x000f400001e27983 */ /* 0x000ea20000300a00 */
[----:B------:R-:W-:-:S03]  /*52c90*/  IMAD.WIDE R44, R252, 0x4, R220 ;  /* 0x00000004fc2c7825 */ /* 0x000fc600078e02dc */
[----:B------:R1:W-:Y:S04]  /*52ca0*/  STL.64 [R1+0x1510], R174 ;  /* 0x001510ae01007387 */ /* 0x0003e80000100a00 */
[----:B------:R1:W-:Y:S01]  /*52cb0*/  STL.64 [R1+0x16e8], R44 ;  /* 0x0016e82c01007387 */ /* 0x0003e20000100a00 */
[----:B------:R-:W-:-:S03]  /*52cc0*/  IMAD.WIDE R40, R252, 0x4, R212 ;  /* 0x00000004fc287825 */ /* 0x000fc600078e02d4 */
[----:B------:R1:W-:Y:S01]  /*52cd0*/  STL.64 [R1+0x1430], R172 ;  /* 0x001430ac01007387 */ /* 0x0003e20000100a00 */
[----:B------:R-:W-:-:S03]  /*52ce0*/  IMAD.WIDE R170, R252, 0x4, R214 ;  /* 0x00000004fcaa7825 */ /* 0x000fc600078e02d6 */
[----:B------:R1:W-:Y:S04]  /*52cf0*/  STL.64 [R1+0x1438], R42 ;  /* 0x0014382a01007387 */ /* 0x0003e80000100a00 */
[----:B------:R-:W2:Y:S04]  /*52d00*/  LDL.LU.64 R196, [R1+0xf00] ;  /* 0x000f000001c47983 */ /* 0x000ea80000300a00 */
[----:B------:R-:W2:Y:S01]  /*52d10*/  LDL.LU.64 R198, [R1+0x1968] ;  /* 0x0019680001c67983 */ /* 0x000ea20000300a00 */
[----:B------:R-:W-:-:S03]  /*52d20*/  IMAD.WIDE R26, R252, 0x4, R216 ;  /* 0x00000004fc1a7825 */ /* 0x000fc600078e02d8 */
[----:B------:R-:W2:Y:S01]  /*52d30*/  LDL.LU.64 R200, [R1+0x17e8] ;  /* 0x0017e80001c87983 */ /* 0x000ea20000300a00 */
[----:B------:R-:W-:-:S03]  /*52d40*/  IMAD.WIDE R168, R252, 0x4, R218 ;  /* 0x00000004fca87825 */ /* 0x000fc600078e02da */
[----:B------:R1:W-:Y:S04]  /*52d50*/  STL.64 [R1+0x1420], R170 ;  /* 0x001420aa01007387 */ /* 0x0003e80000100a00 */
[----:B------:R1:W-:Y:S04]  /*52d60*/  STL.64 [R1+0x1428], R40 ;  /* 0x0014282801007387 */ /* 0x0003e80000100a00 */
[----:B------:R-:W2:Y:S04]  /*52d70*/  LDL.LU.64 R202, [R1+0x1518] ;  /* 0x0015180001ca7983 */ /* 0x000ea80000300a00 */
[----:B------:R-:W2:Y:S04]  /*52d80*/  LDL.LU.64 R210, [R1+0x1408] ;  /* 0x0014080001d27983 */ /* 0x000ea80000300a00 */
[----:B------:R-:W2:Y:S04]  /*52d90*/  LDL.LU.64 R224, [R1+0x12e8] ;  /* 0x0012e80001e07983 */ /* 0x000ea80000300a00 */
[----:B------:R-:W2:Y:S04]  /*52da0*/  LDL.LU.64 R222, [R1+0xfa8] ;  /* 0x000fa80001de7983 */ /* 0x000ea80000300a00 */
[----:B------:R1:W-:Y:S01]  /*52db0*/  STL.64 [R1+0x1400], R168 ;  /* 0x001400a801007387 */ /* 0x0003e20000100a00 */
[----:B----4-:R-:W-:-:S03]  /*52dc0*/  IMAD.WIDE R166, R252, 0x4, R6 ;  /* 0x00000004fca67825 */ /* 0x010fc600078e0206 */
[----:B------:R4:W-:Y:S04]  /*52dd0*/  STL.64 [R1+0x1418], R26 ;  /* 0x0014181a01007387 */ /* 0x0009e80000100a00 */
[----:B------:R-:W4:Y:S01]  /*52de0*/  LDL.LU.64 R6, [R1+0xf38] ;  /* 0x000f380001067983 */ /* 0x000f220000300a00 */
[----:B------:R-:W-:-:S03]  /*52df0*/  IMAD.WIDE R164, R252, 0x4, R4 ;  /* 0x00000004fca47825 */ /* 0x000fc600078e0204 */
[----:B------:R-:W4:Y:S04]  /*52e00*/  LDL.LU.64 R4, [R1+0x4030] ;  /* 0x0040300001047983 */ /* 0x000f280000300a00 */
[----:B------:R1:W-:Y:S04]  /*52e10*/  STL.64 [R1+0x1148], R166 ;  /* 0x001148a601007387 */ /* 0x0003e80000100a00 */
[----:B------:R-:W4:Y:S04]  /*52e20*/  LDL.LU.64 R220, [R1+0x55f8] ;  /* 0x0055f80001dc7983 */ /* 0x000f280000300a00 */
[----:B------:R-:W4:Y:S04]  /*52e30*/  LDL.LU.64 R212, [R1+0x5600] ;  /* 0x0056000001d47983 */ /* 0x000f280000300a00 */
[----:B------:R1:W-:Y:S04]  /*52e40*/  STL.64 [R1+0x1140], R164 ;  /* 0x001140a401007387 */ /* 0x0003e80000100a00 */
[----:B------:R-:W4:Y:S04]  /*52e50*/  LDL.LU.64 R214, [R1+0x5608] ;  /* 0x0056080001d67983 */ /* 0x000f280000300a00 */
[----:B------:R-:W4:Y:S01]  /*52e60*/  LDL.LU.64 R216, [R1+0x4848] ;  /* 0x0048480001d87983 */ /* 0x000f220000300a00 */
[----:B------:R-:W-:-:S04]  /*52e70*/  IMAD.WIDE R162, R252, 0x4, R10 ;  /* 0x00000004fca27825 */ /* 0x000fc800078e020a */
[----:B------:R-:W-:-:S04]  /*52e80*/  IMAD.WIDE R160, R252, 0x4, R8 ;  /* 0x00000004fca07825 */ /* 0x000fc800078e0208 */
[----:B---3--:R-:W-:-:S04]  /*52e90*/  IMAD.WIDE R158, R252, 0x4, R228 ;  /* 0x00000004fc9e7825 */ /* 0x008fc800078e02e4 */
[C---:B--2---:R-:W-:Y:S02]  /*52ea0*/  IMAD.WIDE R156, R252.reuse, 0x4, R226 ;  /* 0x00000004fc9c7825 */ /* 0x044fe400078e02e2 */
[----:B------:R-:W2:Y:S04]  /*52eb0*/  LDL.LU.64 R226, [R1+0x4858] ;  /* 0x0048580001e27983 */ /* 0x000ea80000300a00 */
[----:B------:R-:W3:Y:S04]  /*52ec0*/  LDL.LU.64 R8, [R1+0x5610] ;  /* 0x0056100001087983 */ /* 0x000ee80000300a00 */
[----:B------:R-:W2:Y:S04]  /*52ed0*/  LDL.LU.64 R10, [R1+0x5618] ;  /* 0x00561800010a7983 */ /* 0x000ea80000300a00 */
[----:B------:R-:W2:Y:S04]  /*52ee0*/  LDL.LU.64 R218, [R1+0x5620] ;  /* 0x0056200001da7983 */ /* 0x000ea80000300a00 */
[----:B------:R-:W3:Y:S01]  /*52ef0*/  LDL.LU.64 R228, [R1+0x5628] ;  /* 0x0056280001e47983 */ /* 0x000ee20000300a00 */
[----:B------:R-:W-:-:S03]  /*52f00*/  IMAD.WIDE R154, R252, 0x4, R196 ;  /* 0x00000004fc9a7825 */ /* 0x000fc600078e02c4 */
[----:B------:R1:W-:Y:S01]  /*52f10*/  STL.64 [R1+0xf68], R162 ;  /* 0x000f68a201007387 */ /* 0x0003e20000100a00 */
[----:B------:R-:W-:-:S03]  /*52f20*/  IMAD.WIDE R24, R252, 0x4, R198 ;  /* 0x00000004fc187825 */ /* 0x000fc600078e02c6 */
[----:B------:R1:W-:Y:S01]  /*52f30*/  STL.64 [R1+0xf60], R160 ;  /* 0x000f60a001007387 */ /* 0x0003e20000100a00 */
[----:B------:R-:W-:-:S03]  /*52f40*/  IMAD.WIDE R22, R252, 0x4, R200 ;  /* 0x00000004fc167825 */ /* 0x000fc600078e02c8 */
[----:B------:R1:W-:Y:S04]  /*52f50*/  STL.64 [R1+0xf58], R158 ;  /* 0x000f589e01007387 */ /* 0x0003e80000100a00 */
[----:B------:R1:W-:Y:S04]  /*52f60*/  STL.64 [R1+0xf50], R156 ;  /* 0x000f509c01007387 */ /* 0x0003e80000100a00 */
[----:B------:R1:W-:Y:S01]  /*52f70*/  STL.64 [R1+0xf48], R154 ;  /* 0x000f489a01007387 */ /* 0x0003e20000100a00 */
[----:B------:R-:W-:-:S03]  /*52f80*/  IMAD.WIDE R20, R252, 0x4, R202 ;  /* 0x00000004fc147825 */ /* 0x000fc600078e02ca */
[----:B------:R1:W-:Y:S01]  /*52f90*/  STL.64 [R1+0xf40], R24 ;  /* 0x000f401801007387 */ /* 0x0003e20000100a00 */
[----:B------:R-:W-:-:S03]  /*52fa0*/  IMAD.WIDE R18, R252, 0x4, R210 ;  /* 0x00000004fc127825 */ /* 0x000fc600078e02d2 */
[----:B------:R1:W-:Y:S01]  /*52fb0*/  STL.64 [R1+0xf30], R22 ;  /* 0x000f301601007387 */ /* 0x0003e20000100a00 */
[----:B------:R-:W-:-:S03]  /*52fc0*/  IMAD.WIDE R16, R252, 0x4, R224 ;  /* 0x00000004fc107825 */ /* 0x000fc600078e02e0 */
[----:B------:R1:W-:Y:S01]  /*52fd0*/  STL.64 [R1+0xf28], R20 ;  /* 0x000f281401007387 */ /* 0x0003e20000100a00 */
[----:B------:R-:W-:-:S03]  /*52fe0*/  IMAD.WIDE R14, R252, 0x4, R222 ;  /* 0x00000004fc0e7825 */ /* 0x000fc600078e02de */
[----:B------:R1:W-:Y:S04]  /*52ff0*/  STL.64 [R1+0xf20], R18 ;  /* 0x000f201201007387 */ /* 0x0003e80000100a00 */
[----:B------:R1:W-:Y:S01]  /*53000*/  STL.64 [R1+0xf18], R16 ;  /* 0x000f181001007387 */ /* 0x0003e20000100a00 */
[----:B----4-:R-:W-:-:S03]  /*53010*/  IMAD.WIDE R6, R252, 0x4, R6 ;  /* 0x00000004fc067825 */ /* 0x010fc600078e0206 */
[----:B------:R4:W-:Y:S04]  /*53020*/  STL.64 [R1+0xf10], R14 ;  /* 0x000f100e01007387 */ /* 0x0009e80000100a00 */
[----:B------:R4:W-:Y:S01]  /*53030*/  STL.64 [R1+0xf08], R6 ;  /* 0x000f080601007387 */ /* 0x0009e20000100a00 */
[----:B------:R-:W-:-:S05]  /*53040*/  IMAD.WIDE R4, R252, 0x4, R4 ;  /* 0x00000004fc047825 */ /* 0x000fca00078e0204 */
[----:B------:R4:W-:Y:S04]  /*53050*/  STL.64 [R1+0xf00], R4 ;  /* 0x000f000401007387 */ /* 0x0009e80000100a00 */
[----:B------:R-:W4:Y:S04]  /*53060*/  LDL.LU.64 R36, [R1+0x5630] ;  /* 0x0056300001247983 */ /* 0x000f280000300a00 */
        /* <DEDUP_REMOVED lines=12> */
[----:B------:R-:W4:Y:S01]  /*53130*/  LDL.LU.64 R202, [R1+0x5698] ;  /* 0x0056980001ca7983 */ /* 0x000f220000300a00 */
[----:B------:R-:W-:-:S03]  /*53140*/  IMAD.WIDE R114, R243, 0x4, R212 ;  /* 0x00000004f3727825 */ /* 0x000fc600078e02d4 */
[----:B------:R-:W4:Y:S01]  /*53150*/  LDL.LU.64 R204, [R1+0x56a0] ;  /* 0x0056a00001cc7983 */ /* 0x000f220000300a00 */
[----:B------:R-:W-:-:S03]  /*53160*/  IMAD.WIDE R194, R243, 0x4, R214 ;  /* 0x00000004f3c27825 */ /* 0x000fc600078e02d6 */
[----:B------:R-:W4:Y:S01]  /*53170*/  LDL.LU.64 R206, [R1+0x56a8] ;  /* 0x0056a80001ce7983 */ /* 0x000f220000300a00 */
[----:B------:R-:W-:-:S03]  /*53180*/  IMAD.WIDE R210, R243, 0x4, R216 ;  /* 0x00000004f3d27825 */ /* 0x000fc600078e02d8 */
[----:B------:R-:W4:Y:S01]  /*53190*/  LDL.LU.64 R208, [R1+0x56b0] ;  /* 0x0056b00001d07983 */ /* 0x000f220000300a00 */
[----:B------:R-:W-:-:S03]  /*531a0*/  IMAD.WIDE R2, R243, 0x4, R220 ;  /* 0x00000004f3027825 */ /* 0x000fc600078e02dc */
[----:B------:R-:W4:Y:S04]  /*531b0*/  LDL.LU.64 R212, [R1+0x4878] ;  /* 0x0048780001d47983 */ /* 0x000f280000300a00 */
[----:B------:R-:W4:Y:S04]  /*531c0*/  LDL.LU.64 R214, [R1+0x4880] ;  /* 0x0048800001d67983 */ /* 0x000f280000300a00 */
[----:B------:R-:W4:Y:S04]  /*531d0*/  LDL.LU.64 R216, [R1+0x4888] ;  /* 0x0048880001d87983 */ /* 0x000f280000300a00 */
[----:B------:R1:W-:Y:S01]  /*531e0*/  LDGSTS.E [R12+0x2bc00], [R2.64], !P4 ;  /* 0x2bc00000020c7fae */ /* 0x0003e2000e121844 */
[----:B--2---:R-:W-:-:S03]  /*531f0*/  IMAD.WIDE R32, R243, 0x4, R218 ;  /* 0x00000004f3207825 */ /* 0x004fc600078e02da */
[----:B------:R-:W2:Y:S04]  /*53200*/  LDL.LU.64 R218, [R1+0x48c0] ;  /* 0x0048c00001da7983 */ /* 0x000ea80000300a00 */
[----:B------:R-:W2:Y:S01]  /*53210*/  LDL.LU.64 R220, [R1+0x48c8] ;  /* 0x0048c80001dc7983 */ /* 0x000ea20000300a00 */
[----:B---3--:R-:W-:-:S03]  /*53220*/  IMAD.WIDE R34, R243, 0x4, R228 ;  /* 0x00000004f3227825 */ /* 0x008fc600078e02e4 */
[----:B------:R-:W3:Y:S04]  /*53230*/  LDL.LU.64 R222, [R1+0x48d0] ;  /* 0x0048d00001de7983 */ /* 0x000ee80000300a00 */
        /* <DEDUP_REMOVED lines=17> */
[----:B------:R-:W3:Y:S01]  /*53350*/  LDL.64 R148, [R1+0x46c8] ;  /* 0x0046c80001947983 */ /* 0x000ee20000100a00 */
[----:B------:R-:W-:Y:S01]  /*53360*/  IMAD.WIDE R8, R243, 0x4, R8 ;  /* 0x00000004f3087825 */ /* 0x000fe200078e0208 */
[----:B------:R-:W-:-:S02]  /*53370*/  ISETP.NE.U32.AND P1, PT, R0, RZ, PT ;  /* 0x000000ff0000720c */ /* 0x000fc40003f25070 */
[----:B------:R-:W3:Y:S01]  /*53380*/  LDL.64 R150, [R1+0x46d0] ;  /* 0x0046d00001967983 */ /* 0x000ee20000100a00 */
[----:B------:R-:W-:-:S03]  /*53390*/  IMAD.WIDE R10, R243, 0x4, R10 ;  /* 0x00000004f30a7825 */ /* 0x000fc600078e020a */
[----:B------:R1:W-:Y:S04]  /*533a0*/  LDGSTS.E [R12+0x2bc80], [R8.64], !P4 ;  /* 0x2bc80000080c7fae */ /* 0x0003e8000e121844 */
[----:B------:R1:W-:Y:S01]  /*533b0*/  LDGSTS.E [R12+0x2bd00], [R10.64], !P4 ;  /* 0x2bd000000a0c7fae */ /* 0x0003e2000e121844 */
[----:B----4-:R-:W-:-:S03]  /*533c0*/  IMAD.WIDE R36, R243, 0x4, R36 ;  /* 0x00000004f3247825 */ /* 0x010fc600078e0224 */
[----:B------:R1:W-:Y:S01]  /*533d0*/  LDGSTS.E [R12+0x2bd80], [R32.64], !P4 ;  /* 0x2bd80000200c7fae */ /* 0x0003e2000e121844 */
[----:B------:R-:W-:-:S03]  /*533e0*/  IMAD.WIDE R38, R243, 0x4, R38 ;  /* 0x00000004f3267825 */ /* 0x000fc600078e0226 */
        /* <DEDUP_REMOVED lines=19> */
[C---:B------:R-:W-:Y:S01]  /*53520*/  IMAD.WIDE R198, R243.reuse, 0x4, R198 ;  /* 0x00000004f3c67825 */ /* 0x040fe200078e02c6 */
[----:B------:R-:W-:Y:S02]  /*53530*/  IADD3 R0, R242, -0x40, RZ ;  /* 0xffffffc0f2007810 */ /* 0x000fe40007ffe0ff */
[----:B------:R1:W-:Y:S01]  /*53540*/  LDGSTS.E [R12+0x2cf00], [R190.64], !P3 ;  /* 0x2cf00000be0c7fae */ /* 0x0003e2000d921844 */
[----:B------:R-:W-:-:S03]  /*53550*/  IMAD.WIDE R200, R243, 0x4, R200 ;  /* 0x00000004f3c87825 */ /* 0x000fc600078e02c8 */
[----:B------:R-:W4:Y:S01]  /*53560*/  LDL.64 R106, [R1+0x46d8] ;  /* 0x0046d800016a7983 */ /* 0x000f220000100a00 */
[----:B------:R-:W-:-:S03]  /*53570*/  IMAD.WIDE R202, R243, 0x4, R202 ;  /* 0x00000004f3ca7825 */ /* 0x000fc600078e02ca */
[----:B------:R1:W-:Y:S01]  /*53580*/  LDGSTS.E [R12+0x2cf80], [R192.64], !P3 ;  /* 0x2cf80000c00c7fae */ /* 0x0003e2000d921844 */
[----:B------:R-:W-:-:S03]  /*53590*/  IMAD.WIDE R204, R243, 0x4, R204 ;  /* 0x00000004f3cc7825 */ /* 0x000fc600078e02cc */
[----:B------:R-:W4:Y:S01]  /*535a0*/  LDL.64 R68, [R1+0x4710] ;  /* 0x0047100001447983 */ /* 0x000f220000100a00 */
[----:B------:R-:W-:-:S03]  /*535b0*/  IMAD.WIDE R206, R243, 0x4, R206 ;  /* 0x00000004f3ce7825 */ /* 0x000fc600078e02ce */
[----:B------:R1:W-:Y:S01]  /*535c0*/  LDGSTS.E [R12+0x2dc00], [R194.64], !P0 ;  /* 0x2dc00000c20c7fae */ /* 0x0003e2000c121844 */
[----:B------:R-:W-:Y:S01]  /*535d0*/  ISETP.GE.U32.AND P6, PT, R0, 0x7fffffa1, PT ;  /* 0x7fffffa10000780c */ /* 0x000fe20003fc6070 */
[C---:B------:R-:W-:Y:S02]  /*535e0*/  IMAD.WIDE R208, R243.reuse, 0x4, R208 ;  /* 0x00000004f3d07825 */ /* 0x040fe400078e02d0 */
[----:B------:R-:W4:Y:S04]  /*535f0*/  LDL.64 R70, [R1+0x4718] ;  /* 0x0047180001467983 */ /* 0x000f280000100a00 */
[----:B------:R1:W-:Y:S01]  /*53600*/  LDGSTS.E [R12+0x2dc80], [R196.64], !P0 ;  /* 0x2dc80000c40c7fae */ /* 0x0003e2000c121844 */
[----:B------:R-:W-:-:S03]  /*53610*/  IMAD.WIDE R212, R243, 0x4, R212 ;  /* 0x00000004f3d47825 */ /* 0x000fc600078e02d4 */
[----:B------:R-:W4:Y:S01]  /*53620*/  LDL.64 R72, [R1+0x4730] ;  /* 0x0047300001487983 */ /* 0x000f220000100a00 */
[----:B------:R-:W-:-:S03]  /*53630*/  IMAD.WIDE R214, R243, 0x4, R214 ;  /* 0x00000004f3d67825 */ /* 0x000fc600078e02d6 */
[----:B------:R1:W-:Y:S01]  /*53640*/  LDGSTS.E [R12+0x2dd00], [R198.64], !P0 ;  /* 0x2dd00000c60c7fae */ /* 0x0003e2000c121844 */
[----:B------:R-:W-:-:S03]  /*53650*/  IMAD.WIDE R216, R243, 0x4, R216 ;  /* 0x00000004f3d87825 */ /* 0x000fc600078e02d8 */
[----:B------:R-:W4:Y:S04]  /*53660*/  LDL.64 R108, [R1+0x4738] ;  /* 0x00473800016c7983 */ /* 0x000f280000100a00 */
[----:B------:R1:W-:Y:S04]  /*53670*/  LDGSTS.E [R12+0x2dd80], [R200.64], !P0 ;  /* 0x2dd80000c80c7fae */ /* 0x0003e8000c121844 */
[----:B------:R-:W4:Y:S04]  /*53680*/  LDL.64 R110, [R1+0x4750] ;  /* 0x00475000016e7983 */ /* 0x000f280000100a00 */
[----:B------:R1:W-:Y:S04]  /*53690*/  LDGSTS.E [R12+0x2de00], [R202.64], !P0 ;  /* 0x2de00000ca0c7fae */ /* 0x0003e8000c121844 */
[----:B------:R-:W4:Y:S04]  /*536a0*/  LDL.64 R116, [R1+0x4758] ;  /* 0x0047580001747983 */ /* 0x000f280000100a00 */
[----:B------:R1:W-:Y:S04]  /*536b0*/  LDGSTS.E [R12+0x2de80], [R204.64], !P0 ;  /* 0x2de80000cc0c7fae */ /* 0x0003e8000c121844 */
[----:B------:R-:W4:Y:S04]  /*536c0*/  LDL.64 R118, [R1+0x4760] ;  /* 0x0047600001767983 */ /* 0x000f280000100a00 */
[----:B------:R1:W-:Y:S04]  /*536d0*/  LDGSTS.E [R12+0x2df00], [R206.64], !P0 ;  /* 0x2df00000ce0c7fae */ /* 0x0003e8000c121844 */
[----:B------:R-:W4:Y:S04]  /*536e0*/  LDL.64 R120, [R1+0x4768] ;  /* 0x0047680001787983 */ /* 0x000f280000100a00 */
        /* <DEDUP_REMOVED lines=11> */
[----:B------:R-:W4:Y:S04]  /*537a0*/  LDL.64 R128, [R1+0x54b0] ;  /* 0x0054b00001807983 */ /* 0x000f280000100a00 */
[----:B------:R-:W4:Y:S04]  /*537b0*/  LDL.64 R100, [R1+0x5470] ;  /* 0x0054700001647983 */ /* 0x000f280000100a00 */
[----:B------:R-:W4:Y:S04]  /*537c0*/  LDL.64 R58, [R1+0x5310] ;  /* 0x00531000013a7983 */ /* 0x000f280000100a00 */
[----:B------:R-:W4:Y:S01]  /*537d0*/  LDL.64 R28, [R1+0x5300] ;  /* 0x00530000011c7983 */ /* 0x000f220000100a00 */
[----:B--2---:R-:W-:-:S04]  /*537e0*/  IMAD.WIDE R218, R243, 0x4, R218 ;  /* 0x00000004f3da7825 */ /* 0x004fc800078e02da */
[C---:B------:R-:W-:Y:S01]  /*537f0*/  IMAD.WIDE R220, R243.reuse, 0x4, R220 ;  /* 0x00000004f3dc7825 */ /* 0x040fe200078e02dc */
[----:B------:R1:W-:Y:S03]  /*53800*/  LDGSTS.E [R12+0x2ee00], [R218.64], !P5 ;  /* 0x2ee00000da0c7fae */ /* 0x0003e6000e921844 */
[C---:B---3--:R-:W-:Y:S01]  /*53810*/  IMAD.WIDE R222, R243.reuse, 0x4, R222 ;  /* 0x00000004f3de7825 */ /* 0x048fe200078e02de */
[----:B------:R1:W-:Y:S03]  /*53820*/  LDGSTS.E [R12+0x2ee80], [R220.64], !P5 ;  /* 0x2ee80000dc0c7fae */ /* 0x0003e6000e921844 */
[C---:B------:R-:W-:Y:S01]  /*53830*/  IMAD.WIDE R224, R243.reuse, 0x4, R224 ;  /* 0x00000004f3e07825 */ /* 0x040fe200078e02e0 */
        /* <DEDUP_REMOVED lines=13> */
[----:B------:R-:W-:Y:S01]  /*53910*/  IMAD.WIDE R240, R243, 0x4, R240 ;  /* 0x00000004f3f07825 */ /* 0x000fe200078e02f0 */
[----:B------:R1:W-:Y:S04]  /*53920*/  LDGSTS.E [R12+0x2fe80], [R236.64], !P6 ;  /* 0x2fe80000ec0c7fae */ /* 0x0003e8000f121844 */
[----:B------:R1:W-:Y:S04]  /*53930*/  LDGSTS.E [R12+0x2ff00], [R238.64], !P6 ;  /* 0x2ff00000ee0c7fae */ /* 0x0003e8000f121844 */
[----:B------:R1:W-:Y:S04]  /*53940*/  LDGSTS.E [R12+0x2ff80], [R240.64], !P6 ;  /* 0x2ff80000f00c7fae */ /* 0x0003e8000f121844 */
[----:B------:R-:W0:Y:S04]  /*53950*/  LDGDEPBAR ;  /* 0x00000000000079af */ /* 0x000e280000000000 */
[----:B------:R2:W-:Y:S04]  /*53960*/  LDGSTS.E [R13+0x10000], [R130.64], P1 ;  /* 0x10000000820d7fae */ /* 0x0005e80008921844 */
[----:B------:R3:W-:Y:S04]  /*53970*/  LDGSTS.E [R13+0x10400], [R146.64], P1 ;  /* 0x10400000920d7fae */ /* 0x0007e80008921844 */
[----:B------:R1:W-:Y:S04]  /*53980*/  LDGSTS.E [R13+0x10800], [R124.64], P1 ;  /* 0x108000007c0d7fae */ /* 0x0003e80008921844 */
[----:B--2---:R-:W2:Y:S04]  /*53990*/  LDL.64 R130, [R1+0x5490] ;  /* 0x0054900001827983 */ /* 0x004ea80000100a00 */
[----:B---3--:R-:W3:Y:S04]  /*539a0*/  LDL.64 R146, [R1+0x5488] ;  /* 0x0054880001927983 */ /* 0x008ee80000100a00 */
        /* <DEDUP_REMOVED lines=11> */
[----:B------:R-:W3:Y:S04]  /*53a60*/  LDL.64 R60, [R1+0x5448] ;  /* 0x00544800013c7983 */ /* 0x000ee80000100a00 */
[----:B------:R-:W3:Y:S04]  /*53a70*/  LDL.64 R102, [R1+0x5440] ;  /* 0x0054400001667983 */ /* 0x000ee80000100a00 */
[----:B------:R-:W3:Y:S04]  /*53a80*/  LDL.64 R152, [R1+0x5438] ;  /* 0x0054380001987983 */ /* 0x000ee80000100a00 */
[----:B------:R-:W3:Y:S04]  /*53a90*/  LDL.64 R62, [R1+0x5430] ;  /* 0x00543000013e7983 */ /* 0x000ee80000100a00 */
[----:B------:R-:W3:Y:S04]  /*53aa0*/  LDL.64 R104, [R1+0x5428] ;  /* 0x0054280001687983 */ /* 0x000ee80000100a00 */
[----:B------:R-:W3:Y:S04]  /*53ab0*/  LDL.64 R150, [R1+0x5418] ;  /* 0x0054180001967983 */ /* 0x000ee80000100a00 */
[----:B----4-:R1:W-:Y:S04]  /*53ac0*/  LDGSTS.E [R13+0x12c00], [R106.64], P1 ;  /* 0x12c000006a0d7fae */ /* 0x0103e80008921844 */
[----:B------:R4:W-:Y:S04]  /*53ad0*/  LDGSTS.E [R13+0x13000], [R68.64], P1 ;  /* 0x13000000440d7fae */ /* 0x0009e80008921844 */
[----:B-1----:R-:W3:Y:S04]  /*53ae0*/  LDL.64 R106, [R1+0x5410] ;  /* 0x00541000016a7983 */ /* 0x002ee80000100a00 */
[----:B------:R1:W-:Y:S04]  /*53af0*/  LDGSTS.E [R13+0x13400], [R70.64], P1 ;  /* 0x13400000460d7fae */ /* 0x0003e80008921844 */
[----:B----4-:R-:W3:Y:S04]  /*53b00*/  LDL.64 R68, [R1+0x5408] ;  /* 0x0054080001447983 */ /* 0x010ee80000100a00 */
[----:B------:R1:W-:Y:S04]  /*53b10*/  LDGSTS.E [R13+0x13800], [R72.64], P1 ;  /* 0x13800000480d7fae */ /* 0x0003e80008921844 */
[----:B-1----:R-:W3:Y:S04]  /*53b20*/  LDL.64 R70, [R1+0x5400] ;  /* 0x0054000001467983 */ /* 0x002ee80000100a00 */
[----:B------:R1:W-:Y:S04]  /*53b30*/  LDGSTS.E [R13+0x13c00], [R108.64], P1 ;  /* 0x13c000006c0d7fae */ /* 0x0003e80008921844 */
[----:B------:R-:W3:Y:S04]  /*53b40*/  LDL.64 R72, [R1+0x53f8] ;  /* 0x0053f80001487983 */ /* 0x000ee80000100a00 */
        /* <DEDUP_REMOVED lines=17> */
[----:B------:R1:W-:Y:S04]  /*53c60*/  LDGSTS.E [R13+0x16400], [R128.64], P1 ;  /* 0x16400000800d7fae */ /* 0x0003e80008921844 */
[----:B-1----:R-:W3:Y:S04]  /*53c70*/  LDL.64 R144, [R1+0x53b0] ;  /* 0x0053b00001907983 */ /* 0x002ee80000100a00 */
[----:B------:R-:W3:Y:S04]  /*53c80*/  LDL.64 R126, [R1+0x5468] ;  /* 0x00546800017e7983 */ /* 0x000ee80000100a00 */
[----:B------:R-:W3:Y:S04]  /*53c90*/  LDL.64 R128, [R1+0x5460] ;  /* 0x0054600001807983 */ /* 0x000ee80000100a00 */
[----:B--2---:R1:W-:Y:S04]  /*53ca0*/  LDGSTS.E [R13+0x16800], [R130.64], P1 ;  /* 0x16800000820d7fae */ /* 0x0043e80008921844 */
[----:B---3--:R2:W-:Y:S04]  /*53cb0*/  LDGSTS.E [R13+0x16c00], [R146.64], P1 ;  /* 0x16c00000920d7fae */ /* 0x0085e80008921844 */
[----:B------:R3:W-:Y:S04]  /*53cc0*/  LDGSTS.E [R13+0x17000], [R124.64], P1 ;  /* 0x170000007c0d7fae */ /* 0x0007e80008921844 */
[----:B-1----:R-:W4:Y:S04]  /*53cd0*/  LDL.64 R130, [R1+0x5458] ;  /* 0x0054580001827983 */ /* 0x002f280000100a00 */
[----:B--2---:R-:W4:Y:S04]  /*53ce0*/  LDL.64 R146, [R1+0x53a8] ;  /* 0x0053a80001927983 */ /* 0x004f280000100a00 */
[----:B---3--:R-:W3:Y:S04]  /*53cf0*/  LDL.64 R124, [R1+0x5420] ;  /* 0x00542000017c7983 */ /* 0x008ee80000100a00 */
[----:B------:R1:W-:Y:S04]  /*53d00*/  LDGSTS.E [R13+0x17400], [R148.64], P1 ;  /* 0x17400000940d7fae */ /* 0x0003e80008921844 */
[----:B------:R1:W-:Y:S04]  /*53d10*/  LDGSTS.E [R13+0x17800], [R100.64], P1 ;  /* 0x17800000640d7fae */ /* 0x0003e80008921844 */
[----:B-1----:R-:W4:Y:S04]  /*53d20*/  LDL.64 R148, [R1+0x53a0] ;  /* 0x0053a00001947983 */ /* 0x002f280000100a00 */
[----:B------:R-:W4:Y:S04]  /*53d30*/  LDL.64 R100, [R1+0x5378] ;  /* 0x0053780001647983 */ /* 0x000f280000100a00 */
[----:B------:R1:W-:Y:S04]  /*53d40*/  LDGSTS.E [R13+0x17c00], [R126.64], P1 ;  /* 0x17c000007e0d7fae */ /* 0x0003e80008921844 */
[----:B------:R1:W-:Y:S04]  /*53d50*/  LDGSTS.E [R13+0x18000], [R128.64], P1 ;  /* 0x18000000800d7fae */ /* 0x0003e80008921844 */
[----:B-1----:R-:W4:Y:S04]  /*53d60*/  LDL.64 R126, [R1+0x5398] ;  /* 0x00539800017e7983 */ /* 0x002f280000100a00 */
[----:B------:R-:W4:Y:S04]  /*53d70*/  LDL.64 R128, [R1+0x5390] ;  /* 0x0053900001807983 */ /* 0x000f280000100a00 */
[----:B----4-:R1:W-:Y:S04]  /*53d80*/  LDGSTS.E [R13+0x18400], [R130.64], P1 ;  /* 0x18400000820d7fae */ /* 0x0103e80008921844 */
[----:B------:R4:W-:Y:S04]  /*53d90*/  LDGSTS.E [R13+0x18800], [R30.64], P1 ;  /* 0x188000001e0d7fae */ /* 0x0009e80008921844 */
[----:B------:R1:W-:Y:S04]  /*53da0*/  LDGSTS.E [R13+0x18c00], [R60.64], P1 ;  /* 0x18c000003c0d7fae */ /* 0x0003e80008921844 */
[----:B------:R1:W-:Y:S04]  /*53db0*/  LDGSTS.E [R13+0x19000], [R102.64], P1 ;  /* 0x19000000660d7fae */ /* 0x0003e80008921844 */
[----:B------:R1:W-:Y:S04]  /*53dc0*/  LDGSTS.E [R13+0x19400], [R152.64], P1 ;  /* 0x19400000980d7fae */ /* 0x0003e80008921844 */
[----:B------:R1:W-:Y:S04]  /*53dd0*/  LDGSTS.E [R13+0x19800], [R62.64], P1 ;  /* 0x198000003e0d7fae */ /* 0x0003e80008921844 */
[----:B------:R1:W-:Y:S04]  /*53de0*/  LDGSTS.E [R13+0x19c00], [R104.64], P1 ;  /* 0x19c00000680d7fae */ /* 0x0003e80008921844 */
[----:B---3--:R3:W-:Y:S04]  /*53df0*/  LDGSTS.E [R13+0x1a000], [R124.64], P1 ;  /* 0x1a0000007c0d7fae */ /* 0x0087e80008921844 */
        /* <DEDUP_REMOVED lines=15> */
[----:B---3--:R-:W3:Y:S04]  /*53ef0*/  LDL.64 R124, [R1+0x5380] ;  /* 0x00538000017c7983 */ /* 0x008ee80000100a00 */
[----:B----4-:R4:W-:Y:S04]  /*53f00*/  LDGSTS.E [R13+0x1dc00], [R146.64], P1 ;  /* 0x1dc00000920d7fae */ /* 0x0109e80008921844 */
        /* <DEDUP_REMOVED lines=22> */
[----:B----4-:R-:W4:Y:S04]  /*54070*/  LDL.64 R146, [R1+0x55a8] ;  /* 0x0055a80001927983 */ /* 0x010f280000100a00 */
[----:B------:R1:W-:Y:S04]  /*54080*/  LDGSTS.E [R13+0x1e400], [R126.64], P1 ;  /* 0x1e4000007e0d7fae */ /* 0x0003e80008921844 */
[----:B------:R1:W-:Y:S04]  /*54090*/  LDGSTS.E [R13+0x1e800], [R128.64], P1 ;  /* 0x1e800000800d7fae */ /* 0x0003e80008921844 */
[----:B-1----:R-:W4:Y:S04]  /*540a0*/  LDL.64 R126, [R1+0x4870] ;  /* 0x00487000017e7983 */ /* 0x002f280000100a00 */
[----:B------:R-:W4:Y:S04]  /*540b0*/  LDL.64 R128, [R1+0x3960] ;  /* 0x0039600001807983 */ /* 0x000f280000100a00 */
[----:B--2---:R1:W-:Y:S04]  /*540c0*/  LDGSTS.E [R13+0x1ec00], [R130.64], P1 ;  /* 0x1ec00000820d7fae */ /* 0x0043e80008921844 */
[----:B-1----:R-:W2:Y:S04]  /*540d0*/  LDL.64 R130, [R1+0x5568] ;  /* 0x0055680001827983 */ /* 0x002ea80000100a00 */
[----:B---3--:R1:W-:Y:S04]  /*540e0*/  LDGSTS.E [R13+0x1f000], [R124.64], P1 ;  /* 0x1f0000007c0d7fae */ /* 0x0083e80008921844 */
[----:B------:R3:W-:Y:S04]  /*540f0*/  LDGSTS.E [R13+0x1f400], [R100.64], P1 ;  /* 0x1f400000640d7fae */ /* 0x0007e80008921844 */
[----:B------:R-:W1:Y:S04]  /*54100*/  S2R R0, SR_TID.X ;  /* 0x0000000000007919 */ /* 0x000e680000002100 */
[----:B---3--:R-:W2:Y:S04]  /*54110*/  LDL.64 R100, [R1+0x52d8] ;  /* 0x0052d80001647983 */ /* 0x008ea80000100a00 */
[----:B------:R1:W-:Y:S04]  /*54120*/  LDGSTS.E [R13+0x1f800], [R148.64], P1 ;  /* 0x1f800000940d7fae */ /* 0x0003e80008921844 */
[----:B------:R1:W-:Y:S04]  /*54130*/  LDGSTS.E [R13+0x1fc00], [R144.64], P1 ;  /* 0x1fc00000900d7fae */ /* 0x0003e80008921844 */
[----:B-1----:R-:W2:Y:S01]  /*54140*/  LDL.64 R148, [R1+0x5528] ;  /* 0x0055280001947983 */ /* 0x002ea20000100a00 */
[----:B------:R-:W-:-:S03]  /*54150*/  LOP3.LUT R0, R0, 0x1f, RZ, 0xc0, !PT ;  /* 0x0000001f00007812 */ /* 0x000fc600078ec0ff */
[----:B------:R-:W2:Y:S02]  /*54160*/  LDL.64 R144, [R1+0x54e8] ;  /* 0x0054e80001907983 */ /* 0x000ea40000100a00 */
[----:B------:R-:W-:-:S05]  /*54170*/  IMAD.SHL.U32 R0, R0, 0x4, RZ ;  /* 0x0000000400007824 */ /* 0x000fca00078e00ff */
[----:B------:R-:W-:-:S05]  /*54180*/  LOP3.LUT R124, R0, 0x10, RZ, 0x3c, !PT ;  /* 0x00000010007c7812 */ /* 0x000fca00078e3cff */
[----:B----4-:R1:W-:Y:S04]  /*54190*/  LDGSTS.E [R124+0x10080], [R126.64], P1 ;  /* 0x100800007e7c7fae */ /* 0x0103e80008921844 */
        /* <DEDUP_REMOVED lines=23> */
[----:B----4-:R-:W4:Y:S04]  /*54310*/  LDL.64 R30, [R1+0x4838] ;  /* 0x00483800011e7983 */ /* 0x010f280000100a00 */
[----:B------:R-:W4:Y:S04]  /*54320*/  LDL.64 R60, [R1+0x4830] ;  /* 0x00483000013c7983 */ /* 0x000f280000100a00 */
[----:B-1----:R-:W4:Y:S04]  /*54330*/  LDL.64 R146, [R1+0x4850] ;  /* 0x0048500001927983 */ /* 0x002f280000100a00 */
        /* <DEDUP_REMOVED lines=9> */
[----:B--2---:R1:W-:Y:S04]  /*543d0*/  LDGSTS.E [R124+0x15880], [R130.64], P1 ;  /* 0x15880000827c7fae */ /* 0x0043e80008921844 */
[----:B------:R-:W2:Y:S04]  /*543e0*/  LDL.64 R108, [R1+0x4798] ;  /* 0x00479800016c7983 */ /* 0x000ea80000100a00 */
[----:B------:R-:W2:Y:S04]  /*543f0*/  LDL.64 R110, [R1+0x4790] ;  /* 0x00479000016e7983 */ /* 0x000ea80000100a00 */
[----:B-1----:R-:W2:Y:S04]  /*54400*/  LDL.64 R130, [R1+0x4860] ;  /* 0x0048600001827983 */ /* 0x002ea80000100a00 */
[----:B------:R-:W4:Y:S04]  /*54410*/  LDL.64 R116, [R1+0x2900] ;  /* 0x0029000001747983 */ /* 0x000f280000100a00 */
[----:B------:R-:W4:Y:S04]  /*54420*/  LDL.64 R118, [R1+0x28c8] ;  /* 0x0028c80001767983 */ /* 0x000f280000100a00 */
[----:B------:R-:W4:Y:S04]  /*54430*/  LDL.64 R120, [R1+0x28c0] ;  /* 0x0028c00001787983 */ /* 0x000f280000100a00 */
[----:B------:R-:W4:Y:S04]  /*54440*/  LDL.64 R122, [R1+0x2898] ;  /* 0x00289800017a7983 */ /* 0x000f280000100a00 */
[----:B------:R-:W4:Y:S04]  /*54450*/  LDL.64 R140, [R1+0x2890] ;  /* 0x00289000018c7983 */ /* 0x000f280000100a00 */
[----:B------:R-:W4:Y:S04]  /*54460*/  LDL.64 R142, [R1+0x2888] ;  /* 0x00288800018e7983 */ /* 0x000f280000100a00 */
[----:B------:R1:W-:Y:S04]  /*54470*/  LDGSTS.E [R124+0x15c80], [R148.64], P1 ;  /* 0x15c80000947c7fae */ /* 0x0003e80008921844 */
[----:B------:R1:W-:Y:S04]  /*54480*/  LDGSTS.E [R124+0x16080], [R144.64], P1 ;  /* 0x16080000907c7fae */ /* 0x0003e80008921844 */
[----:B-1----:R-:W4:Y:S04]  /*54490*/  LDL.64 R148, [R1+0x4840] ;  /* 0x0048400001947983 */ /* 0x002f280000100a00 */
[----:B------:R-:W4:Y:S04]  /*544a0*/  LDL.64 R144, [R1+0x2880] ;  /* 0x0028800001907983 */ /* 0x000f280000100a00 */
[----:B---3--:R1:W-:Y:S04]  /*544b0*/  LDGSTS.E [R124+0x16480], [R126.64], P1 ;  /* 0x164800007e7c7fae */ /* 0x0083e80008921844 */
[----:B-1----:R-:W3:Y:S04]  /*544c0*/  LDL.64 R126, [R1+0x47f8] ;  /* 0x0047f800017e7983 */ /* 0x002ee80000100a00 */
[----:B------:R1:W-:Y:S04]  /*544d0*/  LDGSTS.E [R124+0x16880], [R128.64], P1 ;  /* 0x16880000807c7fae */ /* 0x0003e80008921844 */
[----:B------:R1:W-:Y:S04]  /*544e0*/  LDGSTS.E [R124+0x16c80], [R58.64], P1 ;  /* 0x16c800003a7c7fae */ /* 0x0003e80008921844 */
[----:B------:R1:W-:Y:S04]  /*544f0*/  LDGSTS.E [R124+0x17080], [R100.64], P1 ;  /* 0x17080000647c7fae */ /* 0x0003e80008921844 */
[----:B-1----:R-:W3:Y:S04]  /*54500*/  LDL.64 R128, [R1+0x2848] ;  /* 0x0028480001807983 */ /* 0x002ee80000100a00 */
[----:B------:R-:W1:Y:S04]  /*54510*/  S2R R0, SR_TID.X ;  /* 0x0000000000007919 */ /* 0x000e680000002100 */
[----:B------:R-:W3:Y:S04]  /*54520*/  LDL.64 R100, [R1+0x2820] ;  /* 0x0028200001647983 */ /* 0x000ee80000100a00 */
[----:B------:R-:W3:Y:S04]  /*54530*/  LDL.64 R58, [R1+0x54e0] ;  /* 0x0054e000013a7983 */ /* 0x000ee80000100a00 */
[----:B--2---:R2:W-:Y:S04]  /*54540*/  LDGSTS.E [R124+0x17480], [R130.64], P1 ;  /* 0x17480000827c7fae */ /* 0x0045e80008921844 */
[----:B----4-:R4:W-:Y:S04]  /*54550*/  LDGSTS.E [R124+0x17880], [R146.64], P1 ;  /* 0x17880000927c7fae */ /* 0x0109e80008921844 */
[----:B--2---:R-:W2:Y:S04]  /*54560*/  LDL.64 R130, [R1+0x2840] ;  /* 0x0028400001827983 */ /* 0x004ea80000100a00 */
        /* <DEDUP_REMOVED lines=9> */
[----:B------:R-:W4:Y:S04]  /*54600*/  LDL.64 R30, [R1+0x2808] ;  /* 0x00280800011e7983 */ /* 0x000f280000100a00 */
[----:B------:R-:W4:Y:S04]  /*54610*/  LDL.64 R60, [R1+0x2800] ;  /* 0x00280000013c7983 */ /* 0x000f280000100a00 */
[----:B-1----:R-:W4:Y:S04]  /*54620*/  LDL.64 R102, [R1+0x27e8] ;  /* 0x0027e80001667983 */ /* 0x002f280000100a00 */
[----:B------:R-:W4:Y:S04]  /*54630*/  LDL.64 R152, [R1+0x3cf0] ;  /* 0x003cf00001987983 */ /* 0x000f280000100a00 */
[----:B------:R-:W4:Y:S04]  /*54640*/  LDL.64 R62, [R1+0x3c68] ;  /* 0x003c6800013e7983 */ /* 0x000f280000100a00 */
[----:B------:R-:W4:Y:S04]  /*54650*/  LDL.64 R104, [R1+0x3bf0] ;  /* 0x003bf00001687983 */ /* 0x000f280000100a00 */
        /* <DEDUP_REMOVED lines=30> */
[----:B------:R-:W3:Y:S01]  /*54840*/  LDL.64 R140, [R1+0x2a88] ;  /* 0x002a8800018c7983 */ /* 0x000ee20000100a00 */
[----:B------:R-:W-:-:S03]  /*54850*/  LOP3.LUT R0, R0, 0x1f, RZ, 0xc0, !PT ;  /* 0x0000001f00007812 */ /* 0x000fc600078ec0ff */
[----:B------:R-:W3:Y:S04]  /*54860*/  LDL.64 R142, [R1+0x29d0] ;  /* 0x0029d000018e7983 */ /* 0x000ee80000100a00 */
[----:B--2---:R1:W-:Y:S04]  /*54870*/  LDGSTS.E [R124+0x1d880], [R130.64], P1 ;  /* 0x1d880000827c7fae */ /* 0x0043e80008921844 */
[----:B----4-:R2:W-:Y:S04]  /*54880*/  LDGSTS.E [R124+0x1dc80], [R146.64], P1 ;  /* 0x1dc80000927c7fae */ /* 0x0105e80008921844 */
[----:B-1----:R-:W4:Y:S04]  /*54890*/  LDL.64 R130, [R1+0x27f0] ;  /* 0x0027f00001827983 */ /* 0x002f280000100a00 */
[----:B--2---:R-:W4:Y:S04]  /*548a0*/  LDL.64 R146, [R1+0x2988] ;  /* 0x0029880001927983 */ /* 0x004f280000100a00 */
[----:B------:R1:W-:Y:S04]  /*548b0*/  LDGSTS.E [R124+0x1e080], [R148.64], P1 ;  /* 0x1e080000947c7fae */ /* 0x0003e80008921844 */
[----:B-1----:R-:W4:Y:S01]  /*548c0*/  LDL.64 R148, [R1+0x3b40] ;  /* 0x003b400001947983 */ /* 0x002f220000100a00 */
[----:B------:R-:W-:-:S05]  /*548d0*/  IMAD.SHL.U32 R125, R0, 0x4, RZ ;  /* 0x00000004007d7824 */ /* 0x000fca00078e00ff */
[C---:B------:R-:W-:Y:S01]  /*548e0*/  LOP3.LUT R0, R125.reuse, 0x20, RZ, 0x3c, !PT ;  /* 0x000000207d007812 */ /* 0x040fe200078e3cff */
[----:B------:R1:W-:Y:S04]  /*548f0*/  LDGSTS.E [R124+0x1e480], [R126.64], P1 ;  /* 0x1e4800007e7c7fae */ /* 0x0003e80008921844 */
[----:B------:R1:W-:Y:S04]  /*54900*/  LDGSTS.E [R124+0x1e880], [R100.64], P1 ;  /* 0x1e880000647c7fae */ /* 0x0003e80008921844 */
[----:B------:R1:W-:Y:S04]  /*54910*/  LDGSTS.E [R124+0x1ec80], [R30.64], P1 ;  /* 0x1ec800001e7c7fae */ /* 0x0003e80008921844 */
[----:B-1----:R-:W2:Y:S04]  /*54920*/  LDL.64 R126, [R1+0x2940] ;  /* 0x00294000017e7983 */ /* 0x002ea80000100a00 */
[----:B------:R1:W-:Y:S04]  /*54930*/  LDGSTS.E [R124+0x1f080], [R60.64], P1 ;  /* 0x1f0800003c7c7fae */ /* 0x0003e80008921844 */
[----:B------:R-:W2:Y:S04]  /*54940*/  LDL.64 R100, [R1+0x54a0] ;  /* 0x0054a00001647983 */ /* 0x000ea80000100a00 */
[----:B------:R-:W2:Y:S04]  /*54950*/  LDL.64 R30, [R1+0x5340] ;  /* 0x00534000011e7983 */ /* 0x000ea80000100a00 */
[----:B-1----:R-:W2:Y:S04]  /*54960*/  LDL.64 R60, [R1+0x5308] ;  /* 0x00530800013c7983 */ /* 0x002ea80000100a00 */
[----:B---3--:R1:W-:Y:S04]  /*54970*/  LDGSTS.E [R124+0x1f480], [R128.64], P1 ;  /* 0x1f480000807c7fae */ /* 0x0083e80008921844 */
[----:B-1----:R-:W3:Y:S04]  /*54980*/  LDL.64 R128, [R1+0x55e0] ;  /* 0x0055e00001807983 */ /* 0x002ee80000100a00 */
[----:B----4-:R1:W-:Y:S04]  /*54990*/  LDGSTS.E [R124+0x1f880], [R130.64], P1 ;  /* 0x1f880000827c7fae */ /* 0x0103e80008921844 */
[----:B------:R4:W-:Y:S04]  /*549a0*/  LDGSTS.E [R124+0x1fc80], [R102.64], P1 ;  /* 0x1fc80000667c7fae */ /* 0x0009e80008921844 */
[----:B------:R4:W-:Y:S04]  /*549b0*/  LDGSTS.E [R0+0x10100], [R152.64], P1 ;  /* 0x1010000098007fae */ /* 0x0009e80008921844 */
[----:B-1----:R-:W3:Y:S04]  /*549c0*/  LDL.64 R130, [R1+0x55a0] ;  /* 0x0055a00001827983 */ /* 0x002ee80000100a00 */
        /* <DEDUP_REMOVED lines=39> */
[----:B-1----:R-:W2:Y:S04]  /*54c40*/  LDL.64 R126, [R1+0x27d8] ;  /* 0x0027d800017e7983 */ /* 0x002ea80000100a00 */
[----:B---3--:R1:W-:Y:S04]  /*54c50*/  LDGSTS.E [R0+0x15100], [R128.64], P1 ;  /* 0x1510000080007fae */ /* 0x0083e80008921844 */
[----:B-1----:R-:W3:Y:S04]  /*54c60*/  LDL.64 R128, [R1+0x26c8] ;  /* 0x0026c80001807983 */ /* 0x002ee80000100a00 */
[----:B------:R1:W-:Y:S04]  /*54c70*/  LDGSTS.E [R0+0x15500], [R130.64], P1 ;  /* 0x1550000082007fae */ /* 0x0003e80008921844 */
[----:B-1----:R-:W3:Y:S04]  /*54c80*/  LDL.64 R130, [R1+0x26c0] ;  /* 0x0026c00001827983 */ /* 0x002ee80000100a00 */
[----:B----4-:R1:W-:Y:S04]  /*54c90*/  LDGSTS.E [R0+0x15900], [R144.64], P1 ;  /* 0x1590000090007fae */ /* 0x0103e80008921844 */
[----:B-1----:R-:W4:Y:S04]  /*54ca0*/  LDL.64 R144, [R1+0x2640] ;  /* 0x0026400001907983 */ /* 0x002f280000100a00 */
[----:B------:R1:W-:Y:S04]  /*54cb0*/  LDGSTS.E [R0+0x15d00], [R148.64], P1 ;  /* 0x15d0000094007fae */ /* 0x0003e80008921844 */
[----:B------:R1:W-:Y:S04]  /*54cc0*/  LDGSTS.E [R0+0x16100], [R58.64], P1 ;  /* 0x161000003a007fae */ /* 0x0003e80008921844 */
[----:B------:R1:W-:Y:S04]  /*54cd0*/  LDGSTS.E [R0+0x16500], [R100.64], P1 ;  /* 0x1650000064007fae */ /* 0x0003e80008921844 */
[----:B-1----:R-:W4:Y:S04]  /*54ce0*/  LDL.64 R148, [R1+0x2638] ;  /* 0x0026380001947983 */ /* 0x002f280000100a00 */
[----:B------:R1:W-:Y:S04]  /*54cf0*/  LDGSTS.E [R0+0x16900], [R30.64], P1 ;  /* 0x169000001e007fae */ /* 0x0003e80008921844 */
[----:B------:R1:W-:Y:S04]  /*54d00*/  LDGSTS.E [R0+0x16d00], [R60.64], P1 ;  /* 0x16d000003c007fae */ /* 0x0003e80008921844 */
[----:B------:R-:W4:Y:S04]  /*54d10*/  LDL.64 R58, [R1+0x2610] ;  /* 0x00261000013a7983 */ /* 0x000f280000100a00 */
[----:B------:R-:W4:Y:S04]  /*54d20*/  LDL.64 R100, [R1+0x2608] ;  /* 0x0026080001647983 */ /* 0x000f280000100a00 */
[----:B-1----:R-:W4:Y:S04]  /*54d30*/  LDL.64 R30, [R1+0x2600] ;  /* 0x00260000011e7983 */ /* 0x002f280000100a00 */
[----:B------:R-:W4:Y:S04]  /*54d40*/  LDL.64 R60, [R1+0x25e8] ;  /* 0x0025e800013c7983 */ /* 0x000f280000100a00 */
[----:B------:R1:W-:Y:S04]  /*54d50*/  LDGSTS.E [R0+0x17100], [R146.64], P1 ;  /* 0x1710000092007fae */ /* 0x0003e80008921844 */
[----:B-1----:R-:W4:Y:S04]  /*54d60*/  LDL.64 R146, [R1+0x2630] ;  /* 0x0026300001927983 */ /* 0x002f280000100a00 */
[----:B--2---:R1:W-:Y:S04]  /*54d70*/  LDGSTS.E [R0+0x17500], [R126.64], P1 ;  /* 0x175000007e007fae */ /* 0x0043e80008921844 */
[----:B------:R2:W-:Y:S04]  /*54d80*/  LDGSTS.E [R0+0x17900], [R102.64], P1 ;  /* 0x1790000066007fae */ /* 0x0005e80008921844 */
[----:B------:R1:W-:Y:S04]  /*54d90*/  LDGSTS.E [R0+0x17d00], [R152.64], P1 ;  /* 0x17d0000098007fae */ /* 0x0003e80008921844 */
[----:B------:R2:W-:Y:S04]  /*54da0*/  LDGSTS.E [R0+0x18100], [R62.64], P1 ;  /* 0x181000003e007fae */ /* 0x0005e80008921844 */
[----:B------:R3:W-:Y:S04]  /*54db0*/  LDGSTS.E [R0+0x18500], [R104.64], P1 ;  /* 0x1850000068007fae */ /* 0x0007e80008921844 */
[----:B-1----:R-:W4:Y:S04]  /*54dc0*/  LDL.64 R126, [R1+0x2628] ;  /* 0x00262800017e7983 */ /* 0x002f280000100a00 */
[----:B--2---:R-:W2:Y:S04]  /*54dd0*/  LDL.64 R102, [R1+0x25e0] ;  /* 0x0025e00001667983 */ /* 0x004ea80000100a00 */
[----:B------:R-:W2:Y:S04]  /*54de0*/  LDL.64 R152, [R1+0x25c0] ;  /* 0x0025c00001987983 */ /* 0x000ea80000100a00 */
[----:B---3--:R1:W-:Y:S04]  /*54df0*/  LDGSTS.E [R0+0x18900], [R128.64], P1 ;  /* 0x1890000080007fae */ /* 0x0083e80008921844 */
[----:B------:R-:W3:Y:S04]  /*54e00*/  LDL.64 R62, [R1+0x25b8] ;  /* 0x0025b800013e7983 */ /* 0x000ee80000100a00 */
[----:B------:R-:W2:Y:S04]  /*54e10*/  LDL.64 R104, [R1+0x25b0] ;  /* 0x0025b00001687983 */ /* 0x000ea80000100a00 */
        /* <DEDUP_REMOVED lines=16> */
[----:B----4-:R4:W-:Y:S04]  /*54f20*/  LDGSTS.E [R0+0x1c500], [R144.64], P1 ;  /* 0x1c50000090007fae */ /* 0x0109e80008921844 */
[----:B------:R-:W3:Y:S04]  /*54f30*/  LDL.64 R150, [R1+0x3cc8] ;  /* 0x003cc80001967983 */ /* 0x000ee80000100a00 */
[----:B-1----:R-:W3:Y:S04]  /*54f40*/  LDL.64 R140, [R1+0x3c60] ;  /* 0x003c6000018c7983 */ /* 0x002ee80000100a00 */
[----:B------:R-:W3:Y:S04]  /*54f50*/  LDL.64 R142, [R1+0x3be8] ;  /* 0x003be800018e7983 */ /* 0x000ee80000100a00 */
[----:B------:R1:W-:Y:S04]  /*54f60*/  LDGSTS.E [R0+0x1c900], [R148.64], P1 ;  /* 0x1c90000094007fae */ /* 0x0003e80008921844 */
        /* <DEDUP_REMOVED lines=13> */
[----:B-1----:R-:W4:Y:S04]  /*55040*/  LDL.64 R146, [R1+0x5240] ;  /* 0x0052400001927983 */ /* 0x002f280000100a00 */
[----:B------:R1:W-:Y:S04]  /*55050*/  LDGSTS.E [R0+0x1d100], [R126.64], P1 ;  /* 0x1d1000007e007fae */ /* 0x0003e80008921844 */
[----:B-1----:R-:W4:Y:S04]  /*55060*/  LDL.64 R126, [R1+0x5278] ;  /* 0x00527800017e7983 */ /* 0x002f280000100a00 */
[----:B--2---:R1:W-:Y:S04]  /*55070*/  LDGSTS.E [R0+0x1d500], [R128.64], P1 ;  /* 0x1d50000080007fae */ /* 0x0043e80008921844 */
[----:B-1----:R-:W2:Y:S04]  /*55080*/  LDL.64 R128, [R1+0x2a80] ;  /* 0x002a800001807983 */ /* 0x002ea80000100a00 */
[----:B---3--:R1:W-:Y:S04]  /*55090*/  LDGSTS.E [R0+0x1d900], [R130.64], P1 ;  /* 0x1d90000082007fae */ /* 0x0083e80008921844 */
[----:B------:R3:W-:Y:S04]  /*550a0*/  LDGSTS.E [R0+0x1dd00], [R58.64], P1 ;  /* 0x1dd000003a007fae */ /* 0x0007e80008921844 */
[----:B------:R3:W-:Y:S04]  /*550b0*/  LDGSTS.E [R0+0x1e100], [R100.64], P1 ;  /* 0x1e10000064007fae */ /* 0x0007e80008921844 */
[----:B-1----:R-:W2:Y:S04]  /*550c0*/  LDL.64 R130, [R1+0x29c8] ;  /* 0x0029c80001827983 */ /* 0x002ea80000100a00 */
[----:B------:R1:W-:Y:S04]  /*550d0*/  LDGSTS.E [R0+0x1e500], [R30.64], P1 ;  /* 0x1e5000001e007fae */ /* 0x0003e80008921844 */
[----:B------:R1:W-:Y:S04]  /*550e0*/  LDGSTS.E [R0+0x1e900], [R60.64], P1 ;  /* 0x1e9000003c007fae */ /* 0x0003e80008921844 */
[----:B------:R1:W-:Y:S01]  /*550f0*/  LDGSTS.E [R0+0x1ed00], [R102.64], P1 ;  /* 0x1ed0000066007fae */ /* 0x0003e20008921844 */
[----:B------:R-:W-:-:S03]  /*55100*/  LOP3.LUT R124, R125, 0x30, RZ, 0x3c, !PT ;  /* 0x000000307d7c7812 */ /* 0x000fc600078e3cff */
[----:B---3--:R-:W3:Y:S04]  /*55110*/  LDL.64 R58, [R1+0x52c8] ;  /* 0x0052c800013a7983 */ /* 0x008ee80000100a00 */
[----:B------:R-:W3:Y:S04]  /*55120*/  LDL.64 R100, [R1+0x27d0] ;  /* 0x0027d00001647983 */ /* 0x000ee80000100a00 */
[----:B-1----:R-:W3:Y:S04]  /*55130*/  LDL.64 R30, [R1+0x27a0] ;  /* 0x0027a000011e7983 */ /* 0x002ee80000100a00 */
[----:B------:R-:W3:Y:S04]  /*55140*/  LDL.64 R60, [R1+0x2760] ;  /* 0x00276000013c7983 */ /* 0x000ee80000100a00 */
[----:B------:R-:W3:Y:S04]  /*55150*/  LDL.64 R102, [R1+0x2580] ;  /* 0x0025800001667983 */ /* 0x000ee80000100a00 */
        /* <DEDUP_REMOVED lines=19> */
[----:B------:R-:W3:Y:S04]  /*55290*/  LDL.64 R142, [R1+0x55d8] ;  /* 0x0055d800018e7983 */ /* 0x000ee80000100a00 */
[----:B----4-:R4:W-:Y:S04]  /*552a0*/  LDGSTS.E [R124+0x13580], [R144.64], P1 ;  /* 0x13580000907c7fae */ /* 0x0109e80008921844 */
[----:B------:R1:W-:Y:S04]  /*552b0*/  LDGSTS.E [R124+0x13980], [R146.64], P1 ;  /* 0x13980000927c7fae */ /* 0x0003e80008921844 */
[----:B------:R-:W3:Y:S04]  /*552c0*/  LDL.64 R68, [R1+0x5598] ;  /* 0x0055980001447983 */ /* 0x000ee80000100a00 */
[----:B------:R-:W3:Y:S04]  /*552d0*/  LDL.64 R70, [R1+0x5558] ;  /* 0x0055580001467983 */ /* 0x000ee80000100a00 */
[----:B----4-:R-:W4:Y:S04]  /*552e0*/  LDL.64 R144, [R1+0x5338] ;  /* 0x0053380001907983 */ /* 0x010f280000100a00 */
        /* <DEDUP_REMOVED lines=16> */
[----:B-1----:R-:W2:Y:S04]  /*553f0*/  LDL.64 R128, [R1+0x54d8] ;  /* 0x0054d80001807983 */ /* 0x002ea80000100a00 */
[----:B------:R1:W-:Y:S04]  /*55400*/  LDGSTS.E [R124+0x14580], [R130.64], P1 ;  /* 0x14580000827c7fae */ /* 0x0003e80008921844 */
[----:B-1----:R-:W2:Y:S04]  /*55410*/  LDL.64 R130, [R1+0x5498] ;  /* 0x0054980001827983 */ /* 0x002ea80000100a00 */
[----:B---3--:R1:W-:Y:S04]  /*55420*/  LDGSTS.E [R124+0x14980], [R148.64], P1 ;  /* 0x14980000947c7fae */ /* 0x0083e80008921844 */
[----:B-1----:R-:W3:Y:S04]  /*55430*/  LDL.64 R148, [R1+0x25a8] ;  /* 0x0025a80001947983 */ /* 0x002ee80000100a00 */
[----:B------:R1:W-:Y:S04]  /*55440*/  LDGSTS.E [R124+0x14d80], [R140.64], P1 ;  /* 0x14d800008c7c7fae */ /* 0x0003e80008921844 */
[----:B------:R1:W-:Y:S04]  /*55450*/  LDGSTS.E [R124+0x15180], [R142.64], P1 ;  /* 0x151800008e7c7fae */ /* 0x0003e80008921844 */
[----:B-1----:R-:W3:Y:S04]  /*55460*/  LDL.64 R140, [R1+0x2448] ;  /* 0x00244800018c7983 */ /* 0x002ee80000100a00 */
[----:B------:R1:W-:Y:S04]  /*55470*/  LDGSTS.E [R124+0x15580], [R68.64], P1 ;  /* 0x15580000447c7fae */ /* 0x0003e80008921844 */
[----:B------:R1:W-:Y:S04]  /*55480*/  LDGSTS.E [R124+0x15980], [R70.64], P1 ;  /* 0x15980000467c7fae */ /* 0x0003e80008921844 */
[----:B------:R-:W3:Y:S04]  /*55490*/  LDL.64 R142, [R1+0x2440] ;  /* 0x00244000018e7983 */ /* 0x000ee80000100a00 */
[----:B-1----:R-:W3:Y:S04]  /*554a0*/  LDL.LU.64 R68, [R1+0x7e58] ;  /* 0x007e580001447983 */ /* 0x002ee80000300a00 */
[----:B------:R-:W3:Y:S04]  /*554b0*/  LDL.LU.64 R70, [R1+0x7e50] ;  /* 0x007e500001467983 */ /* 0x000ee80000300a00 */
[----:B----4-:R1:W-:Y:S04]  /*554c0*/  LDGSTS.E [R124+0x15d80], [R126.64], P1 ;  /* 0x15d800007e7c7fae */ /* 0x0103e80008921844 */
[----:B-1----:R-:W4:Y:S04]  /*554d0*/  LDL.LU.64 R126, [R1+0x7e48] ;  /* 0x007e4800017e7983 */ /* 0x002f280000300a00 */
[----:B--2---:R1:W-:Y:S04]  /*554e0*/  LDGSTS.E [R124+0x16180], [R128.64], P1 ;  /* 0x16180000807c7fae */ /* 0x0043e80008921844 */
[----:B-1----:R-:W2:Y:S04]  /*554f0*/  LDL.LU.64 R128, [R1+0x7e40] ;  /* 0x007e400001807983 */ /* 0x002ea80000300a00 */
[----:B------:R1:W-:Y:S04]  /*55500*/  LDGSTS.E [R124+0x16580], [R130.64], P1 ;  /* 0x16580000827c7fae */ /* 0x0003e80008921844 */
[----:B------:R1:W-:Y:S04]  /*55510*/  LDGSTS.E [R124+0x16980], [R144.64], P1 ;  /* 0x16980000907c7fae */ /* 0x0003e80008921844 */
[----:B------:R1:W-:Y:S04]  /*55520*/  LDGSTS.E [R124+0x16d80], [R28.64], P1 ;  /* 0x16d800001c7c7fae */ /* 0x0003e80008921844 */
[----:B------:R1:W-:Y:S04]  /*55530*/  LDGSTS.E [R124+0x17180], [R58.64], P1 ;  /* 0x171800003a7c7fae */ /* 0x0003e80008921844 */
[----:B------:R1:W-:Y:S04]  /*55540*/  LDGSTS.E [R124+0x17580], [R100.64], P1 ;  /* 0x17580000647c7fae */ /* 0x0003e80008921844 */
[----:B------:R1:W-:Y:S04]  /*55550*/  LDGSTS.E [R124+0x17980], [R30.64], P1 ;  /* 0x179800001e7c7fae */ /* 0x0003e80008921844 */
[----:B-1----:R-:W2:Y:S04]  /*55560*/  LDL.LU.64 R130, [R1+0x7e38] ;  /* 0x007e380001827983 */ /* 0x002ea80000300a00 */
[----:B------:R1:W-:Y:S04]  /*55570*/  LDGSTS.E [R124+0x17d80], [R60.64], P1 ;  /* 0x17d800003c7c7fae */ /* 0x0003e80008921844 */
[----:B------:R-:W2:Y:S04]  /*55580*/  LDL.64 R144, [R1+0x2418] ;  /* 0x0024180001907983 */ /* 0x000ea80000100a00 */
[----:B------:R1:W-:Y:S04]  /*55590*/  LDGSTS.E [R124+0x18180], [R146.64], P1 ;  /* 0x18180000927c7fae */ /* 0x0003e80008921844 */
[----:B------:R-:W4:Y:S04]  /*555a0*/  LDL.64 R100, [R1+0x23e8] ;  /* 0x0023e80001647983 */ /* 0x000f280000100a00 */
[----:B------:R-:W4:Y:S04]  /*555b0*/  LDL.64 R30, [R1+0x23e0] ;  /* 0x0023e000011e7983 */ /* 0x000f280000100a00 */
[----:B-1----:R-:W4:Y:S04]  /*555c0*/  LDL.64 R146, [R1+0x2410] ;  /* 0x0024100001927983 */ /* 0x002f280000100a00 */
[----:B------:R-:W4:Y:S04]  /*555d0*/  LDL.64 R60, [R1+0x23c8] ;  /* 0x0023c800013c7983 */ /* 0x000f280000100a00 */
[----:B---3--:R1:W-:Y:S04]  /*555e0*/  LDGSTS.E [R124+0x18580], [R148.64], P1 ;  /* 0x18580000947c7fae */ /* 0x0083e80008921844 */
[----:B------:R3:W-:Y:S04]  /*555f0*/  LDGSTS.E [R124+0x18980], [R102.64], P1 ;  /* 0x18980000667c7fae */ /* 0x0007e80008921844 */
[----:B------:R3:W-:Y:S04]  /*55600*/  LDGSTS.E [R124+0x18d80], [R152.64], P1 ;  /* 0x18d80000987c7fae */ /* 0x0007e80008921844 */
[----:B-1----:R-:W4:Y:S04]  /*55610*/  LDL.64 R148, [R1+0x2408] ;  /* 0x0024080001947983 */ /* 0x002f280000100a00 */
[----:B------:R1:W-:Y:S04]  /*55620*/  LDGSTS.E [R124+0x19180], [R62.64], P1 ;  /* 0x191800003e7c7fae */ /* 0x0003e80008921844 */
[----:B------:R1:W-:Y:S04]  /*55630*/  LDGSTS.E [R124+0x19580], [R104.64], P1 ;  /* 0x19580000687c7fae */ /* 0x0003e80008921844 */
[----:B---3--:R-:W3:Y:S04]  /*55640*/  LDL.64 R102, [R1+0x23c0] ;  /* 0x0023c00001667983 */ /* 0x008ee80000100a00 */
[----:B------:R1:W-:Y:S04]  /*55650*/  LDGSTS.E [R124+0x19980], [R150.64], P1 ;  /* 0x19980000967c7fae */ /* 0x0003e80008921844 */
[----:B------:R-:W3:Y:S04]  /*55660*/  LDL.64 R152, [R1+0x23b8] ;  /* 0x0023b80001987983 */ /* 0x000ee80000100a00 */
[----:B------:R1:W-:Y:S04]  /*55670*/  LDGSTS.E [R124+0x19d80], [R106.64], P1 ;  /* 0x19d800006a7c7fae */ /* 0x0003e80008921844 */
[----:B-1----:R-:W3:Y:S04]  /*55680*/  LDL.64 R62, [R1+0x23b0] ;  /* 0x0023b000013e7983 */ /* 0x002ee80000100a00 */
[----:B------:R1:W-:Y:S04]  /*55690*/  LDGSTS.E [R124+0x1a180], [R72.64], P1 ;  /* 0x1a180000487c7fae */ /* 0x0003e80008921844 */
[----:B------:R-:W3:Y:S04]  /*556a0*/  LDL.64 R104, [R1+0x23a8] ;  /* 0x0023a80001687983 */ /* 0x000ee80000100a00 */
[----:B------:R1:W-:Y:S04]  /*556b0*/  LDGSTS.E [R124+0x1a580], [R108.64], P1 ;  /* 0x1a5800006c7c7fae */ /* 0x0003e80008921844 */
[----:B------:R-:W3:Y:S04]  /*556c0*/  LDL.64 R150, [R1+0x23a0] ;  /* 0x0023a00001967983 */ /* 0x000ee80000100a00 */
        /* <DEDUP_REMOVED lines=14> */
[----:B------:R-:W3:Y:S04]  /*557b0*/  LDL.64 R122, [R1+0x3980] ;  /* 0x00398000017a7983 */ /* 0x000ee80000100a00 */
[----:B------:R-:W3:Y:S04]  /*557c0*/  LDL.64 R140, [R1+0x3908] ;  /* 0x00390800018c7983 */ /* 0x000ee80000100a00 */
[----:B-1----:R-:W3:Y:S04]  /*557d0*/  LDL.64 R142, [R1+0x3830] ;  /* 0x00383000018e7983 */ /* 0x002ee80000100a00 */
[----:B------:R-:W1:Y:S04]  /*557e0*/  S2R R0, SR_TID.X ;  /* 0x0000000000007919 */ /* 0x000e680000002100 */
[----:B------:R-:W3:Y:S04]  /*557f0*/  LDL.64 R28, [R1+0x24a0] ;  /* 0x0024a000011c7983 */ /* 0x000ee80000100a00 */
[----:B------:R-:W3:Y:S04]  /*55800*/  LDL.64 R58, [R1+0x2350] ;  /* 0x00235000013a7983 */ /* 0x000ee80000100a00 */
[----:B--2---:R2:W-:Y:S04]  /*55810*/  LDGSTS.E [R124+0x1c580], [R144.64], P1 ;  /* 0x1c580000907c7fae */ /* 0x0045e80008921844 */
[----:B--2---:R-:W2:Y:S04]  /*55820*/  LDL.64 R144, [R1+0x3630] ;  /* 0x0036300001907983 */ /* 0x004ea80000100a00 */
[----:B----4-:R4:W-:Y:S04]  /*55830*/  LDGSTS.E [R124+0x1c980], [R146.64], P1 ;  /* 0x1c980000927c7fae */ /* 0x0109e80008921844 */
[----:B----4-:R-:W4:Y:S04]  /*55840*/  LDL.64 R146, [R1+0x5228] ;  /* 0x0052280001927983 */ /* 0x010f280000100a00 */
[----:B------:R1:W-:Y:S04]  /*55850*/  LDGSTS.E [R124+0x1cd80], [R148.64], P1 ;  /* 0x1cd80000947c7fae */ /* 0x0003e80008921844 */
[----:B------:R1:W-:Y:S04]  /*55860*/  LDGSTS.E [R124+0x1d180], [R130.64], P1 ;  /* 0x1d180000827c7fae */ /* 0x0003e80008921844 */
[----:B------:R1:W-:Y:S04]  /*55870*/  LDGSTS.E [R124+0x1d580], [R128.64], P1 ;  /* 0x1d580000807c7fae */ /* 0x0003e80008921844 */
[----:B------:R1:W-:Y:S04]  /*55880*/  LDGSTS.E [R124+0x1d980], [R126.64], P1 ;  /* 0x1d9800007e7c7fae */ /* 0x0003e80008921844 */
[----:B-1----:R-:W4:Y:S04]  /*55890*/  LDL.64 R148, [R1+0x3130] ;  /* 0x0031300001947983 */ /* 0x002f280000100a00 */
[----:B------:R-:W4:Y:S04]  /*558a0*/  LDL.64 R128, [R1+0x2fd0] ;  /* 0x002fd00001807983 */ /* 0x000f280000100a00 */
[----:B------:R-:W4:Y:S01]  /*558b0*/  LDL.64 R126, [R1+0x30f8] ;  /* 0x0030f800017e7983 */ /* 0x000f220000100a00 */
[----:B------:R-:W-:-:S03]  /*558c0*/  LOP3.LUT R0, R0, 0x1f, RZ, 0xc0, !PT ;  /* 0x0000001f00007812 */ /* 0x000fc600078ec0ff */
[----:B------:R1:W-:Y:S02]  /*558d0*/  LDGSTS.E [R124+0x1dd80], [R100.64], P1 ;  /* 0x1dd80000647c7fae */ /* 0x0003e40008921844 */
[----:B------:R-:W-:Y:S02]  /*558e0*/  IMAD.SHL.U32 R0, R0, 0x4, RZ ;  /* 0x0000000400007824 */ /* 0x000fe400078e00ff */
[----:B------:R1:W-:Y:S04]  /*558f0*/  LDGSTS.E [R124+0x1e180], [R30.64], P1 ;  /* 0x1e1800001e7c7fae */ /* 0x0003e80008921844 */
[----:B------:R1:W-:Y:S01]  /*55900*/  LDGSTS.E [R124+0x1e580], [R60.64], P1 ;  /* 0x1e5800003c7c7fae */ /* 0x0003e20008921844 */
[----:B------:R-:W-:-:S03]  /*55910*/  LOP3.LUT R125, R0, 0x40, RZ, 0x3c, !PT ;  /* 0x00000040007d7812 */ /* 0x000fc600078e3cff */
[----:B---3--:R3:W-:Y:S04]  /*55920*/  LDGSTS.E [R124+0x1e980], [R102.64], P1 ;  /* 0x1e980000667c7fae */ /* 0x0087e80008921844 */
[----:B------:R-:W4:Y:S04]  /*55930*/  LDL.64 R130, [R1+0x5248] ;  /* 0x0052480001827983 */ /* 0x000f280000100a00 */
[----:B------:R1:W-:Y:S04]  /*55940*/  LDGSTS.E [R124+0x1ed80], [R152.64], P1 ;  /* 0x1ed80000987c7fae */ /* 0x0003e80008921844 */
[----:B------:R1:W-:Y:S04]  /*55950*/  LDGSTS.E [R124+0x1f180], [R62.64], P1 ;  /* 0x1f1800003e7c7fae */ /* 0x0003e80008921844 */
[----:B------:R1:W-:Y:S04]  /*55960*/  LDGSTS.E [R124+0x1f580], [R104.64], P1 ;  /* 0x1f580000687c7fae */ /* 0x0003e80008921844 */
        /* <DEDUP_REMOVED lines=15> */
[----:B---3--:R-:W3:Y:S04]  /*55a60*/  LDL.64 R116, [R1+0x5510] ;  /* 0x0055100001747983 */ /* 0x008ee80000100a00 */
        /* <DEDUP_REMOVED lines=8> */
[----:B------:R-:W3:Y:S04]  /*55af0*/  LDL.64 R100, [R1+0x2310] ;  /* 0x0023100001647983 */ /* 0x000ee80000100a00 */
[----:B-1----:R-:W3:Y:S04]  /*55b00*/  LDL.64 R142, [R1+0x52c0] ;  /* 0x0052c000018e7983 */ /* 0x002ee80000100a00 */
        /* <DEDUP_REMOVED lines=8> */
[----:B------:R1:W-:Y:S04]  /*55b90*/  LDGSTS.E [R125+0x13200], [R126.64], P1 ;  /* 0x132000007e7d7fae */ /* 0x0003e80008921844 */
[----:B-1----:R-:W4:Y:S04]  /*55ba0*/  LDL.64 R148, [R1+0x2758] ;  /* 0x0027580001947983 */ /* 0x002f280000100a00 */
[----:B------:R1:W-:Y:S04]  /*55bb0*/  LDGSTS.E [R125+0x13600], [R128.64], P1 ;  /* 0x13600000807d7fae */ /* 0x0003e80008921844 */
[----:B------:R-:W4:Y:S04]  /*55bc0*/  LDL.64 R126, [R1+0x2710] ;  /* 0x00271000017e7983 */ /* 0x000f280000100a00 */
[----:B-1----:R-:W4:Y:S04]  /*55bd0*/  LDL.64 R128, [R1+0x25a0] ;  /* 0x0025a00001807983 */ /* 0x002f280000100a00 */
[----:B------:R1:W-:Y:S04]  /*55be0*/  LDGSTS.E [R125+0x13a00], [R130.64], P1 ;  /* 0x13a00000827d7fae */ /* 0x0003e80008921844 */
[----:B------:R1:W-:Y:S04]  /*55bf0*/  LDGSTS.E [R125+0x13e00], [R152.64], P1 ;  /* 0x13e00000987d7fae */ /* 0x0003e80008921844 */
[----:B------:R1:W-:Y:S04]  /*55c00*/  LDGSTS.E [R125+0x14200], [R62.64], P1 ;  /* 0x142000003e7d7fae */ /* 0x0003e80008921844 */
[----:B-1----:R-:W4:Y:S04]  /*55c10*/  LDL.64 R130, [R1+0x2578] ;  /* 0x0025780001827983 */ /* 0x002f280000100a00 */
[----:B------:R1:W-:Y:S04]  /*55c20*/  LDGSTS.E [R125+0x14600], [R104.64], P1 ;  /* 0x14600000687d7fae */ /* 0x0003e80008921844 */
[----:B------:R-:W4:Y:S04]  /*55c30*/  LDL.64 R152, [R1+0x2270] ;  /* 0x0022700001987983 */ /* 0x000f280000100a00 */
[----:B------:R1:W-:Y:S04]  /*55c40*/  LDGSTS.E [R125+0x14a00], [R150.64], P1 ;  /* 0x14a00000967d7fae */ /* 0x0003e80008921844 */
[----:B------:R-:W4:Y:S04]  /*55c50*/  LDL.64 R62, [R1+0x2268] ;  /* 0x00226800013e7983 */ /* 0x000f280000100a00 */
[----:B------:R1:W-:Y:S04]  /*55c60*/  LDGSTS.E [R125+0x14e00], [R106.64], P1 ;  /* 0x14e000006a7d7fae */ /* 0x0003e80008921844 */
[----:B-1----:R-:W4:Y:S04]  /*55c70*/  LDL.64 R104, [R1+0x2260] ;  /* 0x0022600001687983 */ /* 0x002f280000100a00 */
[----:B------:R-:W4:Y:S04]  /*55c80*/  LDL.64 R150, [R1+0x2258] ;  /* 0x0022580001967983 */ /* 0x000f280000100a00 */
[----:B------:R-:W4:Y:S04]  /*55c90*/  LDL.64 R106, [R1+0x2250] ;  /* 0x00225000016a7983 */ /* 0x000f280000100a00 */
[----:B------:R1:W-:Y:S04]  /*55ca0*/  LDGSTS.E [R125+0x15200], [R72.64], P1 ;  /* 0x15200000487d7fae */ /* 0x0003e80008921844 */
[----:B------:R1:W-:Y:S04]  /*55cb0*/  LDGSTS.E [R125+0x15600], [R108.64], P1 ;  /* 0x156000006c7d7fae */ /* 0x0003e80008921844 */
[----:B------:R1:W-:Y:S04]  /*55cc0*/  LDGSTS.E [R125+0x15a00], [R110.64], P1 ;  /* 0x15a000006e7d7fae */ /* 0x0003e80008921844 */
[----:B-1----:R-:W4:Y:S04]  /*55cd0*/  LDL.LU.64 R72, [R1+0x7e30] ;  /* 0x007e300001487983 */ /* 0x002f280000300a00 */
[----:B------:R-:W4:Y:S04]  /*55ce0*/  LDL.LU.64 R108, [R1+0x7e28] ;  /* 0x007e2800016c7983 */ /* 0x000f280000300a00 */
[----:B------:R-:W4:Y:S04]  /*55cf0*/  LDL.LU.64 R110, [R1+0x7e20] ;  /* 0x007e2000016e7983 */ /* 0x000f280000300a00 */
[----:B---3--:R1:W-:Y:S04]  /*55d00*/  LDGSTS.E [R125+0x15e00], [R116.64], P1 ;  /* 0x15e00000747d7fae */ /* 0x0083e80008921844 */
[----:B------:R3:W-:Y:S04]  /*55d10*/  LDGSTS.E [R125+0x16200], [R118.64], P1 ;  /* 0x16200000767d7fae */ /* 0x0007e80008921844 */
[----:B------:R3:W-:Y:S04]  /*55d20*/  LDGSTS.E [R125+0x16600], [R120.64], P1 ;  /* 0x16600000787d7fae */ /* 0x0007e80008921844 */
[----:B-1----:R-:W4:Y:S04]  /*55d30*/  LDL.LU.64 R116, [R1+0x7e18] ;  /* 0x007e180001747983 */ /* 0x002f280000300a00 */
[----:B---3--:R-:W4:Y:S04]  /*55d40*/  LDL.LU.64 R118, [R1+0x7e10] ;  /* 0x007e100001767983 */ /* 0x008f280000300a00 */
[----:B------:R-:W4:Y:S04]  /*55d50*/  LDL.LU.64 R120, [R1+0x7e08] ;  /* 0x007e080001787983 */ /* 0x000f280000300a00 */
[----:B------:R1:W-:Y:S04]  /*55d60*/  LDGSTS.E [R125+0x16a00], [R122.64], P1 ;  /* 0x16a000007a7d7fae */ /* 0x0003e80008921844 */
[----:B------:R1:W-:Y:S04]  /*55d70*/  LDGSTS.E [R125+0x16e00], [R140.64], P1 ;  /* 0x16e000008c7d7fae */ /* 0x0003e80008921844 */
[----:B------:R1:W-:Y:S04]  /*55d80*/  LDGSTS.E [R125+0x17200], [R142.64], P1 ;  /* 0x172000008e7d7fae */ /* 0x0003e80008921844 */
[----:B-1----:R-:W4:Y:S04]  /*55d90*/  LDL.LU.64 R122, [R1+0x7e00] ;  /* 0x007e0000017a7983 */ /* 0x002f280000300a00 */
[----:B------:R-:W4:Y:S04]  /*55da0*/  LDL.LU.64 R140, [R1+0x7df8] ;  /* 0x007df800018c7983 */ /* 0x000f280000300a00 */
[----:B------:R-:W4:Y:S04]  /*55db0*/  LDL.LU.64 R142, [R1+0x7df0] ;  /* 0x007df000018e7983 */ /* 0x000f280000300a00 */
[----:B--2---:R1:W-:Y:S04]  /*55dc0*/  LDGSTS.E [R125+0x17600], [R144.64], P1 ;  /* 0x17600000907d7fae */ /* 0x0043e80008921844 */
[----:B-1----:R-:W2:Y:S04]  /*55dd0*/  LDL.LU.64 R144, [R1+0x7de8] ;  /* 0x007de80001907983 */ /* 0x002ea80000300a00 */
[----:B----4-:R1:W-:Y:S04]  /*55de0*/  LDGSTS.E [R125+0x17a00], [R146.64], P1 ;  /* 0x17a00000927d7fae */ /* 0x0103e80008921844 */
[----:B-1----:R-:W4:Y:S04]  /*55df0*/  LDL.LU.64 R146, [R1+0x7de0] ;  /* 0x007de00001927983 */ /* 0x002f280000300a00 */
[----:B------:R1:W-:Y:S04]  /*55e00*/  LDGSTS.E [R125+0x17e00], [R148.64], P1 ;  /* 0x17e00000947d7fae */ /* 0x0003e80008921844 */
[----:B------:R1:W-:Y:S04]  /*55e10*/  LDGSTS.E [R125+0x18200], [R126.64], P1 ;  /* 0x182000007e7d7fae */ /* 0x0003e80008921844 */
[----:B-1----:R-:W2:Y:S04]  /*55e20*/  LDL.LU.64 R148, [R1+0x7dd8] ;  /* 0x007dd80001947983 */ /* 0x002ea80000300a00 */
[----:B------:R1:W-:Y:S04]  /*55e30*/  LDGSTS.E [R125+0x18600], [R128.64], P1 ;  /* 0x18600000807d7fae */ /* 0x0003e80008921844 */
[----:B------:R-:W2:Y:S04]  /*55e40*/  LDL.LU.64 R126, [R1+0x7dd0] ;  /* 0x007dd000017e7983 */ /* 0x000ea80000300a00 */
[----:B-1----:R-:W2:Y:S04]  /*55e50*/  LDL.LU.64 R128, [R1+0x7dc8] ;  /* 0x007dc80001807983 */ /* 0x002ea80000300a00 */
[----:B------:R1:W-:Y:S04]  /*55e60*/  LDGSTS.E [R125+0x18a00], [R130.64], P1 ;  /* 0x18a00000827d7fae */ /* 0x0003e80008921844 */
[----:B-1----:R-:W4:Y:S04]  /*55e70*/  LDL.64 R130, [R1+0x3bc8] ;  /* 0x003bc80001827983 */ /* 0x002f280000100a00 */
[----:B--2---:R1:W-:Y:S04]  /*55e80*/  LDGSTS.E [R125+0x18e00], [R128.64], P1 ;  /* 0x18e00000807d7fae */ /* 0x0043e80008921844 */
[----:B------:R2:W-:Y:S04]  /*55e90*/  LDGSTS.E [R125+0x19200], [R126.64], P1 ;  /* 0x192000007e7d7fae */ /* 0x0005e80008921844 */
[----:B------:R4:W-:Y:S04]  /*55ea0*/  LDGSTS.E [R125+0x19600], [R28.64], P1 ;  /* 0x196000001c7d7fae */ /* 0x0009e80008921844 */
[----:B-1----:R-:W3:Y:S04]  /*55eb0*/  LDL.64 R128, [R1+0x4de8] ;  /* 0x004de80001807983 */ /* 0x002ee80000100a00 */
[----:B--2---:R-:W2:Y:S04]  /*55ec0*/  LDL.64 R126, [R1+0x3c98] ;  /* 0x003c9800017e7983 */ /* 0x004ea80000100a00 */
        /* <DEDUP_REMOVED lines=12> */
[----:B------:R1:W-:Y:S04]  /*55f90*/  LDGSTS.E [R125+0x1ca00], [R144.64], P1 ;  /* 0x1ca00000907d7fae */ /* 0x0003e80008921844 */
[----:B------:R1:W-:Y:S04]  /*55fa0*/  LDGSTS.E [R125+0x1ce00], [R142.64], P1 ;  /* 0x1ce000008e7d7fae */ /* 0x0003e80008921844 */
[----:B------:R1:W-:Y:S04]  /*55fb0*/  LDGSTS.E [R125+0x1d200], [R140.64], P1 ;  /* 0x1d2000008c7d7fae */ /* 0x0003e80008921844 */
        /* <DEDUP_REMOVED lines=22> */
[----:B------:R-:W3:Y:S04]  /*56120*/  LDL.64 R148, [R1+0x5288] ;  /* 0x0052880001947983 */ /* 0x000ee80000100a00 */
[----:B-1----:R-:W3:Y:S04]  /*56130*/  LDL.64 R64, [R1+0x5250] ;  /* 0x0052500001407983 */ /* 0x002ee80000100a00 */
[----:B------:R-:W3:Y:S04]  /*56140*/  LDL.64 R108, [R1+0x2a10] ;  /* 0x002a1000016c7983 */ /* 0x000ee80000100a00 */
[----:B------:R-:W3:Y:S04]  /*56150*/  LDL.64 R66, [R1+0x29a8] ;  /* 0x0029a80001427983 */ /* 0x000ee80000100a00 */
[----:B----4-:R-:W4:Y:S04]  /*56160*/  LDL.64 R146, [R1+0x2960] ;  /* 0x0029600001927983 */ /* 0x010f280000100a00 */
[----:B------:R-:W4:Y:S04]  /*56170*/  LDL.64 R110, [R1+0x52a8] ;  /* 0x0052a800016e7983 */ /* 0x000f280000100a00 */
[----:B------:R-:W4:Y:S04]  /*56180*/  LDL.64 R68, [R1+0x55c8] ;  /* 0x0055c80001447983 */ /* 0x000f280000100a00 */
[----:B------:R-:W4:Y:S01]  /*56190*/  LDL.64 R144, [R1+0x5588] ;  /* 0x0055880001907983 */ /* 0x000f220000100a00 */
[----:B------:R-:W-:-:S03]  /*561a0*/  LOP3.LUT R0, R0, 0x50, RZ, 0x3c, !PT ;  /* 0x0000005000007812 */ /* 0x000fc600078e3cff */
        /* <DEDUP_REMOVED lines=10> */
[----:B---3--:R2:W-:Y:S04]  /*56250*/  LDGSTS.E [R0+0x10680], [R128.64], P1 ;  /* 0x1068000080007fae */ /* 0x0085e80008921844 */
[----:B------:R3:W-:Y:S04]  /*56260*/  LDGSTS.E [R0+0x10a80], [R130.64], P1 ;  /* 0x10a8000082007fae */ /* 0x0007e80008921844 */
[----:B-1----:R-:W4:Y:S04]  /*56270*/  LDL.64 R126, [R1+0x2750] ;  /* 0x00275000017e7983 */ /* 0x002f280000100a00 */
[----:B--2---:R-:W2:Y:S04]  /*56280*/  LDL.64 R128, [R1+0x26f8] ;  /* 0x0026f80001807983 */ /* 0x004ea80000100a00 */
[----:B---3--:R-:W3:Y:S04]  /*56290*/  LDL.64 R130, [R1+0x2598] ;  /* 0x0025980001827983 */ /* 0x008ee80000100a00 */
[----:B------:R1:W-:Y:S04]  /*562a0*/  LDGSTS.E [R0+0x10e80], [R28.64], P1 ;  /* 0x10e800001c007fae */ /* 0x0003e80008921844 */
[----:B------:R1:W-:Y:S04]  /*562b0*/  LDGSTS.E [R0+0x11280], [R58.64], P1 ;  /* 0x112800003a007fae */ /* 0x0003e80008921844 */
[----:B-1----:R-:W3:Y:S04]  /*562c0*/  LDL.LU.64 R28, [R1+0x7dc0] ;  /* 0x007dc000011c7983 */ /* 0x002ee80000300a00 */
[----:B------:R1:W-:Y:S04]  /*562d0*/  LDGSTS.E [R0+0x11680], [R100.64], P1 ;  /* 0x1168000064007fae */ /* 0x0003e80008921844 */
[----:B------:R-:W3:Y:S04]  /*562e0*/  LDL.LU.64 R58, [R1+0x7db8] ;  /* 0x007db800013a7983 */ /* 0x000ee80000300a00 */
        /* <DEDUP_REMOVED lines=23> */
[----:B----4-:R-:W4:Y:S04]  /*56460*/  LDL.LU.64 R108, [R1+0x7d58] ;  /* 0x007d5800016c7983 */ /* 0x010f280000300a00 */
[----:B------:R1:W-:Y:S04]  /*56470*/  LDGSTS.E [R0+0x14a80], [R146.64], P1 ;  /* 0x14a8000092007fae */ /* 0x0003e80008921844 */
[----:B-1----:R-:W4:Y:S04]  /*56480*/  LDL.LU.64 R66, [R1+0x7d50] ;  /* 0x007d500001427983 */ /* 0x002f280000300a00 */
[----:B------:R1:W-:Y:S04]  /*56490*/  LDGSTS.E [R0+0x14e80], [R110.64], P1 ;  /* 0x14e800006e007fae */ /* 0x0003e80008921844 */
[----:B------:R-:W4:Y:S04]  /*564a0*/  LDL.LU.64 R146, [R1+0x7d48] ;  /* 0x007d480001927983 */ /* 0x000f280000300a00 */
        /* <DEDUP_REMOVED lines=22> */
[----:B------:R-:W4:Y:S04]  /*56610*/  LDL.LU.64 R124, [R1+0x7ce8] ;  /* 0x007ce800017c7983 */ /* 0x000f280000300a00 */
[----:B------:R1:W-:Y:S04]  /*56620*/  LDGSTS.E [R0+0x17e80], [R126.64], P1 ;  /* 0x17e800007e007fae */ /* 0x0003e80008921844 */
[----:B--2---:R2:W-:Y:S04]  /*56630*/  LDGSTS.E [R0+0x18280], [R128.64], P1 ;  /* 0x1828000080007fae */ /* 0x0045e80008921844 */
[----:B---3--:R3:W-:Y:S04]  /*56640*/  LDGSTS.E [R0+0x18680], [R130.64], P1 ;  /* 0x1868000082007fae */ /* 0x0087e80008921844 */
[----:B-1----:R-:W4:Y:S04]  /*56650*/  LDL.LU.64 R126, [R1+0x7ce0] ;  /* 0x007ce000017e7983 */ /* 0x002f280000300a00 */
[----:B--2---:R-:W2:Y:S04]  /*56660*/  LDL.LU.64 R128, [R1+0x7cd8] ;  /* 0x007cd80001807983 */ /* 0x004ea80000300a00 */
[----:B---3--:R-:W3:Y:S04]  /*56670*/  LDL.64 R130, [R1+0x3c18] ;  /* 0x003c180001827983 */ /* 0x008ee80000100a00 */
[----:B--2---:R1:W-:Y:S04]  /*56680*/  LDGSTS.E [R0+0x18a80], [R128.64], P1 ;  /* 0x18a8000080007fae */ /* 0x0043e80008921844 */
        /* <DEDUP_REMOVED lines=22> */
[----:B--2---:R-:W2:Y:S04]  /*567f0*/  LDL.64 R84, [R1+0x3bc0] ;  /* 0x003bc00001547983 */ /* 0x004ea80000100a00 */
[----:B---3--:R-:W3:Y:S04]  /*56800*/  LDL.64 R82, [R1+0x3c90] ;  /* 0x003c900001527983 */ /* 0x008ee80000100a00 */
        /* <DEDUP_REMOVED lines=19> */
[----:B------:R1:W-:Y:S04]  /*56940*/  LDGSTS.E [R0+0x1e280], [R74.64], P1 ;  /* 0x1e2800004a007fae */ /* 0x0003e80008921844 */
[----:B------:R1:W-:Y:S04]  /*56950*/  LDGSTS.E [R0+0x1e680], [R138.64], P1 ;  /* 0x1e6800008a007fae */ /* 0x0003e80008921844 */
[----:B------:R1:W-:Y:S04]  /*56960*/  LDGSTS.E [R0+0x1ea80], [R76.64], P1 ;  /* 0x1ea800004c007fae */ /* 0x0003e80008921844 */
[----:B-1----:R-:W2:Y:S04]  /*56970*/  LDL.LU.64 R74, [R1+0x7cd0] ;  /* 0x007cd000014a7983 */ /* 0x002ea80000300a00 */
[----:B------:R-:W2:Y:S04]  /*56980*/  LDL.LU.64 R138, [R1+0x7cc8] ;  /* 0x007cc800018a7983 */ /* 0x000ea80000300a00 */
[----:B------:R-:W2:Y:S04]  /*56990*/  LDL.LU.64 R76, [R1+0x7cc0] ;  /* 0x007cc000014c7983 */ /* 0x000ea80000300a00 */
        /* <DEDUP_REMOVED lines=8> */
[----:B-1----:R-:W2:Y:S04]  /*56a20*/  LDL.LU.64 R80, [R1+0x7ca0] ;  /* 0x007ca00001507983 */ /* 0x002ea80000300a00 */
[----:B------:R-:W2:Y:S04]  /*56a30*/  LDL.LU.64 R132, [R1+0x7c98] ;  /* 0x007c980001847983 */ /* 0x000ea80000300a00 */
[----:B---3--:R1:W-:Y:S04]  /*56a40*/  LDGSTS.E [R12+0x10300], [R82.64], P1 ;  /* 0x10300000520c7fae */ /* 0x0083e80008921844 */
[----:B------:R3:W-:Y:S04]  /*56a50*/  LDGSTS.E [R12+0x10700], [R130.64], P1 ;  /* 0x10700000820c7fae */ /* 0x0007e80008921844 */
[----:B--2---:R2:W-:Y:S04]  /*56a60*/  LDGSTS.E [R12+0x10b00], [R84.64], P1 ;  /* 0x10b00000540c7fae */ /* 0x0045e80008921844 */
[----:B-1----:R-:W4:Y:S04]  /*56a70*/  LDL.LU.64 R82, [R1+0x7c90] ;  /* 0x007c900001527983 */ /* 0x002f280000300a00 */
[----:B---3--:R-:W3:Y:S04]  /*56a80*/  LDL.LU.64 R130, [R1+0x7c88] ;  /* 0x007c880001827983 */ /* 0x008ee80000300a00 */
[----:B--2---:R-:W2:Y:S04]  /*56a90*/  LDL.LU.64 R84, [R1+0x7c80] ;  /* 0x007c800001547983 */ /* 0x004ea80000300a00 */
        /* <DEDUP_REMOVED lines=39> */
[----:B------:R-:W3:Y:S04]  /*56d10*/  LDL.LU.64 R104, [R1+0x7be0] ;  /* 0x007be00001687983 */ /* 0x000ee80000300a00 */
[----:B--2---:R1:W-:Y:S04]  /*56d20*/  LDGSTS.E [R12+0x15f00], [R106.64], P1 ;  /* 0x15f000006a0c7fae */ /* 0x0043e80008921844 */
[----:B------:R2:W-:Y:S04]  /*56d30*/  LDGSTS.E [R12+0x16300], [R108.64], P1 ;  /* 0x163000006c0c7fae */ /* 0x0005e80008921844 */
[----:B------:R3:W-:Y:S04]  /*56d40*/  LDGSTS.E [R12+0x16700], [R110.64], P1 ;  /* 0x167000006e0c7fae */ /* 0x0007e80008921844 */
[----:B-1----:R-:W4:Y:S04]  /*56d50*/  LDL.LU.64 R106, [R1+0x7bd8] ;  /* 0x007bd800016a7983 */ /* 0x002f280000300a00 */
[----:B--2---:R-:W2:Y:S04]  /*56d60*/  LDL.LU.64 R108, [R1+0x7bd0] ;  /* 0x007bd000016c7983 */ /* 0x004ea80000300a00 */
[----:B---3--:R-:W3:Y:S04]  /*56d70*/  LDL.LU.64 R110, [R1+0x7bc8] ;  /* 0x007bc800016e7983 */ /* 0x008ee80000300a00 */
        /* <DEDUP_REMOVED lines=40> */
[----:B------:R1:W5:Y:S04]  /*57000*/  LDL.LU.64 R30, [R1+0x7b28] ;  /* 0x007b2800011e7983 */ /* 0x0003680000300a00 */
[----:B------:R1:W5:Y:S04]  /*57010*/  LDL.LU.64 R28, [R1+0x7b20] ;  /* 0x007b2000011c7983 */ /* 0x0003680000300a00 */
[----:B------:R1:W-:Y:S04]  /*57020*/  LDGSTS.E [R12+0x1bf00], [R250.64], P1 ;  /* 0x1bf00000fa0c7fae */ /* 0x0003e80008921844 */
[----:B------:R1:W-:Y:S04]  /*57030*/  LDGSTS.E [R12+0x1c300], [R248.64], P1 ;  /* 0x1c300000f80c7fae */ /* 0x0003e80008921844 */
[----:B------:R1:W-:Y:S04]  /*57040*/  LDGSTS.E [R12+0x1c700], [R246.64], P1 ;  /* 0x1c700000f60c7fae */ /* 0x0003e80008921844 */
[----:B-1----:R1:W5:Y:S04]  /*57050*/  LDL.LU.64 R250, [R1+0x7b18] ;  /* 0x007b180001fa7983 */ /* 0x0023680000300a00 */
[----:B------:R1:W5:Y:S04]  /*57060*/  LDL.LU.64 R248, [R1+0x7b10] ;  /* 0x007b100001f87983 */ /* 0x0003680000300a00 */
[----:B------:R1:W5:Y:S04]  /*57070*/  LDL.LU.64 R246, [R1+0x7b08] ;  /* 0x007b080001f67983 */ /* 0x0003680000300a00 */
[----:B------:R1:W-:Y:S04]  /*57080*/  LDGSTS.E [R12+0x1cb00], [R244.64], P1 ;  /* 0x1cb00000f40c7fae */ /* 0x0003e80008921844 */
[----:B------:R2:W-:Y:S04]  /*57090*/  LDGSTS.E [R12+0x1cf00], [R178.64], P1 ;  /* 0x1cf00000b20c7fae */ /* 0x0005e80008921844 */
[----:B------:R2:W-:Y:S04]  /*570a0*/  LDGSTS.E [R12+0x1d300], [R176.64], P1 ;  /* 0x1d300000b00c7fae */ /* 0x0005e80008921844 */
[----:B-1----:R1:W5:Y:S04]  /*570b0*/  LDL.LU.64 R244, [R1+0x7b00] ;  /* 0x007b000001f47983 */ /* 0x0023680000300a00 */
[----:B------:R1:W-:Y:S04]  /*570c0*/  LDGSTS.E [R12+0x1d700], [R174.64], P1 ;  /* 0x1d700000ae0c7fae */ /* 0x0003e80008921844 */
[----:B------:R1:W-:Y:S04]  /*570d0*/  LDGSTS.E [R12+0x1db00], [R172.64], P1 ;  /* 0x1db00000ac0c7fae */ /* 0x0003e80008921844 */
[----:B------:R1:W-:Y:S01]  /*570e0*/  LDGSTS.E [R12+0x1df00], [R170.64], P1 ;  /* 0x1df00000aa0c7fae */ /* 0x0003e20008921844 */
[----:B------:R-:W-:-:S03]  /*570f0*/  LOP3.LUT R13, R13, 0x70, RZ, 0x3c, !PT ;  /* 0x000000700d0d7812 */ /* 0x000fc600078e3cff */
[----:B------:R1:W-:Y:S04]  /*57100*/  LDGSTS.E [R12+0x1e300], [R168.64], P1 ;  /* 0x1e300000a80c7fae */ /* 0x0003e80008921844 */
[----:B------:R1:W-:Y:S04]  /*57110*/  LDGSTS.E [R12+0x1e700], [R166.64], P1 ;  /* 0x1e700000a60c7fae */ /* 0x0003e80008921844 */
[----:B------:R1:W-:Y:S04]  /*57120*/  LDGSTS.E [R12+0x1eb00], [R164.64], P1 ;  /* 0x1eb00000a40c7fae */ /* 0x0003e80008921844 */
[----:B------:R1:W-:Y:S04]  /*57130*/  LDGSTS.E [R12+0x1ef00], [R162.64], P1 ;  /* 0x1ef00000a20c7fae */ /* 0x0003e80008921844 */
[----:B------:R1:W-:Y:S04]  /*57140*/  LDGSTS.E [R12+0x1f300], [R160.64], P1 ;  /* 0x1f300000a00c7fae */ /* 0x0003e80008921844 */
[----:B------:R1:W-:Y:S04]  /*57150*/  LDGSTS.E [R12+0x1f700], [R158.64], P1 ;  /* 0x1f7000009e0c7fae */ /* 0x0003e80008921844 */
[----:B------:R1:W-:Y:S04]  /*57160*/  LDGSTS.E [R12+0x1fb00], [R156.64], P1 ;  /* 0x1fb000009c0c7fae */ /* 0x0003e80008921844 */
[----:B------:R1:W-:Y:S01]  /*57170*/  LDGSTS.E [R12+0x1ff00], [R154.64], P1 ;  /* 0x1ff000009a0c7fae */ /* 0x0003e20008921844 */
[----:B------:R-:W-:-:S04]  /*57180*/  IADD3 R242, R242, 0x1f, RZ ;  /* 0x0000001ff2f27810 */ /* 0x000fc80007ffe0ff */
[----:B------:R-:W-:Y:S01]  /*57190*/  ISETP.GE.AND P2, PT, R242, 0x20, PT ;  /* 0x00000020f200780c */ /* 0x000fe20003f46270 */
        /* <DEDUP_REMOVED lines=64> */
[----:B------:R-:W0:Y:S02]  /*575a0*/  LDGDEPBAR ;  /* 0x00000000000079af */ /* 0x000e240000000000 */
[----:B------:R2:W-:Y:S01]  /*575b0*/  STL [R1+0xfa0], RZ ;  /* 0x000fa0ff01007387 */ /* 0x0005e20000100800 */
[----:B-1----:R-:W-:Y:S01]  /*575c0*/  CS2R R24, SRZ ;  /* 0x0000000000187805 */ /* 0x002fe2000001ff00 */
[----:B------:R-:W-:Y:S01]  /*575d0*/  CS2R R26, SRZ ;  /* 0x00000000001a7805 */ /* 0x000fe2000001ff00 */
[----:B------:R-:W-:Y:S01]  /*575e0*/  CS2R R20, SRZ ;  /* 0x0000000000147805 */ /* 0x000fe2000001ff00 */
[----:B------:R2:W-:Y:S01]  /*575f0*/  STL [R1+0xfa4], RZ ;  /* 0x000fa4ff01007387 */ /* 0x0005e20000100800 */
[----:B------:R-:W-:Y:S01]  /*57600*/  CS2R R22, SRZ ;  /* 0x0000000000167805 */ /* 0x000fe2000001ff00 */
        /* <DEDUP_REMOVED lines=98> */
[----:B------:R2:W-:Y:S04]  /*57c30*/  STL [R1+0x13d8], RZ ;  /* 0x0013d8ff01007387 */ /* 0x0005e80000100800 */
        /* <DEDUP_REMOVED lines=196> */
[----:B------:R2:W-:Y:S01]  /*58880*/  STL [R1+0x403c], RZ ;  /* 0x00403cff01007387 */ /* 0x0005e20000100800 */
[----:B------:R-:W-:Y:S05]  /*58890*/  @!P2 BRA `(.L_x_0) ;  /* 0x000b0f400000a947 */ /* 0x000fea0003800000 */
[----:B------:R-:W3:Y:S04]  /*588a0*/  LDL.LU.64 R178, [R1+0x4618] ;  /* 0x0046180001b27983 */ /* 0x000ee80000300a00 */
[----:B------:R-:W4:Y:S04]  /*588b0*/  LDL.LU.64 R160, [R1+0x4620] ;  /* 0x0046200001a07983 */ /* 0x000f280000300a00 */
[----:B--2---:R-:W2:Y:S04]  /*588c0*/  LDL.LU.64 R162, [R1+0x4628] ;  /* 0x0046280001a27983 */ /* 0x004ea80000300a00 */
[----:B------:R-:W2:Y:S04]  /*588d0*/  LDL.LU.64 R164, [R1+0x4630] ;  /* 0x0046300001a47983 */ /* 0x000ea80000300a00 */
[----:B------:R-:W2:Y:S04]  /*588e0*/  LDL.LU.64 R166, [R1+0x4638] ;  /* 0x0046380001a67983 */ /* 0x000ea80000300a00 */
[----:B------:R-:W2:Y:S04]  /*588f0*/  LDL.LU.64 R168, [R1+0x4690] ;  /* 0x0046900001a87983 */ /* 0x000ea80000300a00 */
[----:B------:R-:W2:Y:S04]  /*58900*/  LDL.LU.64 R170, [R1+0x4698] ;  /* 0x0046980001aa7983 */ /* 0x000ea80000300a00 */
[----:B------:R-:W2:Y:S04]  /*58910*/  LDL.LU.64 R172, [R1+0x46a0] ;  /* 0x0046a00001ac7983 */ /* 0x000ea80000300a00 */
[----:B------:R-:W2:Y:S04]  /*58920*/  LDL.LU.64 R174, [R1+0x3d40] ;  /* 0x003d400001ae7983 */ /* 0x000ea80000300a00 */
[----:B------:R-:W2:Y:S01]  /*58930*/  LDL.LU.64 R176, [R1+0x3d48] ;  /* 0x003d480001b07983 */ /* 0x000ea20000300a00 */
[----:B---3--:R-:W-:-:S03]  /*58940*/  IMAD.MOV.U32 R0, RZ, RZ, R179 ;  /* 0x000000ffff007224 */ /* 0x008fc600078e00b3 */
[----:B------:R1:W-:Y:S04]  /*58950*/  STL [R1+0x65d0], R178 ;  /* 0x0065d0b201007387 */ /* 0x0003e80000100800 */
[----:B-1----:R-:W3:Y:S04]  /*58960*/  LDL.LU.64 R178, [R1+0x3d60] ;  /* 0x003d600001b27983 */ /* 0x002ee80000300a00 */
[----:B------:R1:W-:Y:S04]  /*58970*/  STL [R1+0x65cc], R0 ;  /* 0x0065cc0001007387 */ /* 0x0003e80000100800 */
[----:B----4-:R-:W-:Y:S04]  /*58980*/  STL [R1+0x65d8], R160 ;  /* 0x0065d8a001007387 */ /* 0x010fe80000100800 */
[----:B------:R-:W4:Y:S01]  /*58990*/  LDL.LU.64 R154, [R1+0x3d68] ;  /* 0x003d6800019a7983 */ /* 0x000f220000300a00 */
[----:B-1----:R-:W-:-:S05]  /*589a0*/  IMAD.MOV.U32 R0, RZ, RZ, R161 ;  /* 0x000000ffff007224 */ /* 0x002fca00078e00a1 */
[----:B------:R1:W-:Y:S04]  /*589b0*/  STL [R1+0x65d4], R0 ;  /* 0x0065d40001007387 */ /* 0x0003e80000100800 */
[----:B--2---:R-:W-:Y:S04]  /*589c0*/  STL [R1+0x65e0], R162 ;  /* 0x0065e0a201007387 */ /* 0x004fe80000100800 */
[----:B------:R-:W2:Y:S01]  /*589d0*/  LDL.LU.64 R156, [R1+0x3d90] ;  /* 0x003d9000019c7983 */ /* 0x000ea20000300a00 */
[----:B-1----:R-:W-:-:S03]  /*589e0*/  IMAD.MOV.U32 R0, RZ, RZ, R163 ;  /* 0x000000ffff007224 */ /* 0x002fc600078e00a3 */
[----:B------:R-:W2:Y:S04]  /*589f0*/  LDL.LU.64 R158, [R1+0x3d98] ;  /* 0x003d9800019e7983 */ /* 0x000ea80000300a00 */
[----:B------:R1:W-:Y:S04]  /*58a00*/  STL [R1+0x65dc], R0 ;  /* 0x0065dc0001007387 */ /* 0x0003e80000100800 */
[----:B------:R1:W-:Y:S04]  /*58a10*/  STL [R1+0x65e8], R164 ;  /* 0x0065e8a401007387 */ /* 0x0003e80000100800 */
[----:B------:R-:W2:Y:S01]  /*58a20*/  LDL.LU.64 R160, [R1+0x3da0] ;  /* 0x003da00001a07983 */ /* 0x000ea20000300a00 */
[----:B-1----:R-:W-:-:S03]  /*58a30*/  MOV R0, R165 ;  /* 0x000000a500007202 */ /* 0x002fc60000000f00 */
[----:B------:R-:W2:Y:S04]  /*58a40*/  LDL.LU.64 R162, [R1+0x3da8] ;  /* 0x003da80001a27983 */ /* 0x000ea80000300a00 */
[----:B------:R1:W-:Y:S04]  /*58a50*/  STL [R1+0x65e4], R0 ;  /* 0x0065e40001007387 */ /* 0x0003e80000100800 */
[----:B------:R1:W-:Y:S04]  /*58a60*/  STL [R1+0x65f0], R166 ;  /* 0x0065f0a601007387 */ /* 0x0003e80000100800 */
[----:B------:R-:W2:Y:S01]  /*58a70*/  LDL.LU.64 R164, [R1+0x3cf8] ;  /* 0x003cf80001a47983 */ /* 0x000ea20000300a00 */
[----:B-1----:R-:W-:-:S03]  /*58a80*/  IMAD.MOV.U32 R0, RZ, RZ, R167 ;  /* 0x000000ffff007224 */ /* 0x002fc600078e00a7 */
[----:B------:R-:W2:Y:S04]  /*58a90*/  LDL.LU.64 R166, [R1+0x20] ;  /* 0x0000200001a67983 */ /* 0x000ea80000300a00 */
[----:B------:R1:W-:Y:S04]  /*58aa0*/  STL [R1+0x65ec], R0 ;  /* 0x0065ec0001007387 */ /* 0x0003e80000100800 */
[----:B------:R1:W-:Y:S02]  /*58ab0*/  STL [R1+0x65f8], R168 ;  /* 0x0065f8a801007387 */ /* 0x0003e40000100800 */
[----:B-1----:R-:W-:-:S02]  /*58ac0*/  IMAD.MOV.U32 R0, RZ, RZ, R169 ;  /* 0x000000ffff007224 */ /* 0x002fc400078e00a9 */
        /* <DEDUP_REMOVED lines=17> */
[----:B------:R3:W-:Y:S02]  /*58be0*/  STL [R1+0x6614], R0 ;  /* 0x0066140001007387 */ /* 0x0007e40000100800 */
[----:B---3--:R-:W-:Y:S02]  /*58bf0*/  IMAD.MOV.U32 R0, RZ, RZ, R179 ;  /* 0x000000ffff007224 */ /* 0x008fe400078e00b3 */
[----:B------:R1:W-:Y:S04]  /*58c00*/  STL [R1+0x6620], R178 ;  /* 0x006620b201007387 */ /* 0x0003e80000100800 */
[----:B-1----:R-:W3:Y:S04]  /*58c10*/  LDL.LU.64 R178, [R1+0x50] ;  /* 0x0000500001b27983 */ /* 0x002ee80000300a00 */
[----:B------:R1:W-:Y:S04]  /*58c20*/  STL [R1+0x661c], R0 ;  /* 0x00661c0001007387 */ /* 0x0003e80000100800 */
[----:B----4-:R-:W-:Y:S01]  /*58c30*/  STL [R1+0x6628], R154 ;  /* 0x0066289a01007387 */ /* 0x010fe20000100800 */
[----:B-1----:R-:W-:-:S03]  /*58c40*/  MOV R0, R155 ;  /* 0x0000009b00007202 */ /* 0x002fc60000000f00 */
[----:B--2---:R-:W-:Y:S04]  /*58c50*/  STL [R1+0x6630], R156 ;  /* 0x0066309c01007387 */ /* 0x004fe80000100800 */
[----:B------:R1:W-:Y:S04]  /*58c60*/  STL [R1+0x6624], R0 ;  /* 0x0066240001007387 */ /* 0x0003e80000100800 */
[----:B------:R-:W-:Y:S01]  /*58c70*/  STL [R1+0x6638], R158 ;  /* 0x0066389e01007387 */ /* 0x000fe20000100800 */
[----:B-1----:R-:W-:-:S05]  /*58c80*/  IMAD.MOV.U32 R0, RZ, RZ, R157 ;  /* 0x000000ffff007224 */ /* 0x002fca00078e009d */
        /* <DEDUP_REMOVED lines=13> */
[----:B------:R-:W2:Y:S01]  /*58d60*/  LDL.LU.64 R162, [R1] ;  /* 0x0000000001a27983 */ /* 0x000ea20000300a00 */
[----:B-1----:R-:W-:-:S05]  /*58d70*/  IMAD.MOV.U32 R0, RZ, RZ, R167 ;  /* 0x000000ffff007224 */ /* 0x002fca00078e00a7 */
[----:B------:R1:W-:Y:S04]  /*58d80*/  STL [R1+0x6654], R0 ;  /* 0x0066540001007387 */ /* 0x0003e80000100800 */
[----:B------:R-:W-:Y:S04]  /*58d90*/  STL [R1+0x6660], R168 ;  /* 0x006660a801007387 */ /* 0x000fe80000100800 */
[----:B------:R-:W4:Y:S01]  /*58da0*/  LDL.LU.64 R164, [R1+0x8] ;  /* 0x0000080001a47983 */ /* 0x000f220000300a00 */
[----:B-1----:R-:W-:-:S05]  /*58db0*/  IMAD.MOV.U32 R0, RZ, RZ, R169 ;  /* 0x000000ffff007224 */ /* 0x002fca00078e00a9 */
[----:B------:R1:W-:Y:S04]  /*58dc0*/  STL [R1+0x665c], R0 ;  /* 0x00665c0001007387 */ /* 0x0003e80000100800 */
[----:B------:R-:W-:Y:S04]  /*58dd0*/  STL [R1+0x6668], R170 ;  /* 0x006668aa01007387 */ /* 0x000fe80000100800 */
[----:B------:R-:W4:Y:S01]  /*58de0*/  LDL.LU.64 R166, [R1+0x10] ;  /* 0x0000100001a67983 */ /* 0x000f220000300a00 */
[----:B-1----:R-:W-:-:S05]  /*58df0*/  MOV R0, R171 ;  /* 0x000000ab00007202 */ /* 0x002fca0000000f00 */
[----:B------:R1:W-:Y:S04]  /*58e00*/  STL [R1+0x6664], R0 ;  /* 0x0066640001007387 */ /* 0x0003e80000100800 */
[----:B------:R-:W-:Y:S04]  /*58e10*/  STL [R1+0x6670], R172 ;  /* 0x006670ac01007387 */ /* 0x000fe80000100800 */
[----:B------:R-:W4:Y:S01]  /*58e20*/  LDL.LU.64 R158, [R1+0x18] ;  /* 0x00001800019e7983 */ /* 0x000f220000300a00 */
        /* <DEDUP_REMOVED lines=9> */
[----:B------:R3:W-:Y:S02]  /*58ec0*/  STL [R1+0x667c], R0 ;  /* 0x00667c0001007387 */ /* 0x0007e40000100800 */
[----:B---3--:R-:W-:Y:S02]  /*58ed0*/  IMAD.MOV.U32 R0, RZ, RZ, R179 ;  /* 0x000000ffff007224 */ /* 0x008fe400078e00b3 */
[----:B------:R1:W-:Y:S04]  /*58ee0*/  STL [R1+0x6688], R178 ;  /* 0x006688b201007387 */ /* 0x0003e80000100800 */
[----:B------:R-:W3:Y:S04]  /*58ef0*/  LDL.LU.64 R170, [R1+0x3f18] ;  /* 0x003f180001aa7983 */ /* 0x000ee80000300a00 */
[----:B------:R1:W-:Y:S04]  /*58f00*/  STL [R1+0x6684], R0 ;  /* 0x0066840001007387 */ /* 0x0003e80000100800 */
[----:B-----5:R-:W-:Y:S04]  /*58f10*/  STL [R1+0x6690], R244 ;  /* 0x006690f401007387 */ /* 0x020fe80000100800 */
[----:B------:R-:W-:Y:S04]  /*58f20*/  STL [R1+0x668c], R245 ;  /* 0x00668cf501007387 */ /* 0x000fe80000100800 */
[----:B------:R-:W3:Y:S04]  /*58f30*/  LDL.LU.64 R172, [R1+0x3f40] ;  /* 0x003f400001ac7983 */ /* 0x000ee80000300a00 */
[----:B------:R-:W-:Y:S04]  /*58f40*/  STL [R1+0x6698], R246 ;  /* 0x006698f601007387 */ /* 0x000fe80000100800 */
[----:B------:R-:W-:Y:S04]  /*58f50*/  STL [R1+0x6694], R247 ;  /* 0x006694f701007387 */ /* 0x000fe80000100800 */
[----:B------:R-:W3:Y:S04]  /*58f60*/  LDL.LU.64 R174, [R1+0x3f48] ;  /* 0x003f480001ae7983 */ /* 0x000ee80000300a00 */
[----:B------:R-:W-:Y:S04]  /*58f70*/  STL [R1+0x66a0], R248 ;  /* 0x0066a0f801007387 */ /* 0x000fe80000100800 */
[----:B------:R-:W-:Y:S04]  /*58f80*/  STL [R1+0x669c], R249 ;  /* 0x00669cf901007387 */ /* 0x000fe80000100800 */
[----:B------:R-:W3:Y:S04]  /*58f90*/  LDL.LU.64 R176, [R1+0x3f50] ;  /* 0x003f500001b07983 */ /* 0x000ee80000300a00 */
[----:B------:R-:W-:Y:S04]  /*58fa0*/  STL [R1+0x66a8], R250 ;  /* 0x0066a8fa01007387 */ /* 0x000fe80000100800 */
[----:B------:R-:W-:Y:S04]  /*58fb0*/  STL [R1+0x66a4], R251 ;  /* 0x0066a4fb01007387 */ /* 0x000fe80000100800 */
[----:B-1----:R-:W3:Y:S04]  /*58fc0*/  LDL.LU.64 R178, [R1+0x3f58] ;  /* 0x003f580001b27983 */ /* 0x002ee80000300a00 */
[----:B--2---:R1:W-:Y:S01]  /*58fd0*/  STL [R1+0x66b0], R162 ;  /* 0x0066b0a201007387 */ /* 0x0043e20000100800 */
[----:B------:R-:W-:-:S03]  /*58fe0*/  IMAD.MOV.U32 R0, RZ, RZ, R163 ;  /* 0x000000ffff007224 */ /* 0x000fc600078e00a3 */
[----:B-1----:R-:W2:Y:S04]  /*58ff0*/  LDL.LU.64 R162, [R1+0x3f70] ;  /* 0x003f700001a27983 */ /* 0x002ea80000300a00 */
[----:B------:R1:W-:Y:S04]  /*59000*/  STL [R1+0x66ac], R0 ;  /* 0x0066ac0001007387 */ /* 0x0003e80000100800 */
[----:B----4-:R4:W-:Y:S01]  /*59010*/  STL [R1+0x66b8], R164 ;  /* 0x0066b8a401007387 */ /* 0x0109e20000100800 */
[----:B-1----:R-:W-:-:S03]  /*59020*/  IMAD.MOV.U32 R0, RZ, RZ, R165 ;  /* 0x000000ffff007224 */ /* 0x002fc600078e00a5 */
[----:B----4-:R-:W4:Y:S04]  /*59030*/  LDL.LU.64 R164, [R1+0x3e38] ;  /* 0x003e380001a47983 */ /* 0x010f280000300a00 */
[----:B------:R1:W-:Y:S04]  /*59040*/  STL [R1+0x66b4], R0 ;  /* 0x0066b40001007387 */ /* 0x0003e80000100800 */
[----:B------:R1:W-:Y:S02]  /*59050*/  STL [R1+0x66c0], R166 ;  /* 0x0066c0a601007387 */ /* 0x0003e40000100800 */
[----:B-1----:R-:W-:-:S02]  /*59060*/  IMAD.MOV.U32 R0, RZ, RZ, R167 ;  /* 0x000000ffff007224 */ /* 0x002fc400078e00a7 */
[----:B------:R-:W4:Y:S04]  /*59070*/  LDL.LU.64 R166, [R1+0x3e40] ;  /* 0x003e400001a67983 */ /* 0x000f280000300a00 */
[----:B------:R1:W-:Y:S04]  /*59080*/  STL [R1+0x66bc], R0 ;  /* 0x0066bc0001007387 */ /* 0x0003e80000100800 */
[----:B------:R1:W-:Y:S02]  /*59090*/  STL [R1+0x66c8], R158 ;  /* 0x0066c89e01007387 */ /* 0x0003e40000100800 */
[----:B-1----:R-:W-:-:S02]  /*590a0*/  MOV R0, R159 ;  /* 0x0000009f00007202 */ /* 0x002fc40000000f00 */
[----:B------:R-:W4:Y:S04]  /*590b0*/  LDL.LU.64 R158, [R1+0x3e48] ;  /* 0x003e4800019e7983 */ /* 0x000f280000300a00 */
[----:B------:R1:W-:Y:S04]  /*590c0*/  STL [R1+0x66c4], R0 ;  /* 0x0066c40001007387 */ /* 0x0003e80000100800 */
[----:B------:R1:W-:Y:S02]  /*590d0*/  STL [R1+0x66d0], R160 ;  /* 0x0066d0a001007387 */ /* 0x0003e40000100800 */
[----:B-1----:R-:W-:-:S02]  /*590e0*/  IMAD.MOV.U32 R0, RZ, RZ, R161 ;  /* 0x000000ffff007224 */ /* 0x002fc400078e00a1 */
[----:B------:R-:W4:Y:S04]  /*590f0*/  LDL.LU.64 R160, [R1+0x3e50] ;  /* 0x003e500001a07983 */ /* 0x000f280000300a00 */
[----:B------:R1:W-:Y:S04]  /*59100*/  STL [R1+0x66cc], R0 ;  /* 0x0066cc0001007387 */ /* 0x0003e80000100800 */
[----:B------:R1:W-:Y:S02]  /*59110*/  STL [R1+0x66d8], R168 ;  /* 0x0066d8a801007387 */ /* 0x0003e40000100800 */
[----:B-1----:R-:W-:-:S02]  /*59120*/  IMAD.MOV.U32 R0, RZ, RZ, R169 ;  /* 0x000000ffff007224 */ /* 0x002fc400078e00a9 */
[----:B------:R-:W4:Y:S04]  /*59130*/  LDL.LU.64 R168, [R1+0x3e58] ;  /* 0x003e580001a87983 */ /* 0x000f280000300a00 */
[----:B------:R1:W-:Y:S04]  /*59140*/  STL [R1+0x66d4], R0 ;  /* 0x0066d40001007387 */ /* 0x0003e80000100800 */
[----:B---3--:R3:W-:Y:S01]  /*59150*/  STL [R1+0x66e0], R170 ;  /* 0x0066e0aa01007387 */ /* 0x0087e20000100800 */
[----:B-1----:R-:W-:-:S03]  /*59160*/  IMAD.MOV.U32 R0, RZ, RZ, R171 ;  /* 0x000000ffff007224 */ /* 0x002fc600078e00ab */
[----:B---3--:R-:W3:Y:S04]  /*59170*/  LDL.LU.64 R170, [R1+0x3e80] ;  /* 0x003e800001aa7983 */ /* 0x008ee80000300a00 */
[----:B------:R1:W-:Y:S04]  /*59180*/  STL [R1+0x66dc], R0 ;  /* 0x0066dc0001007387 */ /* 0x0003e80000100800 */
[----:B------:R1:W-:Y:S02]  /*59190*/  STL [R1+0x66e8], R172 ;  /* 0x0066e8ac01007387 */ /* 0x0003e40000100800 */
[----:B-1----:R-:W-:-:S02]  /*591a0*/  IMAD.MOV.U32 R0, RZ, RZ, R173 ;  /* 0x000000ffff007224 */ /* 0x002fc400078e00ad */
[----:B------:R-:W3:Y:S04]  /*591b0*/  LDL.LU.64 R172, [R1+0x3e88] ;  /* 0x003e880001ac7983 */ /* 0x000ee80000300a00 */
        /* <DEDUP_REMOVED lines=13> */
[----:B--2---:R2:W-:Y:S01]  /*59290*/  STL [R1+0x6708], R162 ;  /* 0x006708a201007387 */ /* 0x0045e20000100800 */
[----:B-1----:R-:W-:-:S03]  /*592a0*/  MOV R0, R163 ;  /* 0x000000a300007202 */ /* 0x002fc60000000f00 */
[----:B--2---:R-:W2:Y:S04]  /*592b0*/  LDL.LU.64 R162, [R1+0x3dd0] ;  /* 0x003dd00001a27983 */ /* 0x004ea80000300a00 */
        /* <DEDUP_REMOVED lines=30> */
[----:B-1----:R-:W-:-:S02]  /*594a0*/  MOV R0, R175 ;  /* 0x000000af00007202 */ /* 0x002fc40000000f00 */
        /* <DEDUP_REMOVED lines=11> */
[----:B-1----:R-:W-:-:S03]  /*59560*/  IMAD.MOV.U32 R0, RZ, RZ, R163 ;  /* 0x000000ffff007224 */ /* 0x002fc600078e00a3 */
        /* <DEDUP_REMOVED lines=14> */
[----:B------:R-:W-:Y:S04]  /*59650*/  STL [R1+0x6780], R160 ;  /* 0x006780a001007387 */ /* 0x000fe80000100800 */
[----:B------:R-:W4:Y:S01]  /*59660*/  LDL.LU.64 R156, [R1+0x4040] ;  /* 0x00404000019c7983 */ /* 0x000f220000300a00 */
[----:B-1----:R-:W-:-:S05]  /*59670*/  IMAD.MOV.U32 R0, RZ, RZ, R161 ;  /* 0x000000ffff007224 */ /* 0x002fca00078e00a1 */
[----:B------:R1:W-:Y:S04]  /*59680*/  STL [R1+0x677c], R0 ;  /* 0x00677c0001007387 */ /* 0x0003e80000100800 */
[----:B------:R1:W-:Y:S02]  /*59690*/  STL [R1+0x6788], R168 ;  /* 0x006788a801007387 */ /* 0x0003e40000100800 */
[----:B-1----:R-:W-:Y:S02]  /*596a0*/  MOV R0, R169 ;  /* 0x000000a900007202 */ /* 0x002fe40000000f00 */
        /* <DEDUP_REMOVED lines=24> */
[----:B------:R-:W3:Y:S04]  /*59830*/  LDL.LU.64 R160, [R1+0x3f78] ;  /* 0x003f780001a07983 */ /* 0x000ee80000300a00 */
[----:B----4-:R-:W-:Y:S04]  /*59840*/  STL [R1+0x67c0], R164 ;  /* 0x0067c0a401007387 */ /* 0x010fe80000100800 */
[----:B------:R1:W-:Y:S04]  /*59850*/  STL [R1+0x67b4], R0 ;  /* 0x0067b40001007387 */ /* 0x0003e80000100800 */
[----:B--2---:R-:W2:Y:S01]  /*59860*/  LDL.LU.64 R162, [R1+0x3f80] ;  /* 0x003f800001a27983 */ /* 0x004ea20000300a00 */
[----:B-1----:R-:W-:-:S03]  /*59870*/  IMAD.MOV.U32 R0, RZ, RZ, R165 ;  /* 0x000000ffff007224 */ /* 0x002fc600078e00a5 */
[----:B------:R-:W-:Y:S04]  /*59880*/  STL [R1+0x67c8], R166 ;  /* 0x0067c8a601007387 */ /* 0x000fe80000100800 */
[----:B------:R1:W-:Y:S04]  /*59890*/  STL [R1+0x67bc], R0 ;  /* 0x0067bc0001007387 */ /* 0x0003e80000100800 */
[----:B------:R-:W4:Y:S01]  /*598a0*/  LDL.LU.64 R164, [R1+0x3f88] ;  /* 0x003f880001a47983 */ /* 0x000f220000300a00 */
[----:B-1----:R-:W-:-:S03]  /*598b0*/  MOV R0, R167 ;  /* 0x000000a700007202 */ /* 0x002fc60000000f00 */
[----:B------:R-:W-:Y:S04]  /*598c0*/  STL [R1+0x67d0], R158 ;  /* 0x0067d09e01007387 */ /* 0x000fe80000100800 */
[----:B------:R1:W-:Y:S04]  /*598d0*/  STL [R1+0x67c4], R0 ;  /* 0x0067c40001007387 */ /* 0x0003e80000100800 */
[----:B------:R-:W4:Y:S01]  /*598e0*/  LDL.LU.64 R166, [R1+0x3fa0] ;  /* 0x003fa00001a67983 */ /* 0x000f220000300a00 */
[----:B-1----:R-:W-:-:S03]  /*598f0*/  IMAD.MOV.U32 R0, RZ, RZ, R159 ;  /* 0x000000ffff007224 */ /* 0x002fc600078e009f */
[----:B------:R-:W-:Y:S04]  /*59900*/  STL [R1+0x67d8], R156 ;  /* 0x0067d89c01007387 */ /* 0x000fe80000100800 */
[----:B------:R1:W-:Y:S04]  /*59910*/  STL [R1+0x67cc], R0 ;  /* 0x0067cc0001007387 */ /* 0x0003e80000100800 */
[----:B------:R-:W4:Y:S01]  /*59920*/  LDL.LU.64 R158, [R1+0x3fa8] ;  /* 0x003fa800019e7983 */ /* 0x000f220000300a00 */
[----:B-1----:R-:W-:-:S03]  /*59930*/  IMAD.MOV.U32 R0, RZ, RZ, R157 ;  /* 0x000000ffff007224 */ /* 0x002fc600078e009d */
[----:B------:R-:W-:Y:S04]  /*59940*/  STL [R1+0x67e0], R168 ;  /* 0x0067e0a801007387 */ /* 0x000fe80000100800 */
[----:B------:R1:W-:Y:S02]  /*59950*/  STL [R1+0x67d4], R0 ;  /* 0x0067d40001007387 */ /* 0x0003e40000100800 */
[----:B-1----:R-:W-:Y:S02]  /*59960*/  IMAD.MOV.U32 R0, RZ, RZ, R169 ;  /* 0x000000ffff007224 */ /* 0x002fe400078e00a9 */
        /* <DEDUP_REMOVED lines=19> */
[----:B-1----:R-:W-:-:S02]  /*59aa0*/  MOV R0, R179 ;  /* 0x000000b300007202 */ /* 0x002fc40000000f00 */
[----:B------:R-:W-:Y:S04]  /*59ab0*/  STL [R1+0x6810], R160 ;  /* 0x006810a001007387 */ /* 0x000fe80000100800 */
[----:B------:R1:W-:Y:S04]  /*59ac0*/  STL [R1+0x6804], R0 ;  /* 0x0068040001007387 */ /* 0x0003e80000100800 */
[----:B------:R-:W3:Y:S01]  /*59ad0*/  LDL.LU.64 R178, [R1+0x3ea8] ;  /* 0x003ea80001b27983 */ /* 0x000ee20000300a00 */
[----:B-1----:R-:W-:-:S03]  /*59ae0*/  IMAD.MOV.U32 R0, RZ, RZ, R161 ;  /* 0x000000ffff007224 */ /* 0x002fc600078e00a1 */
[----:B--2---:R-:W-:Y:S04]  /*59af0*/  STL [R1+0x6818], R162 ;  /* 0x006818a201007387 */ /* 0x004fe80000100800 */
[----:B------:R1:W-:Y:S04]  /*59b00*/  STL [R1+0x680c], R0 ;  /* 0x00680c0001007387 */ /* 0x0003e80000100800 */
[----:B------:R-:W2:Y:S01]  /*59b10*/  LDL.LU.64 R160, [R1+0x3eb0] ;  /* 0x003eb00001a07983 */ /* 0x000ea20000300a00 */
[----:B-1----:R-:W-:-:S03]  /*59b20*/  IMAD.MOV.U32 R0, RZ, RZ, R163 ;  /* 0x000000ffff007224 */ /* 0x002fc600078e00a3 */
[----:B----4-:R-:W-:Y:S04]  /*59b30*/  STL [R1+0x6820], R164 ;  /* 0x006820a401007387 */ /* 0x010fe80000100800 */
        /* <DEDUP_REMOVED lines=8> */
[----:B------:R1:W-:Y:S04]  /*59bc0*/  STL [R1+0x6824], R0 ;  /* 0x0068240001007387 */ /* 0x0003e80000100800 */
[----:B------:R-:W4:Y:S04]  /*59bd0*/  LDL.LU.64 R166, [R1+0x3ef8] ;  /* 0x003ef80001a67983 */ /* 0x000f280000300a00 */
[----:B------:R-:W4:Y:S01]  /*59be0*/  LDL.LU.64 R156, [R1+0x3f00] ;  /* 0x003f0000019c7983 */ /* 0x000f220000300a00 */
[----:B-1----:R-:W-:-:S05]  /*59bf0*/  IMAD.MOV.U32 R0, RZ, RZ, R159 ;  /* 0x000000ffff007224 */ /* 0x002fca00078e009f */
[----:B------:R1:W-:Y:S04]  /*59c00*/  STL [R1+0x682c], R0 ;  /* 0x00682c0001007387 */ /* 0x0003e80000100800 */
[----:B------:R1:W-:Y:S02]  /*59c10*/  STL [R1+0x6838], R168 ;  /* 0x006838a801007387 */ /* 0x0003e40000100800 */
[----:B-1----:R-:W-:Y:S02]  /*59c20*/  IMAD.MOV.U32 R0, RZ, RZ, R169 ;  /* 0x000000ffff007224 */ /* 0x002fe400078e00a9 */
[----:B------:R-:W4:Y:S04]  /*59c30*/  LDL.LU.64 R168, [R1+0xd8] ;  /* 0x0000d80001a87983 */ /* 0x000f280000300a00 */
[----:B------:R3:W-:Y:S02]  /*59c40*/  STL [R1+0x6834], R0 ;  /* 0x0068340001007387 */ /* 0x0007e40000100800 */
[----:B---3--:R-:W-:-:S02]  /*59c50*/  IMAD.MOV.U32 R0, RZ, RZ, R171 ;  /* 0x000000ffff007224 */ /* 0x008fc400078e00ab */
[----:B------:R1:W-:Y:S04]  /*59c60*/  STL [R1+0x6840], R170 ;  /* 0x006840aa01007387 */ /* 0x0003e80000100800 */
[----:B-1----:R-:W3:Y:S04]  /*59c70*/  LDL.LU.64 R170, [R1+0xf0] ;  /* 0x0000f00001aa7983 */ /* 0x002ee80000300a00 */
[----:B------:R1:W-:Y:S04]  /*59c80*/  STL [R1+0x683c], R0 ;  /* 0x00683c0001007387 */ /* 0x0003e80000100800 */
[----:B------:R1:W-:Y:S04]  /*59c90*/  STL [R1+0x6848], R172 ;  /* 0x006848ac01007387 */ /* 0x0003e80000100800 */
[----:B------:R-:W3:Y:S01]  /*59ca0*/  LDL.LU.64 R158, [R1+0xf8] ;  /* 0x0000f800019e7983 */ /* 0x000ee20000300a00 */
[----:B-1----:R-:W-:-:S03]  /*59cb0*/  MOV R0, R173 ;  /* 0x000000ad00007202 */ /* 0x002fc60000000f00 */
[----:B------:R-:W-:Y:S04]  /*59cc0*/  STL [R1+0x6850], R174 ;  /* 0x006850ae01007387 */ /* 0x000fe80000100800 */
[----:B------:R1:W-:Y:S04]  /*59cd0*/  STL [R1+0x6844], R0 ;  /* 0x0068440001007387 */ /* 0x0003e80000100800 */
[----:B------:R-:W3:Y:S01]  /*59ce0*/  LDL.LU.64 R172, [R1+0x110] ;  /* 0x0001100001ac7983 */ /* 0x000ee20000300a00 */
[----:B-1----:R-:W-:-:S03]  /*59cf0*/  IMAD.MOV.U32 R0, RZ, RZ, R175 ;  /* 0x000000ffff007224 */ /* 0x002fc600078e00af */
[----:B------:R-:W-:Y:S04]  /*59d00*/  STL [R1+0x6858], R176 ;  /* 0x006858b001007387 */ /* 0x000fe80000100800 */
[----:B------:R1:W-:Y:S04]  /*59d10*/  STL [R1+0x684c], R0 ;  /* 0x00684c0001007387 */ /* 0x0003e80000100800 */
[----:B------:R-:W3:Y:S01]  /*59d20*/  LDL.LU.64 R174, [R1+0x118] ;  /* 0x0001180001ae7983 */ /* 0x000ee20000300a00 */
[----:B-1----:R-:W-:-:S03]  /*59d30*/  IMAD.MOV.U32 R0, RZ, RZ, R177 ;  /* 0x000000ffff007224 */ /* 0x002fc600078e00b1 */
        /* <DEDUP_REMOVED lines=12> */
[----:B----4-:R-:W2:Y:S04]  /*59e00*/  LDL.LU.64 R162, [R1+0x4168] ;  /* 0x0041680001a27983 */ /* 0x010ea80000300a00 */
[----:B------:R1:W-:Y:S04]  /*59e10*/  STL [R1+0x686c], R0 ;  /* 0x00686c0001007387 */ /* 0x0003e80000100800 */
[----:B------:R1:W-:Y:S02]  /*59e20*/  STL [R1+0x6878], R164 ;  /* 0x006878a401007387 */ /* 0x0003e40000100800 */
[----:B-1----:R-:W-:-:S02]  /*59e30*/  IMAD.MOV.U32 R0, RZ, RZ, R165 ;  /* 0x000000ffff007224 */ /* 0x002fc400078e00a5 */
[----:B------:R-:W2:Y:S04]  /*59e40*/  LDL.LU.64 R164, [R1+0x4170] ;  /* 0x0041700001a47983 */ /* 0x000ea80000300a00 */
[----:B------:R1:W-:Y:S04]  /*59e50*/  STL [R1+0x6874], R0 ;  /* 0x0068740001007387 */ /* 0x0003e80000100800 */
[----:B------:R1:W-:Y:S02]  /*59e60*/  STL [R1+0x6880], R166 ;  /* 0x006880a601007387 */ /* 0x0003e40000100800 */
[----:B-1----:R-:W-:-:S02]  /*59e70*/  IMAD.MOV.U32 R0, RZ, RZ, R167 ;  /* 0x000000ffff007224 */ /* 0x002fc400078e00a7 */
[----:B------:R-:W-:Y:S04]  /*59e80*/  STL [R1+0x6888], R156 ;  /* 0x0068889c01007387 */ /* 0x000fe80000100800 */
[----:B------:R1:W-:Y:S04]  /*59e90*/  STL [R1+0x687c], R0 ;  /* 0x00687c0001007387 */ /* 0x0003e80000100800 */
[----:B------:R-:W2:Y:S01]  /*59ea0*/  LDL.LU.64 R166, [R1+0x4178] ;  /* 0x0041780001a67983 */ /* 0x000ea20000300a00 */
[----:B-1----:R-:W-:-:S03]  /*59eb0*/  MOV R0, R157 ;  /* 0x0000009d00007202 */ /* 0x002fc60000000f00 */
[----:B------:R-:W-:Y:S04]  /*59ec0*/  STL [R1+0x6890], R168 ;  /* 0x006890a801007387 */ /* 0x000fe80000100800 */
[----:B------:R1:W-:Y:S02]  /*59ed0*/  STL [R1+0x6884], R0 ;  /* 0x0068840001007387 */ /* 0x0003e40000100800 */
[----:B-1----:R-:W-:Y:S02]  /*59ee0*/  IMAD.MOV.U32 R0, RZ, RZ, R169 ;  /* 0x000000ffff007224 */ /* 0x002fe400078e00a9 */
[----:B------:R-:W2:Y:S04]  /*59ef0*/  LDL.LU.64 R168, [R1+0x4180] ;  /* 0x0041800001a87983 */ /* 0x000ea80000300a00 */
[----:B------:R3:W-:Y:S02]  /*59f00*/  STL [R1+0x688c], R0 ;  /* 0x00688c0001007387 */ /* 0x0007e40000100800 */
[----:B---3--:R-:W-:-:S02]  /*59f10*/  IMAD.MOV.U32 R0, RZ, RZ, R171 ;  /* 0x000000ffff007224 */ /* 0x008fc400078e00ab */
[----:B------:R1:W-:Y:S04]  /*59f20*/  STL [R1+0x6898], R170 ;  /* 0x006898aa01007387 */ /* 0x0003e80000100800 */
[----:B------:R-:W-:Y:S04]  /*59f30*/  STL [R1+0x68a0], R158 ;  /* 0x0068a09e01007387 */ /* 0x000fe80000100800 */
[----:B------:R3:W-:Y:S04]  /*59f40*/  STL [R1+0x6894], R0 ;  /* 0x0068940001007387 */ /* 0x0007e80000100800 */
[----:B-1----:R-:W4:Y:S01]  /*59f50*/  LDL.LU.64 R170, [R1+0x4188] ;  /* 0x0041880001aa7983 */ /* 0x002f220000300a00 */
[----:B---3--:R-:W-:-:S03]  /*59f60*/  IMAD.MOV.U32 R0, RZ, RZ, R159 ;  /* 0x000000ffff007224 */ /* 0x008fc600078e009f */
[----:B------:R-:W-:Y:S04]  /*59f70*/  STL [R1+0x68a8], R172 ;  /* 0x0068a8ac01007387 */ /* 0x000fe80000100800 */
[----:B------:R1:W-:Y:S02]  /*59f80*/  STL [R1+0x689c], R0 ;  /* 0x00689c0001007387 */ /* 0x0003e40000100800 */
[----:B-1----:R-:W-:Y:S02]  /*59f90*/  IMAD.MOV.U32 R0, RZ, RZ, R173 ;  /* 0x000000ffff007224 */ /* 0x002fe400078e00ad */
[----:B------:R-:W3:Y:S04]  /*59fa0*/  LDL.LU.64 R172, [R1+0x41a0] ;  /* 0x0041a00001ac7983 */ /* 0x000ee80000300a00 */
[----:B------:R1:W-:Y:S04]  /*59fb0*/  STL [R1+0x68a4], R0 ;  /* 0x0068a40001007387 */ /* 0x0003e80000100800 */
[----:B------:R1:W-:Y:S02]  /*59fc0*/  STL [R1+0x68b0], R174 ;  /* 0x0068b0ae01007387 */ /* 0x0003e40000100800 */
[----:B-1----:R-:W-:-:S02]  /*59fd0*/  IMAD.MOV.U32 R0, RZ, RZ, R175 ;  /* 0x000000ffff007224 */ /* 0x002fc400078e00af */
        /* <DEDUP_REMOVED lines=8> */
[----:B--2---:R-:W-:Y:S04]  /*5a060*/  STL [R1+0x68c8], R160 ;  /* 0x0068c8a001007387 */ /* 0x004fe80000100800 */
[----:B------:R1:W-:Y:S04]  /*5a070*/  STL [R1+0x68bc], R0 ;  /* 0x0068bc0001007387 */ /* 0x0003e80000100800 */
[----:B------:R-:W2:Y:S01]  /*5a080*/  LDL.LU.64 R178, [R1+0x4078] ;  /* 0x0040780001b27983 */ /* 0x000ea20000300a00 */
[----:B-1----:R-:W-:-:S03]  /*5a090*/  MOV R0, R161 ;  /* 0x000000a100007202 */ /* 0x002fc60000000f00 */
[----:B------:R-:W-:Y:S04]  /*5a0a0*/  STL [R1+0x68d0], R162 ;  /* 0x0068d0a201007387 */ /* 0x000fe80000100800 */
[----:B------:R1:W-:Y:S04]  /*5a0b0*/  STL [R1+0x68c4], R0 ;  /* 0x0068c40001007387 */ /* 0x0003e80000100800 */
[----:B------:R-:W2:Y:S01]  /*5a0c0*/  LDL.LU.64 R150, [R1+0x4090] ;  /* 0x0040900001967983 */ /* 0x000ea20000300a00 */
[----:B-1----:R-:W-:-:S05]  /*5a0d0*/  IMAD.MOV.U32 R0, RZ, RZ, R163 ;  /* 0x000000ffff007224 */ /* 0x002fca00078e00a3 */
[----:B------:R1:W-:Y:S04]  /*5a0e0*/  STL [R1+0x68cc], R0 ;  /* 0x0068cc0001007387 */ /* 0x0003e80000100800 */
[----:B------:R-:W-:Y:S04]  /*5a0f0*/  STL [R1+0x68d8], R164 ;  /* 0x0068d8a401007387 */ /* 0x000fe80000100800 */
[----:B------:R-:W2:Y:S01]  /*5a100*/  LDL.LU.64 R152, [R1+0x4098] ;  /* 0x0040980001987983 */ /* 0x000ea20000300a00 */
[----:B-1----:R-:W-:-:S03]  /*5a110*/  IMAD.MOV.U32 R0, RZ, RZ, R165 ;  /* 0x000000ffff007224 */ /* 0x002fc600078e00a5 */
[----:B------:R-:W2:Y:S04]  /*5a120*/  LDL.LU.64 R154, [R1+0x40b0] ;  /* 0x0040b000019a7983 */ /* 0x000ea80000300a00 */
        /* <DEDUP_REMOVED lines=11> */
[----:B----4-:R-:W-:Y:S04]  /*5a1e0*/  STL [R1+0x68f0], R170 ;  /* 0x0068f0aa01007387 */ /* 0x010fe80000100800 */
[----:B------:R-:W4:Y:S01]  /*5a1f0*/  LDL.LU.64 R164, [R1+0x3fc8] ;  /* 0x003fc80001a47983 */ /* 0x000f220000300a00 */
[----:B-1----:R-:W-:-:S03]  /*5a200*/  IMAD.MOV.U32 R0, RZ, RZ, R171 ;  /* 0x000000ffff007224 */ /* 0x002fc600078e00ab */
[----:B------:R-:W4:Y:S04]  /*5a210*/  LDL.LU.64 R166, [R1+0x3fe0] ;  /* 0x003fe00001a67983 */ /* 0x000f280000300a00 */
[----:B------:R1:W-:Y:S04]  /*5a220*/  STL [R1+0x68ec], R0 ;  /* 0x0068ec0001007387 */ /* 0x0003e80000100800 */
[----:B---3--:R-:W-:Y:S04]  /*5a230*/  STL [R1+0x68f8], R172 ;  /* 0x0068f8ac01007387 */ /* 0x008fe80000100800 */
[----:B------:R-:W3:Y:S01]  /*5a240*/  LDL.LU.64 R168, [R1+0x3fe8] ;  /* 0x003fe80001a87983 */ /* 0x000ee20000300a00 */
[----:B-1----:R-:W-:-:S03]  /*5a250*/  IMAD.MOV.U32 R0, RZ, RZ, R173 ;  /* 0x000000ffff007224 */ /* 0x002fc600078e00ad */
[----:B------:R-:W3:Y:S04]  /*5a260*/  LDL.LU.64 R170, [R1+0x4000] ;  /* 0x0040000001aa7983 */ /* 0x000ee80000300a00 */
[----:B------:R1:W-:Y:S04]  /*5a270*/  STL [R1+0x68f4], R0 ;  /* 0x0068f40001007387 */ /* 0x0003e80000100800 */
[----:B------:R1:W-:Y:S02]  /*5a280*/  STL [R1+0x6900], R174 ;  /* 0x006900ae01007387 */ /* 0x0003e40000100800 */
[----:B-1----:R-:W-:-:S02]  /*5a290*/  IMAD.MOV.U32 R0, RZ, RZ, R175 ;  /* 0x000000ffff007224 */ /* 0x002fc400078e00af */
[----:B------:R-:W3:Y:S04]  /*5a2a0*/  LDL.LU.64 R172, [R1+0x4008] ;  /* 0x0040080001ac7983 */ /* 0x000ee80000300a00 */
[----:B------:R-:W-:Y:S04]  /*5a2b0*/  STL [R1+0x6908], R176 ;  /* 0x006908b001007387 */ /* 0x000fe80000100800 */
[----:B------:R1:W-:Y:S04]  /*5a2c0*/  STL [R1+0x68fc], R0 ;  /* 0x0068fc0001007387 */ /* 0x0003e80000100800 */
[----:B------:R-:W3:Y:S01]  /*5a2d0*/  LDL.LU.64 R174, [R1+0x4010] ;  /* 0x0040100001ae7983 */ /* 0x000ee20000300a00 */
[----:B-1----:R-:W-:-:S03]  /*5a2e0*/  MOV R0, R177 ;  /* 0x000000b100007202 */ /* 0x002fc60000000f00 */
[----:B--2---:R-:W-:Y:S04]  /*5a2f0*/  STL [R1+0x6910], R178 ;  /* 0x006910b201007387 */ /* 0x004fe80000100800 */
[----:B------:R1:W-:Y:S04]  /*5a300*/  STL [R1+0x6904], R0 ;  /* 0x0069040001007387 */ /* 0x0003e80000100800 */
[----:B------:R-:W2:Y:S01]  /*5a310*/  LDL.LU.64 R176, [R1+0x4018] ;  /* 0x0040180001b07983 */ /* 0x000ea20000300a00 */
[----:B-1----:R-:W-:-:S03]  /*5a320*/  IMAD.MOV.U32 R0, RZ, RZ, R179 ;  /* 0x000000ffff007224 */ /* 0x002fc600078e00b3 */
[----:B------:R-:W2:Y:S04]  /*5a330*/  LDL.LU.64 R178, [R1+0x4020] ;  /* 0x0040200001b27983 */ /* 0x000ea80000300a00 */
[----:B------:R1:W-:Y:S04]  /*5a340*/  STL [R1+0x690c], R0 ;  /* 0x00690c0001007387 */ /* 0x0003e80000100800 */
[----:B------:R-:W-:Y:S01]  /*5a350*/  STL [R1+0x6918], R150 ;  /* 0x0069189601007387 */ /* 0x000fe20000100800 */
[----:B-1----:R-:W-:-:S03]  /*5a360*/  IMAD.MOV.U32 R0, RZ, RZ, R151 ;  /* 0x000000ffff007224 */ /* 0x002fc600078e0097 */
[----:B------:R-:W-:Y:S04]  /*5a370*/  STL [R1+0x6920], R152 ;  /* 0x0069209801007387 */ /* 0x000fe80000100800 */
        /* <DEDUP_REMOVED lines=15> */
[----:B------:R1:W-:Y:S02]  /*5a470*/  STL [R1+0x693c], R0 ;  /* 0x00693c0001007387 */ /* 0x0003e40000100800 */
[----:B-1----:R-:W-:Y:S02]  /*5a480*/  MOV R0, R163 ;  /* 0x000000a300007202 */ /* 0x002fe40000000f00 */
[----:B----4-:R-:W-:Y:S04]  /*5a490*/  STL [R1+0x6950], R164 ;  /* 0x006950a401007387 */ /* 0x010fe80000100800 */
[----:B------:R1:W-:Y:S04]  /*5a4a0*/  STL [R1+0x6944], R0 ;  /* 0x0069440001007387 */ /* 0x0003e80000100800 */
[----:B------:R-:W-:Y:S01]  /*5a4b0*/  STL [R1+0x6958], R166 ;  /* 0x006958a601007387 */ /* 0x000fe20000100800 */
[----:B-1----:R-:W-:-:S05]  /*5a4c0*/  IMAD.MOV.U32 R0, RZ, RZ, R165 ;  /* 0x000000ffff007224 */ /* 0x002fca00078e00a5 */
[----:B------:R1:W-:Y:S02]  /*5a4d0*/  STL [R1+0x694c], R0 ;  /* 0x00694c0001007387 */ /* 0x0003e40000100800 */
[----:B-1----:R-:W-:Y:S02]  /*5a4e0*/  IMAD.MOV.U32 R0, RZ, RZ, R167 ;  /* 0x000000ffff007224 */ /* 0x002fe400078e00a7 */
[----:B---3--:R-:W-:Y:S04]  /*5a4f0*/  STL [R1+0x6960], R168 ;  /* 0x006960a801007387 */ /* 0x008fe80000100800 */
[----:B------:R1:W-:Y:S04]  /*5a500*/  STL [R1+0x6954], R0 ;  /* 0x0069540001007387 */ /* 0x0003e80000100800 */
[----:B------:R-:W-:Y:S01]  /*5a510*/  STL [R1+0x6968], R170 ;  /* 0x006968aa01007387 */ /* 0x000fe20000100800 */
[----:B-1----:R-:W-:-:S05]  /*5a520*/  IMAD.MOV.U32 R0, RZ, RZ, R169 ;  /* 0x000000ffff007224 */ /* 0x002fca00078e00a9 */
[----:B------:R1:W-:Y:S04]  /*5a530*/  STL [R1+0x695c], R0 ;  /* 0x00695c0001007387 */ /* 0x0003e80000100800 */
[----:B------:R-:W-:Y:S01]  /*5a540*/  STL [R1+0x6970], R172 ;  /* 0x006970ac01007387 */ /* 0x000fe20000100800 */
[----:B-1----:R-:W-:-:S05]  /*5a550*/  IMAD.MOV.U32 R0, RZ, RZ, R171 ;  /* 0x000000ffff007224 */ /* 0x002fca00078e00ab */
[----:B------:R1:W-:Y:S04]  /*5a560*/  STL [R1+0x6964], R0 ;  /* 0x0069640001007387 */ /* 0x0003e80000100800 */
[----:B------:R-:W3:Y:S01]  /*5a570*/  LDL.LU.64 R162, [R1+0x4298] ;  /* 0x0042980001a27983 */ /* 0x000ee20000300a00 */
[----:B-1----:R-:W-:-:S05]  /*5a580*/  IMAD.MOV.U32 R0, RZ, RZ, R173 ;  /* 0x000000ffff007224 */ /* 0x002fca00078e00ad */
[----:B------:R1:W-:Y:S04]  /*5a590*/  STL [R1+0x696c], R0 ;  /* 0x00696c0001007387 */ /* 0x0003e80000100800 */
[----:B------:R-:W-:Y:S04]  /*5a5a0*/  STL [R1+0x6978], R174 ;  /* 0x006978ae01007387 */ /* 0x000fe80000100800 */
[----:B------:R-:W4:Y:S01]  /*5a5b0*/  LDL.LU.64 R164, [R1+0x42a0] ;  /* 0x0042a00001a47983 */ /* 0x000f220000300a00 */
[----:B-1----:R-:W-:-:S05]  /*5a5c0*/  IMAD.MOV.U32 R0, RZ, RZ, R175 ;  /* 0x000000ffff007224 */ /* 0x002fca00078e00af */
[----:B------:R2:W-:Y:S02]  /*5a5d0*/  STL [R1+0x6974], R0 ;  /* 0x0069740001007387 */ /* 0x0005e40000100800 */
[----:B--2---:R-:W-:Y:S02]  /*5a5e0*/  IMAD.MOV.U32 R0, RZ, RZ, R177 ;  /* 0x000000ffff007224 */ /* 0x004fe400078e00b1 */
[----:B------:R-:W-:Y:S04]  /*5a5f0*/  STL [R1+0x6980], R176 ;  /* 0x006980b001007387 */ /* 0x000fe80000100800 */
[----:B------:R-:W-:Y:S04]  /*5a600*/  STL [R1+0x6988], R178 ;  /* 0x006988b201007387 */ /* 0x000fe80000100800 */
[----:B------:R1:W-:Y:S04]  /*5a610*/  STL [R1+0x697c], R0 ;  /* 0x00697c0001007387 */ /* 0x0003e80000100800 */
[----:B------:R-:W2:Y:S01]  /*5a620*/  LDL.LU.64 R166, [R1+0x42a8] ;  /* 0x0042a80001a67983 */ /* 0x000ea20000300a00 */
[----:B-1----:R-:W-:-:S03]  /*5a630*/  MOV R0, R179 ;  /* 0x000000b300007202 */ /* 0x002fc60000000f00 */
[----:B------:R-:W-:Y:S04]  /*5a640*/  STL [R1+0x6990], R2 ;  /* 0x0069900201007387 */ /* 0x000fe80000100800 */
[----:B------:R3:W-:Y:S04]  /*5a650*/  STL [R1+0x6984], R0 ;  /* 0x0069840001007387 */ /* 0x0007e80000100800 */
[----:B------:R-:W-:Y:S04]  /*5a660*/  STL [R1+0x698c], R3 ;  /* 0x00698c0301007387 */ /* 0x000fe80000100800 */
[----:B------:R-:W2:Y:S04]  /*5a670*/  LDL.LU.64 R168, [R1+0x42b0] ;  /* 0x0042b00001a87983 */ /* 0x000ea80000300a00 */
[----:B------:R-:W-:Y:S04]  /*5a680*/  STL [R1+0x6998], R8 ;  /* 0x0069980801007387 */ /* 0x000fe80000100800 */
[----:B------:R-:W-:Y:S04]  /*5a690*/  STL [R1+0x6994], R9 ;  /* 0x0069940901007387 */ /* 0x000fe80000100800 */
        /* <DEDUP_REMOVED lines=12> */
[----:B------:R-:W2:Y:S04]  /*5a760*/  LDL.LU.64 R176, [R1+0x42e0] ;  /* 0x0042e00001b07983 */ /* 0x000ea80000300a00 */
[----:B------:R-:W-:Y:S04]  /*5a770*/  STL [R1+0x69bc], R39 ;  /* 0x0069bc2701007387 */ /* 0x000fe80000100800 */
[----:B------:R-:W-:Y:S04]  /*5a780*/  STL [R1+0x69c8], R112 ;  /* 0x0069c87001007387 */ /* 0x000fe80000100800 */
[----:B------:R-:W2:Y:S04]  /*5a790*/  LDL.LU.64 R178, [R1+0x41b8] ;  /* 0x0041b80001b27983 */ /* 0x000ea80000300a00 */
[----:B------:R-:W-:Y:S01]  /*5a7a0*/  STL [R1+0x69c4], R113 ;  /* 0x0069c47101007387 */ /* 0x000fe20000100800 */
[----:B---3--:R-:W-:-:S03]  /*5a7b0*/  IMAD.MOV.U32 R0, RZ, RZ, R163 ;  /* 0x000000ffff007224 */ /* 0x008fc600078e00a3 */
[----:B------:R-:W-:Y:S04]  /*5a7c0*/  STL [R1+0x69d0], R162 ;  /* 0x0069d0a201007387 */ /* 0x000fe80000100800 */
[----:B------:R-:W3:Y:S04]  /*5a7d0*/  LDL.LU.64 R150, [R1+0x41f0] ;  /* 0x0041f00001967983 */ /* 0x000ee80000300a00 */
[----:B------:R1:W-:Y:S04]  /*5a7e0*/  STL [R1+0x69cc], R0 ;  /* 0x0069cc0001007387 */ /* 0x0003e80000100800 */
[----:B----4-:R-:W-:Y:S04]  /*5a7f0*/  STL [R1+0x69d8], R164 ;  /* 0x0069d8a401007387 */ /* 0x010fe80000100800 */
[----:B------:R-:W4:Y:S01]  /*5a800*/  LDL.LU.64 R152, [R1+0x41f8] ;  /* 0x0041f80001987983 */ /* 0x000f220000300a00 */
[----:B-1----:R-:W-:-:S03]  /*5a810*/  IMAD.MOV.U32 R0, RZ, RZ, R165 ;  /* 0x000000ffff007224 */ /* 0x002fc600078e00a5 */
[----:B------:R-:W4:Y:S04]  /*5a820*/  LDL.LU.64 R154, [R1+0x4200] ;  /* 0x00420000019a7983 */ /* 0x000f280000300a00 */
[----:B------:R1:W-:Y:S04]  /*5a830*/  STL [R1+0x69d4], R0 ;  /* 0x0069d40001007387 */ /* 0x0003e80000100800 */
[----:B--2---:R-:W-:Y:S04]  /*5a840*/  STL [R1+0x69e0], R166 ;  /* 0x0069e0a601007387 */ /* 0x004fe80000100800 */
        /* <DEDUP_REMOVED lines=14> */
[----:B------:R1:W-:Y:S04]  /*5a930*/  STL [R1+0x69f8], R172 ;  /* 0x0069f8ac01007387 */ /* 0x0003e80000100800 */
[----:B------:R-:W2:Y:S01]  /*5a940*/  LDL.LU.64 R168, [R1+0x4138] ;  /* 0x0041380001a87983 */ /* 0x000ea20000300a00 */
[----:B-1----:R-:W-:-:S03]  /*5a950*/  IMAD.MOV.U32 R0, RZ, RZ, R173 ;  /* 0x000000ffff007224 */ /* 0x002fc600078e00ad */
[----:B------:R-:W2:Y:S04]  /*5a960*/  LDL.LU.64 R170, [R1+0x4140] ;  /* 0x0041400001aa7983 */ /* 0x000ea80000300a00 */
[----:B------:R1:W-:Y:S04]  /*5a970*/  STL [R1+0x69f4], R0 ;  /* 0x0069f40001007387 */ /* 0x0003e80000100800 */
[----:B------:R1:W-:Y:S04]  /*5a980*/  STL [R1+0x6a00], R174 ;  /* 0x006a00ae01007387 */ /* 0x0003e80000100800 */
[----:B------:R-:W2:Y:S01]  /*5a990*/  LDL.LU.64 R172, [R1+0x4148] ;  /* 0x0041480001ac7983 */ /* 0x000ea20000300a00 */
[----:B-1----:R-:W-:-:S03]  /*5a9a0*/  IMAD.MOV.U32 R0, RZ, RZ, R175 ;  /* 0x000000ffff007224 */ /* 0x002fc600078e00af */
[----:B------:R-:W-:Y:S04]  /*5a9b0*/  STL [R1+0x6a08], R176 ;  /* 0x006a08b001007387 */ /* 0x000fe80000100800 */
[----:B------:R1:W-:Y:S04]  /*5a9c0*/  STL [R1+0x69fc], R0 ;  /* 0x0069fc0001007387 */ /* 0x0003e80000100800 */
[----:B------:R-:W2:Y:S01]  /*5a9d0*/  LDL.LU.64 R174, [R1+0x4150] ;  /* 0x0041500001ae7983 */ /* 0x000ea20000300a00 */
[----:B-1----:R-:W-:-:S03]  /*5a9e0*/  MOV R0, R177 ;  /* 0x000000b100007202 */ /* 0x002fc60000000f00 */
[----:B------:R-:W-:Y:S04]  /*5a9f0*/  STL [R1+0x6a10], R178 ;  /* 0x006a10b201007387 */ /* 0x000fe80000100800 */
[----:B------:R1:W-:Y:S04]  /*5aa00*/  STL [R1+0x6a04], R0 ;  /* 0x006a040001007387 */ /* 0x0003e80000100800 */
[----:B------:R-:W2:Y:S01]  /*5aa10*/  LDL.LU.64 R176, [R1+0x4158] ;  /* 0x0041580001b07983 */ /* 0x000ea20000300a00 */
[----:B-1----:R-:W-:-:S03]  /*5aa20*/  IMAD.MOV.U32 R0, RZ, RZ, R179 ;  /* 0x000000ffff007224 */ /* 0x002fc600078e00b3 */
[----:B------:R-:W2:Y:S04]  /*5aa30*/  LDL.LU.64 R178, [R1+0x4160] ;  /* 0x0041600001b27983 */ /* 0x000ea80000300a00 */
[----:B------:R3:W-:Y:S02]  /*5aa40*/  STL [R1+0x6a0c], R0 ;  /* 0x006a0c0001007387 */ /* 0x0007e40000100800 */
[----:B---3--:R-:W-:Y:S02]  /*5aa50*/  IMAD.MOV.U32 R0, RZ, RZ, R151 ;  /* 0x000000ffff007224 */ /* 0x008fe400078e0097 */
[----:B------:R-:W-:Y:S04]  /*5aa60*/  STL [R1+0x6a18], R150 ;  /* 0x006a189601007387 */ /* 0x000fe80000100800 */
[----:B----4-:R-:W-:Y:S04]  /*5aa70*/  STL [R1+0x6a20], R152 ;  /* 0x006a209801007387 */ /* 0x010fe80000100800 */
[----:B------:R1:W-:Y:S04]  /*5aa80*/  STL [R1+0x6a14], R0 ;  /* 0x006a140001007387 */ /* 0x0003e80000100800 */
[----:B------:R-:W-:Y:S01]  /*5aa90*/  STL [R1+0x6a28], R154 ;  /* 0x006a289a01007387 */ /* 0x000fe20000100800 */
[----:B-1----:R-:W-:-:S05]  /*5aaa0*/  IMAD.MOV.U32 R0, RZ, RZ, R153 ;  /* 0x000000ffff007224 */ /* 0x002fca00078e0099 */
[----:B------:R1:W-:Y:S02]  /*5aab0*/  STL [R1+0x6a1c], R0 ;  /* 0x006a1c0001007387 */ /* 0x0003e40000100800 */
[----:B-1----:R-:W-:Y:S02]  /*5aac0*/  IMAD.MOV.U32 R0, RZ, RZ, R155 ;  /* 0x000000ffff007224 */ /* 0x002fe400078e009b */
        /* <DEDUP_REMOVED lines=12> */
[----:B-1----:R-:W-:-:S05]  /*5ab90*/  MOV R0, R163 ;  /* 0x000000a300007202 */ /* 0x002fca0000000f00 */
        /* <DEDUP_REMOVED lines=13> */
[----:B------:R-:W2:Y:S01]  /*5ac70*/  LDL.LU.64 R162, [R1+0x4398] ;  /* 0x0043980001a27983 */ /* 0x000ea20000300a00 */
[----:B-1----:R-:W-:-:S05]  /*5ac80*/  IMAD.MOV.U32 R0, RZ, RZ, R173 ;  /* 0x000000ffff007224 */ /* 0x002fca00078e00ad */
[----:B------:R1:W-:Y:S04]  /*5ac90*/  STL [R1+0x6a6c], R0 ;  /* 0x006a6c0001007387 */ /* 0x0003e80000100800 */
[----:B------:R-:W-:Y:S04]  /*5aca0*/  STL [R1+0x6a78], R174 ;  /* 0x006a78ae01007387 */ /* 0x000fe80000100800 */
[----:B------:R-:W3:Y:S01]  /*5acb0*/  LDL.LU.64 R164, [R1+0x43a0] ;  /* 0x0043a00001a47983 */ /* 0x000ee20000300a00 */
[----:B-1----:R-:W-:-:S05]  /*5acc0*/  IMAD.MOV.U32 R0, RZ, RZ, R175 ;  /* 0x000000ffff007224 */ /* 0x002fca00078e00af */
[----:B------:R1:W-:Y:S04]  /*5acd0*/  STL [R1+0x6a74], R0 ;  /* 0x006a740001007387 */ /* 0x0003e80000100800 */
[----:B------:R-:W-:Y:S01]  /*5ace0*/  STL [R1+0x6a80], R176 ;  /* 0x006a80b001007387 */ /* 0x000fe20000100800 */
[----:B-1----:R-:W-:-:S03]  /*5acf0*/  IMAD.MOV.U32 R0, RZ, RZ, R177 ;  /* 0x000000ffff007224 */ /* 0x002fc600078e00b1 */
[----:B------:R-:W-:Y:S04]  /*5ad00*/  STL [R1+0x6a88], R178 ;  /* 0x006a88b201007387 */ /* 0x000fe80000100800 */
[----:B------:R1:W-:Y:S04]  /*5ad10*/  STL [R1+0x6a7c], R0 ;  /* 0x006a7c0001007387 */ /* 0x0003e80000100800 */
[----:B------:R-:W4:Y:S01]  /*5ad20*/  LDL.LU.64 R166, [R1+0x43a8] ;  /* 0x0043a80001a67983 */ /* 0x000f220000300a00 */
[----:B-1----:R-:W-:-:S03]  /*5ad30*/  MOV R0, R179 ;  /* 0x000000b300007202 */ /* 0x002fc60000000f00 */
[----:B------:R-:W-:Y:S04]  /*5ad40*/  STL [R1+0x6a90], R114 ;  /* 0x006a907201007387 */ /* 0x000fe80000100800 */
[----:B------:R2:W-:Y:S04]  /*5ad50*/  STL [R1+0x6a84], R0 ;  /* 0x006a840001007387 */ /* 0x0005e80000100800 */
[----:B------:R-:W-:Y:S04]  /*5ad60*/  STL [R1+0x6a8c], R115 ;  /* 0x006a8c7301007387 */ /* 0x000fe80000100800 */
[----:B------:R-:W4:Y:S04]  /*5ad70*/  LDL.LU.64 R168, [R1+0x43e0] ;  /* 0x0043e00001a87983 */ /* 0x000f280000300a00 */
[----:B------:R-:W-:Y:S04]  /*5ad80*/  STL [R1+0x6a98], R180 ;  /* 0x006a98b401007387 */ /* 0x000fe80000100800 */
[----:B------:R-:W-:Y:S04]  /*5ad90*/  STL [R1+0x6a94], R181 ;  /* 0x006a94b501007387 */ /* 0x000fe80000100800 */
        /* <DEDUP_REMOVED lines=12> */
[----:B------:R-:W4:Y:S04]  /*5ae60*/  LDL.LU.64 R176, [R1+0x4400] ;  /* 0x0044000001b07983 */ /* 0x000f280000300a00 */
[----:B------:R-:W-:Y:S04]  /*5ae70*/  STL [R1+0x6abc], R191 ;  /* 0x006abcbf01007387 */ /* 0x000fe80000100800 */
[----:B------:R-:W-:Y:S04]  /*5ae80*/  STL [R1+0x6ac8], R192 ;  /* 0x006ac8c001007387 */ /* 0x000fe80000100800 */
[----:B------:R-:W4:Y:S04]  /*5ae90*/  LDL.LU.64 R178, [R1+0x42e8] ;  /* 0x0042e80001b27983 */ /* 0x000f280000300a00 */
[----:B------:R-:W-:Y:S01]  /*5aea0*/  STL [R1+0x6ac4], R193 ;  /* 0x006ac4c101007387 */ /* 0x000fe20000100800 */
[----:B--2---:R-:W-:-:S03]  /*5aeb0*/  IMAD.MOV.U32 R0, RZ, RZ, R163 ;  /* 0x000000ffff007224 */ /* 0x004fc600078e00a3 */
[----:B------:R-:W-:Y:S04]  /*5aec0*/  STL [R1+0x6ad0], R162 ;  /* 0x006ad0a201007387 */ /* 0x000fe80000100800 */
[----:B------:R-:W2:Y:S04]  /*5aed0*/  LDL.LU.64 R150, [R1+0x4300] ;  /* 0x0043000001967983 */ /* 0x000ea80000300a00 */
[----:B------:R1:W-:Y:S04]  /*5aee0*/  STL [R1+0x6acc], R0 ;  /* 0x006acc0001007387 */ /* 0x0003e80000100800 */
[----:B---3--:R-:W-:Y:S04]  /*5aef0*/  STL [R1+0x6ad8], R164 ;  /* 0x006ad8a401007387 */ /* 0x008fe80000100800 */
[----:B------:R-:W3:Y:S01]  /*5af00*/  LDL.LU.64 R152, [R1+0x4308] ;  /* 0x0043080001987983 */ /* 0x000ee20000300a00 */
[----:B-1----:R-:W-:-:S03]  /*5af10*/  IMAD.MOV.U32 R0, RZ, RZ, R165 ;  /* 0x000000ffff007224 */ /* 0x002fc600078e00a5 */
[----:B------:R-:W3:Y:S04]  /*5af20*/  LDL.LU.64 R154, [R1+0x4310] ;  /* 0x00431000019a7983 */ /* 0x000ee80000300a00 */
[----:B------:R1:W-:Y:S04]  /*5af30*/  STL [R1+0x6ad4], R0 ;  /* 0x006ad40001007387 */ /* 0x0003e80000100800 */
[----:B----4-:R-:W-:Y:S04]  /*5af40*/  STL [R1+0x6ae0], R166 ;  /* 0x006ae0a601007387 */ /* 0x010fe80000100800 */
[----:B------:R-:W4:Y:S01]  /*5af50*/  LDL.LU.64 R156, [R1+0x4318] ;  /* 0x00431800019c7983 */ /* 0x000f220000300a00 */
[----:B-1----:R-:W-:-:S03]  /*5af60*/  IMAD.MOV.U32 R0, RZ, RZ, R167 ;  /* 0x000000ffff007224 */ /* 0x002fc600078e00a7 */
[----:B------:R-:W4:Y:S04]  /*5af70*/  LDL.LU.64 R158, [R1+0x4330] ;  /* 0x00433000019e7983 */ /* 0x000f280000300a00 */
[----:B------:R1:W-:Y:S04]  /*5af80*/  STL [R1+0x6adc], R0 ;  /* 0x006adc0001007387 */ /* 0x0003e80000100800 */
[----:B------:R-:W-:Y:S04]  /*5af90*/  STL [R1+0x6ae8], R168 ;  /* 0x006ae8a801007387 */ /* 0x000fe80000100800 */
        /* <DEDUP_REMOVED lines=9> */
[----:B------:R1:W-:Y:S04]  /*5b030*/  STL [R1+0x6af8], R172 ;  /* 0x006af8ac01007387 */ /* 0x0003e80000100800 */
[----:B------:R-:W4:Y:S01]  /*5b040*/  LDL.LU.64 R168, [R1+0x4248] ;  /* 0x0042480001a87983 */ /* 0x000f220000300a00 */
[----:B-1----:R-:W-:-:S03]  /*5b050*/  IMAD.MOV.U32 R0, RZ, RZ, R173 ;  /* 0x000000ffff007224 */ /* 0x002fc600078e00ad */
[----:B------:R-:W4:Y:S04]  /*5b060*/  LDL.LU.64 R170, [R1+0x4250] ;  /* 0x0042500001aa7983 */ /* 0x000f280000300a00 */
[----:B------:R1:W-:Y:S04]  /*5b070*/  STL [R1+0x6af4], R0 ;  /* 0x006af40001007387 */ /* 0x0003e80000100800 */
[----:B------:R1:W-:Y:S04]  /*5b080*/  STL [R1+0x6b00], R174 ;  /* 0x006b00ae01007387 */ /* 0x0003e80000100800 */
[----:B------:R-:W4:Y:S01]  /*5b090*/  LDL.LU.64 R172, [R1+0x4258] ;  /* 0x0042580001ac7983 */ /* 0x000f220000300a00 */
        /* <DEDUP_REMOVED lines=9> */
[----:B------:R-:W4:Y:S04]  /*5b130*/  LDL.LU.64 R178, [R1+0x4290] ;  /* 0x0042900001b27983 */ /* 0x000f280000300a00 */
[----:B------:R2:W-:Y:S02]  /*5b140*/  STL [R1+0x6b0c], R0 ;  /* 0x006b0c0001007387 */ /* 0x0005e40000100800 */
[----:B--2---:R-:W-:Y:S02]  /*5b150*/  IMAD.MOV.U32 R0, RZ, RZ, R151 ;  /* 0x000000ffff007224 */ /* 0x004fe400078e0097 */
[----:B------:R-:W-:Y:S04]  /*5b160*/  STL [R1+0x6b18], R150 ;  /* 0x006b189601007387 */ /* 0x000fe80000100800 */
[----:B---3--:R-:W-:Y:S04]  /*5b170*/  STL [R1+0x6b20], R152 ;  /* 0x006b209801007387 */ /* 0x008fe80000100800 */
[----:B------:R1:W-:Y:S04]  /*5b180*/  STL [R1+0x6b14], R0 ;  /* 0x006b140001007387 */ /* 0x0003e80000100800 */
[----:B------:R-:W-:Y:S01]  /*5b190*/  STL [R1+0x6b28], R154 ;  /* 0x006b289a01007387 */ /* 0x000fe20000100800 */
[----:B-1----:R-:W-:-:S05]  /*5b1a0*/  IMAD.MOV.U32 R0, RZ, RZ, R153 ;  /* 0x000000ffff007224 */ /* 0x002fca00078e0099 */
[----:B------:R1:W-:Y:S02]  /*5b1b0*/  STL [R1+0x6b1c], R0 ;  /* 0x006b1c0001007387 */ /* 0x0003e40000100800 */
[----:B-1----:R-:W-:Y:S02]  /*5b1c0*/  IMAD.MOV.U32 R0, RZ, RZ, R155 ;  /* 0x000000ffff007224 */ /* 0x002fe400078e009b */
[----:B----4-:R-:W-:Y:S04]  /*5b1d0*/  STL [R1+0x6b30], R156 ;  /* 0x006b309c01007387 */ /* 0x010fe80000100800 */
        /* <DEDUP_REMOVED lines=172> */
[----:B------:R-:W4:Y:S01]  /*5bca0*/  LDL.LU.64 R176, [R1+0x4568] ;  /* 0x0045680001b07983 */ /* 0x000f220000300a00 */
        /* <DEDUP_REMOVED lines=82> */
[----:B------:R3:W-:Y:S01]  /*5c1d0*/  STL [R1+0x6d80], R178 ;  /* 0x006d80b201007387 */ /* 0x0007e20000100800 */
[----:B-1----:R-:W-:-:S03]  /*5c1e0*/  IMAD.MOV.U32 R0, RZ, RZ, R179 ;  /* 0x000000ffff007224 */ /* 0x002fc600078e00b3 */
[----:B---3--:R-:W3:Y:S04]  /*5c1f0*/  LDL.LU.64 R178, [R1+0x4870] ;  /* 0x0048700001b27983 */ /* 0x008ee80000300a00 */
[----:B------:R1:W-:Y:S04]  /*5c200*/  STL [R1+0x6d7c], R0 ;  /* 0x006d7c0001007387 */ /* 0x0003e80000100800 */
[----:B------:R4:W-:Y:S04]  /*5c210*/  STL [R1+0x6d88], R176 ;  /* 0x006d88b001007387 */ /* 0x0009e80000100800 */
[----:B------:R-:W3:Y:S01]  /*5c220*/  LDL.LU.64 R164, [R1+0x3cf0] ;  /* 0x003cf00001a47983 */ /* 0x000ee20000300a00 */
[----:B-1----:R-:W-:-:S05]  /*5c230*/  MOV R0, R177 ;  /* 0x000000b100007202 */ /* 0x002fca0000000f00 */
[----:B------:R1:W-:Y:S04]  /*5c240*/  STL [R1+0x6d84], R0 ;  /* 0x006d840001007387 */ /* 0x0003e80000100800 */
        /* <DEDUP_REMOVED lines=20> */
[----:B----4-:R-:W4:Y:S04]  /*5c390*/  LDL.LU.64 R176, [R1+0x3c80] ;  /* 0x003c800001b07983 */ /* 0x010f280000300a00 */
[----:B------:R-:W-:Y:S04]  /*5c3a0*/  STL [R1+0x6dc8], R240 ;  /* 0x006dc8f001007387 */ /* 0x000fe80000100800 */
[----:B------:R-:W-:Y:S04]  /*5c3b0*/  STL [R1+0x6dc4], R241 ;  /* 0x006dc4f101007387 */ /* 0x000fe80000100800 */
[----:B------:R-:W4:Y:S04]  /*5c3c0*/  LDL.LU.64 R174, [R1+0x3c68] ;  /* 0x003c680001ae7983 */ /* 0x000f280000300a00 */
[----:B--2---:R2:W-:Y:S01]  /*5c3d0*/  STL [R1+0x6dd0], R162 ;  /* 0x006dd0a201007387 */ /* 0x0045e20000100800 */
[----:B-1----:R-:W-:-:S03]  /*5c3e0*/  IMAD.MOV.U32 R0, RZ, RZ, R163 ;  /* 0x000000ffff007224 */ /* 0x002fc600078e00a3 */
[----:B--2---:R-:W2:Y:S04]  /*5c3f0*/  LDL.LU.64 R162, [R1+0x3c60] ;  /* 0x003c600001a27983 */ /* 0x004ea80000300a00 */
        /* <DEDUP_REMOVED lines=21> */
[----:B------:R4:W-:Y:S01]  /*5c550*/  STL [R1+0x6e00], R160 ;  /* 0x006e00a001007387 */ /* 0x0009e20000100800 */
[----:B-1----:R-:W-:-:S03]  /*5c560*/  IMAD.MOV.U32 R0, RZ, RZ, R161 ;  /* 0x000000ffff007224 */ /* 0x002fc600078e00a1 */
[----:B----4-:R-:W4:Y:S04]  /*5c570*/  LDL.LU.64 R160, [R1+0x3bf8] ;  /* 0x003bf80001a07983 */ /* 0x010f280000300a00 */
        /* <DEDUP_REMOVED lines=66> */
[----:B-1----:R-:W-:-:S03]  /*5c9a0*/  MOV R0, R179 ;  /* 0x000000b300007202 */ /* 0x002fc60000000f00 */
        /* <DEDUP_REMOVED lines=63> */
[----:B-1----:R-:W-:-:S03]  /*5cda0*/  MOV R0, R161 ;  /* 0x000000a100007202 */ /* 0x002fc60000000f00 */
        /* <DEDUP_REMOVED lines=63> */
[----:B-1----:R-:W-:-:S03]  /*5d1a0*/  MOV R0, R163 ;  /* 0x000000a300007202 */ /* 0x002fc60000000f00 */
        /* <DEDUP_REMOVED lines=154> */
[----:B----4-:R-:W-:Y:S04]  /*5db50*/  STL [R1+0x70c0], R160 ;  /* 0x0070c0a001007387 */ /* 0x010fe80000100800 */
[----:B------:R-:W4:Y:S01]  /*5db60*/  LDL.LU.64 R156, [R1+0x3058] ;  /* 0x00305800019c7983 */ /* 0x000f220000300a00 */
[----:B-1----:R-:W-:-:S05]  /*5db70*/  IMAD.MOV.U32 R0, RZ, RZ, R161 ;  /* 0x000000ffff007224 */ /* 0x002fca00078e00a1 */
[----:B------:R1:W-:Y:S04]  /*5db80*/  STL [R1+0x70bc], R0 ;  /* 0x0070bc0001007387 */ /* 0x0003e80000100800 */
[----:B------:R1:W-:Y:S02]  /*5db90*/  STL [R1+0x70c8], R170 ;  /* 0x0070c8aa01007387 */ /* 0x0003e40000100800 */
[----:B-1----:R-:W-:Y:S02]  /*5dba0*/  MOV R0, R171 ;  /* 0x000000ab00007202 */ /* 0x002fe40000000f00 */
        /* <DEDUP_REMOVED lines=14> */
[----:B--2---:R-:W-:Y:S04]  /*5dc90*/  STL [R1+0x70e8], R162 ;  /* 0x0070e8a201007387 */ /* 0x004fe80000100800 */
[----:B------:R-:W2:Y:S01]  /*5dca0*/  LDL.LU.64 R160, [R1+0x2fb0] ;  /* 0x002fb00001a07983 */ /* 0x000ea20000300a00 */
[----:B-1----:R-:W-:-:S05]  /*5dcb0*/  IMAD.MOV.U32 R0, RZ, RZ, R163 ;  /* 0x000000ffff007224 */ /* 0x002fca00078e00a3 */
[----:B------:R3:W-:Y:S02]  /*5dcc0*/  STL [R1+0x70e4], R0 ;  /* 0x0070e40001007387 */ /* 0x0007e40000100800 */
[----:B---3--:R-:W-:Y:S02]  /*5dcd0*/  IMAD.MOV.U32 R0, RZ, RZ, R179 ;  /* 0x000000ffff007224 */ /* 0x008fe400078e00b3 */
[----:B------:R1:W-:Y:S04]  /*5dce0*/  STL [R1+0x70f0], R178 ;  /* 0x0070f0b201007387 */ /* 0x0003e80000100800 */
[----:B-1----:R-:W3:Y:S04]  /*5dcf0*/  LDL.LU.64 R178, [R1+0x2f88] ;  /* 0x002f880001b27983 */ /* 0x002ee80000300a00 */
[----:B------:R1:W-:Y:S04]  /*5dd00*/  STL [R1+0x70ec], R0 ;  /* 0x0070ec0001007387 */ /* 0x0003e80000100800 */
[----:B------:R1:W-:Y:S04]  /*5dd10*/  STL [R1+0x70f8], R164 ;  /* 0x0070f8a401007387 */ /* 0x0003e80000100800 */
[----:B------:R-:W3:Y:S01]  /*5dd20*/  LDL.LU.64 R162, [R1+0x4730] ;  /* 0x0047300001a27983 */ /* 0x000ee20000300a00 */
[----:B-1----:R-:W-:-:S03]  /*5dd30*/  IMAD.MOV.U32 R0, RZ, RZ, R165 ;  /* 0x000000ffff007224 */ /* 0x002fc600078e00a5 */
[----:B------:R-:W-:Y:S04]  /*5dd40*/  STL [R1+0x7100], R166 ;  /* 0x007100a601007387 */ /* 0x000fe80000100800 */
[----:B------:R1:W-:Y:S04]  /*5dd50*/  STL [R1+0x70f4], R0 ;  /* 0x0070f40001007387 */ /* 0x0003e80000100800 */
[----:B------:R-:W3:Y:S01]  /*5dd60*/  LDL.LU.64 R164, [R1+0x2f80] ;  /* 0x002f800001a47983 */ /* 0x000ee20000300a00 */
[----:B-1----:R-:W-:-:S03]  /*5dd70*/  IMAD.MOV.U32 R0, RZ, RZ, R167 ;  /* 0x000000ffff007224 */ /* 0x002fc600078e00a7 */
[----:B------:R-:W-:Y:S04]  /*5dd80*/  STL [R1+0x7108], R168 ;  /* 0x007108a801007387 */ /* 0x000fe80000100800 */
[----:B------:R1:W-:Y:S04]  /*5dd90*/  STL [R1+0x70fc], R0 ;  /* 0x0070fc0001007387 */ /* 0x0003e80000100800 */
[----:B------:R-:W3:Y:S01]  /*5dda0*/  LDL.LU.64 R166, [R1+0x5238] ;  /* 0x0052380001a67983 */ /* 0x000ee20000300a00 */
[----:B-1----:R-:W-:-:S03]  /*5ddb0*/  MOV R0, R169 ;  /* 0x000000a900007202 */ /* 0x002fc60000000f00 */
[----:B------:R-:W-:Y:S04]  /*5ddc0*/  STL [R1+0x7110], R158 ;  /* 0x0071109e01007387 */ /* 0x000fe80000100800 */
[----:B------:R1:W-:Y:S04]  /*5ddd0*/  STL [R1+0x7104], R0 ;  /* 0x0071040001007387 */ /* 0x0003e80000100800 */
[----:B------:R-:W3:Y:S01]  /*5dde0*/  LDL.LU.64 R168, [R1+0x5240] ;  /* 0x0052400001a87983 */ /* 0x000ee20000300a00 */
[----:B-1----:R-:W-:-:S03]  /*5ddf0*/  IMAD.MOV.U32 R0, RZ, RZ, R159 ;  /* 0x000000ffff007224 */ /* 0x002fc600078e009f */
[----:B----4-:R-:W-:Y:S04]  /*5de00*/  STL [R1+0x7118], R156 ;  /* 0x0071189c01007387 */ /* 0x010fe80000100800 */
        /* <DEDUP_REMOVED lines=23> */
[----:B------:R3:W-:Y:S02]  /*5df80*/  STL [R1+0x713c], R0 ;  /* 0x00713c0001007387 */ /* 0x0007e40000100800 */
[----:B---3--:R-:W-:Y:S02]  /*5df90*/  MOV R0, R179 ;  /* 0x000000b300007202 */ /* 0x008fe40000000f00 */
[----:B------:R1:W-:Y:S04]  /*5dfa0*/  STL [R1+0x7148], R178 ;  /* 0x007148b201007387 */ /* 0x0003e80000100800 */
[----:B------:R-:W-:Y:S04]  /*5dfb0*/  STL [R1+0x7150], R162 ;  /* 0x007150a201007387 */ /* 0x000fe80000100800 */
[----:B------:R3:W-:Y:S04]  /*5dfc0*/  STL [R1+0x7144], R0 ;  /* 0x0071440001007387 */ /* 0x0007e80000100800 */
[----:B-1----:R-:W2:Y:S01]  /*5dfd0*/  LDL.LU.64 R178, [R1+0x5270] ;  /* 0x0052700001b27983 */ /* 0x002ea20000300a00 */
[----:B---3--:R-:W-:-:S03]  /*5dfe0*/  IMAD.MOV.U32 R0, RZ, RZ, R163 ;  /* 0x000000ffff007224 */ /* 0x008fc600078e00a3 */
        /* <DEDUP_REMOVED lines=12> */
[----:B----4-:R-:W-:Y:S04]  /*5e0b0*/  STL [R1+0x7170], R158 ;  /* 0x0071709e01007387 */ /* 0x010fe80000100800 */
        /* <DEDUP_REMOVED lines=13> */
[----:B------:R1:W-:Y:S04]  /*5e190*/  STL [R1+0x7188], R176 ;  /* 0x007188b001007387 */ /* 0x0003e80000100800 */
[----:B------:R-:W4:Y:S01]  /*5e1a0*/  LDL.LU.64 R158, [R1+0x2a88] ;  /* 0x002a8800019e7983 */ /* 0x000f220000300a00 */
[----:B-1----:R-:W-:-:S03]  /*5e1b0*/  MOV R0, R177 ;  /* 0x000000b100007202 */ /* 0x002fc60000000f00 */
[----:B------:R-:W-:Y:S04]  /*5e1c0*/  STL [R1+0x7190], R174 ;  /* 0x007190ae01007387 */ /* 0x000fe80000100800 */
[----:B------:R1:W-:Y:S04]  /*5e1d0*/  STL [R1+0x7184], R0 ;  /* 0x0071840001007387 */ /* 0x0003e80000100800 */
[----:B------:R-:W4:Y:S01]  /*5e1e0*/  LDL.LU.64 R176, [R1+0x2a80] ;  /* 0x002a800001b07983 */ /* 0x000f220000300a00 */
[----:B-1----:R-:W-:-:S03]  /*5e1f0*/  IMAD.MOV.U32 R0, RZ, RZ, R175 ;  /* 0x000000ffff007224 */ /* 0x002fc600078e00af */
[----:B--2---:R-:W-:Y:S04]  /*5e200*/  STL [R1+0x7198], R160 ;  /* 0x007198a001007387 */ /* 0x004fe80000100800 */
        /* <DEDUP_REMOVED lines=23> */
[----:B------:R-:W-:Y:S04]  /*5e380*/  STL [R1+0x71c8], R156 ;  /* 0x0071c89c01007387 */ /* 0x000fe80000100800 */
[----:B------:R1:W-:Y:S04]  /*5e390*/  STL [R1+0x71bc], R0 ;  /* 0x0071bc0001007387 */ /* 0x0003e80000100800 */
[----:B----4-:R-:W4:Y:S01]  /*5e3a0*/  LDL.LU.64 R168, [R1+0x29d0] ;  /* 0x0029d00001a87983 */ /* 0x010f220000300a00 */
[----:B-1----:R-:W-:-:S03]  /*5e3b0*/  MOV R0, R157 ;  /* 0x0000009d00007202 */ /* 0x002fc60000000f00 */
[----:B------:R-:W-:Y:S04]  /*5e3c0*/  STL [R1+0x71d0], R170 ;  /* 0x0071d0aa01007387 */ /* 0x000fe80000100800 */
[----:B------:R1:W-:Y:S02]  /*5e3d0*/  STL [R1+0x71c4], R0 ;  /* 0x0071c40001007387 */ /* 0x0003e40000100800 */
[----:B-1----:R-:W-:Y:S02]  /*5e3e0*/  IMAD.MOV.U32 R0, RZ, RZ, R171 ;  /* 0x000000ffff007224 */ /* 0x002fe400078e00ab */
[----:B------:R-:W4:Y:S04]  /*5e3f0*/  LDL.LU.64 R170, [R1+0x29c8] ;  /* 0x0029c80001aa7983 */ /* 0x000f280000300a00 */
[----:B------:R1:W-:Y:S04]  /*5e400*/  STL [R1+0x71cc], R0 ;  /* 0x0071cc0001007387 */ /* 0x0003e80000100800 */
[----:B------:R1:W-:Y:S02]  /*5e410*/  STL [R1+0x71d8], R172 ;  /* 0x0071d8ac01007387 */ /* 0x0003e40000100800 */
[----:B-1----:R-:W-:-:S02]  /*5e420*/  IMAD.MOV.U32 R0, RZ, RZ, R173 ;  /* 0x000000ffff007224 */ /* 0x002fc400078e00ad */
        /* <DEDUP_REMOVED lines=8> */
[----:B------:R2:W-:Y:S02]  /*5e4b0*/  STL [R1+0x71e4], R0 ;  /* 0x0071e40001007387 */ /* 0x0005e40000100800 */
[----:B--2---:R-:W-:-:S02]  /*5e4c0*/  IMAD.MOV.U32 R0, RZ, RZ, R175 ;  /* 0x000000ffff007224 */ /* 0x004fc400078e00af */
[----:B------:R1:W-:Y:S04]  /*5e4d0*/  STL [R1+0x71f0], R174 ;  /* 0x0071f0ae01007387 */ /* 0x0003e80000100800 */
[----:B------:R-:W-:Y:S04]  /*5e4e0*/  STL [R1+0x71f8], R160 ;  /* 0x0071f8a001007387 */ /* 0x000fe80000100800 */
[----:B------:R2:W-:Y:S04]  /*5e4f0*/  STL [R1+0x71ec], R0 ;  /* 0x0071ec0001007387 */ /* 0x0005e80000100800 */
[----:B-1----:R-:W4:Y:S01]  /*5e500*/  LDL.LU.64 R174, [R1+0x29a0] ;  /* 0x0029a00001ae7983 */ /* 0x002f220000300a00 */
[----:B--2---:R-:W-:-:S03]  /*5e510*/  IMAD.MOV.U32 R0, RZ, RZ, R161 ;  /* 0x000000ffff007224 */ /* 0x004fc600078e00a1 */
[----:B------:R-:W-:Y:S04]  /*5e520*/  STL [R1+0x7200], R178 ;  /* 0x007200b201007387 */ /* 0x000fe80000100800 */
[----:B------:R1:W-:Y:S02]  /*5e530*/  STL [R1+0x71f4], R0 ;  /* 0x0071f40001007387 */ /* 0x0003e40000100800 */
[----:B-1----:R-:W-:Y:S02]  /*5e540*/  IMAD.MOV.U32 R0, RZ, RZ, R179 ;  /* 0x000000ffff007224 */ /* 0x002fe400078e00b3 */
[----:B------:R-:W2:Y:S04]  /*5e550*/  LDL.LU.64 R178, [R1+0x2998] ;  /* 0x0029980001b27983 */ /* 0x000ea80000300a00 */
[----:B------:R1:W-:Y:S04]  /*5e560*/  STL [R1+0x71fc], R0 ;  /* 0x0071fc0001007387 */ /* 0x0003e80000100800 */
[----:B---3--:R-:W-:Y:S04]  /*5e570*/  STL [R1+0x7208], R162 ;  /* 0x007208a201007387 */ /* 0x008fe80000100800 */
[----:B------:R-:W3:Y:S01]  /*5e580*/  LDL.LU.64 R148, [R1+0x4760] ;  /* 0x0047600001947983 */ /* 0x000ee20000300a00 */
[----:B-1----:R-:W-:-:S05]  /*5e590*/  MOV R0, R163 ;  /* 0x000000a300007202 */ /* 0x002fca0000000f00 */
[----:B------:R1:W-:Y:S04]  /*5e5a0*/  STL [R1+0x7204], R0 ;  /* 0x0072040001007387 */ /* 0x0003e80000100800 */
[----:B------:R-:W-:Y:S01]  /*5e5b0*/  STL [R1+0x7210], R164 ;  /* 0x007210a401007387 */ /* 0x000fe20000100800 */
[----:B-1----:R-:W-:-:S03]  /*5e5c0*/  IMAD.MOV.U32 R0, RZ, RZ, R165 ;  /* 0x000000ffff007224 */ /* 0x002fc600078e00a5 */
[----:B------:R-:W3:Y:S04]  /*5e5d0*/  LDL.LU.64 R150, [R1+0x2990] ;  /* 0x0029900001967983 */ /* 0x000ee80000300a00 */
[----:B------:R1:W-:Y:S04]  /*5e5e0*/  STL [R1+0x720c], R0 ;  /* 0x00720c0001007387 */ /* 0x0003e80000100800 */
[----:B------:R-:W-:Y:S04]  /*5e5f0*/  STL [R1+0x7218], R166 ;  /* 0x007218a601007387 */ /* 0x000fe80000100800 */
        /* <DEDUP_REMOVED lines=28> */
[----:B------:R2:W-:Y:S02]  /*5e7c0*/  STL [R1+0x723c], R0 ;  /* 0x00723c0001007387 */ /* 0x0005e40000100800 */
[----:B--2---:R-:W-:Y:S02]  /*5e7d0*/  MOV R0, R179 ;  /* 0x000000b300007202 */ /* 0x004fe40000000f00 */
[----:B------:R1:W-:Y:S04]  /*5e7e0*/  STL [R1+0x7248], R178 ;  /* 0x007248b201007387 */ /* 0x0003e80000100800 */
[----:B------:R-:W2:Y:S04]  /*5e7f0*/  LDL.LU.64 R174, [R1+0x52b0] ;  /* 0x0052b00001ae7983 */ /* 0x000ea80000300a00 */
[----:B------:R3:W-:Y:S04]  /*5e800*/  STL [R1+0x7244], R0 ;  /* 0x0072440001007387 */ /* 0x0007e80000100800 */
[----:B---3--:R-:W-:Y:S04]  /*5e810*/  STL [R1+0x7250], R148 ;  /* 0x0072509401007387 */ /* 0x008fe80000100800 */
[----:B-1----:R-:W3:Y:S01]  /*5e820*/  LDL.LU.64 R178, [R1+0x2908] ;  /* 0x0029080001b27983 */ /* 0x002ee20000300a00 */
[----:B------:R-:W-:-:S03]  /*5e830*/  IMAD.MOV.U32 R0, RZ, RZ, R149 ;  /* 0x000000ffff007224 */ /* 0x000fc600078e0095 */
[----:B------:R-:W-:Y:S04]  /*5e840*/  STL [R1+0x7258], R150 ;  /* 0x0072589601007387 */ /* 0x000fe80000100800 */
[----:B------:R1:W-:Y:S02]  /*5e850*/  STL [R1+0x724c], R0 ;  /* 0x00724c0001007387 */ /* 0x0003e40000100800 */
[----:B-1----:R-:W-:Y:S02]  /*5e860*/  IMAD.MOV.U32 R0, RZ, RZ, R151 ;  /* 0x000000ffff007224 */ /* 0x002fe400078e0097 */
[----:B------:R-:W-:Y:S04]  /*5e870*/  STL [R1+0x7260], R152 ;  /* 0x0072609801007387 */ /* 0x000fe80000100800 */
[----:B------:R1:W-:Y:S04]  /*5e880*/  STL [R1+0x7254], R0 ;  /* 0x0072540001007387 */ /* 0x0003e80000100800 */
[----:B------:R-:W-:Y:S01]  /*5e890*/  STL [R1+0x7268], R154 ;  /* 0x0072689a01007387 */ /* 0x000fe20000100800 */
[----:B-1----:R-:W-:-:S05]  /*5e8a0*/  IMAD.MOV.U32 R0, RZ, RZ, R153 ;  /* 0x000000ffff007224 */ /* 0x002fca00078e0099 */
[----:B------:R1:W-:Y:S04]  /*5e8b0*/  STL [R1+0x725c], R0 ;  /* 0x00725c0001007387 */ /* 0x0003e80000100800 */
[----:B----4-:R-:W-:Y:S01]  /*5e8c0*/  STL [R1+0x7270], R156 ;  /* 0x0072709c01007387 */ /* 0x010fe20000100800 */
[----:B-1----:R-:W-:-:S05]  /*5e8d0*/  IMAD.MOV.U32 R0, RZ, RZ, R155 ;  /* 0x000000ffff007224 */ /* 0x002fca00078e009b */
[----:B------:R1:W-:Y:S04]  /*5e8e0*/  STL [R1+0x7264], R0 ;  /* 0x0072640001007387 */ /* 0x0003e80000100800 */
[----:B------:R-:W-:Y:S01]  /*5e8f0*/  STL [R1+0x7278], R158 ;  /* 0x0072789e01007387 */ /* 0x000fe20000100800 */
[----:B-1----:R-:W-:-:S05]  /*5e900*/  IMAD.MOV.U32 R0, RZ, RZ, R157 ;  /* 0x000000ffff007224 */ /* 0x002fca00078e009d */
[----:B------:R1:W-:Y:S02]  /*5e910*/  STL [R1+0x726c], R0 ;  /* 0x00726c0001007387 */ /* 0x0003e40000100800 */
[----:B-1----:R-:W-:Y:S02]  /*5e920*/  IMAD.MOV.U32 R0, RZ, RZ, R159 ;  /* 0x000000ffff007224 */ /* 0x002fe400078e009f */
[----:B------:R-:W-:Y:S04]  /*5e930*/  STL [R1+0x7280], R160 ;  /* 0x007280a001007387 */ /* 0x000fe80000100800 */
        /* <DEDUP_REMOVED lines=16> */
[----:B-1----:R-:W-:Y:S02]  /*5ea40*/  IMAD.MOV.U32 R0, RZ, RZ, R171 ;  /* 0x000000ffff007224 */ /* 0x002fe400078e00ab */
[----:B------:R-:W-:Y:S04]  /*5ea50*/  STL [R1+0x72b0], R176 ;  /* 0x0072b0b001007387 */ /* 0x000fe80000100800 */
[----:B------:R1:W-:Y:S02]  /*5ea60*/  STL [R1+0x72a4], R0 ;  /* 0x0072a40001007387 */ /* 0x0003e40000100800 */
[----:B-1----:R-:W-:-:S02]  /*5ea70*/  IMAD.MOV.U32 R0, RZ, RZ, R177 ;  /* 0x000000ffff007224 */ /* 0x002fc400078e00b1 */
[----:B------:R-:W1:Y:S04]  /*5ea80*/  S2R R177, SR_TID.X ;  /* 0x0000000000b17919 */ /* 0x000e680000002100 */
[----:B------:R-:W-:Y:S04]  /*5ea90*/  STL [R1+0x72b8], R172 ;  /* 0x0072b8ac01007387 */ /* 0x000fe80000100800 */
[----:B------:R4:W-:Y:S02]  /*5eaa0*/  STL [R1+0x72ac], R0 ;  /* 0x0072ac0001007387 */ /* 0x0009e40000100800 */
[----:B----4-:R-:W-:Y:S01]  /*5eab0*/  IMAD.MOV.U32 R0, RZ, RZ, R173 ;  /* 0x000000ffff007224 */ /* 0x010fe200078e00ad */
[----:B-1----:R-:W-:-:S02]  /*5eac0*/  LOP3.LUT R5, R177, 0x3, RZ, 0xc0, !PT ;  /* 0x00000003b1057812 */ /* 0x002fc400078ec0ff */
[----:B------:R-:W-:Y:S01]  /*5ead0*/  LOP3.LUT R4, R177, 0x1c, RZ, 0xc0, !PT ;  /* 0x0000001cb1047812 */ /* 0x000fe200078ec0ff */
[----:B--2---:R-:W-:Y:S01]  /*5eae0*/  IMAD.MOV.U32 R2, RZ, RZ, R175 ;  /* 0x000000ffff027224 */ /* 0x004fe200078e00af */
[----:B------:R-:W-:Y:S04]  /*5eaf0*/  STL [R1+0x72c0], R174 ;  /* 0x0072c0ae01007387 */ /* 0x000fe80000100800 */
[----:B------:R-:W-:Y:S04]  /*5eb00*/  STL [R1+0x72b4], R0 ;  /* 0x0072b40001007387 */ /* 0x000fe80000100800 */
[----:B------:R-:W-:Y:S01]  /*5eb10*/  STL [R1+0x72bc], R2 ;  /* 0x0072bc0201007387 */ /* 0x000fe20000100800 */
[----:B---3--:R-:W-:-:S03]  /*5eb20*/  IMAD.MOV.U32 R6, RZ, RZ, R179 ;  /* 0x000000ffff067224 */ /* 0x008fc600078e00b3 */
[----:B------:R-:W-:Y:S01]  /*5eb30*/  STL [R1+0x72c8], R178 ;  /* 0x0072c8b201007387 */ /* 0x000fe20000100800 */
[----:B------:R-:W-:-:S03]  /*5eb40*/  IMAD R9, R5, 0x420, R4 ;  /* 0x0000042005097824 */ /* 0x000fc600078e0204 */
[----:B------:R1:W-:Y:S04]  /*5eb50*/  STL [R1+0x72c4], R6 ;  /* 0x0072c40601007387 */ /* 0x0003e80000100800 */
[----:B-1----:R-:W2:Y:S04]  /*5eb60*/  LDL.LU.64 R6, [R1+0x55f0] ;  /* 0x0055f00001067983 */ /* 0x002ea80000300a00 */
[----:B------:R-:W3:Y:S04]  /*5eb70*/  LDL.LU.64 R4, [R1+0x55e8] ;  /* 0x0055e80001047983 */ /* 0x000ee80000300a00 */
[----:B--2---:R1:W-:Y:S04]  /*5eb80*/  STL.64 [R1+0x65c0], R6 ;  /* 0x0065c00601007387 */ /* 0x0043e80000100a00 */
[----:B-1----:R-:W2:Y:S04]  /*5eb90*/  LDL.LU.64 R6, [R1+0x55e0] ;  /* 0x0055e00001067983 */ /* 0x002ea80000300a00 */
[----:B---3--:R1:W-:Y:S04]  /*5eba0*/  STL.64 [R1+0x65b8], R4 ;  /* 0x0065b80401007387 */ /* 0x0083e80000100a00 */
[----:B-1----:R-:W3:Y:S04]  /*5ebb0*/  LDL.LU.64 R4, [R1+0x55d8] ;  /* 0x0055d80001047983 */ /* 0x002ee80000300a00 */
        /* <DEDUP_REMOVED lines=696> */
[----:B--2---:R-:W-:Y:S04]  /*61740*/  STL.64 [R1+0x5ad0], R6 ;  /* 0x005ad00601007387 */ /* 0x004fe80000100a00 */
[----:B---3--:R1:W-:Y:S04]  /*61750*/  STL.64 [R1+0x5ac8], R4 ;  /* 0x005ac80401007387 */ /* 0x0083e80000100a00 */
[----:B------:R2:W-:Y:S01]  /*61760*/  STL [R1+0x5ac4], RZ ;  /* 0x005ac4ff01007387 */ /* 0x0005e20000100800 */
[----:B-1----:R-:W-:-:S02]  /*61770*/  IMAD.MOV.U32 R5, RZ, RZ, 0x1 ;  /* 0x00000001ff057424 */ /* 0x002fc400078e00ff */
[----:B------:R-:W-:-:S03]  /*61780*/  IMAD.MOV.U32 R4, RZ, RZ, -0x1 ;  /* 0xffffffffff047424 */ /* 0x000fc600078e00ff */
[----:B------:R2:W-:Y:S04]  /*61790*/  STL [R1+0x1b30], R5 ;  /* 0x001b300501007387 */ /* 0x0005e80000100800 */
[----:B------:R2:W-:Y:S04]  /*617a0*/  STL [R1+0x24e0], RZ ;  /* 0x0024e0ff01007387 */ /* 0x0005e80000100800 */
[----:B------:R2:W-:Y:S04]  /*617b0*/  STL [R1+0x381c], R4 ;  /* 0x00381c0401007387 */ /* 0x0005e80000100800 */
        /* <DEDUP_REMOVED lines=3716> */
[----:B------:R-:W-:-:S02]  /*70000*/  LOP3.LUT R0, R177, 0x7, RZ, 0xc0, !PT ;  /* 0x00000007b1007812 */ /* 0x000fc400078ec0ff */
[----:B------:R-:W-:-:S03]  /*70010*/  SHF.L.U32 R2, R177, 0x1, RZ ;  /* 0x00000001b1027819 */ /* 0x000fc600000006ff */
[----:B------:R-:W-:Y:S01]  /*70020*/  IMAD R0, R0, 0x90, RZ ;  /* 0x0000009000007824 */ /* 0x000fe200078e02ff */
[----:B------:R-:W-:-:S04]  /*70030*/  SHF.R.S32.HI R3, RZ, 0x1f, R242 ;  /* 0x0000001fff037819 */ /* 0x000fc800000114f2 */
[----:B------:R-:W-:Y:S02]  /*70040*/  LOP3.LUT R8, R0, 0x30, R2, 0x78, !PT ;  /* 0x0000003000087812 */ /* 0x000fe400078e7802 */
[----:B------:R-:W-:Y:S02]  /*70050*/  SHF.R.S32.HI R0, RZ, 0x1f, R252 ;  /* 0x0000001fff007819 */ /* 0x000fe400000114fc */
[----:B------:R-:W-:Y:S01]  /*70060*/  SHF.R.S32.HI R2, RZ, 0x1f, R243 ;  /* 0x0000001fff027819 */ /* 0x000fe200000114f3 */
[----:B------:R-:W-:Y:S01]  /*70070*/  CS2R R28, SRZ ;  /* 0x00000000001c7805 */ /* 0x000fe2000001ff00 */
[C---:B------:R-:W-:Y:S01]  /*70080*/  SHF.L.U64.HI R0, R252.reuse, 0x2, R0 ;  /* 0x00000002fc007819 */ /* 0x040fe20000010200 */
[----:B------:R-:W-:Y:S01]  /*70090*/  IMAD.SHL.U32 R252, R252, 0x4, RZ ;  /* 0x00000004fcfc7824 */ /* 0x000fe200078e00ff */
[----:B------:R-:W-:Y:S01]  /*700a0*/  LEA.HI R3, R3, R242, RZ, 0x5 ;  /* 0x000000f203037211 */ /* 0x000fe200078f28ff */
[----:B------:R-:W-:Y:S01]  /*700b0*/  CS2R R30, SRZ ;  /* 0x00000000001e7805 */ /* 0x000fe2000001ff00 */
[----:B------:R-:W-:-:S02]  /*700c0*/  SHF.L.U64.HI R2, R243, 0x2, R2 ;  /* 0x00000002f3027819 */ /* 0x000fc40000010202 */
[----:B--2---:R1:W-:Y:S01]  /*700d0*/  STL [R1+0x1004], RZ ;  /* 0x001004ff01007387 */ /* 0x0043e20000100800 */
[----:B------:R-:W-:Y:S01]  /*700e0*/  SHF.R.S32.HI R3, RZ, 0x5, R3 ;  /* 0x00000005ff037819 */ /* 0x000fe20000011403 */
[----:B------:R-:W-:Y:S01]  /*700f0*/  CS2R R24, SRZ ;  /* 0x0000000000187805 */ /* 0x000fe2000001ff00 */
[C---:B------:R-:W-:Y:S01]  /*70100*/  LOP3.LUT R32, R9.reuse, 0x20, RZ, 0x3c, !PT ;  /* 0x0000002009207812 */ /* 0x040fe200078e3cff */
[----:B------:R1:W-:Y:S01]  /*70110*/  STL [R1+0x1008], RZ ;  /* 0x001008ff01007387 */ /* 0x0003e20000100800 */
[C---:B------:R-:W-:Y:S01]  /*70120*/  LOP3.LUT R11, R9.reuse, 0x40, RZ, 0x3c, !PT ;  /* 0x00000040090b7812 */ /* 0x040fe200078e3cff */
[----:B------:R-:W-:Y:S01]  /*70130*/  CS2R R26, SRZ ;  /* 0x00000000001a7805 */ /* 0x000fe2000001ff00 */
[----:B------:R-:W-:Y:S01]  /*70140*/  LOP3.LUT R10, R9, 0x60, RZ, 0x3c, !PT ;  /* 0x00000060090a7812 */ /* 0x000fe200078e3cff */
[----:B------:R1:W-:Y:S01]  /*70150*/  STL [R1+0x100c], RZ ;  /* 0x00100cff01007387 */ /* 0x0003e20000100800 */
[----:B------:R-:W-:Y:S01]  /*70160*/  IADD3 R9, R3, -0x2, RZ ;  /* 0xfffffffe03097810 */ /* 0x000fe20007ffe0ff */
        /* <DEDUP_REMOVED lines=101> */
[----:B------:R-:W-:Y:S01]  /*707c0*/  LOP3.LUT R3, R8, 0x40, RZ, 0x3c, !PT ;  /* 0x0000004008037812 */ /* 0x000fe200078e3cff */
        /* <DEDUP_REMOVED lines=190> */
[----:B------:R1:W-:Y:S02]  /*713b0*/  STL [R1+0x403c], RZ ;  /* 0x00403cff01007387 */ /* 0x0003e40000100800 */
.L_x_1:
[----:B---3--:R-:W2:Y:S01]  /*713c0*/  LDL.LU R3, [R1+0x381c] ;  /* 0x00381c0001037983 */ /* 0x008ea20000300800 */
[----:B------:R-:W-:-:S04]  /*713d0*/  DEPBAR.LE SB0, 0x2 ;  /* 0x000080800000791a */ /* 0x000fc80000000000 */
[----:B------:R-:W3:Y:S04]  /*713e0*/  S2R R8, SR_TID.X ;  /* 0x0000000000087919 */ /* 0x000ee80000002100 */
[----:B------:R-:W-:Y:S04]  /*713f0*/  STL.64 [R1+0x9c98], R142 ;  /* 0x009c988e01007387 */ /* 0x000fe80000100a00 */
[----:B------:R-:W-:Y:S04]  /*71400*/  STL.64 [R1+0x9c90], R140 ;  /* 0x009c908c01007387 */ /* 0x000fe80000100a00 */
[----:B------:R-:W-:Y:S04]  /*71410*/  STL.64 [R1+0x9c88], R146 ;  /* 0x009c889201007387 */ /* 0x000fe80000100a00 */
[----:B------:R-:W-:Y:S04]  /*71420*/  STL.64 [R1+0x9c80], R144 ;  /* 0x009c809001007387 */ /* 0x000fe80000100a00 */
[----:B------:R-:W-:Y:S04]  /*71430*/  STL.64 [R1+0x9c78], R150 ;  /* 0x009c789601007387 */ /* 0x000fe80000100a00 */
[----:B------:R-:W-:Y:S01]  /*71440*/  STL.64 [R1+0x9c70], R148 ;  /* 0x009c709401007387 */ /* 0x000fe20000100a00 */
[----:B---3--:R-:W-:-:S02]  /*71450*/  LOP3.LUT R10, R8, 0x1c, RZ, 0xc0, !PT ;  /* 0x0000001c080a7812 */ /* 0x008fc400078ec0ff */
[C---:B------:R-:W-:Y:S01]  /*71460*/  LOP3.LUT R9, R8.reuse, 0x3, RZ, 0xc0, !PT ;  /* 0x0000000308097812 */ /* 0x040fe200078ec0ff */
[----:B------:R-:W-:Y:S01]  /*71470*/  STL.64 [R1+0x9c68], R154 ;  /* 0x009c689a01007387 */ /* 0x000fe20000100a00 */
[C---:B------:R-:W-:Y:S02]  /*71480*/  LOP3.LUT R11, R8.reuse, 0x1c, RZ, 0xc0, !PT ;  /* 0x0000001c080b7812 */ /* 0x040fe400078ec0ff */
[----:B------:R-:W-:Y:S01]  /*71490*/  LOP3.LUT R8, R8, 0x3, RZ, 0xc0, !PT ;  /* 0x0000000308087812 */ /* 0x000fe200078ec0ff */
[----:B------:R-:W-:Y:S01]  /*714a0*/  STL.64 [R1+0x9c60], R152 ;  /* 0x009c609801007387 */ /* 0x000fe20000100a00 */
[----:B------:R-:W-:-:S03]  /*714b0*/  IMAD R9, R9, 0x420, R10 ;  /* 0x0000042009097824 */ /* 0x000fc600078e020a */
[----:B------:R-:W-:Y:S01]  /*714c0*/  STL.64 [R1+0x9c58], R158 ;  /* 0x009c589e01007387 */ /* 0x000fe20000100a00 */
[----:B------:R-:W-:Y:S01]  /*714d0*/  IMAD R8, R8, 0x420, R11 ;  /* 0x0000042008087824 */ /* 0x000fe200078e020b */
[----:B------:R-:W-:Y:S02]  /*714e0*/  LOP3.LUT R9, R9, 0x20, RZ, 0x3c, !PT ;  /* 0x0000002009097812 */ /* 0x000fe400078e3cff */
[----:B------:R-:W-:Y:S04]  /*714f0*/  STL.64 [R1+0x9c50], R156 ;  /* 0x009c509c01007387 */ /* 0x000fe80000100a00 */
[----:B------:R-:W3:Y:S04]  /*71500*/  S2R R34, SR_TID.X ;  /* 0x0000000000227919 */ /* 0x000ee80000002100 */
[----:B------:R-:W-:Y:S04]  /*71510*/  STL.64 [R1+0x9c48], R162 ;  /* 0x009c48a201007387 */ /* 0x000fe80000100a00 */
[----:B------:R-:W-:Y:S04]  /*71520*/  STL.64 [R1+0x9c40], R160 ;  /* 0x009c40a001007387 */ /* 0x000fe80000100a00 */
[----:B------:R-:W-:Y:S04]  /*71530*/  STL.64 [R1+0x9c38], R166 ;  /* 0x009c38a601007387 */ /* 0x000fe80000100a00 */
[----:B------:R-:W-:Y:S04]  /*71540*/  STL.64 [R1+0x9c30], R164 ;  /* 0x009c30a401007387 */ /* 0x000fe80000100a00 */
[----:B------:R-:W-:Y:S04]  /*71550*/  STL.64 [R1+0x9c28], R170 ;  /* 0x009c28aa01007387 */ /* 0x000fe80000100a00 */
[----:B------:R-:W-:Y:S01]  /*71560*/  STL.64 [R1+0x9c20], R168 ;  /* 0x009c20a801007387 */ /* 0x000fe20000100a00 */
[C---:B---3--:R-:W-:Y:S01]  /*71570*/  LOP3.LUT R33, R34.reuse, 0x1c, RZ, 0xc0, !PT ;  /* 0x0000001c22217812 */ /* 0x048fe200078ec0ff */
[C---:B------:R-:W-:Y:S01]  /*71580*/  IMAD.SHL.U32 R35, R34.reuse, 0x2, RZ ;  /* 0x0000000222237824 */ /* 0x040fe200078e00ff */
[C---:B------:R-:W-:Y:S01]  /*71590*/  LOP3.LUT R11, R34.reuse, 0x3, RZ, 0xc0, !PT ;  /* 0x00000003220b7812 */ /* 0x040fe200078ec0ff */
[----:B------:R-:W-:Y:S01]  /*715a0*/  STL.64 [R1+0x9c18], R174 ;  /* 0x009c18ae01007387 */ /* 0x000fe20000100a00 */
[----:B------:R-:W-:-:S03]  /*715b0*/  LOP3.LUT R10, R34, 0x1c, RZ, 0xc0, !PT ;  /* 0x0000001c220a7812 */ /* 0x000fc600078ec0ff */
[----:B------:R-:W-:Y:S01]  /*715c0*/  STL.64 [R1+0x9c10], R172 ;  /* 0x009c10ac01007387 */ /* 0x000fe20000100a00 */
[----:B------:R-:W-:-:S03]  /*715d0*/  IMAD R11, R11, 0x420, R33 ;  /* 0x000004200b0b7824 */ /* 0x000fc600078e0221 */
[----:B------:R-:W-:Y:S02]  /*715e0*/  STL.64 [R1+0x9c08], R178 ;  /* 0x009c08b201007387 */ /* 0x000fe40000100a00 */
[----:B------:R-:W-:Y:S02]  /*715f0*/  LOP3.LUT R11, R11, 0x40, RZ, 0x3c, !PT ;  /* 0x000000400b0b7812 */ /* 0x000fe400078e3cff */
[----:B------:R-:W-:Y:S04]  /*71600*/  STL.64 [R1+0x9c00], R176 ;  /* 0x009c00b001007387 */ /* 0x000fe80000100a00 */
[----:B------:R-:W-:Y:S04]  /*71610*/  STL [R1+0x7ca4], R2 ;  /* 0x007ca40201007387 */ /* 0x000fe80000100800 */
[----:B------:R3:W-:Y:S01]  /*71620*/  STL [R1+0x7ca0], R0 ;  /* 0x007ca00001007387 */ /* 0x0007e20000100800 */
[----:B--2---:R-:W-:-:S03]  /*71630*/  IADD3 R3, R3, 0x1, RZ ;  /* 0x0000000103037810 */ /* 0x004fc60007ffe0ff */
[----:B------:R-:W-:Y:S01]  /*71640*/  BAR.SYNC.DEFER_BLOCKING 0x0 ;  /* 0x0000000000007b1d */ /* 0x000fe20000010000 */
[----:B------:R-:W-:-:S04]  /*71650*/  ISETP.GT.AND P0, PT, R3, 0x1, PT ;  /* 0x000000010300780c */ /* 0x000fc80003f04270 */
[----:B---3--:R-:W-:-:S05]  /*71660*/  SEL R0, R3, RZ, !P0 ;  /* 0x000000ff03007207 */ /* 0x008fca0004000000 */
[C---:B------:R-:W-:Y:S01]  /*71670*/  IMAD R8, R0.reuse, 0x8000, R8 ;  /* 0x0000800000087824 */ /* 0x040fe200078e0208 */
[----:B------:R2:W-:Y:S01]  /*71680*/  STL [R1+0x381c], R0 ;  /* 0x00381c0001007387 */ /* 0x0005e20000100800 */
[----:B------:R-:W-:Y:S01]  /*71690*/  IMAD R32, R0, 0x8000, R9 ;  /* 0x0000800000207824 */ /* 0x000fe200078e0209 */
[----:B------:R-:W-:Y:S01]  /*716a0*/  LOP3.LUT R9, R34, 0x3, RZ, 0xc0, !PT ;  /* 0x0000000322097812 */ /* 0x000fe200078ec0ff */
[----:B------:R-:W-:Y:S01]  /*716b0*/  IMAD R2, R0, 0x8000, R11 ;  /* 0x0000800000027824 */ /* 0x000fe200078e020b */
[----:B------:R-:W-:Y:S01]  /*716c0*/  STL [R1+0x3814], R8 ;  /* 0x0038140801007387 */ /* 0x000fe20000100800 */
[----:B------:R-:W-:Y:S02]  /*716d0*/  LOP3.LUT R34, R34, 0x7, RZ, 0xc0, !PT ;  /* 0x0000000722227812 */ /* 0x000fe400078ec0ff */
[----:B------:R-:W-:Y:S01]  /*716e0*/  IMAD R9, R9, 0x420, R10 ;  /* 0x0000042009097824 */ /* 0x000fe200078e020a */
[----:B------:R-:W-:Y:S02]  /*716f0*/  STL [R1+0x1b34], R32 ;  /* 0x001b342001007387 */ /* 0x000fe40000100800 */
[----:B------:R-:W-:-:S02]  /*71700*/  IMAD R34, R34, 0x90, RZ ;  /* 0x0000009022227824 */ /* 0x000fc400078e02ff */
[----:B------:R-:W3:Y:S01]  /*71710*/  LDL.LU.64 R160, [R1+0x24e0] ;  /* 0x0024e00001a07983 */ /* 0x000ee20000300a00 */
[----:B------:R-:W-:Y:S02]  /*71720*/  LOP3.LUT R9, R9, 0x60, RZ, 0x3c, !PT ;  /* 0x0000006009097812 */ /* 0x000fe400078e3cff */
[----:B------:R-:W-:Y:S01]  /*71730*/  LOP3.LUT R34, R34, 0x30, R35, 0x78, !PT ;  /* 0x0000003022227812 */ /* 0x000fe200078e7823 */
[----:B------:R-:W3:Y:S03]  /*71740*/  LDL.LU.64 R162, [R1+0x24e8] ;  /* 0x0024e80001a27983 */ /* 0x000ee60000300a00 */
[C---:B------:R-:W-:Y:S01]  /*71750*/  LEA R3, R0.reuse, R34, 0x10 ;  /* 0x0000002200037211 */ /* 0x040fe200078e80ff */
[----:B--2---:R-:W-:Y:S01]  /*71760*/  IMAD R0, R0, 0x8000, R9 ;  /* 0x0000800000007824 */ /* 0x004fe200078e0209 */
[----:B------:R-:W-:Y:S04]  /*71770*/  STL [R1+0x1b38], R2 ;  /* 0x001b380201007387 */ /* 0x000fe80000100800 */
[----:B------:R-:W2:Y:S04]  /*71780*/  LDL.LU.64 R112, [R1+0x16d0] ;  /* 0x0016d00001707983 */ /* 0x000ea80000300a00 */
[----:B------:R-:W-:Y:S04]  /*71790*/  STL [R1+0x1b3c], R0 ;  /* 0x001b3c0001007387 */ /* 0x000fe80000100800 */
[----:B------:R-:W2:Y:S04]  /*717a0*/  LDL.LU.64 R114, [R1+0x16d8] ;  /* 0x0016d80001727983 */ /* 0x000ea80000300a00 */
[----:B------:R-:W4:Y:S04]  /*717b0*/  LDSM.16.M88.4 R36, [R3] ;  /* 0x000000000324783b */ /* 0x000f280000000200 */
[----:B------:R-:W2:Y:S04]  /*717c0*/  LDL.LU.64 R156, [R1+0x22e0] ;  /* 0x0022e000019c7983 */ /* 0x000ea80000300a00 */
[----:B------:R-:W2:Y:S04]  /*717d0*/  LDL.LU.64 R158, [R1+0x22e8] ;  /* 0x0022e800019e7983 */ /* 0x000ea80000300a00 */
[----:B------:R-:W2:Y:S04]  /*717e0*/  LDL.LU.64 R152, [R1+0x1450] ;  /* 0x0014500001987983 */ /* 0x000ea80000300a00 */
[----:B------:R-:W2:Y:S04]  /*717f0*/  LDL.LU.64 R154, [R1+0x1458] ;  /* 0x00145800019a7983 */ /* 0x000ea80000300a00 */
[----:B------:R-:W2:Y:S04]  /*71800*/  LDL.LU.64 R148, [R1+0x21e0] ;  /* 0x0021e00001947983 */ /* 0x000ea80000300a00 */
[----:B------:R-:W2:Y:S04]  /*71810*/  LDL.LU.64 R150, [R1+0x21e8] ;  /* 0x0021e80001967983 */ /* 0x000ea80000300a00 */
[----:B------:R-:W2:Y:S04]  /*71820*/  LDL.LU.64 R144, [R1+0x10b0] ;  /* 0x0010b00001907983 */ /* 0x000ea80000300a00 */
[----:B------:R-:W2:Y:S04]  /*71830*/  LDL.LU.64 R146, [R1+0x10b8] ;  /* 0x0010b80001927983 */ /* 0x000ea80000300a00 */
[----:B------:R-:W-:Y:S04]  /*71840*/  LDS R240, [R8+0x20000] ;  /* 0x0200000008f07984 */ /* 0x000fe80000000800 */
[----:B----4-:R-:W-:Y:S04]  /*71850*/  STL [R1+0x9bfc], R38 ;  /* 0x009bfc2601007387 */ /* 0x010fe80000100800 */
[----:B------:R-:W-:Y:S04]  /*71860*/  STL [R1+0x9bf8], R39 ;  /* 0x009bf82701007387 */ /* 0x000fe80000100800 */
[----:B------:R-:W4:Y:S04]  /*71870*/  LDL.LU.64 R140, [R1+0x1f00] ;  /* 0x001f0000018c7983 */ /* 0x000f280000300a00 */
[----:B------:R-:W4:Y:S04]  /*71880*/  LDL.LU.64 R142, [R1+0x1f08] ;  /* 0x001f0800018e7983 */ /* 0x000f280000300a00 */
[----:B------:R-:W-:Y:S04]  /*71890*/  LDS R242, [R8+0x21000] ;  /* 0x0210000008f27984 */ /* 0x000fe80000000800 */
        /* <DEDUP_REMOVED lines=13> */
[----:B------:R1:W-:Y:S04]  /*71970*/  LDS R186, [R8+0x21380] ;  /* 0x0213800008ba7984 */ /* 0x0003e80000000800 */
[----:B------:R-:W-:Y:S04]  /*71980*/  LDS R241, [R32+0x20000] ;  /* 0x0200000020f17984 */ /* 0x000fe80000000800 */
[----:B-1----:R-:W4:Y:S04]  /*71990*/  LDL.LU.64 R8, [R1+0x290] ;  /* 0x0002900001087983 */ /* 0x002f280000300a00 */
[----:B------:R-:W4:Y:S04]  /*719a0*/  LDL.LU.64 R10, [R1+0x298] ;  /* 0x00029800010a7983 */ /* 0x000f280000300a00 */
[----:B------:R-:W3:Y:S04]  /*719b0*/  LDS R243, [R32+0x21000] ;  /* 0x0210000020f37984 */ /* 0x000ee80000000800 */
[----:B------:R-:W-:Y:S04]  /*719c0*/  LDS R236, [R2+0x20000] ;  /* 0x0200000002ec7984 */ /* 0x000fe80000000800 */
[----:B------:R-:W-:Y:S04]  /*719d0*/  LDS R238, [R2+0x21000] ;  /* 0x0210000002ee7984 */ /* 0x000fe80000000800 */
[----:B------:R-:W-:Y:S04]  /*719e0*/  LDS R237, [R0+0x20000] ;  /* 0x0200000000ed7984 */ /* 0x000fe80000000800 */
[----:B------:R-:W2:Y:S04]  /*719f0*/  LDS R239, [R0+0x21000] ;  /* 0x0210000000ef7984 */ /* 0x000ea80000000800 */
[----:B------:R-:W-:Y:S04]  /*71a00*/  LDS R233, [R32+0x20080] ;  /* 0x0200800020e97984 */ /* 0x000fe80000000800 */
[----:B------:R-:W1:Y:S04]  /*71a10*/  LDS R235, [R32+0x21080] ;  /* 0x0210800020eb7984 */ /* 0x000e680000000800 */
[----:B------:R-:W-:Y:S04]  /*71a20*/  LDS R228, [R2+0x20080] ;  /* 0x0200800002e47984 */ /* 0x000fe80000000800 */
[----:B------:R-:W-:Y:S04]  /*71a30*/  LDS R230, [R2+0x21080] ;  /* 0x0210800002e67984 */ /* 0x000fe80000000800 */
[----:B------:R-:W-:Y:S04]  /*71a40*/  LDS R229, [R0+0x20080] ;  /* 0x0200800000e57984 */ /* 0x000fe80000000800 */
[----:B------:R-:W1:Y:S04]  /*71a50*/  LDS R231, [R0+0x21080] ;  /* 0x0210800000e77984 */ /* 0x000e680000000800 */
[----:B------:R-:W-:Y:S04]  /*71a60*/  LDS R225, [R32+0x20100] ;  /* 0x0201000020e17984 */ /* 0x000fe80000000800 */
[----:B------:R-:W1:Y:S04]  /*71a70*/  LDS R227, [R32+0x21100] ;  /* 0x0211000020e37984 */ /* 0x000e680000000800 */
[----:B------:R-:W-:Y:S04]  /*71a80*/  LDS R220, [R2+0x20100] ;  /* 0x0201000002dc7984 */ /* 0x000fe80000000800 */
[----:B------:R-:W-:Y:S04]  /*71a90*/  LDS R222, [R2+0x21100] ;  /* 0x0211000002de7984 */ /* 0x000fe80000000800 */
[----:B------:R-:W-:Y:S04]  /*71aa0*/  LDS R221, [R0+0x20100] ;  /* 0x0201000000dd7984 */ /* 0x000fe80000000800 */
[----:B------:R-:W1:Y:S04]  /*71ab0*/  LDS R223, [R0+0x21100] ;  /* 0x0211000000df7984 */ /* 0x000e680000000800 */
[----:B------:R-:W-:Y:S04]  /*71ac0*/  LDS R217, [R32+0x20180] ;  /* 0x0201800020d97984 */ /* 0x000fe80000000800 */
[----:B------:R-:W4:Y:S04]  /*71ad0*/  LDS R219, [R32+0x21180] ;  /* 0x0211800020db7984 */ /* 0x000f280000000800 */
        /* <DEDUP_REMOVED lines=18> */
[----:B------:R-:W-:Y:S01]  /*71c00*/  LDS R188, [R2+0x20300] ;  /* 0x0203000002bc7984 */ /* 0x000fe20000000800 */
[-C--:B---3--:R-:W-:Y:S03]  /*71c10*/  HMMA.1688.F32.TF32 R164, R240, R36.reuse, R160 ;  /* 0x00000024f0a4723c */ /* 0x088fe600000810a0 */
[----:B------:R-:W-:Y:S04]  /*71c20*/  LDS R190, [R2+0x21300] ;  /* 0x0213000002be7984 */ /* 0x000fe80000000800 */
[----:B------:R-:W-:Y:S04]  /*71c30*/  LDS R189, [R0+0x20300] ;  /* 0x0203000000bd7984 */ /* 0x000fe80000000800 */
[----:B------:R-:W3:Y:S04]  /*71c40*/  LDS R191, [R0+0x21300] ;  /* 0x0213000000bf7984 */ /* 0x000ee80000000800 */
[----:B------:R-:W-:Y:S01]  /*71c50*/  LDS R185, [R32+0x20380] ;  /* 0x0203800020b97984 */ /* 0x000fe20000000800 */
[-C--:B--2---:R-:W-:Y:S03]  /*71c60*/  HMMA.1688.F32.TF32 R160, R236, R36.reuse, R112 ;  /* 0x00000024eca0723c */ /* 0x084fe60000081070 */
[----:B------:R-:W2:Y:S04]  /*71c70*/  LDL.LU.64 R112, [R1+0x1b40] ;  /* 0x001b400001707983 */ /* 0x000ea80000300a00 */
[----:B------:R-:W2:Y:S04]  /*71c80*/  LDS R187, [R32+0x21380] ;  /* 0x0213800020bb7984 */ /* 0x000ea80000000800 */
[----:B------:R-:W-:Y:S04]  /*71c90*/  STL.64 [R1+0x2950], R164 ;  /* 0x002950a401007387 */ /* 0x000fe80000100a00 */
[----:B------:R-:W-:Y:S04]  /*71ca0*/  STL.64 [R1+0x2958], R166 ;  /* 0x002958a601007387 */ /* 0x000fe80000100a00 */
[----:B------:R-:W2:Y:S04]  /*71cb0*/  LDL.LU.64 R114, [R1+0x1b48] ;  /* 0x001b480001727983 */ /* 0x000ea80000300a00 */
[----:B------:R-:W-:Y:S04]  /*71cc0*/  LDS R180, [R2+0x20380] ;  /* 0x0203800002b47984 */ /* 0x000fe80000000800 */
[----:B------:R-:W-:Y:S04]  /*71cd0*/  STL.64 [R1+0x2900], R160 ;  /* 0x002900a001007387 */ /* 0x000fe80000100a00 */
[----:B------:R1:W-:Y:S04]  /*71ce0*/  STL.64 [R1+0x2908], R162 ;  /* 0x002908a201007387 */ /* 0x0003e80000100a00 */
[----:B------:R-:W-:Y:S04]  /*71cf0*/  LDS R182, [R2+0x21380] ;  /* 0x0213800002b67984 */ /* 0x000fe80000000800 */
[----:B------:R-:W-:Y:S01]  /*71d00*/  LDS R181, [R0+0x20380] ;  /* 0x0203800000b57984 */ /* 0x000fe20000000800 */
[-C--:B-1----:R-:W-:Y:S03]  /*71d10*/  HMMA.1688.F32.TF32 R160, R232, R36.reuse, R156 ;  /* 0x00000024e8a0723c */ /* 0x082fe6000008109c */
[----:B------:R-:W1:Y:S04]  /*71d20*/  LDS R183, [R0+0x21380] ;  /* 0x0213800000b77984 */ /* 0x000e680000000800 */
[----:B------:R-:W1:Y:S01]  /*71d30*/  LDSM.16.M88.4 R32, [R3+0x400] ;  /* 0x000400000320783b */ /* 0x000e620000000200 */
[-C--:B------:R-:W-:Y:S08]  /*71d40*/  HMMA.1688.F32.TF32 R156, R228, R36.reuse, R152 ;  /* 0x00000024e49c723c */ /* 0x080ff00000081098 */
[-C--:B------:R-:W-:Y:S08]  /*71d50*/  HMMA.1688.F32.TF32 R152, R224, R36.reuse, R148 ;  /* 0x00000024e098723c */ /* 0x080ff00000081094 */
[-C--:B------:R-:W-:Y:S08]  /*71d60*/  HMMA.1688.F32.TF32 R148, R220, R36.reuse, R144 ;  /* 0x00000024dc94723c */ /* 0x080ff00000081090 */
[-C--:B----4-:R-:W-:Y:S01]  /*71d70*/  HMMA.1688.F32.TF32 R144, R216, R36.reuse, R140 ;  /* 0x00000024d890723c */ /* 0x090fe2000008108c */
[----:B------:R4:W-:Y:S04]  /*71d80*/  STL.64 [R1+0x2880], R160 ;  /* 0x002880a001007387 */ /* 0x0009e80000100a00 */
[----:B------:R1:W-:Y:S04]  /*71d90*/  STL.64 [R1+0x2888], R162 ;  /* 0x002888a201007387 */ /* 0x0003e80000100a00 */
[----:B------:R1:W-:Y:S04]  /*71da0*/  STL.64 [R1+0x2830], R156 ;  /* 0x0028309c01007387 */ /* 0x0003e80000100a00 */
[----:B------:R1:W-:Y:S04]  /*71db0*/  STL.64 [R1+0x2838], R158 ;  /* 0x0028389e01007387 */ /* 0x0003e80000100a00 */
[----:B------:R1:W-:Y:S04]  /*71dc0*/  STL.64 [R1+0x2710], R152 ;  /* 0x0027109801007387 */ /* 0x0003e80000100a00 */
[----:B------:R1:W-:Y:S04]  /*71dd0*/  STL.64 [R1+0x2718], R154 ;  /* 0x0027189a01007387 */ /* 0x0003e80000100a00 */
[----:B------:R1:W-:Y:S04]  /*71de0*/  STL.64 [R1+0x2620], R148 ;  /* 0x0026209401007387 */ /* 0x0003e80000100a00 */
[----:B------:R1:W-:Y:S01]  /*71df0*/  STL.64 [R1+0x2628], R150 ;  /* 0x0026289601007387 */ /* 0x0003e20000100a00 */
[-C--:B------:R-:W-:Y:S03]  /*71e00*/  HMMA.1688.F32.TF32 R140, R212, R36.reuse, R8 ;  /* 0x00000024d48c723c */ /* 0x080fe60000081008 */
[----:B------:R-:W3:Y:S04]  /*71e10*/  LDL.LU.64 R8, [R1+0x220] ;  /* 0x0002200001087983 */ /* 0x000ee80000300a00 */
[----:B------:R1:W-:Y:S04]  /*71e20*/  STL.64 [R1+0x24a0], R144 ;  /* 0x0024a09001007387 */ /* 0x0003e80000100a00 */
[----:B------:R1:W-:Y:S04]  /*71e30*/  STL.64 [R1+0x24a8], R146 ;  /* 0x0024a89201007387 */ /* 0x0003e80000100a00 */
[----:B------:R-:W3:Y:S08]  /*71e40*/  LDL.LU.64 R10, [R1+0x228] ;  /* 0x00022800010a7983 */ /* 0x000ef00000300a00 */
[----:B------:R1:W-:Y:S04]  /*71e50*/  STL.64 [R1+0x2400], R140 ;  /* 0x0024008c01007387 */ /* 0x0003e80000100a00 */
[----:B------:R1:W-:Y:S04]  /*71e60*/  STL.64 [R1+0x2408], R142 ;  /* 0x0024088e01007387 */ /* 0x0003e80000100a00 */
[----:B------:R-:W3:Y:S04]  /*71e70*/  LDL.LU.64 R164, [R1+0x1d0] ;  /* 0x0001d00001a47983 */ /* 0x000ee80000300a00 */
[----:B------:R-:W3:Y:S04]  /*71e80*/  LDL.LU.64 R166, [R1+0x1d8] ;  /* 0x0001d80001a67983 */ /* 0x000ee80000300a00 */
[----:B----4-:R-:W3:Y:S04]  /*71e90*/  LDL.LU.64 R160, [R1+0x120] ;  /* 0x0001200001a07983 */ /* 0x010ee80000300a00 */
[----:B-1----:R-:W3:Y:S04]  /*71ea0*/  LDL.LU.64 R162, [R1+0x128] ;  /* 0x0001280001a27983 */ /* 0x002ee80000300a00 */
[----:B------:R-:W3:Y:S04]  /*71eb0*/  LDL.LU.64 R156, [R1+0x160] ;  /* 0x00016000019c7983 */ /* 0x000ee80000300a00 */
[----:B------:R-:W3:Y:S04]  /*71ec0*/  LDL.LU.64 R158, [R1+0x168] ;  /* 0x00016800019e7983 */ /* 0x000ee80000300a00 */
[----:B------:R-:W3:Y:S04]  /*71ed0*/  LDL.LU.64 R152, [R1+0x130] ;  /* 0x0001300001987983 */ /* 0x000ee80000300a00 */
[----:B------:R-:W3:Y:S04]  /*71ee0*/  LDL.LU.64 R154, [R1+0x138] ;  /* 0x00013800019a7983 */ /* 0x000ee80000300a00 */
[----:B------:R-:W3:Y:S04]  /*71ef0*/  LDL.LU.64 R148, [R1+0x2730] ;  /* 0x0027300001947983 */ /* 0x000ee80000300a00 */
[----:B------:R-:W3:Y:S01]  /*71f00*/  LDL.LU.64 R150, [R1+0x2738] ;  /* 0x0027380001967983 */ /* 0x000ee20000300a00 */
[-C--:B--2---:R-:W-:Y:S11]  /*71f10*/  HMMA.1688.F32.TF32 R112, R208, R36.reuse, R112 ;  /* 0x00000024d070723c */ /* 0x084ff60000081070 */
[----:B------:R-:W-:Y:S11]  /*71f20*/  @!UPT UIADD3 URZ, URZ, URZ, URZ ;  /* 0x0000003f3f3ff290 */ /* 0x000ff6000fffe03f */
[----:B------:R-:W-:Y:S01]  /*71f30*/  @!UPT UIADD3 URZ, URZ, URZ, URZ ;  /* 0x0000003f3f3ff290 */ /* 0x000fe2000fffe03f */
[----:B------:R1:W-:Y:S04]  /*71f40*/  STL.64 [R1+0x2370], R112 ;  /* 0x0023707001007387 */ /* 0x0003e80000100a00 */
[----:B------:R2:W-:Y:S04]  /*71f50*/  STL.64 [R1+0x2378], R114 ;  /* 0x0023787201007387 */ /* 0x0005e80000100a00 */
[----:B------:R-:W4:Y:S04]  /*71f60*/  LDL.LU.64 R144, [R1+0x1690] ;  /* 0x0016900001907983 */ /* 0x000f280000300a00 */
[----:B------:R-:W4:Y:S04]  /*71f70*/  LDL.LU.64 R146, [R1+0x1698] ;  /* 0x0016980001927983 */ /* 0x000f280000300a00 */
[----:B------:R-:W4:Y:S04]  /*71f80*/  LDL.LU.64 R140, [R1+0x2420] ;  /* 0x00242000018c7983 */ /* 0x000f280000300a00 */
[----:B------:R-:W4:Y:S04]  /*71f90*/  LDL.LU.64 R142, [R1+0x2428] ;  /* 0x00242800018e7983 */ /* 0x000f280000300a00 */
[----:B-1----:R-:W4:Y:S04]  /*71fa0*/  LDL.LU.64 R112, [R1+0x1440] ;  /* 0x0014400001707983 */ /* 0x002f280000300a00 */
[----:B--2---:R-:W2:Y:S01]  /*71fb0*/  LDL.LU.64 R114, [R1+0x1448] ;  /* 0x0014480001727983 */ /* 0x004ea20000300a00 */
[-C--:B---3--:R-:W-:Y:S03]  /*71fc0*/  HMMA.1688.F32.TF32 R168, R204, R36.reuse, R8 ;  /* 0x00000024cca8723c */ /* 0x088fe60000081008 */
[----:B------:R-:W2:Y:S04]  /*71fd0*/  LDL.LU.64 R8, [R1+0x21f0] ;  /* 0x0021f00001087983 */ /* 0x000ea80000300a00 */
[----:B------:R-:W2:Y:S01]  /*71fe0*/  LDL.LU.64 R10, [R1+0x21f8] ;  /* 0x0021f800010a7983 */ /* 0x000ea20000300a00 */
[-C--:B-----5:R-:W-:Y:S08]  /*71ff0*/  HMMA.1688.F32.TF32 R28, R188, R36.reuse, R28 ;  /* 0x00000024bc1c723c */ /* 0x0a0ff0000008101c */
[-C--:B------:R-:W-:Y:S08]  /*72000*/  HMMA.1688.F32.TF32 R164, R200, R36.reuse, R164 ;  /* 0x00000024c8a4723c */ /* 0x080ff000000810a4 */
[-C--:B------:R-:W-:Y:S08]  /*72010*/  HMMA.1688.F32.TF32 R160, R196, R36.reuse, R160 ;  /* 0x00000024c4a0723c */ /* 0x080ff000000810a0 */
[-C--:B------:R-:W-:Y:S08]  /*72020*/  HMMA.1688.F32.TF32 R156, R192, R36.reuse, R156 ;  /* 0x00000024c09c723c */ /* 0x080ff0000008109c */
[-C--:B------:R-:W-:Y:S08]  /*72030*/  HMMA.1688.F32.TF32 R152, R184, R36.reuse, R152 ;  /* 0x00000024b898723c */ /* 0x080ff00000081098 */
[----:B------:R-:W-:Y:S01]  /*72040*/  HMMA.1688.F32.TF32 R24, R180, R36, R24 ;  /* 0x00000024b418723c */ /* 0x000fe20000081018 */
[----:B------:R-:W-:Y:S04]  /*72050*/  STL.64 [R1+0x22e0], R168 ;  /* 0x0022e0a801007387 */ /* 0x000fe80000100a00 */
[----:B------:R-:W-:Y:S04]  /*72060*/  STL.64 [R1+0x22e8], R170 ;  /* 0x0022e8aa01007387 */ /* 0x000fe80000100a00 */
[----:B------:R-:W-:Y:S04]  /*72070*/  STL.64 [R1+0x2180], R164 ;  /* 0x002180a401007387 */ /* 0x000fe80000100a00 */
[----:B------:R-:W-:Y:S04]  /*72080*/  STL.64 [R1+0x2188], R166 ;  /* 0x002188a601007387 */ /* 0x000fe80000100a00 */
[----:B------:R-:W-:Y:S04]  /*72090*/  STL.64 [R1+0x20c0], R160 ;  /* 0x0020c0a001007387 */ /* 0x000fe80000100a00 */
[----:B------:R-:W-:Y:S04]  /*720a0*/  STL.64 [R1+0x20c8], R162 ;  /* 0x0020c8a201007387 */ /* 0x000fe80000100a00 */
[----:B------:R-:W-:Y:S04]  /*720b0*/  STL.64 [R1+0x20b0], R156 ;  /* 0x0020b09c01007387 */ /* 0x000fe80000100a00 */
[----:B------:R-:W-:Y:S01]  /*720c0*/  STL.64 [R1+0x20b8], R158 ;  /* 0x0020b89e01007387 */ /* 0x000fe20000100a00 */
[----:B------:R-:W-:-:S03]  /*720d0*/  IMAD.MOV.U32 R37, RZ, RZ, R26 ;  /* 0x000000ffff257224 */ /* 0x000fc600078e001a */
[----:B------:R-:W-:Y:S01]  /*720e0*/  STL.64 [R1+0x290], R28 ;  /* 0x0002901c01007387 */ /* 0x000fe20000100a00 */
[----:B------:R-:W-:-:S03]  /*720f0*/  IMAD.MOV.U32 R36, RZ, RZ, R27 ;  /* 0x000000ffff247224 */ /* 0x000fc600078e001b */
[----:B------:R-:W-:Y:S04]  /*72100*/  STL.64 [R1+0x298], R30 ;  /* 0x0002981e01007387 */ /* 0x000fe80000100a00 */
[----:B------:R-:W-:Y:S04]  /*72110*/  STL.64 [R1+0x220], R152 ;  /* 0x0002209801007387 */ /* 0x000fe80000100a00 */
[----:B------:R1:W-:Y:S02]  /*72120*/  STL.64 [R1+0x1d0], R24 ;  /* 0x0001d01801007387 */ /* 0x0003e40000100a00 */
[-C--:B-1----:R-:W-:Y:S11]  /*72130*/  HMMA.1688.F32.TF32 R24, R240, R32.reuse, R148 ;  /* 0x00000020f018723c */ /* 0x082ff60000081094 */
[----:B------:R-:W-:Y:S11]  /*72140*/  @!UPT UIADD3 URZ, URZ, URZ, URZ ;  /* 0x0000003f3f3ff290 */ /* 0x000ff6000fffe03f */
[----:B------:R-:W-:Y:S01]  /*72150*/  @!UPT UIADD3 URZ, URZ, URZ, URZ ;  /* 0x0000003f3f3ff290 */ /* 0x000fe2000fffe03f */
[----:B------:R-:W-:Y:S04]  /*72160*/  STL.64 [R1+0x2840], R24 ;  /* 0x0028401801007387 */ /* 0x000fe80000100a00 */
[----:B------:R-:W-:Y:S01]  /*72170*/  STL.64 [R1+0x2848], R26 ;  /* 0x0028481a01007387 */ /* 0x000fe20000100a00 */
[-C--:B----4-:R-:W-:Y:S08]  /*72180*/  HMMA.1688.F32.TF32 R28, R236, R32.reuse, R144 ;  /* 0x00000020ec1c723c */ /* 0x090ff00000081090 */
[-C--:B------:R-:W-:Y:S11]  /*72190*/  HMMA.1688.F32.TF32 R140, R232, R32.reuse, R140 ;  /* 0x00000020e88c723c */ /* 0x080ff6000008108c */
[----:B------:R-:W-:Y:S04]  /*721a0*/  @!UPT UIADD3 URZ, URZ, URZ, URZ ;  /* 0x0000003f3f3ff290 */ /* 0x000fe8000fffe03f */
[----:B------:R1:W-:Y:S04]  /*721b0*/  STL.64 [R1+0x2730], R28 ;  /* 0x0027301c01007387 */ /* 0x0003e80000100a00 */
[----:B------:R4:W-:Y:S04]  /*721c0*/  STL.64 [R1+0x2738], R30 ;  /* 0x0027381e01007387 */ /* 0x0009e80000100a00 */
[----:B-1----:R-:W3:Y:S04]  /*721d0*/  LDL.LU.64 R28, [R1+0x10a0] ;  /* 0x0010a000011c7983 */ /* 0x002ee80000300a00 */
[----:B------:R-:W-:Y:S04]  /*721e0*/  STL.64 [R1+0x2650], R140 ;  /* 0x0026508c01007387 */ /* 0x000fe80000100a00 */
[----:B------:R-:W-:Y:S04]  /*721f0*/  STL.64 [R1+0x2658], R142 ;  /* 0x0026588e01007387 */ /* 0x000fe80000100a00 */
[----:B----4-:R-:W3:Y:S01]  /*72200*/  LDL.LU.64 R30, [R1+0x10a8] ;  /* 0x0010a800011e7983 */ /* 0x010ee20000300a00 */
[-C--:B--2---:R-:W-:Y:S11]  /*72210*/  HMMA.1688.F32.TF32 R24, R228, R32.reuse, R112 ;  /* 0x00000020e418723c */ /* 0x084ff60000081070 */
[----:B------:R-:W-:Y:S11]  /*72220*/  @!UPT UIADD3 URZ, URZ, URZ, URZ ;  /* 0x0000003f3f3ff290 */ /* 0x000ff6000fffe03f */
[----:B------:R-:W-:Y:S01]  /*72230*/  @!UPT UIADD3 URZ, URZ, URZ, URZ ;  /* 0x0000003f3f3ff290 */ /* 0x000fe2000fffe03f */
[----:B------:R1:W-:Y:S04]  /*72240*/  STL.64 [R1+0x2570], R24 ;  /* 0x0025701801007387 */ /* 0x0003e80000100a00 */
[----:B------:R2:W-:Y:S04]  /*72250*/  STL.64 [R1+0x2578], R26 ;  /* 0x0025781a01007387 */ /* 0x0005e80000100a00 */
[----:B-1----:R-:W4:Y:S04]  /*72260*/  LDL.LU.64 R24, [R1+0x1f80] ;  /* 0x001f800001187983 */ /* 0x002f280000300a00 */
[----:B--2---:R-:W4:Y:S01]  /*72270*/  LDL.LU.64 R26, [R1+0x1f88] ;  /* 0x001f8800011a7983 */ /* 0x004f220000300a00 */
[----:B------:R-:W-:Y:S01]  /*72280*/  HMMA.1688.F32.TF32 R8, R224, R32, R8 ;  /* 0x00000020e008723c */ /* 0x000fe20000081008 */
[----:B------:R-:W-:-:S02]  /*72290*/  IMAD.MOV.U32 R38, RZ, RZ, R154 ;  /* 0x000000ffff267224 */ /* 0x000fc400078e009a */
[----:B------:R-:W-:Y:S11]  /*722a0*/  IMAD.MOV.U32 R39, RZ, RZ, R155 ;  /* 0x000000ffff277224 */ /* 0x000ff600078e009b */
[----:B------:R-:W-:Y:S09]  /*722b0*/  @!UPT UIADD3 URZ, URZ, URZ, URZ ;  /* 0x0000003f3f3ff290 */ /* 0x000ff2000fffe03f */
[----:B------:R1:W-:Y:S04]  /*722c0*/  STL.64 [R1+0x24c0], R8 ;  /* 0x0024c00801007387 */ /* 0x0003e80000100a00 */
        /* <DEDUP_REMOVED lines=17> */
[----:B-1----:R-:W4:Y:S04]  /*723e0*/  LDL.LU.64 R8, [R1+0x100] ;  /* 0x0001000001087983 */ /* 0x002f280000300a00 */
[----:B--2---:R-:W2:Y:S01]  /*723f0*/  LDL.LU.64 R10, [R1+0x108] ;  /* 0x00010800010a7983 */ /* 0x004ea20000300a00 */
[-C--:B---3--:R-:W-:Y:S03]  /*72400*/  HMMA.1688.F32.TF32 R168, R220, R32.reuse, R28 ;  /* 0x00000020dca8723c */ /* 0x088fe6000008101c */
[----:B------:R-:W1:Y:S04]  /*72410*/  LDSM.16.M88.4 R28, [R3+0x800] ;  /* 0x00080000031c783b */ /* 0x000e680000000200 */
[----:B-1----:R-:W-:Y:S11]  /*72420*/  STL [R1+0x9bd4], R30 ;  /* 0x009bd41e01007387 */ /* 0x002ff60000100800 */
[----:B------:R-:W-:Y:S05]  /*72430*/  @!UPT UIADD3 URZ, URZ, URZ, URZ ;  /* 0x0000003f3f3ff290 */ /* 0x000fea000fffe03f */
[----:B------:R-:W-:Y:S04]  /*72440*/  STL.64 [R1+0x2420], R168 ;  /* 0x002420a801007387 */ /* 0x000fe80000100a00 */
[----:B------:R4:W-:Y:S02]  /*72450*/  STL.64 [R1+0x2428], R170 ;  /* 0x002428aa01007387 */ /* 0x0009e40000100a00 */
[-C--:B----4-:R-:W-:Y:S02]  /*72460*/  HMMA.1688.F32.TF32 R168, R216, R32.reuse, R24 ;  /* 0x00000020d8a8723c */ /* 0x090fe40000081018 */
[----:B------:R-:W1:Y:S06]  /*72470*/  LDSM.16.M88.4 R24, [R3+0xc00] ;  /* 0x000c00000318783b */ /* 0x000e6c0000000200 */
[-C--:B------:R-:W-:Y:S08]  /*72480*/  HMMA.1688.F32.TF32 R164, R212, R32.reuse, R164 ;  /* 0x00000020d4a4723c */ /* 0x080ff000000810a4 */
[-C--:B------:R-:W-:Y:S08]  /*72490*/  HMMA.1688.F32.TF32 R160, R208, R32.reuse, R160 ;  /* 0x00000020d0a0723c */ /* 0x080ff000000810a0 */
[-C--:B------:R-:W-:Y:S08]  /*724a0*/  HMMA.1688.F32.TF32 R156, R204, R32.reuse, R156 ;  /* 0x00000020cc9c723c */ /* 0x080ff0000008109c */
[-C--:B------:R-:W-:Y:S08]  /*724b0*/  HMMA.1688.F32.TF32 R152, R200, R32.reuse, R152 ;  /* 0x00000020c898723c */ /* 0x080ff00000081098 */
[-C--:B------:R-:W-:Y:S08]  /*724c0*/  HMMA.1688.F32.TF32 R148, R196, R32.reuse, R148 ;  /* 0x00000020c494723c */ /* 0x080ff00000081094 */
[-C--:B------:R-:W-:Y:S01]  /*724d0*/  HMMA.1688.F32.TF32 R144, R192, R32.reuse, R144 ;  /* 0x00000020c090723c */ /* 0x080fe20000081090 */
[----:B------:R-:W-:Y:S07]  /*724e0*/  STL [R1+0x9bd0], R31 ;  /* 0x009bd01f01007387 */ /* 0x000fee0000100800 */
[-C--:B------:R-:W-:Y:S01]  /*724f0*/  HMMA.1688.F32.TF32 R140, R188, R32.reuse, R140 ;  /* 0x00000020bc8c723c */ /* 0x080fe2000008108c */
[----:B-1----:R-:W-:Y:S07]  /*72500*/  STL [R1+0x9bc4], R26 ;  /* 0x009bc41a01007387 */ /* 0x002fee0000100800 */
[-C--:B------:R-:W-:Y:S01]  /*72510*/  HMMA.1688.F32.TF32 R112, R184, R32.reuse, R112 ;  /* 0x00000020b870723c */ /* 0x080fe20000081070 */
[----:B------:R1:W-:Y:S04]  /*72520*/  STL.64 [R1+0x2390], R168 ;  /* 0x002390a801007387 */ /* 0x0003e80000100a00 */
[----:B------:R3:W-:Y:S04]  /*72530*/  STL.64 [R1+0x2398], R170 ;  /* 0x002398aa01007387 */ /* 0x0007e80000100a00 */
[----:B------:R-:W-:Y:S04]  /*72540*/  STL [R1+0x9bc0], R27 ;  /* 0x009bc01b01007387 */ /* 0x000fe80000100800 */
[----:B------:R4:W-:Y:S04]  /*72550*/  STL.64 [R1+0x2300], R164 ;  /* 0x002300a401007387 */ /* 0x0009e80000100a00 */
        /* <DEDUP_REMOVED lines=8> */
[----:B--2---:R-:W-:Y:S03]  /*725e0*/  HMMA.1688.F32.TF32 R8, R180, R32, R8 ;  /* 0x00000020b408723c */ /* 0x004fe60000081008 */
[----:B------:R3:W-:Y:S04]  /*725f0*/  STL.64 [R1+0x378], R150 ;  /* 0x0003789601007387 */ /* 0x0007e80000100a00 */
[----:B------:R1:W-:Y:S04]  /*72600*/  STL.64 [R1+0x2f0], R144 ;  /* 0x0002f09001007387 */ /* 0x0003e80000100a00 */
[----:B------:R1:W-:Y:S04]  /*72610*/  STL.64 [R1+0x2f8], R146 ;  /* 0x0002f89201007387 */ /* 0x0003e80000100a00 */
[----:B------:R1:W-:Y:S04]  /*72620*/  STL.64 [R1+0x280], R140 ;  /* 0x0002808c01007387 */ /* 0x0003e80000100a00 */
[----:B------:R1:W-:Y:S04]  /*72630*/  STL.64 [R1+0x288], R142 ;  /* 0x0002888e01007387 */ /* 0x0003e80000100a00 */
[----:B------:R-:W2:Y:S04]  /*72640*/  LDL.LU.64 R244, [R1+0x28a0] ;  /* 0x0028a00001f47983 */ /* 0x000ea80000300a00 */
[----:B------:R1:W-:Y:S04]  /*72650*/  STL.64 [R1+0x1f0], R112 ;  /* 0x0001f07001007387 */ /* 0x0003e80000100a00 */
[----:B------:R1:W-:Y:S04]  /*72660*/  STL.64 [R1+0x1f8], R114 ;  /* 0x0001f87201007387 */ /* 0x0003e80000100a00 */
[----:B------:R-:W2:Y:S04]  /*72670*/  LDL.LU.64 R246, [R1+0x28a8] ;  /* 0x0028a80001f67983 */ /* 0x000ea80000300a00 */
[----:B------:R1:W-:Y:S04]  /*72680*/  STL.64 [R1+0x1a0], R8 ;  /* 0x0001a00801007387 */ /* 0x0003e80000100a00 */
[----:B------:R1:W-:Y:S04]  /*72690*/  STL.64 [R1+0x1a8], R10 ;  /* 0x0001a80a01007387 */ /* 0x0003e80000100a00 */
[----:B------:R-:W2:Y:S04]  /*726a0*/  LDL.LU.64 R176, [R1+0x1700] ;  /* 0x0017000001b07983 */ /* 0x000ea80000300a00 */
[----:B------:R-:W2:Y:S04]  /*726b0*/  LDL.LU.64 R178, [R1+0x1708] ;  /* 0x0017080001b27983 */ /* 0x000ea80000300a00 */
[----:B------:R-:W2:Y:S04]  /*726c0*/  LDL.LU.64 R172, [R1+0x24b0] ;  /* 0x0024b00001ac7983 */ /* 0x000ea80000300a00 */
[----:B------:R-:W2:Y:S04]  /*726d0*/  LDL.LU.64 R174, [R1+0x24b8] ;  /* 0x0024b80001ae7983 */ /* 0x000ea80000300a00 */
[----:B-1----:R-:W2:Y:S04]  /*726e0*/  LDL.LU.64 R168, [R1+0x1470] ;  /* 0x0014700001a87983 */ /* 0x002ea80000300a00 */
[----:B---3--:R-:W3:Y:S04]  /*726f0*/  LDL.LU.64 R170, [R1+0x1478] ;  /* 0x0014780001aa7983 */ /* 0x008ee80000300a00 */
[----:B----4-:R-:W4:Y:S04]  /*72700*/  LDL.LU.64 R164, [R1+0x2210] ;  /* 0x0022100001a47983 */ /* 0x010f280000300a00 */
        /* <DEDUP_REMOVED lines=17> */
[----:B------:R2:W-:Y:S02]  /*72820*/  STL.64 [R1+0x9be0], R34 ;  /* 0x009be02201007387 */ /* 0x0005e40000100a00 */
[-C--:B--2---:R-:W-:Y:S02]  /*72830*/  HMMA.1688.F32.TF32 R32, R240, R28.reuse, R244 ;  /* 0x0000001cf020723c */ /* 0x084fe400000810f4 */
[----:B------:R-:W-:Y:S06]  /*72840*/  LDSM.16.M88.4 R244, [R3+0x1400] ;  /* 0x0014000003f4783b */ /* 0x000fec0000000200 */
[-C--:B------:R-:W-:Y:S11]  /*72850*/  HMMA.1688.F32.TF32 R176, R236, R28.reuse, R176 ;  /* 0x0000001cecb0723c */ /* 0x080ff600000810b0 */
[----:B------:R-:W-:Y:S04]  /*72860*/  @!UPT UIADD3 URZ, URZ, URZ, URZ ;  /* 0x0000003f3f3ff290 */ /* 0x000fe8000fffe03f */
[----:B------:R-:W-:Y:S01]  /*72870*/  STL.64 [R1+0x2670], R32 ;  /* 0x0026702001007387 */ /* 0x000fe20000100a00 */
[-C--:B------:R-:W-:Y:S03]  /*72880*/  HMMA.1688.F32.TF32 R172, R232, R28.reuse, R172 ;  /* 0x0000001ce8ac723c */ /* 0x080fe600000810ac */
[----:B------:R3:W-:Y:S05]  /*72890*/  STL.64 [R1+0x2678], R34 ;  /* 0x0026782201007387 */ /* 0x0007ea0000100a00 */
[-C--:B---3--:R-:W-:Y:S01]  /*728a0*/  HMMA.1688.F32.TF32 R32, R228, R28.reuse, R168 ;  /* 0x0000001ce420723c */ /* 0x088fe200000810a8 */
[----:B------:R-:W-:Y:S04]  /*728b0*/  STL.64 [R1+0x25b0], R176 ;  /* 0x0025b0b001007387 */ /* 0x000fe80000100a00 */
[----:B------:R-:W-:Y:S03]  /*728c0*/  STL.64 [R1+0x25b8], R178 ;  /* 0x0025b8b201007387 */ /* 0x000fe60000100a00 */
[-C--:B----4-:R-:W-:Y:S07]  /*728d0*/  HMMA.1688.F32.TF32 R164, R224, R28.reuse, R164 ;  /* 0x0000001ce0a4723c */ /* 0x090fee00000810a4 */
[----:B------:R-:W-:Y:S04]  /*728e0*/  STL.64 [R1+0x2590], R172 ;  /* 0x002590ac01007387 */ /* 0x000fe80000100a00 */
[----:B------:R-:W-:Y:S01]  /*728f0*/  STL.64 [R1+0x2598], R174 ;  /* 0x002598ae01007387 */ /* 0x000fe20000100a00 */
[-C--:B------:R-:W-:Y:S03]  /*72900*/  HMMA.1688.F32.TF32 R160, R220, R28.reuse, R160 ;  /* 0x0000001cdca0723c */ /* 0x080fe600000810a0 */
[----:B------:R-:W-:Y:S04]  /*72910*/  STL.64 [R1+0x24e0], R32 ;  /* 0x0024e02001007387 */ /* 0x000fe80000100a00 */
[----:B------:R1:W-:Y:S01]  /*72920*/  STL.64 [R1+0x24e8], R34 ;  /* 0x0024e82201007387 */ /* 0x0003e20000100a00 */
[-C--:B------:R-:W-:Y:S08]  /*72930*/  HMMA.1688.F32.TF32 R152, R212, R28.reuse, R152 ;  /* 0x0000001cd498723c */ /* 0x080ff00000081098 */
[-C--:B-1----:R-:W-:Y:S01]  /*72940*/  HMMA.1688.F32.TF32 R32, R216, R28.reuse, R156 ;  /* 0x0000001cd820723c */ /* 0x082fe2000008109c */
[----:B------:R-:W-:Y:S04]  /*72950*/  STL.64 [R1+0x2440], R164 ;  /* 0x002440a401007387 */ /* 0x000fe80000100a00 */
[----:B------:R-:W-:Y:S04]  /*72960*/  STL.64 [R1+0x2448], R166 ;  /* 0x002448a601007387 */ /* 0x000fe80000100a00 */
[----:B------:R-:W-:Y:S04]  /*72970*/  STL.64 [R1+0x23b0], R160 ;  /* 0x0023b0a001007387 */ /* 0x000fe80000100a00 */
[----:B------:R-:W-:Y:S01]  /*72980*/  STL.64 [R1+0x23b8], R162 ;  /* 0x0023b8a201007387 */ /* 0x000fe20000100a00 */
[-C--:B------:R-:W-:Y:S09]  /*72990*/  HMMA.1688.F32.TF32 R148, R208, R28.reuse, R148 ;  /* 0x0000001cd094723c */ /* 0x080ff20000081094 */
[----:B------:R1:W-:Y:S04]  /*729a0*/  STL.64 [R1+0x2320], R32 ;  /* 0x0023202001007387 */ /* 0x0003e80000100a00 */
[----:B------:R2:W-:Y:S01]  /*729b0*/  STL.64 [R1+0x2328], R34 ;  /* 0x0023282201007387 */ /* 0x0005e20000100a00 */
[-C--:B------:R-:W-:Y:S03]  /*729c0*/  HMMA.1688.F32.TF32 R144, R204, R28.reuse, R144 ;  /* 0x0000001ccc90723c */ /* 0x080fe60000081090 */
[----:B-1----:R-:W3:Y:S04]  /*729d0*/  LDL.LU.64 R32, [R1+0x140] ;  /* 0x0001400001207983 */ /* 0x002ee80000300a00 */
[----:B------:R1:W-:Y:S04]  /*729e0*/  STL.64 [R1+0x2230], R152 ;  /* 0x0022309801007387 */ /* 0x0003e80000100a00 */
[----:B------:R4:W-:Y:S04]  /*729f0*/  STL.64 [R1+0x2238], R154 ;  /* 0x0022389a01007387 */ /* 0x0009e80000100a00 */
[----:B--2---:R-:W3:Y:S01]  /*72a00*/  LDL.LU.64 R34, [R1+0x148] ;  /* 0x0001480001227983 */ /* 0x004ee20000300a00 */
[-C--:B------:R-:W-:Y:S03]  /*72a10*/  HMMA.1688.F32.TF32 R140, R200, R28.reuse, R140 ;  /* 0x0000001cc88c723c */ /* 0x080fe6000008108c */
[----:B------:R2:W-:Y:S04]  /*72a20*/  STL.64 [R1+0x21b0], R148 ;  /* 0x0021b09401007387 */ /* 0x0005e80000100a00 */
[----:B------:R1:W-:Y:S04]  /*72a30*/  STL.64 [R1+0x21b8], R150 ;  /* 0x0021b89601007387 */ /* 0x0003e80000100a00 */
[----:B------:R2:W-:Y:S04]  /*72a40*/  STL.64 [R1+0x2130], R144 ;  /* 0x0021309001007387 */ /* 0x0005e80000100a00 */
[----:B------:R2:W-:Y:S04]  /*72a50*/  STL.64 [R1+0x2138], R146 ;  /* 0x0021389201007387 */ /* 0x0005e80000100a00 */
[----:B-1----:R-:W3:Y:S01]  /*72a60*/  LDL.LU.64 R152, [R1+0x190] ;  /* 0x0001900001987983 */ /* 0x002ee20000300a00 */
[-C--:B------:R-:W-:Y:S03]  /*72a70*/  HMMA.1688.F32.TF32 R112, R196, R28.reuse, R112 ;  /* 0x0000001cc470723c */ /* 0x080fe60000081070 */
[----:B------:R1:W-:Y:S04]  /*72a80*/  STL.64 [R1+0x20e0], R140 ;  /* 0x0020e08c01007387 */ /* 0x0003e80000100a00 */
[----:B------:R1:W-:Y:S04]  /*72a90*/  STL.64 [R1+0x20e8], R142 ;  /* 0x0020e88e01007387 */ /* 0x0003e80000100a00 */
[----:B----4-:R-:W4:Y:S01]  /*72aa0*/  LDL.LU.64 R154, [R1+0x198] ;  /* 0x00019800019a7983 */ /* 0x010f220000300a00 */
[-C--:B------:R-:W-:Y:S11]  /*72ab0*/  HMMA.1688.F32.TF32 R8, R192, R28.reuse, R8 ;  /* 0x0000001cc008723c */ /* 0x080ff60000081008 */
[----:B------:R1:W-:Y:S04]  /*72ac0*/  STL.64 [R1+0x360], R112 ;  /* 0x0003607001007387 */ /* 0x0003e80000100a00 */
[----:B------:R1:W-:Y:S04]  /*72ad0*/  STL.64 [R1+0x368], R114 ;  /* 0x0003687201007387 */ /* 0x0003e80000100a00 */
[----:B--2---:R-:W2:Y:S04]  /*72ae0*/  LDL.LU.64 R148, [R1+0x28d0] ;  /* 0x0028d00001947983 */ /* 0x004ea80000300a00 */
[----:B------:R-:W2:Y:S04]  /*72af0*/  LDL.LU.64 R150, [R1+0x28d8] ;  /* 0x0028d80001967983 */ /* 0x000ea80000300a00 */
[----:B------:R1:W-:Y:S04]  /*72b00*/  STL.64 [R1+0x2e0], R8 ;  /* 0x0002e00801007387 */ /* 0x0003e80000100a00 */
[----:B------:R1:W-:Y:S04]  /*72b10*/  STL.64 [R1+0x2e8], R10 ;  /* 0x0002e80a01007387 */ /* 0x0003e80000100a00 */
[----:B------:R-:W2:Y:S04]  /*72b20*/  LDL.LU.64 R144, [R1+0x16f0] ;  /* 0x0016f00001907983 */ /* 0x000ea80000300a00 */
[----:B------:R-:W2:Y:S04]  /*72b30*/  LDL.LU.64 R146, [R1+0x16f8] ;  /* 0x0016f80001927983 */ /* 0x000ea80000300a00 */
[----:B-1----:R-:W2:Y:S04]  /*72b40*/  LDL.LU.64 R140, [R1+0x24d0] ;  /* 0x0024d000018c7983 */ /* 0x002ea80000300a00 */
[----:B------:R-:W2:Y:S04]  /*72b50*/  LDL.LU.64 R142, [R1+0x24d8] ;  /* 0x0024d800018e7983 */ /* 0x000ea80000300a00 */
[----:B------:R-:W2:Y:S04]  /*72b60*/  LDL.LU.64 R112, [R1+0x1460] ;  /* 0x0014600001707983 */ /* 0x000ea80000300a00 */
[----:B------:R-:W2:Y:S04]  /*72b70*/  LDL.LU.64 R114, [R1+0x1468] ;  /* 0x0014680001727983 */ /* 0x000ea80000300a00 */
[----:B------:R-:W2:Y:S04]  /*72b80*/  LDL.LU.64 R8, [R1+0x2240] ;  /* 0x0022400001087983 */ /* 0x000ea80000300a00 */
[----:B------:R-:W2:Y:S01]  /*72b90*/  LDL.LU.64 R10, [R1+0x2248] ;  /* 0x00224800010a7983 */ /* 0x000ea20000300a00 */
[-C--:B------:R-:W-:Y:S08]  /*72ba0*/  HMMA.1688.F32.TF32 R20, R180, R28.reuse, R20 ;  /* 0x0000001cb414723c */ /* 0x080ff00000081014 */
[-C--:B---3--:R-:W-:Y:S11]  /*72bb0*/  HMMA.1688.F32.TF32 R32, R188, R28.reuse, R32 ;  /* 0x0000001cbc20723c */ /* 0x088ff60000081020 */
[----:B------:R-:W-:Y:S11]  /*72bc0*/  @!UPT UIADD3 URZ, URZ, URZ, URZ ;  /* 0x0000003f3f3ff290 */ /* 0x000ff6000fffe03f */
[----:B------:R-:W-:Y:S01]  /*72bd0*/  @!UPT UIADD3 URZ, URZ, URZ, URZ ;  /* 0x0000003f3f3ff290 */ /* 0x000fe2000fffe03f */
[----:B------:R1:W-:Y:S01]  /*72be0*/  STL.64 [R1+0x270], R32 ;  /* 0x0002702001007387 */ /* 0x0003e20000100a00 */
[----:B------:R-:W-:Y:S01]  /*72bf0*/  IMAD.MOV.U32 R30, RZ, RZ, R34 ;  /* 0x000000ffff1e7224 */ /* 0x000fe200078e0022 */
[----:B------:R-:W-:Y:S02]  /*72c00*/  MOV R31, R35 ;  /* 0x00000023001f7202 */ /* 0x000fe40000000f00 */
[----:B-1----:R-:W3:Y:S04]  /*72c10*/  LDL.LU.64 R32, [R1+0x10c0] ;  /* 0x0010c00001207983 */ /* 0x002ee80000300a00 */
[----:B------:R-:W3:Y:S01]  /*72c20*/  LDL.LU.64 R34, [R1+0x10c8] ;  /* 0x0010c80001227983 */ /* 0x000ee20000300a00 */
[----:B----4-:R-:W-:Y:S03]  /*72c30*/  HMMA.1688.F32.TF32 R152, R184, R28, R152 ;  /* 0x0000001cb898723c */ /* 0x010fe60000081098 */
[----:B------:R1:W-:Y:S04]  /*72c40*/  STL [R1+0x9bdc], R31 ;  /* 0x009bdc1f01007387 */ /* 0x0003e80000100800 */
[----:B------:R4:W-:Y:S01]  /*72c50*/  STL [R1+0x9bd8], R30 ;  /* 0x009bd81e01007387 */ /* 0x0009e20000100800 */
[----:B------:R-:W-:-:S02]  /*72c60*/  IMAD.MOV.U32 R29, RZ, RZ, R22 ;  /* 0x000000ffff1d7224 */ /* 0x000fc400078e0016 */
[----:B------:R-:W-:Y:S02]  /*72c70*/  IMAD.MOV.U32 R28, RZ, RZ, R23 ;  /* 0x000000ffff1c7224 */ /* 0x000fe400078e0017 */
[----:B-1----:R-:W-:Y:S02]  /*72c80*/  IMAD.MOV.U32 R31, RZ, RZ, R20 ;  /* 0x000000ffff1f7224 */ /* 0x002fe400078e0014 */
[----:B----4-:R-:W-:-:S09]  /*72c90*/  IMAD.MOV.U32 R30, RZ, RZ, R21 ;  /* 0x000000ffff1e7224 */ /* 0x010fd200078e0015 */
[----:B------:R-:W-:Y:S04]  /*72ca0*/  STL.64 [R1+0x1e0], R152 ;  /* 0x0001e09801007387 */ /* 0x000fe80000100a00 */
[----:B------:R-:W-:Y:S04]  /*72cb0*/  STL.64 [R1+0x1e8], R154 ;  /* 0x0001e89a01007387 */ /* 0x000fe80000100a00 */
[----:B------:R-:W-:Y:S04]  /*72cc0*/  STL.64 [R1+0x9bf0], R30 ;  /* 0x009bf01e01007387 */ /* 0x000fe80000100a00 */
[----:B------:R2:W-:Y:S02]  /*72cd0*/  STL.64 [R1+0x9be8], R28 ;  /* 0x009be81c01007387 */ /* 0x0005e40000100a00 */
[-C--:B--2---:R-:W-:Y:S08]  /*72ce0*/  HMMA.1688.F32.TF32 R28, R240, R24.reuse, R148 ;  /* 0x00000018f01c723c */ /* 0x084ff00000081094 */
[-C--:B------:R-:W-:Y:S08]  /*72cf0*/  HMMA.1688.F32.TF32 R20, R236, R24.reuse, R144 ;  /* 0x00000018ec14723c */ /* 0x080ff00000081090 */
[-C--:B------:R-:W-:Y:S07]  /*72d00*/  HMMA.1688.F32.TF32 R140, R232, R24.reuse, R140 ;  /* 0x00000018e88c723c */ /* 0x080fee000008108c */
[----:B------:R-:W-:Y:S04]  /*72d10*/  STL.64 [R1+0x25e0], R28 ;  /* 0x0025e01c01007387 */ /* 0x000fe80000100a00 */
[----:B------:R1:W-:Y:S02]  /*72d20*/  STL.64 [R1+0x25e8], R30 ;  /* 0x0025e81e01007387 */ /* 0x0003e40000100a00 */
[-C--:B-1----:R-:W-:Y:S02]  /*72d30*/  HMMA.1688.F32.TF32 R28, R228, R24.reuse, R112 ;  /* 0x00000018e41c723c */ /* 0x082fe40000081070 */
[----:B------:R-:W-:Y:S04]  /*72d40*/  STL.64 [R1+0x2520], R20 ;  /* 0x0025201401007387 */ /* 0x000fe80000100a00 */
[----:B------:R1:W-:Y:S04]  /*72d50*/  STL.64 [R1+0x2528], R22 ;  /* 0x0025281601007387 */ /* 0x0003e80000100a00 */
[----:B------:R-:W-:Y:S04]  /*72d60*/  STL.64 [R1+0x2500], R140 ;  /* 0x0025008c01007387 */ /* 0x000fe80000100a00 */
[----:B------:R-:W-:Y:S01]  /*72d70*/  STL.64 [R1+0x2508], R142 ;  /* 0x0025088e01007387 */ /* 0x000fe20000100a00 */
[-C--:B-1----:R-:W-:Y:S03]  /*72d80*/  HMMA.1688.F32.TF32 R20, R224, R24.reuse, R8 ;  /* 0x00000018e014723c */ /* 0x082fe60000081008 */
[----:B------:R-:W2:Y:S05]  /*72d90*/  LDL.LU.64 R8, [R1+0x1fc0] ;  /* 0x001fc00001087983 */ /* 0x000eaa0000300a00 */
[----:B------:R-:W-:Y:S04]  /*72da0*/  STL.64 [R1+0x2460], R28 ;  /* 0x0024601c01007387 */ /* 0x000fe80000100a00 */
[----:B------:R-:W-:Y:S04]  /*72db0*/  STL.64 [R1+0x2468], R30 ;  /* 0x0024681e01007387 */ /* 0x000fe80000100a00 */
[----:B------:R-:W2:Y:S07]  /*72dc0*/  LDL.LU.64 R10, [R1+0x1fc8] ;  /* 0x001fc800010a7983 */ /* 0x000eae0000300a00 */
[----:B------:R-:W-:Y:S04]  /*72dd0*/  STL.64 [R1+0x23c0], R20 ;  /* 0x0023c01401007387 */ /* 0x000fe80000100a00 */
[----:B------:R3:W-:Y:S04]  /*72de0*/  STL.64 [R1+0x23c8], R22 ;  /* 0x0023c81601007387 */ /* 0x0007e80000100a00 */
[----:B------:R-:W4:Y:S04]  /*72df0*/  LDL.LU.64 R156, [R1+0x450] ;  /* 0x00045000019c7983 */ /* 0x000f280000300a00 */
[----:B------:R-:W4:Y:S01]  /*72e00*/  LDL.LU.64 R158, [R1+0x458] ;  /* 0x00045800019e7983 */ /* 0x000f220000300a00 */
[-C--:B---3--:R-:W-:Y:S11]  /*72e10*/  HMMA.1688.F32.TF32 R20, R220, R24.reuse, R32 ;  /* 0x00000018dc14723c */ /* 0x088ff60000081020 */
[----:B------:R-:W-:Y:S11]  /*72e20*/  @!UPT UIADD3 URZ, URZ, URZ, URZ ;  /* 0x0000003f3f3ff290 */ /* 0x000ff6000fffe03f */
[----:B------:R-:W-:Y:S01]  /*72e30*/  @!UPT UIADD3 URZ, URZ, URZ, URZ ;  /* 0x0000003f3f3ff290 */ /* 0x000fe2000fffe03f */
[----:B------:R-:W-:Y:S04]  /*72e40*/  STL.64 [R1+0x2330], R20 ;  /* 0x0023301401007387 */ /* 0x000fe80000100a00 */
[----:B------:R-:W-:Y:S04]  /*72e50*/  STL.64 [R1+0x2338], R22 ;  /* 0x0023381601007387 */ /* 0x000fe80000100a00 */
        /* <DEDUP_REMOVED lines=12> */
[----:B------:R-:W1:Y:S04]  /*72f20*/  LDSM.16.M88.4 R20, [R3+0x1000] ;  /* 0x001000000314783b */ /* 0x000e680000000200 */
[----:B------:R-:W3:Y:S04]  /*72f30*/  LDL.LU.64 R28, [R1+0x240] ;  /* 0x00024000011c7983 */ /* 0x000ee80000300a00 */
[----:B------:R-:W3:Y:S01]  /*72f40*/  LDL.LU.64 R30, [R1+0x248] ;  /* 0x00024800011e7983 */ /* 0x000ee20000300a00 */
[-C--:B--2---:R-:W-:Y:S03]  /*72f50*/  HMMA.1688.F32.TF32 R160, R216, R24.reuse, R8 ;  /* 0x00000018d8a0723c */ /* 0x084fe60000081008 */
[----:B-1----:R-:W-:Y:S04]  /*72f60*/  STL [R1+0x9bbc], R22 ;  /* 0x009bbc1601007387 */ /* 0x002fe80000100800 */
[----:B------:R-:W-:Y:S04]  /*72f70*/  STL [R1+0x9bb8], R23 ;  /* 0x009bb81701007387 */ /* 0x000fe80000100800 */
[----:B------:R-:W3:Y:S04]  /*72f80*/  LDL.LU.64 R8, [R1+0xe0] ;  /* 0x0000e00001087983 */ /* 0x000ee80000300a00 */
[----:B------:R-:W3:Y:S01]  /*72f90*/  LDL.LU.64 R10, [R1+0xe8] ;  /* 0x0000e800010a7983 */ /* 0x000ee20000300a00 */
[-C--:B----4-:R-:W-:Y:S07]  /*72fa0*/  HMMA.1688.F32.TF32 R156, R212, R24.reuse, R156 ;  /* 0x00000018d49c723c */ /* 0x090fee000008109c */
[----:B------:R1:W-:Y:S04]  /*72fb0*/  STL.64 [R1+0x22a0], R160 ;  /* 0x0022a0a001007387 */ /* 0x0003e80000100a00 */
[----:B------:R4:W-:Y:S04]  /*72fc0*/  STL.64 [R1+0x22a8], R162 ;  /* 0x0022a8a201007387 */ /* 0x0009e80000100a00 */
[----:B------:R-:W-:Y:S08]  /*72fd0*/  STL [R1+0x9b80], R247 ;  /* 0x009b80f701007387 */ /* 0x000ff00000100800 */
[----:B------:R1:W-:Y:S04]  /*72fe0*/  STL.64 [R1+0x2220], R156 ;  /* 0x0022209c01007387 */ /* 0x0003e80000100a00 */
[----:B------:R1:W-:Y:S01]  /*72ff0*/  STL.64 [R1+0x2228], R158 ;  /* 0x0022289e01007387 */ /* 0x0003e20000100a00 */
[-C--:B---3--:R-:W-:Y:S08]  /*73000*/  HMMA.1688.F32.TF32 R152, R208, R24.reuse, R152 ;  /* 0x00000018d098723c */ /* 0x088ff00000081098 */
[-C--:B------:R-:W-:Y:S08]  /*73010*/  HMMA.1688.F32.TF32 R148, R204, R24.reuse, R148 ;  /* 0x00000018cc94723c */ /* 0x080ff00000081094 */
[-C--:B------:R-:W-:Y:S08]  /*73020*/  HMMA.1688.F32.TF32 R144, R200, R24.reuse, R144 ;  /* 0x00000018c890723c */ /* 0x080ff00000081090 */
[-C--:B------:R-:W-:Y:S08]  /*73030*/  HMMA.1688.F32.TF32 R140, R196, R24.reuse, R140 ;  /* 0x00000018c48c723c */ /* 0x080ff0000008108c */
[-C--:B------:R-:W-:Y:S08]  /*73040*/  HMMA.1688.F32.TF32 R112, R192, R24.reuse, R112 ;  /* 0x00000018c070723c */ /* 0x080ff00000081070 */
[-C--:B------:R-:W-:Y:S01]  /*73050*/  HMMA.1688.F32.TF32 R32, R188, R24.reuse, R32 ;  /* 0x00000018bc20723c */ /* 0x080fe20000081020 */
[----:B------:R3:W-:Y:S07]  /*73060*/  STL.64 [R1+0x21a0], R152 ;  /* 0x0021a09801007387 */ /* 0x0007ee0000100a00 */
[----:B------:R-:W-:Y:S01]  /*73070*/  HMMA.1688.F32.TF32 R28, R184, R24, R28 ;  /* 0x00000018b81c723c */ /* 0x000fe2000008101c */
[----:B------:R1:W-:Y:S04]  /*73080*/  STL.64 [R1+0x21a8], R154 ;  /* 0x0021a89a01007387 */ /* 0x0003e80000100a00 */
[----:B------:R1:W-:Y:S04]  /*73090*/  STL.64 [R1+0x450], R148 ;  /* 0x0004509401007387 */ /* 0x0003e80000100a00 */
[----:B------:R1:W-:Y:S04]  /*730a0*/  STL.64 [R1+0x458], R150 ;  /* 0x0004589601007387 */ /* 0x0003e80000100a00 */
[----:B------:R1:W-:Y:S03]  /*730b0*/  STL.64 [R1+0x3d0], R144 ;  /* 0x0003d09001007387 */ /* 0x0003e60000100a00 */
[----:B------:R-:W-:Y:S01]  /*730c0*/  IMAD.MOV.U32 R27, RZ, RZ, R35 ;  /* 0x000000ffff1b7224 */ /* 0x000fe200078e0023 */
[----:B------:R1:W-:Y:S01]  /*730d0*/  STL.64 [R1+0x3d8], R146 ;  /* 0x0003d89201007387 */ /* 0x0003e20000100a00 */
[----:B------:R-:W-:-:S03]  /*730e0*/  IMAD.MOV.U32 R26, RZ, RZ, R34 ;  /* 0x000000ffff1a7224 */ /* 0x000fc600078e0022 */
[----:B------:R1:W-:Y:S04]  /*730f0*/  STL.64 [R1+0x350], R140 ;  /* 0x0003508c01007387 */ /* 0x0003e80000100a00 */
[----:B------:R1:W-:Y:S04]  /*73100*/  STL.64 [R1+0x358], R142 ;  /* 0x0003588e01007387 */ /* 0x0003e80000100a00 */
[----:B------:R1:W-:Y:S04]  /*73110*/  STL.64 [R1+0x2b0], R112 ;  /* 0x0002b07001007387 */ /* 0x0003e80000100a00 */
[----:B------:R1:W-:Y:S04]  /*73120*/  STL.64 [R1+0x2b8], R114 ;  /* 0x0002b87201007387 */ /* 0x0003e80000100a00 */
[----:B------:R1:W-:Y:S04]  /*73130*/  STL.64 [R1+0x210], R32 ;  /* 0x0002102001007387 */ /* 0x0003e80000100a00 */
[----:B------:R1:W-:Y:S04]  /*73140*/  STL [R1+0x9bcc], R27 ;  /* 0x009bcc1b01007387 */ /* 0x0003e80000100800 */
[----:B------:R1:W-:Y:S04]  /*73150*/  STL [R1+0x9bc8], R26 ;  /* 0x009bc81a01007387 */ /* 0x0003e80000100800 */
[----:B------:R-:W2:Y:S04]  /*73160*/  LDL.LU.64 R168, [R1+0x28f0] ;  /* 0x0028f00001a87983 */ /* 0x000ea80000300a00 */
[----:B------:R-:W2:Y:S04]  /*73170*/  LDL.LU.64 R170, [R1+0x28f8] ;  /* 0x0028f80001aa7983 */ /* 0x000ea80000300a00 */
[----:B------:R1:W-:Y:S04]  /*73180*/  STL.64 [R1+0x1c0], R28 ;  /* 0x0001c01c01007387 */ /* 0x0003e80000100a00 */
[----:B------:R1:W-:Y:S04]  /*73190*/  STL.64 [R1+0x1c8], R30 ;  /* 0x0001c81e01007387 */ /* 0x0003e80000100a00 */
[----:B------:R-:W2:Y:S04]  /*731a0*/  LDL.LU.64 R164, [R1+0x1720] ;  /* 0x0017200001a47983 */ /* 0x000ea80000300a00 */
[----:B------:R-:W2:Y:S04]  /*731b0*/  LDL.LU.64 R166, [R1+0x1728] ;  /* 0x0017280001a67983 */ /* 0x000ea80000300a00 */
[----:B-1----:R-:W2:Y:S04]  /*731c0*/  LDL.LU.64 R160, [R1+0x24f0] ;  /* 0x0024f00001a07983 */ /* 0x002ea80000300a00 */
[----:B----4-:R-:W4:Y:S04]  /*731d0*/  LDL.LU.64 R162, [R1+0x24f8] ;  /* 0x0024f80001a27983 */ /* 0x010f280000300a00 */
[----:B------:R-:W4:Y:S04]  /*731e0*/  LDL.LU.64 R156, [R1+0x1490] ;  /* 0x00149000019c7983 */ /* 0x000f280000300a00 */
[----:B------:R-:W4:Y:S04]  /*731f0*/  LDL.LU.64 R158, [R1+0x1498] ;  /* 0x00149800019e7983 */ /* 0x000f280000300a00 */
[----:B---3--:R-:W3:Y:S04]  /*73200*/  LDL.LU.64 R152, [R1+0x2430] ;  /* 0x0024300001987983 */ /* 0x008ee80000300a00 */
[----:B------:R-:W3:Y:S04]  /*73210*/  LDL.LU.64 R154, [R1+0x2438] ;  /* 0x00243800019a7983 */ /* 0x000ee80000300a00 */
[----:B------:R-:W3:Y:S01]  /*73220*/  LDL.LU.64 R148, [R1+0x1120] ;  /* 0x0011200001947983 */ /* 0x000ee20000300a00 */
[----:B------:R-:W-:Y:S03]  /*73230*/  HMMA.1688.F32.TF32 R8, R180, R24, R8 ;  /* 0x00000018b408723c */ /* 0x000fe60000081008 */
        /* <DEDUP_REMOVED lines=8> */
[----:B------:R-:W3:Y:S01]  /*732c0*/  LDL.LU.64 R34, [R1+0x3c8] ;  /* 0x0003c80001227983 */ /* 0x000ee20000300a00 */
[----:B------:R-:W-:Y:S01]  /*732d0*/  IMAD.MOV.U32 R27, RZ, RZ, R8 ;  /* 0x000000ffff1b7224 */ /* 0x000fe200078e0008 */
[----:B------:R-:W-:Y:S01]  /*732e0*/  MOV R26, R9 ;  /* 0x00000009001a7202 */ /* 0x000fe20000000f00 */
[----:B------:R-:W-:Y:S01]  /*732f0*/  IMAD.MOV.U32 R25, RZ, RZ, R10 ;  /* 0x000000ffff197224 */ /* 0x000fe200078e000a */
[----:B------:R-:W3:Y:S01]  /*73300*/  LDL.LU.64 R8, [R1+0x340] ;  /* 0x0003400001087983 */ /* 0x000ee20000300a00 */
[----:B------:R-:W-:-:S03]  /*73310*/  IMAD.MOV.U32 R24, RZ, RZ, R11 ;  /* 0x000000ffff187224 */ /* 0x000fc600078e000b */
[----:B------:R-:W3:Y:S04]  /*73320*/  LDL.LU.64 R10, [R1+0x348] ;  /* 0x00034800010a7983 */ /* 0x000ee80000300a00 */
[----:B------:R-:W3:Y:S04]  /*73330*/  LDL.LU.64 R28, [R1+0x200] ;  /* 0x00020000011c7983 */ /* 0x000ee80000300a00 */
[----:B------:R-:W3:Y:S01]  /*73340*/  LDL.LU.64 R30, [R1+0x208] ;  /* 0x00020800011e7983 */ /* 0x000ee20000300a00 */
[-C--:B--2---:R-:W-:Y:S08]  /*73350*/  HMMA.1688.F32.TF32 R168, R240, R20.reuse, R168 ;  /* 0x00000014f0a8723c */ /* 0x084ff000000810a8 */
[-C--:B------:R-:W-:Y:S08]  /*73360*/  HMMA.1688.F32.TF32 R164, R236, R20.reuse, R164 ;  /* 0x00000014eca4723c */ /* 0x080ff000000810a4 */
[-C--:B----4-:R-:W-:Y:S08]  /*73370*/  HMMA.1688.F32.TF32 R160, R232, R20.reuse, R160 ;  /* 0x00000014e8a0723c */ /* 0x090ff000000810a0 */
[-C--:B------:R-:W-:Y:S08]  /*73380*/  HMMA.1688.F32.TF32 R156, R228, R20.reuse, R156 ;  /* 0x00000014e49c723c */ /* 0x080ff0000008109c */
[-C--:B---3--:R-:W-:Y:S08]  /*73390*/  HMMA.1688.F32.TF32 R152, R224, R20.reuse, R152 ;  /* 0x00000014e098723c */ /* 0x088ff00000081098 */
[-C--:B------:R-:W-:Y:S08]  /*733a0*/  HMMA.1688.F32.TF32 R148, R220, R20.reuse, R148 ;  /* 0x00000014dc94723c */ /* 0x080ff00000081094 */
[-C--:B------:R-:W-:Y:S08]  /*733b0*/  HMMA.1688.F32.TF32 R144, R216, R20.reuse, R144 ;  /* 0x00000014d890723c */ /* 0x080ff00000081090 */
[-C--:B------:R-:W-:Y:S01]  /*733c0*/  HMMA.1688.F32.TF32 R140, R212, R20.reuse, R140 ;  /* 0x00000014d48c723c */ /* 0x080fe2000008108c */
[----:B------:R-:W-:Y:S07]  /*733d0*/  STL.64 [R1+0x25c0], R168 ;  /* 0x0025c0a801007387 */ /* 0x000fee0000100a00 */
[-C--:B------:R-:W-:Y:S01]  /*733e0*/  HMMA.1688.F32.TF32 R112, R208, R20.reuse, R112 ;  /* 0x00000014d070723c */ /* 0x080fe20000081070 */
[----:B------:R-:W-:Y:S07]  /*733f0*/  STL.64 [R1+0x25c8], R170 ;  /* 0x0025c8aa01007387 */ /* 0x000fee0000100a00 */
[-C--:B------:R-:W-:Y:S01]  /*73400*/  HMMA.1688.F32.TF32 R32, R204, R20.reuse, R32 ;  /* 0x00000014cc20723c */ /* 0x080fe20000081020 */
[----:B------:R-:W-:Y:S04]  /*73410*/  STL.64 [R1+0x2510], R164 ;  /* 0x002510a401007387 */ /* 0x000fe80000100a00 */
[----:B------:R-:W-:Y:S04]  /*73420*/  STL.64 [R1+0x2518], R166 ;  /* 0x002518a601007387 */ /* 0x000fe80000100a00 */
[----:B------:R-:W-:Y:S04]  /*73430*/  STL.64 [R1+0x24f0], R160 ;  /* 0x0024f0a001007387 */ /* 0x000fe80000100a00 */
[----:B------:R-:W-:Y:S04]  /*73440*/  STL.64 [R1+0x24f8], R162 ;  /* 0x0024f8a201007387 */ /* 0x000fe80000100a00 */
[----:B------:R1:W-:Y:S04]  /*73450*/  STL.64 [R1+0x2450], R156 ;  /* 0x0024509c01007387 */ /* 0x0003e80000100a00 */
[----:B------:R2:W-:Y:S04]  /*73460*/  STL.64 [R1+0x2458], R158 ;  /* 0x0024589e01007387 */ /* 0x0005e80000100a00 */
[----:B------:R-:W-:Y:S04]  /*73470*/  STL.64 [R1+0x2430], R152 ;  /* 0x0024309801007387 */ /* 0x000fe80000100a00 */
[----:B------:R-:W-:Y:S04]  /*73480*/  STL.64 [R1+0x2438], R154 ;  /* 0x0024389a01007387 */ /* 0x000fe80000100a00 */
[----:B------:R-:W-:Y:S04]  /*73490*/  STL.64 [R1+0x23a0], R148 ;  /* 0x0023a09401007387 */ /* 0x000fe80000100a00 */
[----:B------:R-:W-:Y:S04]  /*734a0*/  STL.64 [R1+0x23a8], R150 ;  /* 0x0023a89601007387 */ /* 0x000fe80000100a00 */
[----:B------:R-:W-:Y:S01]  /*734b0*/  STL.64 [R1+0x2310], R144 ;  /* 0x0023109001007387 */ /* 0x000fe20000100a00 */
[-C--:B------:R-:W-:Y:S03]  /*734c0*/  HMMA.1688.F32.TF32 R8, R200, R20.reuse, R8 ;  /* 0x00000014c808723c */ /* 0x080fe60000081008 */
[----:B------:R-:W-:Y:S04]  /*734d0*/  STL.64 [R1+0x2318], R146 ;  /* 0x0023189201007387 */ /* 0x000fe80000100a00 */
[----:B------:R-:W-:Y:S04]  /*734e0*/  STL.64 [R1+0x2290], R140 ;  /* 0x0022908c01007387 */ /* 0x000fe80000100a00 */
[----:B------:R-:W-:Y:S04]  /*734f0*/  STL.64 [R1+0x2298], R142 ;  /* 0x0022988e01007387 */ /* 0x000fe80000100a00 */
[----:B------:R-:W-:Y:S04]  /*73500*/  STL.64 [R1+0x2210], R112 ;  /* 0x0022107001007387 */ /* 0x000fe80000100a00 */
[----:B------:R-:W-:Y:S04]  /*73510*/  STL.64 [R1+0x2218], R114 ;  /* 0x0022187201007387 */ /* 0x000fe80000100a00 */
[----:B-1----:R-:W3:Y:S04]  /*73520*/  LDL.LU.64 R156, [R1+0x2a0] ;  /* 0x0002a000019c7983 */ /* 0x002ee80000300a00 */
[----:B------:R-:W-:Y:S04]  /*73530*/  STL.64 [R1+0x2190], R32 ;  /* 0x0021902001007387 */ /* 0x000fe80000100a00 */
[----:B------:R-:W-:Y:S04]  /*73540*/  STL.64 [R1+0x2198], R34 ;  /* 0x0021982201007387 */ /* 0x000fe80000100a00 */
[----:B--2---:R-:W3:Y:S04]  /*73550*/  LDL.LU.64 R158, [R1+0x2a8] ;  /* 0x0002a800019e7983 */ /* 0x004ee80000300a00 */
[----:B------:R1:W-:Y:S04]  /*73560*/  STL.64 [R1+0x3c0], R8 ;  /* 0x0003c00801007387 */ /* 0x0003e80000100a00 */
[----:B------:R2:W-:Y:S04]  /*73570*/  STL.64 [R1+0x3c8], R10 ;  /* 0x0003c80a01007387 */ /* 0x0005e80000100a00 */
[----:B-1----:R-:W4:Y:S04]  /*73580*/  LDL.LU.64 R8, [R1+0x1b0] ;  /* 0x0001b00001087983 */ /* 0x002f280000300a00 */
[----:B--2---:R-:W4:Y:S01]  /*73590*/  LDL.LU.64 R10, [R1+0x1b8] ;  /* 0x0001b800010a7983 */ /* 0x004f220000300a00 */
[-C--:B------:R-:W-:Y:S03]  /*735a0*/  HMMA.1688.F32.TF32 R28, R196, R20.reuse, R28 ;  /* 0x00000014c41c723c */ /* 0x080fe6000008101c */
[----:B------:R-:W2:Y:S04]  /*735b0*/  LDL.LU.64 R152, [R1+0x230] ;  /* 0x0002300001987983 */ /* 0x000ea80000300a00 */
[----:B------:R-:W2:Y:S11]  /*735c0*/  LDL.LU.64 R154, [R1+0x238] ;  /* 0x00023800019a7983 */ /* 0x000eb60000300a00 */
[----:B------:R-:W-:Y:S05]  /*735d0*/  @!UPT UIADD3 URZ, URZ, URZ, URZ ;  /* 0x0000003f3f3ff290 */ /* 0x000fea000fffe03f */
[----:B------:R1:W-:Y:S04]  /*735e0*/  STL.64 [R1+0x340], R28 ;  /* 0x0003401c01007387 */ /* 0x0003e80000100a00 */
[----:B------:R1:W-:Y:S04]  /*735f0*/  STL.64 [R1+0x348], R30 ;  /* 0x0003481e01007387 */ /* 0x0003e80000100a00 */
        /* <DEDUP_REMOVED lines=10> */
[----:B-1----:R-:W2:Y:S04]  /*736a0*/  LDL.LU.64 R28, [R1+0x1110] ;  /* 0x00111000011c7983 */ /* 0x002ea80000300a00 */
[----:B------:R-:W2:Y:S01]  /*736b0*/  LDL.LU.64 R30, [R1+0x1118] ;  /* 0x00111800011e7983 */ /* 0x000ea20000300a00 */
[-C--:B------:R-:W-:Y:S08]  /*736c0*/  HMMA.1688.F32.TF32 R4, R180, R20.reuse, R4 ;  /* 0x00000014b404723c */ /* 0x080ff00000081004 */
[-C--:B---3--:R-:W-:Y:S08]  /*736d0*/  HMMA.1688.F32.TF32 R160, R192, R20.reuse, R156 ;  /* 0x00000014c0a0723c */ /* 0x088ff0000008109c */
[-C--:B----4-:R-:W-:Y:S01]  /*736e0*/  HMMA.1688.F32.TF32 R156, R188, R20.reuse, R8 ;  /* 0x00000014bc9c723c */ /* 0x090fe20000081008 */
[----:B------:R-:W3:Y:S11]  /*736f0*/  LDL.LU.64 R8, [R1+0x2010] ;  /* 0x0020100001087983 */ /* 0x000ef60000300a00 */
[----:B------:R-:W-:Y:S03]  /*73700*/  @!UPT UIADD3 URZ, URZ, URZ, URZ ;  /* 0x0000003f3f3ff290 */ /* 0x000fe6000fffe03f */
[----:B------:R-:W-:Y:S04]  /*73710*/  STL.64 [R1+0x2a0], R160 ;  /* 0x0002a0a001007387 */ /* 0x000fe80000100a00 */
[----:B------:R-:W-:Y:S04]  /*73720*/  STL.64 [R1+0x2a8], R162 ;  /* 0x0002a8a201007387 */ /* 0x000fe80000100a00 */
[----:B------:R-:W3:Y:S01]  /*73730*/  LDL.LU.64 R10, [R1+0x2018] ;  /* 0x00201800010a7983 */ /* 0x000ee20000300a00 */
[----:B--2---:R-:W-:Y:S01]  /*73740*/  HMMA.1688.F32.TF32 R152, R184, R20, R152 ;  /* 0x00000014b898723c */ /* 0x004fe20000081098 */
[----:B------:R-:W-:-:S02]  /*73750*/  IMAD.MOV.U32 R22, RZ, RZ, R4 ;  /* 0x000000ffff167224 */ /* 0x000fc400078e0004 */
[----:B------:R-:W-:-:S04]  /*73760*/  IMAD.MOV.U32 R23, RZ, RZ, R5 ;  /* 0x000000ffff177224 */ /* 0x000fc800078e0005 */
[----:B------:R-:W-:Y:S02]  /*73770*/  IMAD.MOV.U32 R21, RZ, RZ, R6 ;  /* 0x000000ffff157224 */ /* 0x000fe400078e0006 */
[----:B------:R-:W-:Y:S01]  /*73780*/  IMAD.MOV.U32 R20, RZ, RZ, R7 ;  /* 0x000000ffff147224 */ /* 0x000fe200078e0007 */
[-C--:B------:R-:W-:Y:S08]  /*73790*/  HMMA.1688.F32.TF32 R148, R240, R244.reuse, R148 ;  /* 0x000000f4f094723c */ /* 0x080ff00000081094 */
[-C--:B------:R-:W-:Y:S01]  /*737a0*/  HMMA.1688.F32.TF32 R4, R236, R244.reuse, R144 ;  /* 0x000000f4ec04723c */ /* 0x080fe20000081090 */
[----:B------:R-:W-:Y:S04]  /*737b0*/  STL.64 [R1+0x240], R156 ;  /* 0x0002409c01007387 */ /* 0x000fe80000100a00 */
[----:B------:R-:W-:Y:S04]  /*737c0*/  STL.64 [R1+0x248], R158 ;  /* 0x0002489e01007387 */ /* 0x000fe80000100a00 */
[----:B------:R-:W-:Y:S04]  /*737d0*/  STL.64 [R1+0x200], R152 ;  /* 0x0002009801007387 */ /* 0x000fe80000100a00 */
[----:B------:R-:W-:Y:S01]  /*737e0*/  STL.64 [R1+0x208], R154 ;  /* 0x0002089a01007387 */ /* 0x000fe20000100a00 */
[----:B------:R-:W-:Y:S09]  /*737f0*/  HMMA.1688.F32.TF32 R112, R228, R244, R112 ;  /* 0x000000f4e470723c */ /* 0x000ff20000081070 */
[----:B------:R-:W-:Y:S01]  /*73800*/  STL [R1+0x25a4], R5 ;  /* 0x0025a40501007387 */ /* 0x000fe20000100800 */
        /* <DEDUP_REMOVED lines=8> */
[----:B------:R1:W-:Y:S04]  /*73890*/  STL.64 [R1+0x2588], R6 ;  /* 0x0025880601007387 */ /* 0x0003e80000100a00 */
[----:B------:R-:W-:Y:S04]  /*738a0*/  STL.64 [R1+0x24d0], R112 ;  /* 0x0024d07001007387 */ /* 0x000fe80000100a00 */
[----:B------:R-:W-:Y:S04]  /*738b0*/  STL.64 [R1+0x24d8], R114 ;  /* 0x0024d87201007387 */ /* 0x000fe80000100a00 */
[----:B------:R-:W2:Y:S01]  /*738c0*/  LDSM.16.M88.4 R112, [R3+0x1800] ;  /* 0x001800000370783b */ /* 0x000ea20000000200 */
[-C--:B------:R-:W-:Y:S08]  /*738d0*/  HMMA.1688.F32.TF32 R32, R224, R244.reuse, R32 ;  /* 0x000000f4e020723c */ /* 0x080ff00000081020 */
[-C--:B-1----:R-:W-:Y:S11]  /*738e0*/  HMMA.1688.F32.TF32 R4, R220, R244.reuse, R28 ;  /* 0x000000f4dc04723c */ /* 0x082ff6000008101c */
[----:B------:R-:W-:Y:S04]  /*738f0*/  @!UPT UIADD3 URZ, URZ, URZ, URZ ;  /* 0x0000003f3f3ff290 */ /* 0x000fe8000fffe03f */
[----:B------:R-:W-:Y:S04]  /*73900*/  STL.64 [R1+0x24b0], R32 ;  /* 0x0024b02001007387 */ /* 0x000fe80000100a00 */
[----:B------:R-:W-:Y:S04]  /*73910*/  STL.64 [R1+0x24b8], R34 ;  /* 0x0024b82201007387 */ /* 0x000fe80000100a00 */
[----:B--2---:R-:W-:Y:S04]  /*73920*/  STL [R1+0x9b6c], R114 ;  /* 0x009b6c7201007387 */ /* 0x004fe80000100800 */
[----:B------:R-:W-:Y:S04]  /*73930*/  STL.64 [R1+0x2410], R4 ;  /* 0x0024100401007387 */ /* 0x000fe80000100a00 */
[----:B------:R3:W-:Y:S04]  /*73940*/  STL.64 [R1+0x2418], R6 ;  /* 0x0024180601007387 */ /* 0x0007e80000100a00 */
[----:B------:R-:W-:Y:S04]  /*73950*/  STL [R1+0x9b68], R115 ;  /* 0x009b687301007387 */ /* 0x000fe80000100800 */
[----:B------:R-:W2:Y:S04]  /*73960*/  LDL.LU.64 R140, [R1+0x530] ;  /* 0x00053000018c7983 */ /* 0x000ea80000300a00 */
[----:B------:R-:W2:Y:S01]  /*73970*/  LDL.LU.64 R142, [R1+0x538] ;  /* 0x00053800018e7983 */ /* 0x000ea20000300a00 */
[-C--:B---3--:R-:W-:Y:S11]  /*73980*/  HMMA.1688.F32.TF32 R4, R216, R244.reuse, R8 ;  /* 0x000000f4d804723c */ /* 0x088ff60000081008 */
[----:B------:R-:W-:Y:S11]  /*73990*/  @!UPT UIADD3 URZ, URZ, URZ, URZ ;  /* 0x0000003f3f3ff290 */ /* 0x000ff6000fffe03f */
[----:B------:R-:W-:Y:S01]  /*739a0*/  @!UPT UIADD3 URZ, URZ, URZ, URZ ;  /* 0x0000003f3f3ff290 */ /* 0x000fe2000fffe03f */
[----:B------:R-:W-:Y:S04]  /*739b0*/  STL.64 [R1+0x2380], R4 ;  /* 0x0023800401007387 */ /* 0x000fe80000100a00 */
[----:B------:R-:W-:Y:S04]  /*739c0*/  STL.64 [R1+0x2388], R6 ;  /* 0x0023880601007387 */ /* 0x000fe80000100a00 */
[----:B------:R-:W3:Y:S04]  /*739d0*/  LDL.LU.64 R248, [R1+0x1c50] ;  /* 0x001c500001f87983 */ /* 0x000ee80000300a00 */
[----:B------:R-:W3:Y:S04]  /*739e0*/  LDL.LU.64 R250, [R1+0x1c58] ;  /* 0x001c580001fa7983 */ /* 0x000ee80000300a00 */
        /* <DEDUP_REMOVED lines=24> */
[----:B------:R-:W1:Y:S01]  /*73b70*/  LDSM.16.M88.4 R4, [R3+0x1c00] ;  /* 0x001c00000304783b */ /* 0x000e620000000200 */
[-C--:B--2---:R-:W-:Y:S11]  /*73b80*/  HMMA.1688.F32.TF32 R140, R212, R244.reuse, R140 ;  /* 0x000000f4d48c723c */ /* 0x084ff6000008108c */
[----:B------:R-:W-:Y:S11]  /*73b90*/  @!UPT UIADD3 URZ, URZ, URZ, URZ ;  /* 0x0000003f3f3ff290 */ /* 0x000ff6000fffe03f */
[----:B------:R-:W-:Y:S01]  /*73ba0*/  @!UPT UIADD3 URZ, URZ, URZ, URZ ;  /* 0x0000003f3f3ff290 */ /* 0x000fe2000fffe03f */
[----:B------:R-:W-:Y:S04]  /*73bb0*/  STL.64 [R1+0x22f0], R140 ;  /* 0x0022f08c01007387 */ /* 0x000fe80000100a00 */
[----:B------:R2:W-:Y:S04]  /*73bc0*/  STL.64 [R1+0x22f8], R142 ;  /* 0x0022f88e01007387 */ /* 0x0005e80000100a00 */
[----:B--2---:R-:W2:Y:S04]  /*73bd0*/  LDL.LU.64 R142, [R1+0x9c98] ;  /* 0x009c9800018e7983 */ /* 0x004ea80000300a00 */
[----:B------:R-:W2:Y:S01]  /*73be0*/  LDL.LU.64 R140, [R1+0x9c90] ;  /* 0x009c9000018c7983 */ /* 0x000ea20000300a00 */
[-C--:B---3--:R-:W-:Y:S08]  /*73bf0*/  HMMA.1688.F32.TF32 R248, R208, R244.reuse, R248 ;  /* 0x000000f4d0f8723c */ /* 0x088ff000000810f8 */
[-C--:B----4-:R-:W-:Y:S08]  /*73c00*/  HMMA.1688.F32.TF32 R176, R204, R244.reuse, R176 ;  /* 0x000000f4ccb0723c */ /* 0x090ff000000810b0 */
[-C--:B------:R-:W-:Y:S08]  /*73c10*/  HMMA.1688.F32.TF32 R172, R200, R244.reuse, R172 ;  /* 0x000000f4c8ac723c */ /* 0x080ff000000810ac */
[-C--:B------:R-:W-:Y:S08]  /*73c20*/  HMMA.1688.F32.TF32 R168, R196, R244.reuse, R168 ;  /* 0x000000f4c4a8723c */ /* 0x080ff000000810a8 */
[-C--:B------:R-:W-:Y:S08]  /*73c30*/  HMMA.1688.F32.TF32 R164, R192, R244.reuse, R164 ;  /* 0x000000f4c0a4723c */ /* 0x080ff000000810a4 */
[-C--:B------:R-:W-:Y:S08]  /*73c40*/  HMMA.1688.F32.TF32 R160, R188, R244.reuse, R160 ;  /* 0x000000f4bca0723c */ /* 0x080ff000000810a0 */
[-C--:B------:R-:W-:Y:S08]  /*73c50*/  HMMA.1688.F32.TF32 R156, R184, R244.reuse, R156 ;  /* 0x000000f4b89c723c */ /* 0x080ff0000008109c */
[----:B------:R-:W-:Y:S01]  /*73c60*/  HMMA.1688.F32.TF32 R152, R180, R244, R152 ;  /* 0x000000f4b498723c */ /* 0x000fe20000081098 */
[----:B------:R-:W-:Y:S07]  /*73c70*/  STL.64 [R1+0x2280], R248 ;  /* 0x002280f801007387 */ /* 0x000fee0000100a00 */
[-C--:B------:R-:W-:Y:S01]  /*73c80*/  HMMA.1688.F32.TF32 R148, R240, R112.reuse, R148 ;  /* 0x00000070f094723c */ /* 0x080fe20000081094 */
[----:B------:R-:W-:Y:S07]  /*73c90*/  STL.64 [R1+0x2288], R250 ;  /* 0x002288fa01007387 */ /* 0x000fee0000100a00 */
[-C--:B------:R-:W-:Y:S01]  /*73ca0*/  HMMA.1688.F32.TF32 R144, R236, R112.reuse, R144 ;  /* 0x00000070ec90723c */ /* 0x080fe20000081090 */
[----:B------:R-:W-:Y:S07]  /*73cb0*/  STL.64 [R1+0x2200], R176 ;  /* 0x002200b001007387 */ /* 0x000fee0000100a00 */
        /* <DEDUP_REMOVED lines=16> */
[----:B------:R-:W-:-:S03]  /*73dc0*/  MOV R114, R34 ;  /* 0x0000002200727202 */ /* 0x000fc60000000f00 */
[----:B------:R-:W-:Y:S01]  /*73dd0*/  STL.64 [R1+0x2748], R150 ;  /* 0x0027489601007387 */ /* 0x000fe20000100a00 */
[----:B------:R-:W-:-:S03]  /*73de0*/  IMAD.MOV.U32 R115, RZ, RZ, R35 ;  /* 0x000000ffff737224 */ /* 0x000fc600078e0023 */
[----:B------:R-:W-:Y:S04]  /*73df0*/  STL.64 [R1+0x26c0], R144 ;  /* 0x0026c09001007387 */ /* 0x000fe80000100a00 */
[----:B------:R-:W-:Y:S04]  /*73e00*/  STL.64 [R1+0x26c8], R146 ;  /* 0x0026c89201007387 */ /* 0x000fe80000100a00 */
[----:B------:R3:W-:Y:S02]  /*73e10*/  STL.64 [R1+0x26b0], R32 ;  /* 0x0026b02001007387 */ /* 0x0007e40000100a00 */
[-C--:B---3--:R-:W-:Y:S08]  /*73e20*/  HMMA.1688.F32.TF32 R32, R228, R112.reuse, R28 ;  /* 0x00000070e420723c */ /* 0x088ff0000008101c */
[-C--:B------:R-:W-:Y:S01]  /*73e30*/  HMMA.1688.F32.TF32 R28, R224, R112.reuse, R8 ;  /* 0x00000070e01c723c */ /* 0x080fe20000081008 */
[----:B------:R-:W3:Y:S11]  /*73e40*/  LDL.LU.64 R8, [R1+0x1160] ;  /* 0x0011600001087983 */ /* 0x000ef60000300a00 */
[----:B------:R-:W-:Y:S03]  /*73e50*/  @!UPT UIADD3 URZ, URZ, URZ, URZ ;  /* 0x0000003f3f3ff290 */ /* 0x000fe6000fffe03f */
[----:B------:R4:W-:Y:S04]  /*73e60*/  STL.64 [R1+0x2640], R32 ;  /* 0x0026402001007387 */ /* 0x0009e80000100a00 */
[----:B------:R1:W-:Y:S04]  /*73e70*/  STL.64 [R1+0x2648], R34 ;  /* 0x0026482201007387 */ /* 0x0003e80000100a00 */
[----:B------:R-:W3:Y:S04]  /*73e80*/  LDL.LU.64 R10, [R1+0x1168] ;  /* 0x00116800010a7983 */ /* 0x000ee80000300a00 */
        /* <DEDUP_REMOVED lines=22> */
[----:B----4-:R-:W4:Y:S04]  /*73ff0*/  LDL.LU.64 R32, [R1+0x1740] ;  /* 0x0017400001207983 */ /* 0x010f280000300a00 */
[----:B-1----:R-:W4:Y:S04]  /*74000*/  LDL.LU.64 R34, [R1+0x1748] ;  /* 0x0017480001227983 */ /* 0x002f280000300a00 */
[----:B------:R-:W4:Y:S04]  /*74010*/  LDL.LU.64 R28, [R1+0x28e0] ;  /* 0x0028e000011c7983 */ /* 0x000f280000300a00 */
[----:B------:R-:W4:Y:S01]  /*74020*/  LDL.LU.64 R30, [R1+0x28e8] ;  /* 0x0028e800011e7983 */ /* 0x000f220000300a00 */
[-C--:B------:R-:W-:Y:S08]  /*74030*/  HMMA.1688.F32.TF32 R12, R180, R112.reuse, R12 ;  /* 0x00000070b40c723c */ /* 0x080ff0000008100c */
[-C--:B---3--:R-:W-:Y:S01]  /*74040*/  HMMA.1688.F32.TF32 R248, R220, R112.reuse, R8 ;  /* 0x00000070dcf8723c */ /* 0x088fe20000081008 */
[----:B------:R-:W3:Y:S04]  /*74050*/  LDL.LU.64 R8, [R1+0x14b0] ;  /* 0x0014b00001087983 */ /* 0x000ee80000300a00 */
[----:B------:R-:W3:Y:S03]  /*74060*/  LDL.LU.64 R10, [R1+0x14b8] ;  /* 0x0014b800010a7983 */ /* 0x000ee60000300a00 */
[-C--:B--2---:R-:W-:Y:S08]  /*74070*/  HMMA.1688.F32.TF32 R244, R216, R112.reuse, R244 ;  /* 0x00000070d8f4723c */ /* 0x084ff000000810f4 */
[-C--:B------:R-:W-:Y:S08]  /*74080*/  HMMA.1688.F32.TF32 R176, R212, R112.reuse, R176 ;  /* 0x00000070d4b0723c */ /* 0x080ff000000810b0 */
[-C--:B------:R-:W-:Y:S08]  /*74090*/  HMMA.1688.F32.TF32 R172, R208, R112.reuse, R172 ;  /* 0x00000070d0ac723c */ /* 0x080ff000000810ac */
[-C--:B------:R-:W-:Y:S08]  /*740a0*/  HMMA.1688.F32.TF32 R168, R204, R112.reuse, R168 ;  /* 0x00000070cca8723c */ /* 0x080ff000000810a8 */
[-C--:B------:R-:W-:Y:S08]  /*740b0*/  HMMA.1688.F32.TF32 R164, R200, R112.reuse, R164 ;  /* 0x00000070c8a4723c */ /* 0x080ff000000810a4 */
[-C--:B------:R-:W-:Y:S08]  /*740c0*/  HMMA.1688.F32.TF32 R160, R196, R112.reuse, R160 ;  /* 0x00000070c4a0723c */ /* 0x080ff000000810a0 */
[-C--:B------:R-:W-:Y:S01]  /*740d0*/  HMMA.1688.F32.TF32 R156, R192, R112.reuse, R156 ;  /* 0x00000070c09c723c */ /* 0x080fe2000008109c */
[----:B------:R-:W-:Y:S07]  /*740e0*/  STL.64 [R1+0x2560], R248 ;  /* 0x002560f801007387 */ /* 0x000fee0000100a00 */
[-C--:B------:R-:W-:Y:S01]  /*740f0*/  HMMA.1688.F32.TF32 R152, R188, R112.reuse, R152 ;  /* 0x00000070bc98723c */ /* 0x080fe20000081098 */
        /* <DEDUP_REMOVED lines=11> */
[----:B------:R-:W-:Y:S03]  /*741b0*/  HMMA.1688.F32.TF32 R148, R184, R112, R148 ;  /* 0x00000070b894723c */ /* 0x000fe60000081094 */
[----:B------:R-:W-:Y:S04]  /*741c0*/  STL.64 [R1+0x21f0], R160 ;  /* 0x0021f0a001007387 */ /* 0x000fe80000100a00 */
[----:B------:R-:W-:Y:S04]  /*741d0*/  STL.64 [R1+0x21f8], R162 ;  /* 0x0021f8a201007387 */ /* 0x000fe80000100a00 */
[----:B------:R-:W-:Y:S04]  /*741e0*/  STL.64 [R1+0x2160], R156 ;  /* 0x0021609c01007387 */ /* 0x000fe80000100a00 */
[----:B------:R-:W-:Y:S04]  /*741f0*/  STL.64 [R1+0x2168], R158 ;  /* 0x0021689e01007387 */ /* 0x000fe80000100a00 */
[----:B------:R-:W-:Y:S04]  /*74200*/  STL.64 [R1+0x310], R152 ;  /* 0x0003109801007387 */ /* 0x000fe80000100a00 */
[----:B------:R-:W-:Y:S04]  /*74210*/  STL.64 [R1+0x318], R154 ;  /* 0x0003189a01007387 */ /* 0x000fe80000100a00 */
[----:B------:R1:W-:Y:S01]  /*74220*/  STL.64 [R1+0x9b70], R114 ;  /* 0x009b707201007387 */ /* 0x0003e20000100a00 */
[-C--:B----4-:R-:W-:Y:S08]  /*74230*/  HMMA.1688.F32.TF32 R32, R236, R4.reuse, R32 ;  /* 0x00000004ec20723c */ /* 0x090ff00000081020 */
[-C--:B-1----:R-:W-:Y:S01]  /*74240*/  HMMA.1688.F32.TF32 R112, R240, R4.reuse, R144 ;  /* 0x00000004f070723c */ /* 0x082fe20000081090 */
[----:B------:R-:W-:Y:S04]  /*74250*/  STL.64 [R1+0x2c0], R148 ;  /* 0x0002c09401007387 */ /* 0x000fe80000100a00 */
[----:B------:R-:W-:Y:S04]  /*74260*/  STL.64 [R1+0x2c8], R150 ;  /* 0x0002c89601007387 */ /* 0x000fe80000100a00 */
[----:B------:R-:W-:Y:S04]  /*74270*/  STL.64 [R1+0x250], R12 ;  /* 0x0002500c01007387 */ /* 0x000fe80000100a00 */
[----:B------:R-:W-:Y:S10]  /*74280*/  STL.64 [R1+0x258], R14 ;  /* 0x0002580e01007387 */ /* 0x000ff40000100a00 */
[----:B------:R1:W-:Y:S04]  /*74290*/  STL.64 [R1+0x27e0], R112 ;  /* 0x0027e07001007387 */ /* 0x0003e80000100a00 */
[----:B------:R2:W-:Y:S04]  /*742a0*/  STL.64 [R1+0x27e8], R114 ;  /* 0x0027e87201007387 */ /* 0x0005e80000100a00 */
[----:B-1----:R-:W4:Y:S04]  /*742b0*/  LDL.LU.64 R112, [R1+0x2810] ;  /* 0x0028100001707983 */ /* 0x002f280000300a00 */
[----:B------:R-:W-:Y:S04]  /*742c0*/  STL.64 [R1+0x2780], R32 ;  /* 0x0027802001007387 */ /* 0x000fe80000100a00 */
[----:B------:R-:W-:Y:S04]  /*742d0*/  STL.64 [R1+0x2788], R34 ;  /* 0x0027882201007387 */ /* 0x000fe80000100a00 */
[----:B--2---:R-:W4:Y:S01]  /*742e0*/  LDL.LU.64 R114, [R1+0x2818] ;  /* 0x0028180001727983 */ /* 0x004f220000300a00 */
[-C--:B------:R-:W-:Y:S11]  /*742f0*/  HMMA.1688.F32.TF32 R12, R232, R4.reuse, R28 ;  /* 0x00000004e80c723c */ /* 0x080ff6000008101c */
[----:B------:R-:W-:Y:S11]  /*74300*/  @!UPT UIADD3 URZ, URZ, URZ, URZ ;  /* 0x0000003f3f3ff290 */ /* 0x000ff6000fffe03f */
[----:B------:R-:W-:Y:S01]  /*74310*/  @!UPT UIADD3 URZ, URZ, URZ, URZ ;  /* 0x0000003f3f3ff290 */ /* 0x000fe2000fffe03f */
[----:B------:R-:W-:Y:S04]  /*74320*/  STL.64 [R1+0x2770], R12 ;  /* 0x0027700c01007387 */ /* 0x000fe80000100a00 */
[----:B------:R3:W-:Y:S02]  /*74330*/  STL.64 [R1+0x2778], R14 ;  /* 0x0027780e01007387 */ /* 0x0007e40000100a00 */
[-C--:B---3--:R-:W-:Y:S02]  /*74340*/  HMMA.1688.F32.TF32 R12, R228, R4.reuse, R8 ;  /* 0x00000004e40c723c */ /* 0x088fe40000081008 */
[----:B------:R-:W2:Y:S04]  /*74350*/  LDL.LU.64 R8, [R1+0x1150] ;  /* 0x0011500001087983 */ /* 0x000ea80000300a00 */
[----:B------:R-:W2:Y:S11]  /*74360*/  LDL.LU.64 R10, [R1+0x1158] ;  /* 0x00115800010a7983 */ /* 0x000eb60000300a00 */
[----:B------:R-:W-:Y:S06]  /*74370*/  @!UPT UIADD3 URZ, URZ, URZ, URZ ;  /* 0x0000003f3f3ff290 */ /* 0x000fec000fffe03f */
[----:B------:R1:W-:Y:S04]  /*74380*/  STL.64 [R1+0x2720], R12 ;  /* 0x0027200c01007387 */ /* 0x0003e80000100a00 */
[----:B------:R3:W-:Y:S04]  /*74390*/  STL.64 [R1+0x2728], R14 ;  /* 0x0027280e01007387 */ /* 0x0007e80000100a00 */
[----:B-1----:R-:W2:Y:S04]  /*743a0*/  LDL.LU.64 R12, [R1+0x2030] ;  /* 0x00203000010c7983 */ /* 0x002ea80000300a00 */
[----:B---3--:R-:W3:Y:S04]  /*743b0*/  LDL.LU.64 R14, [R1+0x2038] ;  /* 0x00203800010e7983 */ /* 0x008ee80000300a00 */
        /* <DEDUP_REMOVED lines=16> */
[-C--:B----4-:R-:W-:Y:S03]  /*744c0*/  HMMA.1688.F32.TF32 R168, R224, R4.reuse, R112 ;  /* 0x00000004e0a8723c */ /* 0x090fe60000081070 */
[----:B------:R-:W4:Y:S11]  /*744d0*/  LDL.LU.64 R112, [R1+0xa0] ;  /* 0x0000a00001707983 */ /* 0x000f360000300a00 */
[----:B------:R-:W-:Y:S09]  /*744e0*/  @!UPT UIADD3 URZ, URZ, URZ, URZ ;  /* 0x0000003f3f3ff290 */ /* 0x000ff2000fffe03f */
[----:B------:R-:W-:Y:S04]  /*744f0*/  STL.64 [R1+0x26f0], R168 ;  /* 0x0026f0a801007387 */ /* 0x000fe80000100a00 */
[----:B------:R3:W-:Y:S04]  /*74500*/  STL.64 [R1+0x26f8], R170 ;  /* 0x0026f8aa01007387 */ /* 0x0007e80000100a00 */
[----:B------:R-:W4:Y:S01]  /*74510*/  LDL.LU.64 R114, [R1+0xa8] ;  /* 0x0000a80001727983 */ /* 0x000f220000300a00 */
[-C--:B--2---:R-:W-:Y:S11]  /*74520*/  HMMA.1688.F32.TF32 R8, R220, R4.reuse, R8 ;  /* 0x00000004dc08723c */ /* 0x084ff60000081008 */
[----:B------:R-:W-:Y:S11]  /*74530*/  @!UPT UIADD3 URZ, URZ, URZ, URZ ;  /* 0x0000003f3f3ff290 */ /* 0x000ff6000fffe03f */
[----:B------:R-:W-:Y:S01]  /*74540*/  @!UPT UIADD3 URZ, URZ, URZ, URZ ;  /* 0x0000003f3f3ff290 */ /* 0x000fe2000fffe03f */
[----:B------:R-:W-:Y:S04]  /*74550*/  STL.64 [R1+0x26a0], R8 ;  /* 0x0026a00801007387 */ /* 0x000fe80000100a00 */
[----:B------:R-:W-:Y:S04]  /*74560*/  STL.64 [R1+0x26a8], R10 ;  /* 0x0026a80a01007387 */ /* 0x000fe80000100a00 */
[----:B------:R-:W1:Y:S01]  /*74570*/  LDSM.16.M88.4 R8, [R3+0x2000] ;  /* 0x002000000308783b */ /* 0x000e620000000200 */
[-C--:B---3--:R-:W-:Y:S03]  /*74580*/  HMMA.1688.F32.TF32 R168, R216, R4.reuse, R12 ;  /* 0x00000004d8a8723c */ /* 0x088fe6000008100c */
[----:B------:R-:W2:Y:S05]  /*74590*/  LDSM.16.M88.4 R12, [R3+0x2400] ;  /* 0x00240000030c783b */ /* 0x000eaa0000000200 */
[-C--:B------:R-:W-:Y:S08]  /*745a0*/  HMMA.1688.F32.TF32 R164, R212, R4.reuse, R164 ;  /* 0x00000004d4a4723c */ /* 0x080ff000000810a4 */
[-C--:B------:R-:W-:Y:S08]  /*745b0*/  HMMA.1688.F32.TF32 R160, R208, R4.reuse, R160 ;  /* 0x00000004d0a0723c */ /* 0x080ff000000810a0 */
[-C--:B------:R-:W-:Y:S08]  /*745c0*/  HMMA.1688.F32.TF32 R156, R204, R4.reuse, R156 ;  /* 0x00000004cc9c723c */ /* 0x080ff0000008109c */
[-C--:B------:R-:W-:Y:S08]  /*745d0*/  HMMA.1688.F32.TF32 R152, R200, R4.reuse, R152 ;  /* 0x00000004c898723c */ /* 0x080ff00000081098 */
[-C--:B------:R-:W-:Y:S08]  /*745e0*/  HMMA.1688.F32.TF32 R148, R196, R4.reuse, R148 ;  /* 0x00000004c494723c */ /* 0x080ff00000081094 */
[-C--:B------:R-:W-:Y:S01]  /*745f0*/  HMMA.1688.F32.TF32 R144, R192, R4.reuse, R144 ;  /* 0x00000004c090723c */ /* 0x080fe20000081090 */
[----:B-1----:R-:W-:Y:S07]  /*74600*/  STL [R1+0x9b24], R10 ;  /* 0x009b240a01007387 */ /* 0x002fee0000100800 */
[-C--:B------:R-:W-:Y:S01]  /*74610*/  HMMA.1688.F32.TF32 R32, R188, R4.reuse, R32 ;  /* 0x00000004bc20723c */ /* 0x080fe20000081020 */
[----:B------:R-:W-:Y:S07]  /*74620*/  STL [R1+0x9b20], R11 ;  /* 0x009b200b01007387 */ /* 0x000fee0000100800 */
[-C--:B------:R-:W-:Y:S01]  /*74630*/  HMMA.1688.F32.TF32 R28, R184, R4.reuse, R28 ;  /* 0x00000004b81c723c */ /* 0x080fe2000008101c */
        /* <DEDUP_REMOVED lines=14> */
[----:B-1----:R-:W2:Y:S04]  /*74720*/  LDL.LU.64 R164, [R1+0x3400] ;  /* 0x0034000001a47983 */ /* 0x002ea80000300a00 */
[----:B------:R1:W-:Y:S04]  /*74730*/  STL.64 [R1+0x21e0], R32 ;  /* 0x0021e02001007387 */ /* 0x0003e80000100a00 */
[----:B------:R1:W-:Y:S04]  /*74740*/  STL.64 [R1+0x21e8], R34 ;  /* 0x0021e82201007387 */ /* 0x0003e80000100a00 */
[----:B---3--:R-:W2:Y:S04]  /*74750*/  LDL.LU.64 R166, [R1+0x3408] ;  /* 0x0034080001a67983 */ /* 0x008ea80000300a00 */
[----:B------:R3:W-:Y:S04]  /*74760*/  STL.64 [R1+0x2150], R28 ;  /* 0x0021501c01007387 */ /* 0x0007e80000100a00 */
[----:B------:R3:W-:Y:S04]  /*74770*/  STL.64 [R1+0x2158], R30 ;  /* 0x0021581e01007387 */ /* 0x0007e80000100a00 */
[----:B-1----:R-:W2:Y:S04]  /*74780*/  LDL.LU.64 R32, [R1+0x1770] ;  /* 0x0017700001207983 */ /* 0x002ea80000300a00 */
[----:B------:R-:W2:Y:S04]  /*74790*/  LDL.LU.64 R34, [R1+0x1778] ;  /* 0x0017780001227983 */ /* 0x000ea80000300a00 */
[----:B---3--:R-:W3:Y:S04]  /*747a0*/  LDL.LU.64 R28, [R1+0x2970] ;  /* 0x00297000011c7983 */ /* 0x008ee80000300a00 */
[----:B------:R-:W3:Y:S01]  /*747b0*/  LDL.LU.64 R30, [R1+0x2978] ;  /* 0x00297800011e7983 */ /* 0x000ee20000300a00 */
[----:B----4-:R-:W-:Y:S11]  /*747c0*/  HMMA.1688.F32.TF32 R112, R180, R4, R112 ;  /* 0x00000004b470723c */ /* 0x010ff60000081070 */
[----:B------:R-:W-:Y:S11]  /*747d0*/  @!UPT UIADD3 URZ, URZ, URZ, URZ ;  /* 0x0000003f3f3ff290 */ /* 0x000ff6000fffe03f */
[----:B------:R-:W-:Y:S01]  /*747e0*/  @!UPT UIADD3 URZ, URZ, URZ, URZ ;  /* 0x0000003f3f3ff290 */ /* 0x000fe2000fffe03f */
[----:B------:R1:W-:Y:S04]  /*747f0*/  STL.64 [R1+0x2110], R112 ;  /* 0x0021107001007387 */ /* 0x0003e80000100a00 */
[----:B------:R-:W3:Y:S04]  /*74800*/  LDL.LU.64 R160, [R1+0x14e0] ;  /* 0x0014e00001a07983 */ /* 0x000ee80000300a00 */
[----:B------:R-:W3:Y:S04]  /*74810*/  LDL.LU.64 R162, [R1+0x14e8] ;  /* 0x0014e80001a27983 */ /* 0x000ee80000300a00 */
[----:B------:R-:W3:Y:S04]  /*74820*/  LDL.LU.64 R156, [R1+0x2860] ;  /* 0x00286000019c7983 */ /* 0x000ee80000300a00 */
[----:B------:R-:W3:Y:S04]  /*74830*/  LDL.LU.64 R158, [R1+0x2868] ;  /* 0x00286800019e7983 */ /* 0x000ee80000300a00 */
[----:B------:R-:W3:Y:S04]  /*74840*/  LDL.LU.64 R152, [R1+0x1180] ;  /* 0x0011800001987983 */ /* 0x000ee80000300a00 */
[----:B------:R-:W3:Y:S01]  /*74850*/  LDL.LU.64 R154, [R1+0x1188] ;  /* 0x00118800019a7983 */ /* 0x000ee20000300a00 */
[----:B------:R-:W-:-:S03]  /*74860*/  IMAD.MOV.U32 R5, RZ, RZ, R114 ;  /* 0x000000ffff057224 */ /* 0x000fc600078e0072 */
[----:B------:R-:W3:Y:S01]  /*74870*/  LDL.LU.64 R148, [R1+0x2530] ;  /* 0x0025300001947983 */ /* 0x000ee20000300a00 */
[----:B------:R-:W-:-:S03]  /*74880*/  IMAD.MOV.U32 R4, RZ, RZ, R115 ;  /* 0x000000ffff047224 */ /* 0x000fc600078e0073 */
[----:B------:R-:W3:Y:S04]  /*74890*/  LDL.LU.64 R150, [R1+0x2538] ;  /* 0x0025380001967983 */ /* 0x000ee80000300a00 */
[----:B------:R-:W3:Y:S04]  /*748a0*/  LDL.LU.64 R144, [R1+0x600] ;  /* 0x0006000001907983 */ /* 0x000ee80000300a00 */
[----:B------:R-:W3:Y:S04]  /*748b0*/  LDL.LU.64 R146, [R1+0x608] ;  /* 0x0006080001927983 */ /* 0x000ee80000300a00 */
[----:B-1----:R-:W3:Y:S04]  /*748c0*/  LDL.LU.64 R112, [R1+0x1c60] ;  /* 0x001c600001707983 */ /* 0x002ee80000300a00 */
[----:B------:R-:W3:Y:S04]  /*748d0*/  LDL.LU.64 R114, [R1+0x1c68] ;  /* 0x001c680001727983 */ /* 0x000ee80000300a00 */
[----:B------:R-:W-:Y:S04]  /*748e0*/  STL.64 [R1+0x9b58], R6 ;  /* 0x009b580601007387 */ /* 0x000fe80000100a00 */
[----:B------:R3:W-:Y:S01]  /*748f0*/  STL.64 [R1+0x9b60], R4 ;  /* 0x009b600401007387 */ /* 0x0007e20000100a00 */
[-C--:B--2---:R-:W-:Y:S08]  /*74900*/  HMMA.1688.F32.TF32 R164, R240, R8.reuse, R164 ;  /* 0x00000008f0a4723c */ /* 0x084ff000000810a4 */
[-C--:B------:R-:W-:Y:S08]  /*74910*/  HMMA.1688.F32.TF32 R32, R236, R8.reuse, R32 ;  /* 0x00000008ec20723c */ /* 0x080ff00000081020 */
[-C--:B---3--:R-:W-:Y:S07]  /*74920*/  HMMA.1688.F32.TF32 R4, R232, R8.reuse, R28 ;  /* 0x00000008e804723c */ /* 0x088fee000008101c */
[----:B------:R-:W-:Y:S04]  /*74930*/  STL.64 [R1+0x28c0], R164 ;  /* 0x0028c0a401007387 */ /* 0x000fe80000100a00 */
[----:B------:R-:W-:Y:S11]  /*74940*/  STL.64 [R1+0x28c8], R166 ;  /* 0x0028c8a601007387 */ /* 0x000ff60000100a00 */
[----:B------:R-:W-:Y:S01]  /*74950*/  @!UPT UIADD3 URZ, URZ, URZ, URZ ;  /* 0x0000003f3f3ff290 */ /* 0x000fe2000fffe03f */
[----:B------:R-:W-:Y:S04]  /*74960*/  STL [R1+0x2874], R5 ;  /* 0x0028740501007387 */ /* 0x000fe80000100800 */
[----:B------:R1:W-:Y:S04]  /*74970*/  STL.64 [R1+0x2890], R32 ;  /* 0x0028902001007387 */ /* 0x0003e80000100a00 */
[----:B------:R2:W-:Y:S04]  /*74980*/  STL.64 [R1+0x2898], R34 ;  /* 0x0028982201007387 */ /* 0x0005e80000100a00 */
[----:B------:R3:W-:Y:S04]  /*74990*/  STL.64 [R1+0x2878], R6 ;  /* 0x0028780601007387 */ /* 0x0007e80000100a00 */
[----:B-1----:R-:W4:Y:S04]  /*749a0*/  LDL.LU.64 R32, [R1+0x580] ;  /* 0x0005800001207983 */ /* 0x002f280000300a00 */
[----:B--2---:R-:W4:Y:S04]  /*749b0*/  LDL.LU.64 R34, [R1+0x588] ;  /* 0x0005880001227983 */ /* 0x004f280000300a00 */
[----:B------:R-:W2:Y:S04]  /*749c0*/  LDL.LU.64 R28, [R1+0x500] ;  /* 0x00050000011c7983 */ /* 0x000ea80000300a00 */
[----:B------:R-:W2:Y:S01]  /*749d0*/  LDL.LU.64 R30, [R1+0x508] ;  /* 0x00050800011e7983 */ /* 0x000ea20000300a00 */
[----:B------:R-:W-:Y:S01]  /*749e0*/  IMAD.MOV.U32 R11, RZ, RZ, R4 ;  /* 0x000000ffff0b7224 */ /* 0x000fe200078e0004 */
[-C--:B---3--:R-:W-:Y:S08]  /*749f0*/  HMMA.1688.F32.TF32 R160, R228, R8.reuse, R160 ;  /* 0x00000008e4a0723c */ /* 0x088ff000000810a0 */
[-C--:B------:R-:W-:Y:S08]  /*74a00*/  HMMA.1688.F32.TF32 R4, R224, R8.reuse, R156 ;  /* 0x00000008e004723c */ /* 0x080ff0000008109c */
[-C--:B------:R-:W-:Y:S01]  /*74a10*/  HMMA.1688.F32.TF32 R152, R220, R8.reuse, R152 ;  /* 0x00000008dc98723c */ /* 0x080fe20000081098 */
[----:B------:R-:W-:Y:S06]  /*74a20*/  STL [R1+0x9b28], R11 ;  /* 0x009b280b01007387 */ /* 0x000fec0000100800 */
[----:B------:R-:W-:Y:S04]  /*74a30*/  STL.64 [R1+0x2820], R160 ;  /* 0x002820a001007387 */ /* 0x000fe80000100a00 */
[----:B------:R-:W-:Y:S04]  /*74a40*/  STL.64 [R1+0x2828], R162 ;  /* 0x002828a201007387 */ /* 0x000fe80000100a00 */
[----:B------:R1:W-:Y:S04]  /*74a50*/  STL.64 [R1+0x2810], R4 ;  /* 0x0028100401007387 */ /* 0x0003e80000100a00 */
[----:B------:R3:W-:Y:S04]  /*74a60*/  STL.64 [R1+0x2818], R6 ;  /* 0x0028180601007387 */ /* 0x0007e80000100a00 */
[----:B-1----:R-:W2:Y:S04]  /*74a70*/  LDL.LU.64 R4, [R1+0x3a0] ;  /* 0x0003a00001047983 */ /* 0x002ea80000300a00 */
[----:B------:R1:W-:Y:S04]  /*74a80*/  STL.64 [R1+0x27d0], R152 ;  /* 0x0027d09801007387 */ /* 0x0003e80000100a00 */
[----:B------:R1:W-:Y:S04]  /*74a90*/  STL.64 [R1+0x27d8], R154 ;  /* 0x0027d89a01007387 */ /* 0x0003e80000100a00 */
[----:B---3--:R-:W3:Y:S01]  /*74aa0*/  LDL.LU.64 R6, [R1+0x3a8] ;  /* 0x0003a80001067983 */ /* 0x008ee20000300a00 */
[-C--:B------:R-:W-:Y:S08]  /*74ab0*/  HMMA.1688.F32.TF32 R148, R216, R8.reuse, R148 ;  /* 0x00000008d894723c */ /* 0x080ff00000081094 */
[-C--:B------:R-:W-:Y:S08]  /*74ac0*/  HMMA.1688.F32.TF32 R144, R212, R8.reuse, R144 ;  /* 0x00000008d490723c */ /* 0x080ff00000081090 */
[-C--:B------:R-:W-:Y:S07]  /*74ad0*/  HMMA.1688.F32.TF32 R112, R208, R8.reuse, R112 ;  /* 0x00000008d070723c */ /* 0x080fee0000081070 */
[----:B------:R1:W-:Y:S04]  /*74ae0*/  STL.64 [R1+0x27a0], R148 ;  /* 0x0027a09401007387 */ /* 0x0003e80000100a00 */
[----:B------:R1:W-:Y:S04]  /*74af0*/  STL.64 [R1+0x27a8], R150 ;  /* 0x0027a89601007387 */ /* 0x0003e80000100a00 */
[----:B-1----:R-:W3:Y:S04]  /*74b00*/  LDL.LU.64 R152, [R1+0x460] ;  /* 0x0004600001987983 */ /* 0x002ee80000300a00 */
[----:B------:R1:W-:Y:S04]  /*74b10*/  STL.64 [R1+0x2760], R144 ;  /* 0x0027609001007387 */ /* 0x0003e80000100a00 */
[----:B------:R1:W-:Y:S04]  /*74b20*/  STL.64 [R1+0x2768], R146 ;  /* 0x0027689201007387 */ /* 0x0003e80000100a00 */
[----:B------:R-:W3:Y:S04]  /*74b30*/  LDL.LU.64 R154, [R1+0x468] ;  /* 0x00046800019a7983 */ /* 0x000ee80000300a00 */
[----:B------:R1:W-:Y:S04]  /*74b40*/  STL.64 [R1+0x26e0], R112 ;  /* 0x0026e07001007387 */ /* 0x0003e80000100a00 */
[----:B------:R1:W-:Y:S04]  /*74b50*/  STL.64 [R1+0x26e8], R114 ;  /* 0x0026e87201007387 */ /* 0x0003e80000100a00 */
[----:B------:R-:W3:Y:S04]  /*74b60*/  LDL.LU.64 R148, [R1+0x320] ;  /* 0x0003200001947983 */ /* 0x000ee80000300a00 */
[----:B------:R-:W3:Y:S04]  /*74b70*/  LDL.LU.64 R150, [R1+0x328] ;  /* 0x0003280001967983 */ /* 0x000ee80000300a00 */
[----:B-1----:R-:W3:Y:S04]  /*74b80*/  LDL.LU.64 R144, [R1+0x3e0] ;  /* 0x0003e00001907983 */ /* 0x002ee80000300a00 */
[----:B------:R-:W3:Y:S04]  /*74b90*/  LDL.LU.64 R146, [R1+0x3e8] ;  /* 0x0003e80001927983 */ /* 0x000ee80000300a00 */
[----:B------:R-:W3:Y:S01]  /*74ba0*/  LDL.LU.64 R112, [R1+0x3520] ;  /* 0x0035200001707983 */ /* 0x000ee20000300a00 */
[-C--:B----4-:R-:W-:Y:S08]  /*74bb0*/  HMMA.1688.F32.TF32 R32, R204, R8.reuse, R32 ;  /* 0x00000008cc20723c */ /* 0x090ff00000081020 */
[-C--:B--2---:R-:W-:Y:S11]  /*74bc0*/  HMMA.1688.F32.TF32 R28, R200, R8.reuse, R28 ;  /* 0x00000008c81c723c */ /* 0x084ff6000008101c */
[----:B------:R-:W-:Y:S04]  /*74bd0*/  @!UPT UIADD3 URZ, URZ, URZ, URZ ;  /* 0x0000003f3f3ff290 */ /* 0x000fe8000fffe03f */
[----:B------:R1:W-:Y:S04]  /*74be0*/  STL.64 [R1+0x2690], R32 ;  /* 0x0026902001007387 */ /* 0x0003e80000100a00 */
[----:B------:R2:W-:Y:S04]  /*74bf0*/  STL.64 [R1+0x2698], R34 ;  /* 0x0026982201007387 */ /* 0x0005e80000100a00 */
[----:B------:R-:W4:Y:S04]  /*74c00*/  LDL.LU.64 R114, [R1+0x3528] ;  /* 0x0035280001727983 */ /* 0x000f280000300a00 */
[----:B------:R2:W-:Y:S04]  /*74c10*/  STL.64 [R1+0x2600], R28 ;  /* 0x0026001c01007387 */ /* 0x0005e80000100a00 */
[----:B------:R2:W-:Y:S04]  /*74c20*/  STL.64 [R1+0x2608], R30 ;  /* 0x0026081e01007387 */ /* 0x0005e80000100a00 */
[----:B-1----:R-:W4:Y:S04]  /*74c30*/  LDL.LU.64 R32, [R1+0x1760] ;  /* 0x0017600001207983 */ /* 0x002f280000300a00 */
[----:B--2---:R-:W2:Y:S04]  /*74c40*/  LDL.LU.64 R34, [R1+0x1768] ;  /* 0x0017680001227983 */ /* 0x004ea80000300a00 */
[----:B------:R-:W2:Y:S04]  /*74c50*/  LDL.LU.64 R28, [R1+0x29f0] ;  /* 0x0029f000011c7983 */ /* 0x000ea80000300a00 */
[----:B------:R-:W2:Y:S01]  /*74c60*/  LDL.LU.64 R30, [R1+0x29f8] ;  /* 0x0029f800011e7983 */ /* 0x000ea20000300a00 */
[----:B---3--:R-:W-:Y:S11]  /*74c70*/  HMMA.1688.F32.TF32 R4, R196, R8, R4 ;  /* 0x00000008c404723c */ /* 0x008ff60000081004 */
[----:B------:R-:W-:Y:S11]  /*74c80*/  @!UPT UIADD3 URZ, URZ, URZ, URZ ;  /* 0x0000003f3f3ff290 */ /* 0x000ff6000fffe03f */
[----:B------:R-:W-:Y:S01]  /*74c90*/  @!UPT UIADD3 URZ, URZ, URZ, URZ ;  /* 0x0000003f3f3ff290 */ /* 0x000fe2000fffe03f */
[----:B------:R1:W-:Y:S01]  /*74ca0*/  STL [R1+0x2540], R4 ;  /* 0x0025400401007387 */ /* 0x0003e20000100800 */
[----:B------:R-:W-:-:S03]  /*74cb0*/  IMAD.MOV.U32 R11, RZ, RZ, R5 ;  /* 0x000000ffff0b7224 */ /* 0x000fc600078e0005 */
[----:B------:R3:W-:Y:S04]  /*74cc0*/  STL.64 [R1+0x2548], R6 ;  /* 0x0025480601007387 */ /* 0x0007e80000100a00 */
[----:B-1----:R-:W2:Y:S04]  /*74cd0*/  LDL.LU.64 R4, [R1+0x14d0] ;  /* 0x0014d00001047983 */ /* 0x002ea80000300a00 */
[----:B---3--:R-:W3:Y:S01]  /*74ce0*/  LDL.LU.64 R6, [R1+0x14d8] ;  /* 0x0014d80001067983 */ /* 0x008ee20000300a00 */
[-C--:B------:R-:W-:Y:S08]  /*74cf0*/  HMMA.1688.F32.TF32 R16, R180, R8.reuse, R16 ;  /* 0x00000008b410723c */ /* 0x080ff00000081010 */
[-C--:B------:R-:W-:Y:S08]  /*74d00*/  HMMA.1688.F32.TF32 R152, R192, R8.reuse, R152 ;  /* 0x00000008c098723c */ /* 0x080ff00000081098 */
[-C--:B------:R-:W-:Y:S08]  /*74d10*/  HMMA.1688.F32.TF32 R148, R188, R8.reuse, R148 ;  /* 0x00000008bc94723c */ /* 0x080ff00000081094 */
[----:B------:R-:W-:Y:S01]  /*74d20*/  HMMA.1688.F32.TF32 R144, R184, R8, R144 ;  /* 0x00000008b890723c */ /* 0x000fe20000081090 */
[----:B------:R1:W-:Y:S01]  /*74d30*/  STL [R1+0x9b2c], R11 ;  /* 0x009b2c0b01007387 */ /* 0x0003e20000100800 */
[----:B------:R-:W-:-:S05]  /*74d40*/  IMAD.MOV.U32 R10, RZ, RZ, R17 ;  /* 0x000000ffff0a7224 */ /* 0x000fca00078e0011 */
[----:B------:R-:W-:Y:S01]  /*74d50*/  MOV R9, R18 ;  /* 0x0000001200097202 */ /* 0x000fe20000000f00 */
[----:B------:R-:W-:-:S07]  /*74d60*/  IMAD.MOV.U32 R8, RZ, RZ, R19 ;  /* 0x000000ffff087224 */ /* 0x000fce00078e0013 */
[----:B------:R-:W-:Y:S01]  /*74d70*/  STL.64 [R1+0x2340], R148 ;  /* 0x0023409401007387 */ /* 0x000fe20000100a00 */
[----:B-1----:R-:W-:-:S03]  /*74d80*/  IMAD.MOV.U32 R11, RZ, RZ, R151 ;  /* 0x000000ffff0b7224 */ /* 0x002fc600078e0097 */
[----:B------:R-:W-:Y:S04]  /*74d90*/  STL.64 [R1+0x2470], R152 ;  /* 0x0024709801007387 */ /* 0x000fe80000100a00 */
[----:B------:R-:W-:Y:S04]  /*74da0*/  STL.64 [R1+0x2478], R154 ;  /* 0x0024789a01007387 */ /* 0x000fe80000100a00 */
[----:B------:R-:W-:Y:S04]  /*74db0*/  STL [R1+0x2348], R150 ;  /* 0x0023489601007387 */ /* 0x000fe80000100800 */
[----:B------:R-:W-:Y:S04]  /*74dc0*/  STL.64 [R1+0x22b0], R144 ;  /* 0x0022b09001007387 */ /* 0x000fe80000100a00 */
[----:B------:R-:W-:Y:S04]  /*74dd0*/  STL.64 [R1+0x22b8], R146 ;  /* 0x0022b89201007387 */ /* 0x000fe80000100a00 */
[----:B------:R2:W-:Y:S04]  /*74de0*/  STL [R1+0x2250], R16 ;  /* 0x0022501001007387 */ /* 0x0005e80000100800 */
[----:B------:R-:W-:Y:S04]  /*74df0*/  STL.64 [R1+0x9b38], R10 ;  /* 0x009b380a01007387 */ /* 0x000fe80000100a00 */
[----:B------:R1:W-:Y:S01]  /*74e00*/  STL.64 [R1+0x9b30], R8 ;  /* 0x009b300801007387 */ /* 0x0003e20000100a00 */
[-C--:B----4-:R-:W-:Y:S08]  /*74e10*/  HMMA.1688.F32.TF32 R112, R240, R12.reuse, R112 ;  /* 0x0000000cf070723c */ /* 0x090ff00000081070 */
[-C--:B--2---:R-:W-:Y:S08]  /*74e20*/  HMMA.1688.F32.TF32 R16, R236, R12.reuse, R32 ;  /* 0x0000000cec10723c */ /* 0x084ff00000081020 */
[-C--:B-1----:R-:W-:Y:S07]  /*74e30*/  HMMA.1688.F32.TF32 R8, R232, R12.reuse, R28 ;  /* 0x0000000ce808723c */ /* 0x082fee000008101c */
[----:B------:R-:W-:Y:S04]  /*74e40*/  STL.64 [R1+0x29a0], R112 ;  /* 0x0029a07001007387 */ /* 0x000fe80000100a00 */
[----:B------:R-:W-:Y:S04]  /*74e50*/  STL.64 [R1+0x29a8], R114 ;  /* 0x0029a87201007387 */ /* 0x000fe80000100a00 */
[----:B------:R-:W2:Y:S04]  /*74e60*/  LDL.LU.64 R164, [R1+0x28b0] ;  /* 0x0028b00001a47983 */ /* 0x000ea80000300a00 */
[----:B------:R1:W-:Y:S04]  /*74e70*/  STL.64 [R1+0x2980], R16 ;  /* 0x0029801001007387 */ /* 0x0003e80000100a00 */
[----:B------:R4:W-:Y:S04]  /*74e80*/  STL.64 [R1+0x2988], R18 ;  /* 0x0029881201007387 */ /* 0x0009e80000100a00 */
[----:B------:R-:W2:Y:S04]  /*74e90*/  LDL.LU.64 R166, [R1+0x28b8] ;  /* 0x0028b80001a67983 */ /* 0x000ea80000300a00 */
[----:B------:R3:W-:Y:S04]  /*74ea0*/  STL.64 [R1+0x2970], R8 ;  /* 0x0029700801007387 */ /* 0x0007e80000100a00 */
[----:B------:R3:W-:Y:S04]  /*74eb0*/  STL.64 [R1+0x2978], R10 ;  /* 0x0029780a01007387 */ /* 0x0007e80000100a00 */
[----:B-1----:R-:W2:Y:S04]  /*74ec0*/  LDL.LU.64 R16, [R1+0x1170] ;  /* 0x0011700001107983 */ /* 0x002ea80000300a00 */
[----:B----4-:R-:W4:Y:S01]  /*74ed0*/  LDL.LU.64 R18, [R1+0x1178] ;  /* 0x0011780001127983 */ /* 0x010f220000300a00 */
[-C--:B---3--:R-:W-:Y:S11]  /*74ee0*/  HMMA.1688.F32.TF32 R4, R228, R12.reuse, R4 ;  /* 0x0000000ce404723c */ /* 0x088ff60000081004 */
        /* <DEDUP_REMOVED lines=23> */
[----:B---3--:R-:W3:Y:S01]  /*75060*/  LDL.LU.64 R6, [R1+0x88] ;  /* 0x0000880001067983 */ /* 0x008ee20000300a00 */
[-C--:B--2---:R-:W-:Y:S08]  /*75070*/  HMMA.1688.F32.TF32 R168, R224, R12.reuse, R164 ;  /* 0x0000000ce0a8723c */ /* 0x084ff000000810a4 */
[-C--:B----4-:R-:W-:Y:S01]  /*75080*/  HMMA.1688.F32.TF32 R164, R220, R12.reuse, R16 ;  /* 0x0000000cdca4723c */ /* 0x090fe20000081010 */
[----:B------:R-:W1:Y:S11]  /*75090*/  LDSM.16.M88.4 R16, [R3+0x2800] ;  /* 0x002800000310783b */ /* 0x000e760000000200 */
[----:B------:R-:W-:Y:S03]  /*750a0*/  @!UPT UIADD3 URZ, URZ, URZ, URZ ;  /* 0x0000003f3f3ff290 */ /* 0x000fe6000fffe03f */
[----:B------:R-:W-:Y:S04]  /*750b0*/  STL.64 [R1+0x2930], R168 ;  /* 0x002930a801007387 */ /* 0x000fe80000100a00 */
[----:B------:R-:W-:Y:S04]  /*750c0*/  STL.64 [R1+0x2938], R170 ;  /* 0x002938aa01007387 */ /* 0x000fe80000100a00 */
[----:B-1----:R-:W-:Y:S04]  /*750d0*/  STL [R1+0x9a74], R18 ;  /* 0x009a741201007387 */ /* 0x002fe80000100800 */
[----:B------:R-:W-:Y:S04]  /*750e0*/  STL.64 [R1+0x28f0], R164 ;  /* 0x0028f0a401007387 */ /* 0x000fe80000100a00 */
[----:B------:R-:W-:Y:S04]  /*750f0*/  STL.64 [R1+0x28f8], R166 ;  /* 0x0028f8a601007387 */ /* 0x000fe80000100a00 */
[----:B------:R-:W1:Y:S01]  /*75100*/  LDSM.16.M88.4 R164, [R3+0x2c00] ;  /* 0x002c000003a4783b */ /* 0x000e620000000200 */
[-C--:B------:R-:W-:Y:S08]  /*75110*/  HMMA.1688.F32.TF32 R160, R216, R12.reuse, R160 ;  /* 0x0000000cd8a0723c */ /* 0x080ff000000810a0 */
        /* <DEDUP_REMOVED lines=8> */
[----:B------:R2:W-:Y:S07]  /*751a0*/  STL.64 [R1+0x28e0], R160 ;  /* 0x0028e0a001007387 */ /* 0x0005ee0000100a00 */
[-C--:B------:R-:W-:Y:S01]  /*751b0*/  HMMA.1688.F32.TF32 R8, R184, R12.reuse, R8 ;  /* 0x0000000cb808723c */ /* 0x080fe20000081008 */
[----:B------:R4:W-:Y:S07]  /*751c0*/  STL.64 [R1+0x28e8], R162 ;  /* 0x0028e8a201007387 */ /* 0x0009ee0000100a00 */
[----:B---3--:R-:W-:Y:S01]  /*751d0*/  HMMA.1688.F32.TF32 R4, R180, R12, R4 ;  /* 0x0000000cb404723c */ /* 0x008fe20000081004 */
[----:B------:R2:W-:Y:S04]  /*751e0*/  STL.64 [R1+0x28b0], R156 ;  /* 0x0028b09c01007387 */ /* 0x0005e80000100a00 */
[----:B------:R2:W-:Y:S04]  /*751f0*/  STL.64 [R1+0x28b8], R158 ;  /* 0x0028b89e01007387 */ /* 0x0005e80000100a00 */
[----:B-1----:R-:W-:Y:S04]  /*75200*/  STL.64 [R1+0x168], R166 ;  /* 0x000168a601007387 */ /* 0x002fe80000100a00 */
        /* <DEDUP_REMOVED lines=25> */
[----:B--2---:R-:W2:Y:S04]  /*753a0*/  LDL.LU.64 R160, [R1+0x11a0] ;  /* 0x0011a00001a07983 */ /* 0x004ea80000300a00 */
[----:B----4-:R-:W2:Y:S04]  /*753b0*/  LDL.LU.64 R162, [R1+0x11a8] ;  /* 0x0011a80001a27983 */ /* 0x010ea80000300a00 */
[----:B------:R-:W4:Y:S04]  /*753c0*/  LDL.LU.64 R156, [R1+0x2850] ;  /* 0x00285000019c7983 */ /* 0x000f280000300a00 */
[----:B------:R-:W4:Y:S04]  /*753d0*/  LDL.LU.64 R158, [R1+0x2858] ;  /* 0x00285800019e7983 */ /* 0x000f280000300a00 */
[----:B-1----:R-:W2:Y:S04]  /*753e0*/  LDL.LU.64 R152, [R1+0x6e0] ;  /* 0x0006e00001987983 */ /* 0x002ea80000300a00 */
        /* <DEDUP_REMOVED lines=11> */
[----:B------:R-:W-:-:S03]  /*754a0*/  IMAD.MOV.U32 R13, RZ, RZ, R6 ;  /* 0x000000ffff0d7224 */ /* 0x000fc600078e0006 */
[----:B------:R-:W4:Y:S01]  /*754b0*/  LDL.LU.64 R8, [R1+0x400] ;  /* 0x0004000001087983 */ /* 0x000f220000300a00 */
[----:B------:R-:W-:-:S03]  /*754c0*/  IMAD.MOV.U32 R12, RZ, RZ, R7 ;  /* 0x000000ffff0c7224 */ /* 0x000fc600078e0007 */
[----:B------:R-:W4:Y:S04]  /*754d0*/  LDL.LU.64 R10, [R1+0x408] ;  /* 0x00040800010a7983 */ /* 0x000f280000300a00 */
[----:B------:R-:W4:Y:S04]  /*754e0*/  LDL.LU.64 R4, [R1+0x4c0] ;  /* 0x0004c00001047983 */ /* 0x000f280000300a00 */
[----:B------:R-:W4:Y:S04]  /*754f0*/  LDL.LU.64 R6, [R1+0x4c8] ;  /* 0x0004c80001067983 */ /* 0x000f280000300a00 */
[----:B------:R-:W-:Y:S04]  /*75500*/  STL.64 [R1+0x9b00], R14 ;  /* 0x009b000e01007387 */ /* 0x000fe80000100a00 */
[----:B------:R3:W-:Y:S02]  /*75510*/  STL.64 [R1+0x9b10], R12 ;  /* 0x009b100c01007387 */ /* 0x0007e40000100a00 */
[-C--:B---3--:R-:W-:Y:S08]  /*75520*/  HMMA.1688.F32.TF32 R12, R240, R16.reuse, R248 ;  /* 0x00000010f00c723c */ /* 0x088ff000000810f8 */
[-C--:B------:R-:W-:Y:S08]  /*75530*/  HMMA.1688.F32.TF32 R244, R236, R16.reuse, R244 ;  /* 0x00000010ecf4723c */ /* 0x080ff000000810f4 */
[-C--:B------:R-:W-:Y:S07]  /*75540*/  HMMA.1688.F32.TF32 R176, R232, R16.reuse, R176 ;  /* 0x00000010e8b0723c */ /* 0x080fee00000810b0 */
[----:B------:R-:W-:Y:S04]  /*75550*/  STL.64 [R1+0x2a80], R12 ;  /* 0x002a800c01007387 */ /* 0x000fe80000100a00 */
[----:B------:R1:W-:Y:S02]  /*75560*/  STL.64 [R1+0x2a88], R14 ;  /* 0x002a880e01007387 */ /* 0x0003e40000100a00 */
[-C--:B-1----:R-:W-:Y:S02]  /*75570*/  HMMA.1688.F32.TF32 R12, R228, R16.reuse, R172 ;  /* 0x00000010e40c723c */ /* 0x082fe400000810ac */
[----:B------:R-:W-:Y:S04]  /*75580*/  STL.64 [R1+0x2a20], R244 ;  /* 0x002a20f401007387 */ /* 0x000fe80000100a00 */
[----:B------:R-:W-:Y:S02]  /*75590*/  STL.64 [R1+0x2a28], R246 ;  /* 0x002a28f601007387 */ /* 0x000fe40000100a00 */
[-C--:B------:R-:W-:Y:S02]  /*755a0*/  HMMA.1688.F32.TF32 R168, R224, R16.reuse, R168 ;  /* 0x00000010e0a8723c */ /* 0x080fe400000810a8 */
[----:B------:R-:W-:Y:S04]  /*755b0*/  STL.64 [R1+0x2a10], R176 ;  /* 0x002a10b001007387 */ /* 0x000fe80000100a00 */
[----:B------:R-:W-:Y:S02]  /*755c0*/  STL.64 [R1+0x2a18], R178 ;  /* 0x002a18b201007387 */ /* 0x000fe40000100a00 */
[-C--:B--2---:R-:W-:Y:S07]  /*755d0*/  HMMA.1688.F32.TF32 R160, R220, R16.reuse, R160 ;  /* 0x00000010dca0723c */ /* 0x084fee00000810a0 */
[----:B------:R-:W-:Y:S04]  /*755e0*/  STL.64 [R1+0x2a00], R12 ;  /* 0x002a000c01007387 */ /* 0x000fe80000100a00 */
[----:B------:R4:W-:Y:S02]  /*755f0*/  STL.64 [R1+0x2a08], R14 ;  /* 0x002a080e01007387 */ /* 0x0009e40000100a00 */
[-C--:B----4-:R-:W-:Y:S02]  /*75600*/  HMMA.1688.F32.TF32 R12, R216, R16.reuse, R156 ;  /* 0x00000010d80c723c */ /* 0x090fe4000008109c */
[----:B------:R-:W-:Y:S04]  /*75610*/  STL.64 [R1+0x29f0], R168 ;  /* 0x0029f0a801007387 */ /* 0x000fe80000100a00 */
[----:B------:R-:W-:Y:S02]  /*75620*/  STL.64 [R1+0x29f8], R170 ;  /* 0x0029f8aa01007387 */ /* 0x000fe40000100a00 */
[-C--:B------:R-:W-:Y:S02]  /*75630*/  HMMA.1688.F32.TF32 R152, R212, R16.reuse, R152 ;  /* 0x00000010d498723c */ /* 0x080fe40000081098 */
[----:B------:R-:W-:Y:S04]  /*75640*/  STL.64 [R1+0x29e0], R160 ;  /* 0x0029e0a001007387 */ /* 0x000fe80000100a00 */
[----:B------:R-:W-:Y:S02]  /*75650*/  STL.64 [R1+0x29e8], R162 ;  /* 0x0029e8a201007387 */ /* 0x000fe40000100a00 */
[----:B------:R-:W-:Y:S02]  /*75660*/  HMMA.1688.F32.TF32 R148, R208, R16, R148 ;  /* 0x00000010d094723c */ /* 0x000fe40000081094 */
[----:B------:R-:W-:Y:S05]  /*75670*/  LDSM.16.M88.4 R168, [R3+0x3400] ;  /* 0x0034000003a8783b */ /* 0x000fea0000000200 */
[----:B------:R1:W-:Y:S01]  /*75680*/  STL.64 [R1+0x29d8], R14 ;  /* 0x0029d80e01007387 */ /* 0x0003e20000100a00 */
[----:B------:R-:W-:-:S02]  /*75690*/  IMAD.MOV.U32 R18, RZ, RZ, R12 ;  /* 0x000000ffff127224 */ /* 0x000fc400078e000c */
[----:B------:R-:W-:Y:S02]  /*756a0*/  IMAD.MOV.U32 R19, RZ, RZ, R13 ;  /* 0x000000ffff137224 */ /* 0x000fe400078e000d */
[-C--:B-1----:R-:W-:Y:S03]  /*756b0*/  HMMA.1688.F32.TF32 R12, R204, R16.reuse, R144 ;  /* 0x00000010cc0c723c */ /* 0x082fe60000081090 */
[----:B------:R-:W-:Y:S04]  /*756c0*/  STL.64 [R1+0x29c0], R152 ;  /* 0x0029c09801007387 */ /* 0x000fe80000100a00 */
[----:B------:R-:W-:Y:S01]  /*756d0*/  STL.64 [R1+0x29c8], R154 ;  /* 0x0029c89a01007387 */ /* 0x000fe20000100a00 */
[-C--:B------:R-:W-:Y:S03]  /*756e0*/  HMMA.1688.F32.TF32 R112, R200, R16.reuse, R112 ;  /* 0x00000010c870723c */ /* 0x080fe60000081070 */
[----:B------:R-:W-:Y:S04]  /*756f0*/  STL.64 [R1+0x2990], R148 ;  /* 0x0029909401007387 */ /* 0x000fe80000100a00 */
[----:B------:R-:W-:Y:S01]  /*75700*/  STL.64 [R1+0x2998], R150 ;  /* 0x0029989601007387 */ /* 0x000fe20000100a00 */
[-C--:B------:R-:W-:Y:S07]  /*75710*/  HMMA.1688.F32.TF32 R32, R196, R16.reuse, R32 ;  /* 0x00000010c420723c */ /* 0x080fee0000081020 */
[----:B------:R-:W-:Y:S04]  /*75720*/  STL.64 [R1+0x2960], R12 ;  /* 0x0029600c01007387 */ /* 0x000fe80000100a00 */
[----:B------:R1:W-:Y:S01]  /*75730*/  STL.64 [R1+0x2968], R14 ;  /* 0x0029680e01007387 */ /* 0x0003e20000100a00 */
[-C--:B------:R-:W-:Y:S08]  /*75740*/  HMMA.1688.F32.TF32 R8, R188, R16.reuse, R8 ;  /* 0x00000010bc08723c */ /* 0x080ff00000081008 */
[-C--:B-1----:R-:W-:Y:S08]  /*75750*/  HMMA.1688.F32.TF32 R12, R192, R16.reuse, R28 ;  /* 0x00000010c00c723c */ /* 0x082ff0000008101c */
[-C--:B------:R-:W-:Y:S01]  /*75760*/  HMMA.1688.F32.TF32 R4, R184, R16.reuse, R4 ;  /* 0x00000010b804723c */ /* 0x080fe20000081004 */
[----:B------:R-:W-:Y:S04]  /*75770*/  STL.64 [R1+0x2910], R112 ;  /* 0x0029107001007387 */ /* 0x000fe80000100a00 */
[----:B------:R-:W-:Y:S04]  /*75780*/  STL.64 [R1+0x2918], R114 ;  /* 0x0029187201007387 */ /* 0x000fe80000100a00 */
[----:B------:R-:W-:Y:S04]  /*75790*/  STL.64 [R1+0x28d0], R32 ;  /* 0x0028d02001007387 */ /* 0x000fe80000100a00 */
[----:B------:R-:W-:Y:S04]  /*757a0*/  STL.64 [R1+0x28d8], R34 ;  /* 0x0028d82201007387 */ /* 0x000fe80000100a00 */
[----:B------:R-:W-:Y:S04]  /*757b0*/  STL.64 [R1+0x28a0], R12 ;  /* 0x0028a00c01007387 */ /* 0x000fe80000100a00 */
[----:B------:R-:W-:Y:S04]  /*757c0*/  STL.64 [R1+0x28a8], R14 ;  /* 0x0028a80e01007387 */ /* 0x000fe80000100a00 */
[----:B------:R-:W2:Y:S04]  /*757d0*/  LDL.LU.64 R160, [R1+0x3730] ;  /* 0x0037300001a07983 */ /* 0x000ea80000300a00 */
[----:B------:R-:W-:Y:S04]  /*757e0*/  STL.64 [R1+0x2850], R8 ;  /* 0x0028500801007387 */ /* 0x000fe80000100a00 */
[----:B------:R-:W-:Y:S04]  /*757f0*/  STL.64 [R1+0x2858], R10 ;  /* 0x0028580a01007387 */ /* 0x000fe80000100a00 */
[----:B------:R-:W2:Y:S04]  /*75800*/  LDL.LU.64 R162, [R1+0x3738] ;  /* 0x0037380001a27983 */ /* 0x000ea80000300a00 */
[----:B------:R-:W-:Y:S04]  /*75810*/  STL.64 [R1+0x27f0], R4 ;  /* 0x0027f00401007387 */ /* 0x000fe80000100a00 */
[----:B------:R1:W-:Y:S04]  /*75820*/  STL.64 [R1+0x27f8], R6 ;  /* 0x0027f80601007387 */ /* 0x0003e80000100a00 */
[----:B------:R-:W3:Y:S04]  /*75830*/  LDL.LU.64 R156, [R1+0x1780] ;  /* 0x00178000019c7983 */ /* 0x000ee80000300a00 */
[----:B------:R-:W3:Y:S04]  /*75840*/  LDL.LU.64 R158, [R1+0x1788] ;  /* 0x00178800019e7983 */ /* 0x000ee80000300a00 */
[----:B------:R-:W4:Y:S01]  /*75850*/  LDL.LU.64 R152, [R1+0x3290] ;  /* 0x0032900001987983 */ /* 0x000f220000300a00 */
[----:B-1----:R-:W-:Y:S03]  /*75860*/  HMMA.1688.F32.TF32 R4, R180, R16, R52 ;  /* 0x00000010b404723c */ /* 0x002fe60000081034 */
[----:B------:R-:W4:Y:S04]  /*75870*/  LDL.LU.64 R154, [R1+0x3298] ;  /* 0x00329800019a7983 */ /* 0x000f280000300a00 */
[----:B------:R-:W4:Y:S04]  /*75880*/  LDL.LU.64 R148, [R1+0x14f0] ;  /* 0x0014f00001947983 */ /* 0x000f280000300a00 */
[----:B------:R-:W4:Y:S04]  /*75890*/  LDL.LU.64 R150, [R1+0x14f8] ;  /* 0x0014f80001967983 */ /* 0x000f280000300a00 */
[----:B------:R-:W4:Y:S04]  /*758a0*/  LDL.LU.64 R144, [R1+0x2b90] ;  /* 0x002b900001907983 */ /* 0x000f280000300a00 */
[----:B------:R-:W4:Y:S04]  /*758b0*/  LDL.LU.64 R146, [R1+0x2b98] ;  /* 0x002b980001927983 */ /* 0x000f280000300a00 */
        /* <DEDUP_REMOVED lines=13> */
[----:B------:R-:W-:-:S02]  /*75990*/  IMAD.MOV.U32 R17, RZ, RZ, R6 ;  /* 0x000000ffff117224 */ /* 0x000fc400078e0006 */
[----:B------:R-:W-:Y:S01]  /*759a0*/  IMAD.MOV.U32 R16, RZ, RZ, R7 ;  /* 0x000000ffff107224 */ /* 0x000fe200078e0007 */
[----:B-1----:R-:W4:Y:S04]  /*759b0*/  LDL.LU.64 R4, [R1+0x570] ;  /* 0x0005700001047983 */ /* 0x002f280000300a00 */
[----:B------:R-:W4:Y:S04]  /*759c0*/  LDL.LU.64 R6, [R1+0x578] ;  /* 0x0005780001067983 */ /* 0x000f280000300a00 */
[----:B------:R-:W-:Y:S04]  /*759d0*/  STL.64 [R1+0x9a80], R18 ;  /* 0x009a801201007387 */ /* 0x000fe80000100a00 */
[----:B------:R4:W-:Y:S01]  /*759e0*/  STL.64 [R1+0x9a78], R16 ;  /* 0x009a781001007387 */ /* 0x0009e20000100a00 */
[-C--:B--2---:R-:W-:Y:S08]  /*759f0*/  HMMA.1688.F32.TF32 R160, R240, R164.reuse, R160 ;  /* 0x000000a4f0a0723c */ /* 0x084ff000000810a0 */
[-C--:B---3--:R-:W-:Y:S08]  /*75a00*/  HMMA.1688.F32.TF32 R156, R236, R164.reuse, R156 ;  /* 0x000000a4ec9c723c */ /* 0x088ff0000008109c */
[-C--:B----4-:R-:W-:Y:S07]  /*75a10*/  HMMA.1688.F32.TF32 R16, R232, R164.reuse, R152 ;  /* 0x000000a4e810723c */ /* 0x090fee0000081098 */
[----:B------:R-:W-:Y:S04]  /*75a20*/  STL.64 [R1+0x2fb0], R160 ;  /* 0x002fb0a001007387 */ /* 0x000fe80000100a00 */
[----:B------:R-:W-:Y:S01]  /*75a30*/  STL.64 [R1+0x2fb8], R162 ;  /* 0x002fb8a201007387 */ /* 0x000fe20000100a00 */
[-C--:B------:R-:W-:Y:S03]  /*75a40*/  HMMA.1688.F32.TF32 R148, R228, R164.reuse, R148 ;  /* 0x000000a4e494723c */ /* 0x080fe60000081094 */
[----:B------:R-:W1:Y:S04]  /*75a50*/  LDSM.16.M88.4 R152, [R3+0x3000] ;  /* 0x003000000398783b */ /* 0x000e680000000200 */
[----:B------:R-:W-:Y:S01]  /*75a60*/  STL.64 [R1+0x4840], R156 ;  /* 0x0048409c01007387 */ /* 0x000fe20000100a00 */
[-C--:B------:R-:W-:Y:S03]  /*75a70*/  HMMA.1688.F32.TF32 R144, R224, R164.reuse, R144 ;  /* 0x000000a4e090723c */ /* 0x080fe60000081090 */
[----:B------:R-:W-:Y:S04]  /*75a80*/  STL.64 [R1+0x4848], R158 ;  /* 0x0048489e01007387 */ /* 0x000fe80000100a00 */
[----:B------:R-:W-:Y:S04]  /*75a90*/  STL.64 [R1+0x30d0], R16 ;  /* 0x0030d01001007387 */ /* 0x000fe80000100a00 */
[----:B------:R2:W-:Y:S02]  /*75aa0*/  STL.64 [R1+0x30d8], R18 ;  /* 0x0030d81201007387 */ /* 0x0005e40000100a00 */
[-C--:B--2---:R-:W-:Y:S02]  /*75ab0*/  HMMA.1688.F32.TF32 R16, R220, R164.reuse, R112 ;  /* 0x000000a4dc10723c */ /* 0x084fe40000081070 */
[----:B------:R-:W-:Y:S04]  /*75ac0*/  STL.64 [R1+0x5450], R148 ;  /* 0x0054509401007387 */ /* 0x000fe80000100a00 */
[----:B------:R-:W-:Y:S02]  /*75ad0*/  STL.64 [R1+0x5458], R150 ;  /* 0x0054589601007387 */ /* 0x000fe40000100a00 */
[-C--:B------:R-:W-:Y:S02]  /*75ae0*/  HMMA.1688.F32.TF32 R52, R216, R164.reuse, R52 ;  /* 0x000000a4d834723c */ /* 0x080fe40000081034 */
[----:B------:R-:W-:Y:S04]  /*75af0*/  STL.64 [R1+0x3200], R144 ;  /* 0x0032009001007387 */ /* 0x000fe80000100a00 */
[----:B------:R-:W-:Y:S09]  /*75b00*/  STL.64 [R1+0x3208], R146 ;  /* 0x0032089201007387 */ /* 0x000ff20000100a00 */
[----:B------:R-:W-:Y:S04]  /*75b10*/  STL.64 [R1+0x55a0], R16 ;  /* 0x0055a01001007387 */ /* 0x000fe80000100a00 */
[----:B------:R2:W-:Y:S02]  /*75b20*/  STL.64 [R1+0x55a8], R18 ;  /* 0x0055a81201007387 */ /* 0x0005e40000100a00 */
[-C--:B--2---:R-:W-:Y:S02]  /*75b30*/  HMMA.1688.F32.TF32 R16, R212, R164.reuse, R32 ;  /* 0x000000a4d410723c */ /* 0x084fe40000081020 */
[----:B------:R-:W-:Y:S04]  /*75b40*/  STL.64 [R1+0x3bb0], R52 ;  /* 0x003bb03401007387 */ /* 0x000fe80000100a00 */
[----:B------:R-:W-:Y:S02]  /*75b50*/  STL.64 [R1+0x3bb8], R54 ;  /* 0x003bb83601007387 */ /* 0x000fe40000100a00 */
[-C--:B------:R-:W-:Y:S02]  /*75b60*/  HMMA.1688.F32.TF32 R28, R208, R164.reuse, R28 ;  /* 0x000000a4d01c723c */ /* 0x080fe4000008101c */
[----:B-1----:R-:W-:Y:S11]  /*75b70*/  STL.64 [R1+0x158], R154 ;  /* 0x0001589a01007387 */ /* 0x002ff60000100a00 */
[----:B------:R-:W-:Y:S02]  /*75b80*/  @!UPT UIADD3 URZ, URZ, URZ, URZ ;  /* 0x0000003f3f3ff290 */ /* 0x000fe4000fffe03f */
[----:B------:R-:W-:Y:S04]  /*75b90*/  STL.64 [R1+0x56b0], R16 ;  /* 0x0056b01001007387 */ /* 0x000fe80000100a00 */
[----:B------:R1:W-:Y:S02]  /*75ba0*/  STL.64 [R1+0x56b8], R18 ;  /* 0x0056b81201007387 */ /* 0x0003e40000100a00 */
[-C--:B-1----:R-:W-:Y:S08]  /*75bb0*/  HMMA.1688.F32.TF32 R16, R204, R164.reuse, R12 ;  /* 0x000000a4cc10723c */ /* 0x082ff0000008100c */
[-C--:B------:R-:W-:Y:S01]  /*75bc0*/  HMMA.1688.F32.TF32 R12, R200, R164.reuse, R8 ;  /* 0x000000a4c80c723c */ /* 0x080fe20000081008 */
[----:B------:R-:W-:Y:S04]  /*75bd0*/  STL.64 [R1+0x148], R170 ;  /* 0x000148aa01007387 */ /* 0x000fe80000100a00 */
[----:B------:R1:W-:Y:S04]  /*75be0*/  STL.64 [R1+0x4070], R28 ;  /* 0x0040701c01007387 */ /* 0x0003e80000100a00 */
[----:B------:R2:W-:Y:S01]  /*75bf0*/  STL.64 [R1+0x4078], R30 ;  /* 0x0040781e01007387 */ /* 0x0005e20000100a00 */
[-C--:B------:R-:W-:Y:S05]  /*75c00*/  HMMA.1688.F32.TF32 R8, R196, R164.reuse, R4 ;  /* 0x000000a4c408723c */ /* 0x080fea0000081004 */
[----:B------:R3:W-:Y:S04]  /*75c10*/  STL.64 [R1+0x5790], R16 ;  /* 0x0057901001007387 */ /* 0x0007e80000100a00 */
[----:B------:R2:W-:Y:S04]  /*75c20*/  STL.64 [R1+0x5798], R18 ;  /* 0x0057981201007387 */ /* 0x0005e80000100a00 */
[----:B------:R-:W4:Y:S04]  /*75c30*/  LDL.LU.64 R4, [R1+0x630] ;  /* 0x0006300001047983 */ /* 0x000f280000300a00 */
[----:B------:R1:W-:Y:S04]  /*75c40*/  STL.64 [R1+0x4250], R12 ;  /* 0x0042500c01007387 */ /* 0x0003e80000100a00 */
[----:B------:R1:W-:Y:S04]  /*75c50*/  STL.64 [R1+0x4258], R14 ;  /* 0x0042580e01007387 */ /* 0x0003e80000100a00 */
[----:B------:R-:W4:Y:S04]  /*75c60*/  LDL.LU.64 R6, [R1+0x638] ;  /* 0x0006380001067983 */ /* 0x000f280000300a00 */
        /* <DEDUP_REMOVED lines=23> */
[----:B--2---:R-:W2:Y:S04]  /*75de0*/  LDL.LU.64 R30, [R1+0x7c8] ;  /* 0x0007c800011e7983 */ /* 0x004ea80000300a00 */
[----:B---3--:R-:W3:Y:S04]  /*75df0*/  LDL.LU.64 R16, [R1+0x1cf0] ;  /* 0x001cf00001107983 */ /* 0x008ee80000300a00 */
[----:B------:R-:W3:Y:S04]  /*75e00*/  LDL.LU.64 R18, [R1+0x1cf8] ;  /* 0x001cf80001127983 */ /* 0x000ee80000300a00 */
[----:B------:R-:W3:Y:S04]  /*75e10*/  LDL.LU.64 R12, [R1+0x740] ;  /* 0x00074000010c7983 */ /* 0x000ee80000300a00 */
[----:B------:R-:W3:Y:S04]  /*75e20*/  LDL.LU.64 R14, [R1+0x748] ;  /* 0x00074800010e7983 */ /* 0x000ee80000300a00 */
[----:B------:R-:W3:Y:S04]  /*75e30*/  LDL.LU.64 R8, [R1+0x6c0] ;  /* 0x0006c00001087983 */ /* 0x000ee80000300a00 */
[----:B------:R-:W3:Y:S01]  /*75e40*/  LDL.LU.64 R10, [R1+0x6c8] ;  /* 0x0006c800010a7983 */ /* 0x000ee20000300a00 */
[-C--:B----4-:R-:W-:Y:S03]  /*75e50*/  HMMA.1688.F32.TF32 R248, R192, R164.reuse, R4 ;  /* 0x000000a4c0f8723c */ /* 0x090fe60000081004 */
[----:B------:R-:W3:Y:S04]  /*75e60*/  LDL.LU.64 R4, [R1+0x560] ;  /* 0x0005600001047983 */ /* 0x000ee80000300a00 */
[----:B------:R-:W3:Y:S01]  /*75e70*/  LDL.LU.64 R6, [R1+0x568] ;  /* 0x0005680001067983 */ /* 0x000ee20000300a00 */
[-C--:B------:R-:W-:Y:S08]  /*75e80*/  HMMA.1688.F32.TF32 R244, R188, R164.reuse, R244 ;  /* 0x000000a4bcf4723c */ /* 0x080ff000000810f4 */
[-C--:B------:R-:W-:Y:S08]  /*75e90*/  HMMA.1688.F32.TF32 R176, R184, R164.reuse, R176 ;  /* 0x000000a4b8b0723c */ /* 0x080ff000000810b0 */
[----:B------:R-:W-:Y:S08]  /*75ea0*/  HMMA.1688.F32.TF32 R164, R180, R164, R172 ;  /* 0x000000a4b4a4723c */ /* 0x000ff000000810ac */
[-C--:B------:R-:W-:Y:S08]  /*75eb0*/  HMMA.1688.F32.TF32 R160, R240, R152.reuse, R160 ;  /* 0x00000098f0a0723c */ /* 0x080ff000000810a0 */
[-C--:B------:R-:W-:Y:S08]  /*75ec0*/  HMMA.1688.F32.TF32 R156, R236, R152.reuse, R156 ;  /* 0x00000098ec9c723c */ /* 0x080ff0000008109c */
[-C--:B------:R-:W-:Y:S08]  /*75ed0*/  HMMA.1688.F32.TF32 R148, R232, R152.reuse, R148 ;  /* 0x00000098e894723c */ /* 0x080ff00000081094 */
[-C--:B------:R-:W-:Y:S01]  /*75ee0*/  HMMA.1688.F32.TF32 R144, R228, R152.reuse, R144 ;  /* 0x00000098e490723c */ /* 0x080fe20000081090 */
[----:B------:R-:W-:Y:S07]  /*75ef0*/  STL.64 [R1+0x4400], R248 ;  /* 0x004400f801007387 */ /* 0x000fee0000100a00 */
[-C--:B------:R-:W-:Y:S01]  /*75f00*/  HMMA.1688.F32.TF32 R112, R224, R152.reuse, R112 ;  /* 0x00000098e070723c */ /* 0x080fe20000081070 */
[----:B------:R-:W-:Y:S07]  /*75f10*/  STL.64 [R1+0x4408], R250 ;  /* 0x004408fa01007387 */ /* 0x000fee0000100a00 */
[-C--:B------:R-:W-:Y:S01]  /*75f20*/  HMMA.1688.F32.TF32 R52, R220, R152.reuse, R52 ;  /* 0x00000098dc34723c */ /* 0x080fe20000081034 */
[----:B------:R-:W-:Y:S07]  /*75f30*/  STL.64 [R1+0x58b0], R244 ;  /* 0x0058b0f401007387 */ /* 0x000fee0000100a00 */
[-C--:B------:R-:W-:Y:S01]  /*75f40*/  HMMA.1688.F32.TF32 R32, R216, R152.reuse, R32 ;  /* 0x00000098d820723c */ /* 0x080fe20000081020 */
[----:B------:R-:W-:Y:S07]  /*75f50*/  STL.64 [R1+0x58b8], R246 ;  /* 0x0058b8f601007387 */ /* 0x000fee0000100a00 */
[-C--:B--2---:R-:W-:Y:S01]  /*75f60*/  HMMA.1688.F32.TF32 R28, R212, R152.reuse, R28 ;  /* 0x00000098d41c723c */ /* 0x084fe2000008101c */
[----:B------:R-:W-:Y:S07]  /*75f70*/  STL.64 [R1+0x45d0], R176 ;  /* 0x0045d0b001007387 */ /* 0x000fee0000100a00 */
[-C--:B---3--:R-:W-:Y:S01]  /*75f80*/  HMMA.1688.F32.TF32 R16, R208, R152.reuse, R16 ;  /* 0x00000098d010723c */ /* 0x088fe20000081010 */
[----:B------:R-:W-:Y:S04]  /*75f90*/  STL.64 [R1+0x45d8], R178 ;  /* 0x0045d8b201007387 */ /* 0x000fe80000100a00 */
[----:B------:R1:W-:Y:S03]  /*75fa0*/  STL.64 [R1+0x58f0], R164 ;  /* 0x0058f0a401007387 */ /* 0x0003e60000100a00 */
[-C--:B------:R-:W-:Y:S01]  /*75fb0*/  HMMA.1688.F32.TF32 R12, R204, R152.reuse, R12 ;  /* 0x00000098cc0c723c */ /* 0x080fe2000008100c */
[----:B------:R2:W-:Y:S04]  /*75fc0*/  STL.64 [R1+0x58f8], R166 ;  /* 0x0058f8a601007387 */ /* 0x0005e80000100a00 */
[----:B------:R3:W-:Y:S03]  /*75fd0*/  STL.64 [R1+0x2b90], R160 ;  /* 0x002b90a001007387 */ /* 0x0007e60000100a00 */
[-C--:B------:R-:W-:Y:S01]  /*75fe0*/  HMMA.1688.F32.TF32 R8, R200, R152.reuse, R8 ;  /* 0x00000098c808723c */ /* 0x080fe20000081008 */
        /* <DEDUP_REMOVED lines=17> */
[----:B-1----:R-:W4:Y:S04]  /*76100*/  LDL.LU.64 R164, [R1+0x620] ;  /* 0x0006200001a47983 */ /* 0x002f280000300a00 */
[----:B------:R1:W-:Y:S04]  /*76110*/  STL.64 [R1+0x5750], R12 ;  /* 0x0057500c01007387 */ /* 0x0003e80000100a00 */
[----:B------:R1:W-:Y:S04]  /*76120*/  STL.64 [R1+0x5758], R14 ;  /* 0x0057580e01007387 */ /* 0x0003e80000100a00 */
[----:B--2---:R-:W4:Y:S04]  /*76130*/  LDL.LU.64 R166, [R1+0x628] ;  /* 0x0006280001a67983 */ /* 0x004f280000300a00 */
[----:B------:R2:W-:Y:S04]  /*76140*/  STL.64 [R1+0x4170], R8 ;  /* 0x0041700801007387 */ /* 0x0005e80000100a00 */
[----:B------:R1:W-:Y:S04]  /*76150*/  STL.64 [R1+0x4178], R10 ;  /* 0x0041780a01007387 */ /* 0x0003e80000100a00 */
[----:B---3--:R-:W4:Y:S04]  /*76160*/  LDL.LU.64 R160, [R1+0x4e0] ;  /* 0x0004e00001a07983 */ /* 0x008f280000300a00 */
[----:B------:R-:W4:Y:S04]  /*76170*/  LDL.LU.64 R162, [R1+0x4e8] ;  /* 0x0004e80001a27983 */ /* 0x000f280000300a00 */
[----:B------:R-:W-:Y:S01]  /*76180*/  LDSM.16.M88.4 R172, [R3+0x3c00] ;  /* 0x003c000003ac783b */ /* 0x000fe20000000200 */
[-C--:B------:R-:W-:Y:S11]  /*76190*/  HMMA.1688.F32.TF32 R4, R196, R152.reuse, R4 ;  /* 0x00000098c404723c */ /* 0x080ff60000081004 */
[----:B------:R-:W-:Y:S11]  /*761a0*/  @!UPT UIADD3 URZ, URZ, URZ, URZ ;  /* 0x0000003f3f3ff290 */ /* 0x000ff6000fffe03f */
[----:B------:R-:W-:Y:S01]  /*761b0*/  @!UPT UIADD3 URZ, URZ, URZ, URZ ;  /* 0x0000003f3f3ff290 */ /* 0x000fe2000fffe03f */
        /* <DEDUP_REMOVED lines=18> */
[----:B-1----:R-:W3:Y:S04]  /*762e0*/  LDL.LU.64 R12, [R1+0xdf0] ;  /* 0x000df000010c7983 */ /* 0x002ee80000300a00 */
[----:B------:R-:W3:Y:S04]  /*762f0*/  LDL.LU.64 R14, [R1+0xdf8] ;  /* 0x000df800010e7983 */ /* 0x000ee80000300a00 */
[----:B--2---:R-:W2:Y:S04]  /*76300*/  LDL.LU.64 R8, [R1+0x1d20] ;  /* 0x001d200001087983 */ /* 0x004ea80000300a00 */
[----:B------:R-:W2:Y:S04]  /*76310*/  LDL.LU.64 R10, [R1+0x1d28] ;  /* 0x001d2800010a7983 */ /* 0x000ea80000300a00 */
[----:B------:R-:W2:Y:S04]  /*76320*/  LDL.LU.64 R4, [R1+0x830] ;  /* 0x0008300001047983 */ /* 0x000ea80000300a00 */
[----:B------:R-:W2:Y:S01]  /*76330*/  LDL.LU.64 R6, [R1+0x838] ;  /* 0x0008380001067983 */ /* 0x000ea20000300a00 */
[-C--:B----4-:R-:W-:Y:S08]  /*76340*/  HMMA.1688.F32.TF32 R164, R192, R152.reuse, R164 ;  /* 0x00000098c0a4723c */ /* 0x090ff000000810a4 */
[-C--:B------:R-:W-:Y:S11]  /*76350*/  HMMA.1688.F32.TF32 R160, R188, R152.reuse, R160 ;  /* 0x00000098bca0723c */ /* 0x080ff600000810a0 */
[----:B------:R-:W-:Y:S04]  /*76360*/  @!UPT UIADD3 URZ, URZ, URZ, URZ ;  /* 0x0000003f3f3ff290 */ /* 0x000fe8000fffe03f */
[----:B------:R-:W-:Y:S04]  /*76370*/  STL.64 [R1+0x4330], R164 ;  /* 0x004330a401007387 */ /* 0x000fe80000100a00 */
[----:B------:R-:W-:Y:S04]  /*76380*/  STL.64 [R1+0x4338], R166 ;  /* 0x004338a601007387 */ /* 0x000fe80000100a00 */
[----:B------:R-:W-:Y:S04]  /*76390*/  STL.64 [R1+0x5890], R160 ;  /* 0x005890a001007387 */ /* 0x000fe80000100a00 */
[----:B------:R-:W-:Y:S01]  /*763a0*/  STL.64 [R1+0x5898], R162 ;  /* 0x005898a201007387 */ /* 0x000fe20000100a00 */
[-C--:B---3--:R-:W-:Y:S08]  /*763b0*/  HMMA.1688.F32.TF32 R156, R184, R152.reuse, R156 ;  /* 0x00000098b89c723c */ /* 0x088ff0000008109c */
[----:B------:R-:W-:Y:S08]  /*763c0*/  HMMA.1688.F32.TF32 R152, R180, R152, R48 ;  /* 0x00000098b498723c */ /* 0x000ff00000081030 */
[-C--:B------:R-:W-:Y:S07]  /*763d0*/  HMMA.1688.F32.TF32 R48, R240, R168.reuse, R148 ;  /* 0x000000a8f030723c */ /* 0x080fee0000081094 */
[----:B------:R-:W-:Y:S04]  /*763e0*/  STL.64 [R1+0x44e0], R156 ;  /* 0x0044e09c01007387 */ /* 0x000fe80000100a00 */
[----:B------:R-:W-:Y:S04]  /*763f0*/  STL.64 [R1+0x44e8], R158 ;  /* 0x0044e89e01007387 */ /* 0x000fe80000100a00 */
[----:B------:R-:W1:Y:S01]  /*76400*/  LDSM.16.M88.4 R156, [R3+0x3800] ;  /* 0x00380000039c783b */ /* 0x000e620000000200 */
[-C--:B------:R-:W-:Y:S03]  /*76410*/  HMMA.1688.F32.TF32 R144, R236, R168.reuse, R144 ;  /* 0x000000a8ec90723c */ /* 0x080fe60000081090 */
[----:B------:R-:W-:Y:S04]  /*76420*/  STL.64 [R1+0x58e0], R152 ;  /* 0x0058e09801007387 */ /* 0x000fe80000100a00 */
[----:B------:R-:W-:Y:S01]  /*76430*/  STL.64 [R1+0x58e8], R154 ;  /* 0x0058e89a01007387 */ /* 0x000fe20000100a00 */
[-C--:B------:R-:W-:Y:S03]  /*76440*/  HMMA.1688.F32.TF32 R112, R232, R168.reuse, R112 ;  /* 0x000000a8e870723c */ /* 0x080fe60000081070 */
[----:B------:R-:W-:Y:S04]  /*76450*/  STL.64 [R1+0x21d0], R48 ;  /* 0x0021d03001007387 */ /* 0x000fe80000100a00 */
[----:B------:R3:W-:Y:S01]  /*76460*/  STL.64 [R1+0x21d8], R50 ;  /* 0x0021d83201007387 */ /* 0x0007e20000100a00 */
[-C--:B------:R-:W-:Y:S08]  /*76470*/  HMMA.1688.F32.TF32 R32, R224, R168.reuse, R32 ;  /* 0x000000a8e020723c */ /* 0x080ff00000081020 */
[-C--:B---3--:R-:W-:Y:S08]  /*76480*/  HMMA.1688.F32.TF32 R48, R228, R168.reuse, R52 ;  /* 0x000000a8e430723c */ /* 0x088ff00000081034 */
[-C--:B------:R-:W-:Y:S08]  /*76490*/  HMMA.1688.F32.TF32 R28, R220, R168.reuse, R28 ;  /* 0x000000a8dc1c723c */ /* 0x080ff0000008101c */
[-C--:B------:R-:W-:Y:S08]  /*764a0*/  HMMA.1688.F32.TF32 R16, R216, R168.reuse, R16 ;  /* 0x000000a8d810723c */ /* 0x080ff00000081010 */
[-C--:B------:R-:W-:Y:S01]  /*764b0*/  HMMA.1688.F32.TF32 R12, R212, R168.reuse, R12 ;  /* 0x000000a8d40c723c */ /* 0x080fe2000008100c */
[----:B------:R3:W-:Y:S07]  /*764c0*/  STL.64 [R1+0x46a0], R144 ;  /* 0x0046a09001007387 */ /* 0x0007ee0000100a00 */
[-C--:B--2---:R-:W-:Y:S01]  /*764d0*/  HMMA.1688.F32.TF32 R8, R208, R168.reuse, R8 ;  /* 0x000000a8d008723c */ /* 0x084fe20000081008 */
[----:B------:R2:W-:Y:S07]  /*764e0*/  STL.64 [R1+0x46a8], R146 ;  /* 0x0046a89201007387 */ /* 0x0005ee0000100a00 */
        /* <DEDUP_REMOVED lines=11> */
[----:B-1----:R-:W-:Y:S04]  /*765a0*/  STL.64 [R1+0x138], R158 ;  /* 0x0001389e01007387 */ /* 0x002fe80000100a00 */
[----:B------:R1:W-:Y:S04]  /*765b0*/  STL.64 [R1+0x5610], R12 ;  /* 0x0056100c01007387 */ /* 0x0003e80000100a00 */
[----:B------:R1:W-:Y:S04]  /*765c0*/  STL.64 [R1+0x5618], R14 ;  /* 0x0056180e01007387 */ /* 0x0003e80000100a00 */
[----:B---3--:R-:W3:Y:S04]  /*765d0*/  LDL.LU.64 R144, [R1+0x7b0] ;  /* 0x0007b00001907983 */ /* 0x008ee80000300a00 */
[----:B------:R1:W-:Y:S04]  /*765e0*/  STL.64 [R1+0x3a40], R8 ;  /* 0x003a400801007387 */ /* 0x0003e80000100a00 */
[----:B------:R1:W-:Y:S04]  /*765f0*/  STL.64 [R1+0x3a48], R10 ;  /* 0x003a480a01007387 */ /* 0x0003e80000100a00 */
[----:B--2---:R-:W3:Y:S04]  /*76600*/  LDL.LU.64 R146, [R1+0x7b8] ;  /* 0x0007b80001927983 */ /* 0x004ee80000300a00 */
        /* <DEDUP_REMOVED lines=29> */
[----:B------:R-:W4:Y:S04]  /*767e0*/  LDL.LU.64 R14, [R1+0x1d18] ;  /* 0x001d1800010e7983 */ /* 0x000f280000300a00 */
[----:B------:R-:W4:Y:S04]  /*767f0*/  LDL.LU.64 R8, [R1+0x820] ;  /* 0x0008200001087983 */ /* 0x000f280000300a00 */
[----:B------:R-:W4:Y:S04]  /*76800*/  LDL.LU.64 R10, [R1+0x828] ;  /* 0x00082800010a7983 */ /* 0x000f280000300a00 */
[----:B--2---:R-:W2:Y:S04]  /*76810*/  LDL.LU.64 R4, [R1+0x7a0] ;  /* 0x0007a00001047983 */ /* 0x004ea80000300a00 */
[----:B------:R-:W2:Y:S04]  /*76820*/  LDL.LU.64 R6, [R1+0x7a8] ;  /* 0x0007a80001067983 */ /* 0x000ea80000300a00 */
[----:B------:R-:W-:Y:S01]  /*76830*/  STL.64 [R1+0x128], R174 ;  /* 0x000128ae01007387 */ /* 0x000fe20000100a00 */
[-C--:B---3--:R-:W-:Y:S08]  /*76840*/  HMMA.1688.F32.TF32 R144, R200, R168.reuse, R144 ;  /* 0x000000a8c890723c */ /* 0x088ff00000081090 */
[-C--:B------:R-:W-:Y:S08]  /*76850*/  HMMA.1688.F32.TF32 R148, R196, R168.reuse, R148 ;  /* 0x000000a8c494723c */ /* 0x080ff00000081094 */
[-C--:B------:R-:W-:Y:S08]  /*76860*/  HMMA.1688.F32.TF32 R152, R192, R168.reuse, R152 ;  /* 0x000000a8c098723c */ /* 0x080ff00000081098 */
[-C--:B------:R-:W-:Y:S08]  /*76870*/  HMMA.1688.F32.TF32 R248, R188, R168.reuse, R248 ;  /* 0x000000a8bcf8723c */ /* 0x080ff000000810f8 */
[-C--:B------:R-:W-:Y:S01]  /*76880*/  HMMA.1688.F32.TF32 R244, R184, R168.reuse, R244 ;  /* 0x000000a8b8f4723c */ /* 0x080fe200000810f4 */
[----:B------:R-:W-:Y:S07]  /*76890*/  STL.64 [R1+0x4040], R144 ;  /* 0x0040409001007387 */ /* 0x000fee0000100a00 */
[----:B------:R-:W-:Y:S01]  /*768a0*/  HMMA.1688.F32.TF32 R168, R180, R168, R176 ;  /* 0x000000a8b4a8723c */ /* 0x000fe200000810b0 */
[----:B------:R1:W-:Y:S07]  /*768b0*/  STL.64 [R1+0x4048], R146 ;  /* 0x0040489201007387 */ /* 0x0003ee0000100a00 */
[-C--:B------:R-:W-:Y:S01]  /*768c0*/  HMMA.1688.F32.TF32 R164, R240, R156.reuse, R164 ;  /* 0x0000009cf0a4723c */ /* 0x080fe200000810a4 */
[----:B-1----:R-:W3:Y:S07]  /*768d0*/  LDL.LU.64 R146, [R1+0x9c88] ;  /* 0x009c880001927983 */ /* 0x002eee0000300a00 */
[-C--:B------:R-:W-:Y:S01]  /*768e0*/  HMMA.1688.F32.TF32 R160, R236, R156.reuse, R160 ;  /* 0x0000009ceca0723c */ /* 0x080fe200000810a0 */
[----:B------:R-:W3:Y:S07]  /*768f0*/  LDL.LU.64 R144, [R1+0x9c80] ;  /* 0x009c800001907983 */ /* 0x000eee0000300a00 */
[-C--:B----4-:R-:W-:Y:S01]  /*76900*/  HMMA.1688.F32.TF32 R112, R232, R156.reuse, R112 ;  /* 0x0000009ce870723c */ /* 0x090fe20000081070 */
[----:B------:R-:W-:Y:S07]  /*76910*/  STL.64 [R1+0x57e0], R148 ;  /* 0x0057e09401007387 */ /* 0x000fee0000100a00 */
[-C--:B------:R-:W-:Y:S01]  /*76920*/  HMMA.1688.F32.TF32 R52, R228, R156.reuse, R52 ;  /* 0x0000009ce434723c */ /* 0x080fe20000081034 */
[----:B------:R1:W-:Y:S07]  /*76930*/  STL.64 [R1+0x57e8], R150 ;  /* 0x0057e89601007387 */ /* 0x0003ee0000100a00 */
[-C--:B------:R-:W-:Y:S01]  /*76940*/  HMMA.1688.F32.TF32 R48, R224, R156.reuse, R48 ;  /* 0x0000009ce030723c */ /* 0x080fe20000081030 */
[----:B-1----:R-:W4:Y:S07]  /*76950*/  LDL.LU.64 R150, [R1+0x9c78] ;  /* 0x009c780001967983 */ /* 0x002f2e0000300a00 */
[-C--:B------:R-:W-:Y:S01]  /*76960*/  HMMA.1688.F32.TF32 R32, R220, R156.reuse, R32 ;  /* 0x0000009cdc20723c */ /* 0x080fe20000081020 */
[----:B------:R-:W4:Y:S04]  /*76970*/  LDL.LU.64 R148, [R1+0x9c70] ;  /* 0x009c700001947983 */ /* 0x000f280000300a00 */
[----:B------:R-:W-:Y:S03]  /*76980*/  STL.64 [R1+0x4240], R152 ;  /* 0x0042409801007387 */ /* 0x000fe60000100a00 */
[-C--:B------:R-:W-:Y:S01]  /*76990*/  HMMA.1688.F32.TF32 R28, R216, R156.reuse, R28 ;  /* 0x0000009cd81c723c */ /* 0x080fe2000008101c */
[----:B------:R1:W-:Y:S07]  /*769a0*/  STL.64 [R1+0x4248], R154 ;  /* 0x0042489a01007387 */ /* 0x0003ee0000100a00 */
[-C--:B------:R-:W-:Y:S01]  /*769b0*/  HMMA.1688.F32.TF32 R16, R212, R156.reuse, R16 ;  /* 0x0000009cd410723c */ /* 0x080fe20000081010 */
[----:B-1----:R-:W3:Y:S07]  /*769c0*/  LDL.LU.64 R154, [R1+0x9c68] ;  /* 0x009c6800019a7983 */ /* 0x002eee0000300a00 */
[-C--:B------:R-:W-:Y:S01]  /*769d0*/  HMMA.1688.F32.TF32 R12, R208, R156.reuse, R12 ;  /* 0x0000009cd00c723c */ /* 0x080fe2000008100c */
[----:B------:R-:W3:Y:S04]  /*769e0*/  LDL.LU.64 R152, [R1+0x9c60] ;  /* 0x009c600001987983 */ /* 0x000ee80000300a00 */
[----:B------:R-:W-:Y:S03]  /*769f0*/  STL.64 [R1+0x5870], R248 ;  /* 0x005870f801007387 */ /* 0x000fe60000100a00 */
[-C--:B------:R-:W-:Y:S01]  /*76a00*/  HMMA.1688.F32.TF32 R8, R204, R156.reuse, R8 ;  /* 0x0000009ccc08723c */ /* 0x080fe20000081008 */
[----:B------:R-:W-:Y:S04]  /*76a10*/  STL.64 [R1+0x5878], R250 ;  /* 0x005878fa01007387 */ /* 0x000fe80000100a00 */
[----:B------:R-:W-:Y:S04]  /*76a20*/  STL.64 [R1+0x43f0], R244 ;  /* 0x0043f0f401007387 */ /* 0x000fe80000100a00 */
[----:B------:R-:W-:Y:S01]  /*76a30*/  STL.64 [R1+0x43f8], R246 ;  /* 0x0043f8f601007387 */ /* 0x000fe20000100a00 */
[-C--:B--2---:R-:W-:Y:S03]  /*76a40*/  HMMA.1688.F32.TF32 R4, R200, R156.reuse, R4 ;  /* 0x0000009cc804723c */ /* 0x084fe60000081004 */
        /* <DEDUP_REMOVED lines=21> */
[----:B------:R1:W-:Y:S04]  /*76ba0*/  STL.64 [R1+0x56d0], R8 ;  /* 0x0056d00801007387 */ /* 0x0003e80000100a00 */
[----:B------:R1:W-:Y:S04]  /*76bb0*/  STL.64 [R1+0x56d8], R10 ;  /* 0x0056d80a01007387 */ /* 0x0003e80000100a00 */
[----:B------:R-:W3:Y:S04]  /*76bc0*/  LDL.LU.64 R178, [R1+0x648] ;  /* 0x0006480001b27983 */ /* 0x000ee80000300a00 */
[----:B------:R2:W-:Y:S04]  /*76bd0*/  STL.64 [R1+0x3e30], R4 ;  /* 0x003e300401007387 */ /* 0x0005e80000100a00 */
[----:B------:R2:W-:Y:S04]  /*76be0*/  STL.64 [R1+0x3e38], R6 ;  /* 0x003e380601007387 */ /* 0x0005e80000100a00 */
[----:B-1----:R-:W4:Y:S04]  /*76bf0*/  LDL.LU.64 R168, [R1+0x700] ;  /* 0x0007000001a87983 */ /* 0x002f280000300a00 */
[----:B--2---:R-:W4:Y:S04]  /*76c00*/  LDL.LU.64 R170, [R1+0x708] ;  /* 0x0007080001aa7983 */ /* 0x004f280000300a00 */
        /* <DEDUP_REMOVED lines=21> */
[----:B------:R-:W2:Y:S01]  /*76d60*/  LDL.LU.64 R6, [R1+0x1d48] ;  /* 0x001d480001067983 */ /* 0x000ea20000300a00 */
[-C--:B------:R-:W-:Y:S08]  /*76d70*/  HMMA.1688.F32.TF32 R44, R180, R156.reuse, R44 ;  /* 0x0000009cb42c723c */ /* 0x080ff0000008102c */
[-C--:B---3--:R-:W-:Y:S08]  /*76d80*/  HMMA.1688.F32.TF32 R176, R196, R156.reuse, R176 ;  /* 0x0000009cc4b0723c */ /* 0x088ff000000810b0 */
[-C--:B----4-:R-:W-:Y:S08]  /*76d90*/  HMMA.1688.F32.TF32 R168, R192, R156.reuse, R168 ;  /* 0x0000009cc0a8723c */ /* 0x090ff000000810a8 */
[-C--:B--2---:R-:W-:Y:S08]  /*76da0*/  HMMA.1688.F32.TF32 R164, R188, R156.reuse, R164 ;  /* 0x0000009cbca4723c */ /* 0x084ff000000810a4 */
[----:B------:R-:W-:Y:S08]  /*76db0*/  HMMA.1688.F32.TF32 R160, R184, R156, R160 ;  /* 0x0000009cb8a0723c */ /* 0x000ff000000810a0 */
        /* <DEDUP_REMOVED lines=10> */
[----:B------:R1:W-:Y:S04]  /*76e60*/  STL.64 [R1+0x58c8], R46 ;  /* 0x0058c82e01007387 */ /* 0x0003e80000100a00 */
[----:B------:R-:W-:Y:S04]  /*76e70*/  STL.64 [R1+0x2010], R112 ;  /* 0x0020107001007387 */ /* 0x000fe80000100a00 */
[----:B------:R-:W-:Y:S04]  /*76e80*/  STL.64 [R1+0x2018], R114 ;  /* 0x0020187201007387 */ /* 0x000fe80000100a00 */
[----:B------:R-:W2:Y:S01]  /*76e90*/  LDSM.16.M88.4 R112, [R3+0x4000] ;  /* 0x004000000370783b */ /* 0x000ea20000000200 */
[-C--:B------:R-:W-:Y:S08]  /*76ea0*/  HMMA.1688.F32.TF32 R52, R236, R172.reuse, R52 ;  /* 0x000000acec34723c */ /* 0x080ff00000081034 */
[-C--:B-1----:R-:W-:Y:S08]  /*76eb0*/  HMMA.1688.F32.TF32 R44, R232, R172.reuse, R48 ;  /* 0x000000ace82c723c */ /* 0x082ff00000081030 */
        /* <DEDUP_REMOVED lines=18> */
[----:B--2---:R-:W-:Y:S04]  /*76fe0*/  STL.64 [R1+0x118], R114 ;  /* 0x0001187201007387 */ /* 0x004fe80000100a00 */
[----:B------:R3:W-:Y:S04]  /*76ff0*/  STL.64 [R1+0x5560], R8 ;  /* 0x0055600801007387 */ /* 0x0007e80000100a00 */
[----:B------:R1:W-:Y:S04]  /*77000*/  STL.64 [R1+0x5568], R10 ;  /* 0x0055680a01007387 */ /* 0x0003e80000100a00 */
[----:B------:R-:W2:Y:S04]  /*77010*/  LDL.LU.64 R156, [R1+0x8f0] ;  /* 0x0008f000019c7983 */ /* 0x000ea80000300a00 */
[----:B------:R-:W2:Y:S04]  /*77020*/  LDL.LU.64 R158, [R1+0x8f8] ;  /* 0x0008f800019e7983 */ /* 0x000ea80000300a00 */
        /* <DEDUP_REMOVED lines=31> */
[-C--:B--2---:R-:W-:Y:S08]  /*77220*/  HMMA.1688.F32.TF32 R156, R204, R172.reuse, R156 ;  /* 0x000000accc9c723c */ /* 0x084ff0000008109c */
[-C--:B------:R-:W-:Y:S08]  /*77230*/  HMMA.1688.F32.TF32 R160, R200, R172.reuse, R160 ;  /* 0x000000acc8a0723c */ /* 0x080ff000000810a0 */
[-C--:B------:R-:W-:Y:S08]  /*77240*/  HMMA.1688.F32.TF32 R164, R196, R172.reuse, R164 ;  /* 0x000000acc4a4723c */ /* 0x080ff000000810a4 */
[-C--:B------:R-:W-:Y:S08]  /*77250*/  HMMA.1688.F32.TF32 R248, R192, R172.reuse, R248 ;  /* 0x000000acc0f8723c */ /* 0x080ff000000810f8 */
[-C--:B------:R-:W-:Y:S01]  /*77260*/  HMMA.1688.F32.TF32 R244, R188, R172.reuse, R244 ;  /* 0x000000acbcf4723c */ /* 0x080fe200000810f4 */
[----:B------:R-:W-:Y:S07]  /*77270*/  STL.64 [R1+0x5680], R156 ;  /* 0x0056809c01007387 */ /* 0x000fee0000100a00 */
[-C--:B------:R-:W-:Y:S01]  /*77280*/  HMMA.1688.F32.TF32 R176, R184, R172.reuse, R176 ;  /* 0x000000acb8b0723c */ /* 0x080fe200000810b0 */
[----:B------:R2:W-:Y:S07]  /*77290*/  STL.64 [R1+0x5688], R158 ;  /* 0x0056889e01007387 */ /* 0x0005ee0000100a00 */
[----:B------:R-:W-:Y:S01]  /*772a0*/  HMMA.1688.F32.TF32 R172, R180, R172, R64 ;  /* 0x000000acb4ac723c */ /* 0x000fe20000081040 */
[----:B--2---:R-:W2:Y:S07]  /*772b0*/  LDL.LU.64 R158, [R1+0x9c58] ;  /* 0x009c5800019e7983 */ /* 0x004eae0000300a00 */
[-C--:B------:R-:W-:Y:S01]  /*772c0*/  HMMA.1688.F32.TF32 R64, R240, R112.reuse, R168 ;  /* 0x00000070f040723c */ /* 0x080fe200000810a8 */
[----:B------:R-:W2:Y:S07]  /*772d0*/  LDL.LU.64 R156, [R1+0x9c50] ;  /* 0x009c5000019c7983 */ /* 0x000eae0000300a00 */
[-C--:B------:R-:W-:Y:S01]  /*772e0*/  HMMA.1688.F32.TF32 R48, R236, R112.reuse, R48 ;  /* 0x00000070ec30723c */ /* 0x080fe20000081030 */
[----:B-1----:R-:W-:Y:S04]  /*772f0*/  STL.64 [R1+0x108], R54 ;  /* 0x0001083601007387 */ /* 0x002fe80000100a00 */
[----:B------:R-:W-:Y:S03]  /*77300*/  STL.64 [R1+0x3a30], R160 ;  /* 0x003a30a001007387 */ /* 0x000fe60000100a00 */
[-C--:B---3--:R-:W-:Y:S01]  /*77310*/  HMMA.1688.F32.TF32 R44, R232, R112.reuse, R44 ;  /* 0x00000070e82c723c */ /* 0x088fe2000008102c */
[----:B------:R1:W-:Y:S07]  /*77320*/  STL.64 [R1+0x3a38], R162 ;  /* 0x003a38a201007387 */ /* 0x0003ee0000100a00 */
[-C--:B----4-:R-:W-:Y:S01]  /*77330*/  HMMA.1688.F32.TF32 R32, R228, R112.reuse, R32 ;  /* 0x00000070e420723c */ /* 0x090fe20000081020 */
[----:B-1----:R-:W3:Y:S07]  /*77340*/  LDL.LU.64 R162, [R1+0x9c48] ;  /* 0x009c480001a27983 */ /* 0x002eee0000300a00 */
[-C--:B------:R-:W-:Y:S01]  /*77350*/  HMMA.1688.F32.TF32 R28, R224, R112.reuse, R28 ;  /* 0x00000070e01c723c */ /* 0x080fe2000008101c */
[----:B------:R-:W3:Y:S04]  /*77360*/  LDL.LU.64 R160, [R1+0x9c40] ;  /* 0x009c400001a07983 */ /* 0x000ee80000300a00 */
[----:B------:R-:W-:Y:S03]  /*77370*/  STL.64 [R1+0x5770], R164 ;  /* 0x005770a401007387 */ /* 0x000fe60000100a00 */
[-C--:B------:R-:W-:Y:S01]  /*77380*/  HMMA.1688.F32.TF32 R16, R220, R112.reuse, R16 ;  /* 0x00000070dc10723c */ /* 0x080fe20000081010 */
[----:B------:R1:W-:Y:S07]  /*77390*/  STL.64 [R1+0x5778], R166 ;  /* 0x005778a601007387 */ /* 0x0003ee0000100a00 */
[-C--:B------:R-:W-:Y:S01]  /*773a0*/  HMMA.1688.F32.TF32 R12, R216, R112.reuse, R12 ;  /* 0x00000070d80c723c */ /* 0x080fe2000008100c */
[----:B-1----:R-:W4:Y:S07]  /*773b0*/  LDL.LU.64 R166, [R1+0x9c38] ;  /* 0x009c380001a67983 */ /* 0x002f2e0000300a00 */
[-C--:B------:R-:W-:Y:S01]  /*773c0*/  HMMA.1688.F32.TF32 R8, R212, R112.reuse, R8 ;  /* 0x00000070d408723c */ /* 0x080fe20000081008 */
[----:B------:R-:W4:Y:S04]  /*773d0*/  LDL.LU.64 R164, [R1+0x9c30] ;  /* 0x009c300001a47983 */ /* 0x000f280000300a00 */
        /* <DEDUP_REMOVED lines=22> */
[----:B------:R1:W-:Y:S04]  /*77540*/  STL.64 [R1+0x2b88], R14 ;  /* 0x002b880e01007387 */ /* 0x0003e80000100a00 */
[----:B-1----:R-:W2:Y:S04]  /*77550*/  LDL.LU.64 R248, [R1+0x8e0] ;  /* 0x0008e00001f87983 */ /* 0x002ea80000300a00 */
[----:B------:R1:W-:Y:S04]  /*77560*/  STL.64 [R1+0x5500], R8 ;  /* 0x0055000801007387 */ /* 0x0003e80000100a00 */
[----:B------:R1:W-:Y:S04]  /*77570*/  STL.64 [R1+0x5508], R10 ;  /* 0x0055080a01007387 */ /* 0x0003e80000100a00 */
[----:B------:R-:W2:Y:S04]  /*77580*/  LDL.LU.64 R250, [R1+0x8e8] ;  /* 0x0008e80001fa7983 */ /* 0x000ea80000300a00 */
        /* <DEDUP_REMOVED lines=27> */
[----:B------:R-:W4:Y:S01]  /*77740*/  LDL.LU.64 R6, [R1+0xe58] ;  /* 0x000e580001067983 */ /* 0x000f220000300a00 */
[-C--:B--2---:R-:W-:Y:S11]  /*77750*/  HMMA.1688.F32.TF32 R248, R204, R112.reuse, R248 ;  /* 0x00000070ccf8723c */ /* 0x084ff600000810f8 */
[----:B------:R-:W-:Y:S11]  /*77760*/  @!UPT UIADD3 URZ, URZ, URZ, URZ ;  /* 0x0000003f3f3ff290 */ /* 0x000ff6000fffe03f */
[----:B------:R-:W-:Y:S01]  /*77770*/  @!UPT UIADD3 URZ, URZ, URZ, URZ ;  /* 0x0000003f3f3ff290 */ /* 0x000fe2000fffe03f */
[----:B------:R-:W-:Y:S04]  /*77780*/  STL.64 [R1+0x5630], R248 ;  /* 0x005630f801007387 */ /* 0x000fe80000100a00 */
[----:B------:R3:W-:Y:S02]  /*77790*/  STL.64 [R1+0x5638], R250 ;  /* 0x005638fa01007387 */ /* 0x0007e40000100a00 */
[-C--:B---3--:R-:W-:Y:S08]  /*777a0*/  HMMA.1688.F32.TF32 R248, R200, R112.reuse, R244 ;  /* 0x00000070c8f8723c */ /* 0x088ff000000810f4 */
[-C--:B------:R-:W-:Y:S08]  /*777b0*/  HMMA.1688.F32.TF32 R244, R196, R112.reuse, R176 ;  /* 0x00000070c4f4723c */ /* 0x080ff000000810b0 */
[-C--:B------:R-:W-:Y:S08]  /*777c0*/  HMMA.1688.F32.TF32 R176, R192, R112.reuse, R172 ;  /* 0x00000070c0b0723c */ /* 0x080ff000000810ac */
[-C--:B----4-:R-:W-:Y:S08]  /*777d0*/  HMMA.1688.F32.TF32 R172, R188, R112.reuse, R168 ;  /* 0x00000070bcac723c */ /* 0x090ff000000810a8 */
[-C--:B------:R-:W-:Y:S08]  /*777e0*/  HMMA.1688.F32.TF32 R168, R184, R112.reuse, R64 ;  /* 0x00000070b8a8723c */ /* 0x080ff00000081040 */
[----:B------:R-:W-:Y:S08]  /*777f0*/  HMMA.1688.F32.TF32 R64, R180, R112, R40 ;  /* 0x00000070b440723c */ /* 0x000ff00000081028 */
        /* <DEDUP_REMOVED lines=12> */
[----:B------:R-:W-:Y:S04]  /*778c0*/  STL.64 [R1+0x3de8], R178 ;  /* 0x003de8b201007387 */ /* 0x000fe80000100a00 */
[----:B------:R-:W-:Y:S03]  /*778d0*/  STL.64 [R1+0x57f0], R172 ;  /* 0x0057f0ac01007387 */ /* 0x000fe60000100a00 */
[-C--:B------:R-:W-:Y:S01]  /*778e0*/  HMMA.1688.F32.TF32 R4, R212, R52.reuse, R4 ;  /* 0x00000034d404723c */ /* 0x080fe20000081004 */
[----:B------:R-:W-:Y:S04]  /*778f0*/  STL.64 [R1+0x57f8], R174 ;  /* 0x0057f8ae01007387 */ /* 0x000fe80000100a00 */
[----:B------:R1:W-:Y:S04]  /*77900*/  STL.64 [R1+0x4140], R168 ;  /* 0x004140a801007387 */ /* 0x0003e80000100a00 */
[----:B------:R2:W-:Y:S04]  /*77910*/  STL.64 [R1+0x4148], R170 ;  /* 0x004148aa01007387 */ /* 0x0005e80000100a00 */
[----:B------:R3:W-:Y:S04]  /*77920*/  STL.64 [R1+0x5880], R64 ;  /* 0x0058804001007387 */ /* 0x0007e80000100a00 */
[----:B------:R2:W-:Y:S04]  /*77930*/  STL.64 [R1+0x5888], R66 ;  /* 0x0058884201007387 */ /* 0x0005e80000100a00 */
[----:B------:R-:W-:Y:S04]  /*77940*/  STL.64 [R1+0x1e60], R48 ;  /* 0x001e603001007387 */ /* 0x000fe80000100a00 */
        /* <DEDUP_REMOVED lines=14> */
[----:B--2---:R-:W4:Y:S04]  /*77a30*/  LDL.LU.64 R170, [R1+0x1d68] ;  /* 0x001d680001aa7983 */ /* 0x004f280000300a00 */
        /* <DEDUP_REMOVED lines=27> */
[----:B--2---:R-:W2:Y:S04]  /*77bf0*/  LDL.LU.64 R6, [R1+0x2e28] ;  /* 0x002e280001067983 */ /* 0x004ea80000300a00 */
[----:B------:R-:W1:Y:S04]  /*77c00*/  LDSM.16.M88.4 R48, [R3+0x4800] ;  /* 0x004800000330783b */ /* 0x000e680000000200 */
[----:B------:R-:W3:Y:S04]  /*77c10*/  LDSM.16.M88.4 R44, [R3+0x4c00] ;  /* 0x004c0000032c783b */ /* 0x000ee80000000200 */
[----:B-1----:R-:W-:Y:S01]  /*77c20*/  STL.64 [R1+0xf8], R50 ;  /* 0x0000f83201007387 */ /* 0x002fe20000100a00 */
[-C--:B----4-:R-:W-:Y:S08]  /*77c30*/  HMMA.1688.F32.TF32 R168, R208, R52.reuse, R168 ;  /* 0x00000034d0a8723c */ /* 0x090ff000000810a8 */
[-C--:B------:R-:W-:Y:S08]  /*77c40*/  HMMA.1688.F32.TF32 R248, R204, R52.reuse, R248 ;  /* 0x00000034ccf8723c */ /* 0x080ff000000810f8 */
[-C--:B------:R-:W-:Y:S08]  /*77c50*/  HMMA.1688.F32.TF32 R244, R200, R52.reuse, R244 ;  /* 0x00000034c8f4723c */ /* 0x080ff000000810f4 */
[-C--:B------:R-:W-:Y:S08]  /*77c60*/  HMMA.1688.F32.TF32 R176, R196, R52.reuse, R176 ;  /* 0x00000034c4b0723c */ /* 0x080ff000000810b0 */
[-C--:B------:R-:W-:Y:S08]  /*77c70*/  HMMA.1688.F32.TF32 R172, R192, R52.reuse, R172 ;  /* 0x00000034c0ac723c */ /* 0x080ff000000810ac */
[-C--:B------:R-:W-:Y:S08]  /*77c80*/  HMMA.1688.F32.TF32 R112, R188, R52.reuse, R112 ;  /* 0x00000034bc70723c */ /* 0x080ff00000081070 */
[-C--:B---3--:R-:W-:Y:S01]  /*77c90*/  HMMA.1688.F32.TF32 R64, R184, R52.reuse, R64 ;  /* 0x00000034b840723c */ /* 0x088fe20000081040 */
[----:B------:R-:W-:Y:S07]  /*77ca0*/  STL.64 [R1+0x2f60], R168 ;  /* 0x002f60a801007387 */ /* 0x000fee0000100a00 */
[----:B------:R-:W-:Y:S01]  /*77cb0*/  HMMA.1688.F32.TF32 R52, R180, R52, R60 ;  /* 0x00000034b434723c */ /* 0x000fe2000008103c */
[----:B------:R1:W-:Y:S07]  /*77cc0*/  STL.64 [R1+0x2f68], R170 ;  /* 0x002f68aa01007387 */ /* 0x0003ee0000100a00 */
[-C--:B------:R-:W-:Y:S01]  /*77cd0*/  HMMA.1688.F32.TF32 R40, R240, R48.reuse, R40 ;  /* 0x00000030f028723c */ /* 0x080fe20000081028 */
[----:B-1----:R-:W3:Y:S07]  /*77ce0*/  LDL.LU.64 R170, [R1+0x9c28] ;  /* 0x009c280001aa7983 */ /* 0x002eee0000300a00 */
[-C--:B------:R-:W-:Y:S01]  /*77cf0*/  HMMA.1688.F32.TF32 R32, R236, R48.reuse, R32 ;  /* 0x00000030ec20723c */ /* 0x080fe20000081020 */
[----:B------:R-:W3:Y:S07]  /*77d00*/  LDL.LU.64 R168, [R1+0x9c20] ;  /* 0x009c200001a87983 */ /* 0x000eee0000300a00 */
[-C--:B------:R-:W-:Y:S01]  /*77d10*/  HMMA.1688.F32.TF32 R28, R232, R48.reuse, R28 ;  /* 0x00000030e81c723c */ /* 0x080fe2000008101c */
[----:B------:R-:W-:Y:S04]  /*77d20*/  STL.64 [R1+0xe8], R46 ;  /* 0x0000e82e01007387 */ /* 0x000fe80000100a00 */
[----:B------:R-:W-:Y:S03]  /*77d30*/  STL.64 [R1+0x55e0], R248 ;  /* 0x0055e0f801007387 */ /* 0x000fe60000100a00 */
        /* <DEDUP_REMOVED lines=8> */
[----:B------:R1:W-:Y:S03]  /*77dc0*/  STL.64 [R1+0x39f0], R172 ;  /* 0x0039f0ac01007387 */ /* 0x0003e60000100a00 */
[-C--:B--2---:R-:W-:Y:S01]  /*77dd0*/  HMMA.1688.F32.TF32 R4, R216, R48.reuse, R4 ;  /* 0x00000030d804723c */ /* 0x084fe20000081004 */
        /* <DEDUP_REMOVED lines=17> */
[----:B-1----:R-:W3:Y:S04]  /*77ef0*/  LDL.LU.64 R172, [R1+0xe40] ;  /* 0x000e400001ac7983 */ /* 0x002ee80000300a00 */
        /* <DEDUP_REMOVED lines=31> */
[----:B--2---:R-:W2:Y:S04]  /*780f0*/  LDL.LU.64 R4, [R1+0x2e40] ;  /* 0x002e400001047983 */ /* 0x004ea80000300a00 */
[----:B------:R-:W2:Y:S01]  /*78100*/  LDL.LU.64 R6, [R1+0x2e48] ;  /* 0x002e480001067983 */ /* 0x000ea20000300a00 */
[-C--:B---3--:R-:W-:Y:S08]  /*78110*/  HMMA.1688.F32.TF32 R172, R212, R48.reuse, R172 ;  /* 0x00000030d4ac723c */ /* 0x088ff000000810ac */
[-C--:B------:R-:W-:Y:S08]  /*78120*/  HMMA.1688.F32.TF32 R176, R208, R48.reuse, R176 ;  /* 0x00000030d0b0723c */ /* 0x080ff000000810b0 */
[-C--:B------:R-:W-:Y:S08]  /*78130*/  HMMA.1688.F32.TF32 R248, R204, R48.reuse, R248 ;  /* 0x00000030ccf8723c */ /* 0x080ff000000810f8 */
[-C--:B------:R-:W-:Y:S08]  /*78140*/  HMMA.1688.F32.TF32 R244, R200, R48.reuse, R244 ;  /* 0x00000030c8f4723c */ /* 0x080ff000000810f4 */
[-C--:B----4-:R-:W-:Y:S08]  /*78150*/  HMMA.1688.F32.TF32 R112, R196, R48.reuse, R112 ;  /* 0x00000030c470723c */ /* 0x090ff00000081070 */
[-C--:B------:R-:W-:Y:S01]  /*78160*/  HMMA.1688.F32.TF32 R64, R192, R48.reuse, R64 ;  /* 0x00000030c040723c */ /* 0x080fe20000081040 */
[----:B------:R-:W-:Y:S07]  /*78170*/  STL.64 [R1+0x5430], R172 ;  /* 0x005430ac01007387 */ /* 0x000fee0000100a00 */
[-C--:B------:R-:W-:Y:S01]  /*78180*/  HMMA.1688.F32.TF32 R60, R188, R48.reuse, R60 ;  /* 0x00000030bc3c723c */ /* 0x080fe2000008103c */
[----:B------:R1:W-:Y:S07]  /*78190*/  STL.64 [R1+0x5438], R174 ;  /* 0x005438ae01007387 */ /* 0x0003ee0000100a00 */
[-C--:B------:R-:W-:Y:S01]  /*781a0*/  HMMA.1688.F32.TF32 R52, R184, R48.reuse, R52 ;  /* 0x00000030b834723c */ /* 0x080fe20000081034 */
[----:B-1----:R-:W3:Y:S07]  /*781b0*/  LDL.LU.64 R174, [R1+0x9c18] ;  /* 0x009c180001ae7983 */ /* 0x002eee0000300a00 */
[----:B------:R-:W-:Y:S01]  /*781c0*/  HMMA.1688.F32.TF32 R48, R180, R48, R68 ;  /* 0x00000030b430723c */ /* 0x000fe20000081044 */
[----:B------:R-:W3:Y:S07]  /*781d0*/  LDL.LU.64 R172, [R1+0x9c10] ;  /* 0x009c100001ac7983 */ /* 0x000eee0000300a00 */
[-C--:B------:R-:W-:Y:S01]  /*781e0*/  HMMA.1688.F32.TF32 R40, R240, R44.reuse, R40 ;  /* 0x0000002cf028723c */ /* 0x080fe20000081028 */
[----:B------:R-:W-:Y:S07]  /*781f0*/  STL.64 [R1+0x2c10], R176 ;  /* 0x002c10b001007387 */ /* 0x000fee0000100a00 */
[-C--:B------:R-:W-:Y:S01]  /*78200*/  HMMA.1688.F32.TF32 R32, R236, R44.reuse, R32 ;  /* 0x0000002cec20723c */ /* 0x080fe20000081020 */
[----:B------:R1:W-:Y:S07]  /*78210*/  STL.64 [R1+0x2c18], R178 ;  /* 0x002c18b201007387 */ /* 0x0003ee0000100a00 */
[-C--:B------:R-:W-:Y:S01]  /*78220*/  HMMA.1688.F32.TF32 R28, R232, R44.reuse, R28 ;  /* 0x0000002ce81c723c */ /* 0x080fe2000008101c */
[----:B-1----:R-:W4:Y:S07]  /*78230*/  LDL.LU.64 R178, [R1+0x9c08] ;  /* 0x009c080001b27983 */ /* 0x002f2e0000300a00 */
[-C--:B------:R-:W-:Y:S01]  /*78240*/  HMMA.1688.F32.TF32 R16, R228, R44.reuse, R16 ;  /* 0x0000002ce410723c */ /* 0x080fe20000081010 */
[----:B------:R-:W4:Y:S04]  /*78250*/  LDL.LU.64 R176, [R1+0x9c00] ;  /* 0x009c000001b07983 */ /* 0x000f280000300a00 */
        /* <DEDUP_REMOVED lines=20> */
[----:B------:R-:W-:Y:S04]  /*783a0*/  STL.64 [R1+0x1d00], R28 ;  /* 0x001d001c01007387 */ /* 0x000fe80000100a00 */
[----:B------:R-:W-:Y:S04]  /*783b0*/  STL.64 [R1+0x1d08], R30 ;  /* 0x001d081e01007387 */ /* 0x000fe80000100a00 */
[----:B------:R1:W-:Y:S04]  /*783c0*/  STL.64 [R1+0x4450], R16 ;  /* 0x0044501001007387 */ /* 0x0003e80000100a00 */
[----:B------:R1:W-:Y:S04]  /*783d0*/  STL.64 [R1+0x4458], R18 ;  /* 0x0044581201007387 */ /* 0x0003e80000100a00 */
[----:B------:R1:W-:Y:S01]  /*783e0*/  STL.64 [R1+0x1cf0], R12 ;  /* 0x001cf00c01007387 */ /* 0x0003e20000100a00 */
[-C--:B--2---:R-:W-:Y:S03]  /*783f0*/  HMMA.1688.F32.TF32 R4, R216, R44.reuse, R4 ;  /* 0x0000002cd804723c */ /* 0x084fe60000081004 */
[----:B------:R2:W-:Y:S04]  /*78400*/  STL.64 [R1+0x1cf8], R14 ;  /* 0x001cf80e01007387 */ /* 0x0005e80000100a00 */
[----:B------:R2:W-:Y:S04]  /*78410*/  STL.64 [R1+0x4730], R8 ;  /* 0x0047300801007387 */ /* 0x0005e80000100a00 */
[----:B------:R2:W-:Y:S04]  /*78420*/  STL.64 [R1+0x4738], R10 ;  /* 0x0047380a01007387 */ /* 0x0005e80000100a00 */
[----:B-1----:R-:W3:Y:S04]  /*78430*/  LDL.LU.64 R248, [R1+0xea0] ;  /* 0x000ea00001f87983 */ /* 0x002ee80000300a00 */
[----:B------:R-:W3:Y:S04]  /*78440*/  LDL.LU.64 R250, [R1+0xea8] ;  /* 0x000ea80001fa7983 */ /* 0x000ee80000300a00 */
        /* <DEDUP_REMOVED lines=21> */
[----:B--2---:R-:W2:Y:S04]  /*785a0*/  LDL.LU.64 R14, [R1+0x3648] ;  /* 0x00364800010e7983 */ /* 0x004ea80000300a00 */
[----:B------:R-:W2:Y:S04]  /*785b0*/  LDL.LU.64 R8, [R1+0x15e0] ;  /* 0x0015e00001087983 */ /* 0x000ea80000300a00 */
[----:B------:R-:W2:Y:S04]  /*785c0*/  LDL.LU.64 R10, [R1+0x15e8] ;  /* 0x0015e800010a7983 */ /* 0x000ea80000300a00 */
[----:B-1----:R-:W2:Y:S04]  /*785d0*/  LDL.LU.64 R4, [R1+0x3220] ;  /* 0x0032200001047983 */ /* 0x002ea80000300a00 */
[----:B------:R-:W2:Y:S04]  /*785e0*/  LDL.LU.64 R6, [R1+0x3228] ;  /* 0x0032280001067983 */ /* 0x000ea80000300a00 */
[----:B------:R-:W1:Y:S04]  /*785f0*/  LDSM.16.M88.4 R40, [R3+0x5000] ;  /* 0x005000000328783b */ /* 0x000e680000000200 */
[----:B------:R-:W3:Y:S04]  /*78600*/  LDSM.16.M88.4 R28, [R3+0x5400] ;  /* 0x00540000031c783b */ /* 0x000ee80000000200 */
[----:B-1----:R-:W-:Y:S01]  /*78610*/  STL.64 [R1+0xd8], R42 ;  /* 0x0000d82a01007387 */ /* 0x002fe20000100a00 */
[-C--:B---3--:R-:W-:Y:S11]  /*78620*/  HMMA.1688.F32.TF32 R248, R212, R44.reuse, R248 ;  /* 0x0000002cd4f8723c */ /* 0x088ff600000810f8 */
[----:B------:R-:W-:Y:S11]  /*78630*/  @!UPT UIADD3 URZ, URZ, URZ, URZ ;  /* 0x0000003f3f3ff290 */ /* 0x000ff6000fffe03f */
[----:B------:R-:W-:Y:S01]  /*78640*/  @!UPT UIADD3 URZ, URZ, URZ, URZ ;  /* 0x0000003f3f3ff290 */ /* 0x000fe2000fffe03f */
[----:B------:R-:W-:Y:S04]  /*78650*/  STL.64 [R1+0x5260], R248 ;  /* 0x005260f801007387 */ /* 0x000fe80000100a00 */
[----:B------:R4:W-:Y:S02]  /*78660*/  STL.64 [R1+0x5268], R250 ;  /* 0x005268fa01007387 */ /* 0x0009e40000100a00 */
[-C--:B----4-:R-:W-:Y:S08]  /*78670*/  HMMA.1688.F32.TF32 R248, R208, R44.reuse, R244 ;  /* 0x0000002cd0f8723c */ /* 0x090ff000000810f4 */
[-C--:B------:R-:W-:Y:S08]  /*78680*/  HMMA.1688.F32.TF32 R244, R204, R44.reuse, R112 ;  /* 0x0000002cccf4723c */ /* 0x080ff00000081070 */
        /* <DEDUP_REMOVED lines=11> */
[-C--:B--2---:R-:W-:Y:S01]  /*78740*/  HMMA.1688.F32.TF32 R16, R232, R40.reuse, R12 ;  /* 0x00000028e810723c */ /* 0x084fe2000008100c */
        /* <DEDUP_REMOVED lines=19> */
[----:B------:R1:W-:Y:S04]  /*78880*/  STL.64 [R1+0x4008], R34 ;  /* 0x0040082201007387 */ /* 0x0003e80000100a00 */
        /* <DEDUP_REMOVED lines=8> */
[----:B-1----:R-:W4:Y:S04]  /*78910*/  LDL.LU.64 R244, [R1+0x2eb0] ;  /* 0x002eb00001f47983 */ /* 0x002f280000300a00 */
[----:B--2---:R-:W2:Y:S04]  /*78920*/  LDL.LU.64 R246, [R1+0x2eb8] ;  /* 0x002eb80001f67983 */ /* 0x004ea80000300a00 */
        /* <DEDUP_REMOVED lines=25> */
[----:B------:R-:W4:Y:S04]  /*78ac0*/  LDL.LU.64 R4, [R1+0x3240] ;  /* 0x0032400001047983 */ /* 0x000f280000300a00 */
[----:B------:R-:W4:Y:S01]  /*78ad0*/  LDL.LU.64 R6, [R1+0x3248] ;  /* 0x0032480001067983 */ /* 0x000f220000300a00 */
[-C--:B--2---:R-:W-:Y:S08]  /*78ae0*/  HMMA.1688.F32.TF32 R244, R216, R40.reuse, R244 ;  /* 0x00000028d8f4723c */ /* 0x084ff000000810f4 */
[-C--:B---3--:R-:W-:Y:S08]  /*78af0*/  HMMA.1688.F32.TF32 R112, R212, R40.reuse, R112 ;  /* 0x00000028d470723c */ /* 0x088ff00000081070 */
[-C--:B------:R-:W-:Y:S08]  /*78b00*/  HMMA.1688.F32.TF32 R72, R208, R40.reuse, R72 ;  /* 0x00000028d048723c */ /* 0x080ff00000081048 */
        /* <DEDUP_REMOVED lines=9> */
[----:B------:R-:W-:Y:S03]  /*78ba0*/  LDSM.16.M88.4 R248, [R3+0x8800] ;  /* 0x0088000003f8783b */ /* 0x000fe60000000200 */
[----:B------:R-:W-:Y:S01]  /*78bb0*/  HMMA.1688.F32.TF32 R40, R180, R40, R76 ;  /* 0x00000028b428723c */ /* 0x000fe2000008104c */
        /* <DEDUP_REMOVED lines=26> */
[----:B------:R2:W-:Y:S04]  /*78d60*/  STL.64 [R1+0x3d98], R18 ;  /* 0x003d981201007387 */ /* 0x0005e80000100a00 */
[----:B-1----:R-:W3:Y:S04]  /*78d70*/  LDL.LU.64 R16, [R1+0x1230] ;  /* 0x0012300001107983 */ /* 0x002ee80000300a00 */
[----:B------:R-:W-:Y:S04]  /*78d80*/  STL.64 [R1+0x1b50], R12 ;  /* 0x001b500c01007387 */ /* 0x000fe80000100a00 */
[----:B------:R-:W-:Y:S04]  /*78d90*/  STL.64 [R1+0x1b58], R14 ;  /* 0x001b580e01007387 */ /* 0x000fe80000100a00 */
[----:B--2---:R-:W3:Y:S04]  /*78da0*/  LDL.LU.64 R18, [R1+0x1238] ;  /* 0x0012380001127983 */ /* 0x004ee80000300a00 */
[----:B------:R1:W-:Y:S04]  /*78db0*/  STL.64 [R1+0x4290], R8 ;  /* 0x0042900801007387 */ /* 0x0003e80000100a00 */
[----:B------:R2:W-:Y:S04]  /*78dc0*/  STL.64 [R1+0x4298], R10 ;  /* 0x0042980a01007387 */ /* 0x0005e80000100a00 */
[----:B-1----:R-:W3:Y:S04]  /*78dd0*/  LDL.LU.64 R8, [R1+0x2f20] ;  /* 0x002f200001087983 */ /* 0x002ee80000300a00 */
[----:B--2---:R-:W3:Y:S01]  /*78de0*/  LDL.LU.64 R10, [R1+0x2f28] ;  /* 0x002f2800010a7983 */ /* 0x004ee20000300a00 */
[-C--:B----4-:R-:W-:Y:S11]  /*78df0*/  HMMA.1688.F32.TF32 R4, R224, R28.reuse, R4 ;  /* 0x0000001ce004723c */ /* 0x090ff60000081004 */
[----:B------:R-:W-:Y:S11]  /*78e00*/  @!UPT UIADD3 URZ, URZ, URZ, URZ ;  /* 0x0000003f3f3ff290 */ /* 0x000ff6000fffe03f */
[----:B------:R-:W-:Y:S01]  /*78e10*/  @!UPT UIADD3 URZ, URZ, URZ, URZ ;  /* 0x0000003f3f3ff290 */ /* 0x000fe2000fffe03f */
        /* <DEDUP_REMOVED lines=21> */
[----:B----4-:R-:W4:Y:S01]  /*78f70*/  LDL.LU.64 R6, [R1+0x1918] ;  /* 0x0019180001067983 */ /* 0x010f220000300a00 */
[-C--:B---3--:R-:W-:Y:S03]  /*78f80*/  HMMA.1688.F32.TF32 R72, R220, R28.reuse, R16 ;  /* 0x0000001cdc48723c */ /* 0x088fe60000081010 */
[----:B------:R-:W1:Y:S05]  /*78f90*/  LDSM.16.M88.4 R16, [R3+0x5800] ;  /* 0x005800000310783b */ /* 0x000e6a0000000200 */
[-C--:B------:R-:W-:Y:S01]  /*78fa0*/  HMMA.1688.F32.TF32 R76, R216, R28.reuse, R8 ;  /* 0x0000001cd84c723c */ /* 0x080fe20000081008 */
[----:B------:R-:W3:Y:S11]  /*78fb0*/  LDSM.16.M88.4 R8, [R3+0x5c00] ;  /* 0x005c00000308783b */ /* 0x000ef60000000200 */
[----:B------:R-:W-:Y:S03]  /*78fc0*/  @!UPT UIADD3 URZ, URZ, URZ, URZ ;  /* 0x0000003f3f3ff290 */ /* 0x000fe6000fffe03f */
[----:B------:R-:W-:Y:S04]  /*78fd0*/  STL.64 [R1+0x4590], R72 ;  /* 0x0045904801007387 */ /* 0x000fe80000100a00 */
[----:B------:R2:W-:Y:S04]  /*78fe0*/  STL.64 [R1+0x4598], R74 ;  /* 0x0045984a01007387 */ /* 0x0005e80000100a00 */
[----:B------:R2:W-:Y:S04]  /*78ff0*/  STL.64 [R1+0x1c30], R76 ;  /* 0x001c304c01007387 */ /* 0x0005e80000100a00 */
[----:B------:R2:W-:Y:S04]  /*79000*/  STL.64 [R1+0x1c38], R78 ;  /* 0x001c384e01007387 */ /* 0x0005e80000100a00 */
[----:B-1----:R-:W-:Y:S01]  /*79010*/  STL.64 [R1+0xb8], R18 ;  /* 0x0000b81201007387 */ /* 0x002fe20000100a00 */
[-C--:B--2---:R-:W-:Y:S08]  /*79020*/  HMMA.1688.F32.TF32 R72, R212, R28.reuse, R68 ;  /* 0x0000001cd448723c */ /* 0x084ff00000081044 */
[-C--:B------:R-:W-:Y:S08]  /*79030*/  HMMA.1688.F32.TF32 R68, R208, R28.reuse, R64 ;  /* 0x0000001cd044723c */ /* 0x080ff00000081040 */
[-C--:B------:R-:W-:Y:S08]  /*79040*/  HMMA.1688.F32.TF32 R64, R204, R28.reuse, R60 ;  /* 0x0000001ccc40723c */ /* 0x080ff0000008103c */
[-C--:B------:R-:W-:Y:S08]  /*79050*/  HMMA.1688.F32.TF32 R60, R200, R28.reuse, R52 ;  /* 0x0000001cc83c723c */ /* 0x080ff00000081034 */
[-C--:B------:R-:W-:Y:S08]  /*79060*/  HMMA.1688.F32.TF32 R52, R196, R28.reuse, R48 ;  /* 0x0000001cc434723c */ /* 0x080ff00000081030 */
[-C--:B------:R-:W-:Y:S08]  /*79070*/  HMMA.1688.F32.TF32 R48, R192, R28.reuse, R44 ;  /* 0x0000001cc030723c */ /* 0x080ff0000008102c */
[-C--:B------:R-:W-:Y:S08]  /*79080*/  HMMA.1688.F32.TF32 R44, R188, R28.reuse, R40 ;  /* 0x0000001cbc2c723c */ /* 0x080ff00000081028 */
[-C--:B------:R-:W-:Y:S01]  /*79090*/  HMMA.1688.F32.TF32 R40, R184, R28.reuse, R32 ;  /* 0x0000001cb828723c */ /* 0x080fe20000081020 */
[----:B------:R1:W-:Y:S07]  /*790a0*/  STL.64 [R1+0x4850], R72 ;  /* 0x0048504801007387 */ /* 0x0003ee0000100a00 */
[----:B------:R-:W-:Y:S01]  /*790b0*/  HMMA.1688.F32.TF32 R32, R180, R28, R80 ;  /* 0x0000001cb420723c */ /* 0x000fe20000081050 */
[----:B------:R2:W-:Y:S07]  /*790c0*/  STL.64 [R1+0x4858], R74 ;  /* 0x0048584a01007387 */ /* 0x0005ee0000100a00 */
[-C--:B------:R-:W-:Y:S01]  /*790d0*/  HMMA.1688.F32.TF32 R28, R240, R16.reuse, R12 ;  /* 0x00000010f01c723c */ /* 0x080fe2000008100c */
[----:B---3--:R-:W-:Y:S04]  /*790e0*/  STL.64 [R1+0xa8], R10 ;  /* 0x0000a80a01007387 */ /* 0x008fe80000100a00 */
        /* <DEDUP_REMOVED lines=12> */
[-C--:B----4-:R-:W-:Y:S03]  /*791b0*/  HMMA.1688.F32.TF32 R12, R236, R16.reuse, R4 ;  /* 0x00000010ec0c723c */ /* 0x090fe60000081004 */
        /* <DEDUP_REMOVED lines=41> */
[-C--:B--2---:R-:W-:Y:S08]  /*79450*/  HMMA.1688.F32.TF32 R72, R220, R16.reuse, R72 ;  /* 0x00000010dc48723c */ /* 0x084ff00000081048 */
        /* <DEDUP_REMOVED lines=15> */
[----:B------:R1:W-:Y:S03]  /*79550*/  STL.64 [R1+0x44b0], R72 ;  /* 0x0044b04801007387 */ /* 0x0003e60000100a00 */
[----:B------:R-:W-:Y:S01]  /*79560*/  HMMA.1688.F32.TF32 R16, R180, R16, R84 ;  /* 0x00000010b410723c */ /* 0x000fe20000081054 */
[----:B------:R2:W-:Y:S04]  /*79570*/  STL.64 [R1+0x44b8], R74 ;  /* 0x0044b84a01007387 */ /* 0x0005e80000100a00 */
[----:B------:R3:W-:Y:S03]  /*79580*/  STL.64 [R1+0x1980], R68 ;  /* 0x0019804401007387 */ /* 0x0007e60000100a00 */
[-C--:B------:R-:W-:Y:S01]  /*79590*/  HMMA.1688.F32.TF32 R12, R240, R8.reuse, R12 ;  /* 0x00000008f00c723c */ /* 0x080fe2000008100c */
[----:B------:R1:W-:Y:S04]  /*795a0*/  STL.64 [R1+0x1988], R70 ;  /* 0x0019884601007387 */ /* 0x0003e80000100a00 */
        /* <DEDUP_REMOVED lines=16> */
[----:B-1----:R-:W4:Y:S04]  /*796b0*/  LDL.LU.64 R72, [R1+0x37b0] ;  /* 0x0037b00001487983 */ /* 0x002f280000300a00 */
[----:B------:R-:W-:Y:S04]  /*796c0*/  STL.64 [R1+0x5760], R16 ;  /* 0x0057601001007387 */ /* 0x000fe80000100a00 */
[----:B------:R-:W-:Y:S04]  /*796d0*/  STL.64 [R1+0x5768], R18 ;  /* 0x0057681201007387 */ /* 0x000fe80000100a00 */
[----:B--2---:R-:W4:Y:S04]  /*796e0*/  LDL.LU.64 R74, [R1+0x37b8] ;  /* 0x0037b800014a7983 */ /* 0x004f280000300a00 */
[----:B------:R-:W-:Y:S04]  /*796f0*/  STL.64 [R1+0x1860], R12 ;  /* 0x0018600c01007387 */ /* 0x000fe80000100a00 */
[----:B------:R-:W-:Y:S04]  /*79700*/  STL.64 [R1+0x1868], R14 ;  /* 0x0018680e01007387 */ /* 0x000fe80000100a00 */
[----:B---3--:R-:W4:Y:S04]  /*79710*/  LDL.LU.64 R68, [R1+0x1600] ;  /* 0x0016000001447983 */ /* 0x008f280000300a00 */
[----:B------:R-:W4:Y:S01]  /*79720*/  LDL.LU.64 R70, [R1+0x1608] ;  /* 0x0016080001467983 */ /* 0x000f220000300a00 */
[-C--:B------:R-:W-:Y:S11]  /*79730*/  HMMA.1688.F32.TF32 R4, R236, R8.reuse, R4 ;  /* 0x00000008ec04723c */ /* 0x080ff60000081004 */
[----:B------:R-:W-:Y:S11]  /*79740*/  @!UPT UIADD3 URZ, URZ, URZ, URZ ;  /* 0x0000003f3f3ff290 */ /* 0x000ff6000fffe03f */
[----:B------:R-:W-:Y:S01]  /*79750*/  @!UPT UIADD3 URZ, URZ, URZ, URZ ;  /* 0x0000003f3f3ff290 */ /* 0x000fe2000fffe03f */
[----:B------:R1:W-:Y:S04]  /*79760*/  STL.64 [R1+0x3730], R4 ;  /* 0x0037300401007387 */ /* 0x0003e80000100a00 */
[----:B------:R3:W-:Y:S04]  /*79770*/  STL.64 [R1+0x3738], R6 ;  /* 0x0037380601007387 */ /* 0x0007e80000100a00 */
[----:B------:R-:W2:Y:S04]  /*79780*/  LDL.LU.64 R64, [R1+0x3380] ;  /* 0x0033800001407983 */ /* 0x000ea80000300a00 */
[----:B------:R-:W2:Y:S04]  /*79790*/  LDL.LU.64 R66, [R1+0x3388] ;  /* 0x0033880001427983 */ /* 0x000ea80000300a00 */
        /* <DEDUP_REMOVED lines=20> */
[-C--:B----4-:R-:W-:Y:S08]  /*798e0*/  HMMA.1688.F32.TF32 R76, R232, R8.reuse, R72 ;  /* 0x00000008e84c723c */ /* 0x090ff00000081048 */
[-C--:B------:R-:W-:Y:S11]  /*798f0*/  HMMA.1688.F32.TF32 R72, R228, R8.reuse, R68 ;  /* 0x00000008e448723c */ /* 0x080ff60000081044 */
[----:B------:R-:W-:Y:S04]  /*79900*/  @!UPT UIADD3 URZ, URZ, URZ, URZ ;  /* 0x0000003f3f3ff290 */ /* 0x000fe8000fffe03f */
[----:B------:R-:W-:Y:S04]  /*79910*/  STL.64 [R1+0x1850], R76 ;  /* 0x0018504c01007387 */ /* 0x000fe80000100a00 */
[----:B------:R-:W-:Y:S04]  /*79920*/  STL.64 [R1+0x1858], R78 ;  /* 0x0018584e01007387 */ /* 0x000fe80000100a00 */
[----:B------:R-:W-:Y:S04]  /*79930*/  STL.64 [R1+0x4090], R72 ;  /* 0x0040904801007387 */ /* 0x000fe80000100a00 */
[----:B------:R-:W-:Y:S04]  /*79940*/  STL.64 [R1+0x4098], R74 ;  /* 0x0040984a01007387 */ /* 0x000fe80000100a00 */
[----:B------:R-:W-:Y:S01]  /*79950*/  LDSM.16.M88.4 R72, [R3+0x6400] ;  /* 0x006400000348783b */ /* 0x000fe20000000200 */
[-C--:B------:R-:W-:Y:S08]  /*79960*/  HMMA.1688.F32.TF32 R88, R180, R8.reuse, R88 ;  /* 0x00000008b458723c */ /* 0x080ff00000081058 */
[-C--:B--2---:R-:W-:Y:S08]  /*79970*/  HMMA.1688.F32.TF32 R68, R224, R8.reuse, R64 ;  /* 0x00000008e044723c */ /* 0x084ff00000081040 */
[-C--:B---3--:R-:W-:Y:S01]  /*79980*/  HMMA.1688.F32.TF32 R64, R220, R8.reuse, R4 ;  /* 0x00000008dc40723c */ /* 0x088fe20000081004 */
[----:B------:R-:W1:Y:S07]  /*79990*/  LDSM.16.M88.4 R4, [R3+0x6000] ;  /* 0x006000000304783b */ /* 0x000e6e0000000200 */
[-C--:B------:R-:W-:Y:S08]  /*799a0*/  HMMA.1688.F32.TF32 R60, R216, R8.reuse, R60 ;  /* 0x00000008d83c723c */ /* 0x080ff0000008103c */
[-C--:B------:R-:W-:Y:S08]  /*799b0*/  HMMA.1688.F32.TF32 R52, R212, R8.reuse, R52 ;  /* 0x00000008d434723c */ /* 0x080ff00000081034 */
[-C--:B------:R-:W-:Y:S08]  /*799c0*/  HMMA.1688.F32.TF32 R48, R208, R8.reuse, R48 ;  /* 0x00000008d030723c */ /* 0x080ff00000081030 */
[-C--:B------:R-:W-:Y:S08]  /*799d0*/  HMMA.1688.F32.TF32 R44, R204, R8.reuse, R44 ;  /* 0x00000008cc2c723c */ /* 0x080ff0000008102c */
[-C--:B------:R-:W-:Y:S01]  /*799e0*/  HMMA.1688.F32.TF32 R40, R200, R8.reuse, R40 ;  /* 0x00000008c828723c */ /* 0x080fe20000081028 */
[----:B------:R2:W-:Y:S07]  /*799f0*/  STL.64 [R1+0x1840], R68 ;  /* 0x0018404401007387 */ /* 0x0005ee0000100a00 */
[-C--:B------:R-:W-:Y:S01]  /*79a00*/  HMMA.1688.F32.TF32 R32, R196, R8.reuse, R32 ;  /* 0x00000008c420723c */ /* 0x080fe20000081020 */
[----:B------:R3:W-:Y:S07]  /*79a10*/  STL.64 [R1+0x1848], R70 ;  /* 0x0018484601007387 */ /* 0x0007ee0000100a00 */
[-C--:B------:R-:W-:Y:S01]  /*79a20*/  HMMA.1688.F32.TF32 R28, R192, R8.reuse, R28 ;  /* 0x00000008c01c723c */ /* 0x080fe2000008101c */
[----:B------:R2:W-:Y:S07]  /*79a30*/  STL.64 [R1+0x43a0], R64 ;  /* 0x0043a04001007387 */ /* 0x0005ee0000100a00 */
[-C--:B------:R-:W-:Y:S01]  /*79a40*/  HMMA.1688.F32.TF32 R16, R188, R8.reuse, R16 ;  /* 0x00000008bc10723c */ /* 0x080fe20000081010 */
[----:B------:R1:W-:Y:S04]  /*79a50*/  STL.64 [R1+0x43a8], R66 ;  /* 0x0043a84201007387 */ /* 0x0003e80000100a00 */
[----:B------:R2:W-:Y:S03]  /*79a60*/  STL.64 [R1+0x1830], R60 ;  /* 0x0018303c01007387 */ /* 0x0005e60000100a00 */
[----:B------:R-:W-:Y:S01]  /*79a70*/  HMMA.1688.F32.TF32 R12, R184, R8, R12 ;  /* 0x00000008b80c723c */ /* 0x000fe2000008100c */
[----:B------:R2:W-:Y:S04]  /*79a80*/  STL.64 [R1+0x1838], R62 ;  /* 0x0018383e01007387 */ /* 0x0005e80000100a00 */
[----:B-1----:R-:W-:Y:S04]  /*79a90*/  STL.64 [R1+0x98], R6 ;  /* 0x0000980601007387 */ /* 0x002fe80000100a00 */
[----:B------:R1:W-:Y:S04]  /*79aa0*/  STL.64 [R1+0x46b0], R52 ;  /* 0x0046b03401007387 */ /* 0x0003e80000100a00 */
[----:B------:R1:W-:Y:S04]  /*79ab0*/  STL.64 [R1+0x46b8], R54 ;  /* 0x0046b83601007387 */ /* 0x0003e80000100a00 */
        /* <DEDUP_REMOVED lines=21> */
[----:B--2---:R-:W2:Y:S04]  /*79c10*/  LDL.LU.64 R68, [R1+0x1640] ;  /* 0x0016400001447983 */ /* 0x004ea80000300a00 */
[----:B---3--:R-:W2:Y:S04]  /*79c20*/  LDL.LU.64 R70, [R1+0x1648] ;  /* 0x0016480001467983 */ /* 0x008ea80000300a00 */
[----:B------:R-:W3:Y:S04]  /*79c30*/  LDL.LU.64 R64, [R1+0x3420] ;  /* 0x0034200001407983 */ /* 0x000ee80000300a00 */
[----:B------:R-:W3:Y:S04]  /*79c40*/  LDL.LU.64 R66, [R1+0x3428] ;  /* 0x0034280001427983 */ /* 0x000ee80000300a00 */
[----:B------:R-:W3:Y:S04]  /*79c50*/  LDL.LU.64 R60, [R1+0x1280] ;  /* 0x00128000013c7983 */ /* 0x000ee80000300a00 */
[----:B------:R-:W3:Y:S04]  /*79c60*/  LDL.LU.64 R62, [R1+0x1288] ;  /* 0x00128800013e7983 */ /* 0x000ee80000300a00 */
[----:B-1----:R-:W3:Y:S04]  /*79c70*/  LDL.LU.64 R52, [R1+0x3020] ;  /* 0x0030200001347983 */ /* 0x002ee80000300a00 */
        /* <DEDUP_REMOVED lines=17> */
[----:B------:R-:W-:Y:S04]  /*79d90*/  STL.64 [R1+0x5720], R88 ;  /* 0x0057205801007387 */ /* 0x000fe80000100a00 */
[----:B------:R-:W-:Y:S04]  /*79da0*/  STL.64 [R1+0x5728], R90 ;  /* 0x0057285a01007387 */ /* 0x000fe80000100a00 */
[----:B------:R-:W-:Y:S01]  /*79db0*/  LDSM.16.M88.4 R88, [R3+0xa000] ;  /* 0x00a000000358783b */ /* 0x000fe20000000200 */
[-C--:B----4-:R-:W-:Y:S08]  /*79dc0*/  HMMA.1688.F32.TF32 R84, R240, R4.reuse, R84 ;  /* 0x00000004f054723c */ /* 0x090ff00000081054 */
        /* <DEDUP_REMOVED lines=24> */
[----:B------:R1:W-:Y:S04]  /*79f50*/  STL.64 [R1+0x42e0], R60 ;  /* 0x0042e03c01007387 */ /* 0x0003e80000100a00 */
[----:B------:R2:W-:Y:S03]  /*79f60*/  STL.64 [R1+0x42e8], R62 ;  /* 0x0042e83e01007387 */ /* 0x0005e60000100a00 */
[----:B------:R-:W-:Y:S01]  /*79f70*/  HMMA.1688.F32.TF32 R4, R180, R4, R92 ;  /* 0x00000004b404723c */ /* 0x000fe2000008105c */
        /* <DEDUP_REMOVED lines=18> */
[----:B---3--:R-:W2:Y:S04]  /*7a0a0*/  LDL.LU.64 R52, [R1+0x1be0] ;  /* 0x001be00001347983 */ /* 0x008ea80000300a00 */
[----:B------:R-:W2:Y:S04]  /*7a0b0*/  LDL.LU.64 R54, [R1+0x1be8] ;  /* 0x001be80001367983 */ /* 0x000ea80000300a00 */
[----:B------:R1:W-:Y:S04]  /*7a0c0*/  STL.64 [R1+0x2eb0], R8 ;  /* 0x002eb00801007387 */ /* 0x0003e80000100a00 */
[----:B------:R3:W-:Y:S04]  /*7a0d0*/  STL.64 [R1+0x2eb8], R10 ;  /* 0x002eb80a01007387 */ /* 0x0007e80000100a00 */
[----:B------:R-:W-:Y:S04]  /*7a0e0*/  LDSM.16.M88.4 R92, [R3+0x9c00] ;  /* 0x009c0000035c783b */ /* 0x000fe80000000200 */
[----:B-1----:R-:W2:Y:S04]  /*7a0f0*/  LDL.LU.64 R8, [R1+0x38d0] ;  /* 0x0038d00001087983 */ /* 0x002ea80000300a00 */
[----:B---3--:R-:W3:Y:S04]  /*7a100*/  LDL.LU.64 R10, [R1+0x38d8] ;  /* 0x0038d800010a7983 */ /* 0x008ee80000300a00 */
        /* <DEDUP_REMOVED lines=18> */
[----:B------:R-:W-:Y:S01]  /*7a230*/  LDSM.16.M88.4 R84, [R3+0xa400] ;  /* 0x00a400000354783b */ /* 0x000fe20000000200 */
[-C--:B----4-:R-:W-:Y:S08]  /*7a240*/  HMMA.1688.F32.TF32 R64, R240, R72.reuse, R60 ;  /* 0x00000048f040723c */ /* 0x090ff0000008103c */
[-C--:B--2---:R-:W-:Y:S08]  /*7a250*/  HMMA.1688.F32.TF32 R60, R236, R72.reuse, R52 ;  /* 0x00000048ec3c723c */ /* 0x084ff00000081034 */
[-C--:B---3--:R-:W-:Y:S07]  /*7a260*/  HMMA.1688.F32.TF32 R52, R232, R72.reuse, R8 ;  /* 0x00000048e834723c */ /* 0x088fee0000081008 */
[----:B------:R-:W-:Y:S01]  /*7a270*/  STL.64 [R1+0x1700], R64 ;  /* 0x0017004001007387 */ /* 0x000fe20000100a00 */
[-C--:B------:R-:W-:Y:S03]  /*7a280*/  HMMA.1688.F32.TF32 R48, R228, R72.reuse, R48 ;  /* 0x00000048e430723c */ /* 0x080fe60000081030 */
[----:B------:R-:W-:Y:S04]  /*7a290*/  STL.64 [R1+0x1708], R66 ;  /* 0x0017084201007387 */ /* 0x000fe80000100a00 */
[----:B------:R-:W2:Y:S04]  /*7a2a0*/  LDL.LU.64 R8, [R1+0xb10] ;  /* 0x000b100001087983 */ /* 0x000ea80000300a00 */
[----:B------:R-:W-:Y:S04]  /*7a2b0*/  STL.64 [R1+0x3140], R60 ;  /* 0x0031403c01007387 */ /* 0x000fe80000100a00 */
[----:B------:R-:W-:Y:S04]  /*7a2c0*/  STL.64 [R1+0x3148], R62 ;  /* 0x0031483e01007387 */ /* 0x000fe80000100a00 */
[----:B------:R-:W2:Y:S04]  /*7a2d0*/  LDL.LU.64 R10, [R1+0xb18] ;  /* 0x000b1800010a7983 */ /* 0x000ea80000300a00 */
[----:B------:R-:W-:Y:S04]  /*7a2e0*/  STL.64 [R1+0x16e0], R52 ;  /* 0x0016e03401007387 */ /* 0x000fe80000100a00 */
[----:B------:R-:W-:Y:S04]  /*7a2f0*/  STL.64 [R1+0x16e8], R54 ;  /* 0x0016e83601007387 */ /* 0x000fe80000100a00 */
[----:B------:R-:W1:Y:S04]  /*7a300*/  LDSM.16.M88.4 R60, [R3+0x6800] ;  /* 0x00680000033c783b */ /* 0x000e680000000200 */
[----:B------:R-:W-:Y:S04]  /*7a310*/  STL.64 [R1+0x3c10], R48 ;  /* 0x003c103001007387 */ /* 0x000fe80000100a00 */
[----:B------:R-:W-:Y:S04]  /*7a320*/  STL.64 [R1+0x3c18], R50 ;  /* 0x003c183201007387 */ /* 0x000fe80000100a00 */
[----:B------:R-:W3:Y:S01]  /*7a330*/  LDSM.16.M88.4 R48, [R3+0x6c00] ;  /* 0x006c00000330783b */ /* 0x000ee20000000200 */
[-C--:B------:R-:W-:Y:S08]  /*7a340*/  HMMA.1688.F32.TF32 R44, R224, R72.reuse, R44 ;  /* 0x00000048e02c723c */ /* 0x080ff0000008102c */
[-C--:B------:R-:W-:Y:S08]  /*7a350*/  HMMA.1688.F32.TF32 R40, R220, R72.reuse, R40 ;  /* 0x00000048dc28723c */ /* 0x080ff00000081028 */
[-C--:B------:R-:W-:Y:S08]  /*7a360*/  HMMA.1688.F32.TF32 R32, R216, R72.reuse, R32 ;  /* 0x00000048d820723c */ /* 0x080ff00000081020 */
[-C--:B------:R-:W-:Y:S08]  /*7a370*/  HMMA.1688.F32.TF32 R28, R212, R72.reuse, R28 ;  /* 0x00000048d41c723c */ /* 0x080ff0000008101c */
[-C--:B------:R-:W-:Y:S08]  /*7a380*/  HMMA.1688.F32.TF32 R16, R208, R72.reuse, R16 ;  /* 0x00000048d010723c */ /* 0x080ff00000081010 */
[-C--:B------:R-:W-:Y:S01]  /*7a390*/  HMMA.1688.F32.TF32 R12, R204, R72.reuse, R12 ;  /* 0x00000048cc0c723c */ /* 0x080fe2000008100c */
[----:B------:R-:W-:Y:S04]  /*7a3a0*/  STL.64 [R1+0x1690], R44 ;  /* 0x0016902c01007387 */ /* 0x000fe80000100a00 */
[----:B------:R-:W-:Y:S04]  /*7a3b0*/  STL.64 [R1+0x1698], R46 ;  /* 0x0016982e01007387 */ /* 0x000fe80000100a00 */
[----:B------:R-:W-:Y:S04]  /*7a3c0*/  STL.64 [R1+0x4200], R40 ;  /* 0x0042002801007387 */ /* 0x000fe80000100a00 */
[----:B------:R-:W-:Y:S04]  /*7a3d0*/  STL.64 [R1+0x4208], R42 ;  /* 0x0042082a01007387 */ /* 0x000fe80000100a00 */
[----:B------:R-:W-:Y:S01]  /*7a3e0*/  STL.64 [R1+0x15d0], R32 ;  /* 0x0015d02001007387 */ /* 0x000fe20000100a00 */
[-C--:B------:R-:W-:Y:S03]  /*7a3f0*/  HMMA.1688.F32.TF32 R4, R200, R72.reuse, R4 ;  /* 0x00000048c804723c */ /* 0x080fe60000081004 */
[----:B------:R-:W-:Y:S04]  /*7a400*/  STL.64 [R1+0x15d8], R34 ;  /* 0x0015d82201007387 */ /* 0x000fe80000100a00 */
[----:B-1----:R-:W-:Y:S04]  /*7a410*/  STL.64 [R1+0x78], R62 ;  /* 0x0000783e01007387 */ /* 0x002fe80000100a00 */
[----:B------:R-:W-:Y:S04]  /*7a420*/  STL.64 [R1+0x44f0], R28 ;  /* 0x0044f01c01007387 */ /* 0x000fe80000100a00 */
[----:B------:R-:W-:Y:S04]  /*7a430*/  STL.64 [R1+0x44f8], R30 ;  /* 0x0044f81e01007387 */ /* 0x000fe80000100a00 */
[----:B---3--:R-:W-:Y:S04]  /*7a440*/  STL.64 [R1+0x68], R50 ;  /* 0x0000683201007387 */ /* 0x008fe80000100a00 */
[----:B------:R-:W-:Y:S04]  /*7a450*/  STL.64 [R1+0x15b0], R16 ;  /* 0x0015b01001007387 */ /* 0x000fe80000100a00 */
[----:B------:R-:W-:Y:S04]  /*7a460*/  STL.64 [R1+0x15b8], R18 ;  /* 0x0015b81201007387 */ /* 0x000fe80000100a00 */
[----:B------:R1:W-:Y:S04]  /*7a470*/  STL.64 [R1+0x47f0], R12 ;  /* 0x0047f00c01007387 */ /* 0x0003e80000100a00 */
[----:B------:R3:W-:Y:S04]  /*7a480*/  STL.64 [R1+0x47f8], R14 ;  /* 0x0047f80e01007387 */ /* 0x0007e80000100a00 */
[----:B-1----:R-:W4:Y:S04]  /*7a490*/  LDL.LU.64 R12, [R1+0xbb0] ;  /* 0x000bb000010c7983 */ /* 0x002f280000300a00 */
[----:B---3--:R-:W4:Y:S04]  /*7a4a0*/  LDL.LU.64 R14, [R1+0xbb8] ;  /* 0x000bb800010e7983 */ /* 0x008f280000300a00 */
[----:B------:R1:W-:Y:S04]  /*7a4b0*/  STL.64 [R1+0x1770], R4 ;  /* 0x0017700401007387 */ /* 0x0003e80000100a00 */
[----:B------:R3:W-:Y:S04]  /*7a4c0*/  STL.64 [R1+0x1778], R6 ;  /* 0x0017780601007387 */ /* 0x0007e80000100a00 */
[----:B-1----:R-:W4:Y:S04]  /*7a4d0*/  LDL.LU.64 R4, [R1+0xab0] ;  /* 0x000ab00001047983 */ /* 0x002f280000300a00 */
[----:B---3--:R-:W4:Y:S04]  /*7a4e0*/  LDL.LU.64 R6, [R1+0xab8] ;  /* 0x000ab80001067983 */ /* 0x008f280000300a00 */
[----:B------:R-:W4:Y:S04]  /*7a4f0*/  LDL.LU.64 R76, [R1+0xb50] ;  /* 0x000b5000014c7983 */ /* 0x000f280000300a00 */
[----:B------:R-:W4:Y:S01]  /*7a500*/  LDL.LU.64 R78, [R1+0xb58] ;  /* 0x000b5800014e7983 */ /* 0x000f220000300a00 */
[-C--:B--2---:R-:W-:Y:S11]  /*7a510*/  HMMA.1688.F32.TF32 R8, R196, R72.reuse, R8 ;  /* 0x00000048c408723c */ /* 0x084ff60000081008 */
        /* <DEDUP_REMOVED lines=21> */
[----:B--2---:R-:W2:Y:S01]  /*7a670*/  LDL.LU.64 R10, [R1+0x2e08] ;  /* 0x002e0800010a7983 */ /* 0x004ea20000300a00 */
[-C--:B----4-:R-:W-:Y:S03]  /*7a680*/  HMMA.1688.F32.TF32 R80, R192, R72.reuse, R12 ;  /* 0x00000048c050723c */ /* 0x090fe6000008100c */
[----:B------:R-:W4:Y:S05]  /*7a690*/  LDL.LU.64 R12, [R1+0xca0] ;  /* 0x000ca000010c7983 */ /* 0x000f2a0000300a00 */
[-C--:B------:R-:W-:Y:S11]  /*7a6a0*/  HMMA.1688.F32.TF32 R4, R188, R72.reuse, R4 ;  /* 0x00000048bc04723c */ /* 0x080ff60000081004 */
[----:B------:R-:W-:Y:S04]  /*7a6b0*/  @!UPT UIADD3 URZ, URZ, URZ, URZ ;  /* 0x0000003f3f3ff290 */ /* 0x000fe8000fffe03f */
[----:B------:R-:W-:Y:S04]  /*7a6c0*/  STL.64 [R1+0x1be0], R80 ;  /* 0x001be05001007387 */ /* 0x000fe80000100a00 */
[----:B------:R-:W-:Y:S04]  /*7a6d0*/  STL.64 [R1+0x1be8], R82 ;  /* 0x001be85201007387 */ /* 0x000fe80000100a00 */
[----:B------:R-:W4:Y:S01]  /*7a6e0*/  LDL.LU.64 R14, [R1+0xca8] ;  /* 0x000ca800010e7983 */ /* 0x000f220000300a00 */
[-C--:B------:R-:W-:Y:S03]  /*7a6f0*/  HMMA.1688.F32.TF32 R76, R184, R72.reuse, R76 ;  /* 0x00000048b84c723c */ /* 0x080fe6000008104c */
[----:B------:R-:W-:Y:S04]  /*7a700*/  LDSM.16.M88.4 R80, [R3+0xa800] ;  /* 0x00a800000350783b */ /* 0x000fe80000000200 */
[----:B------:R1:W-:Y:S04]  /*7a710*/  STL.64 [R1+0x5570], R4 ;  /* 0x0055700401007387 */ /* 0x0003e80000100a00 */
[----:B------:R1:W-:Y:S04]  /*7a720*/  STL.64 [R1+0x5578], R6 ;  /* 0x0055780601007387 */ /* 0x0003e80000100a00 */
[----:B-1----:R-:W4:Y:S04]  /*7a730*/  LDL.LU.64 R4, [R1+0xc40] ;  /* 0x000c400001047983 */ /* 0x002f280000300a00 */
[----:B------:R-:W4:Y:S01]  /*7a740*/  LDL.LU.64 R6, [R1+0xc48] ;  /* 0x000c480001067983 */ /* 0x000f220000300a00 */
[----:B------:R-:W-:Y:S03]  /*7a750*/  HMMA.1688.F32.TF32 R72, R180, R72, R96 ;  /* 0x00000048b448723c */ /* 0x000fe60000081060 */
[----:B------:R-:W-:Y:S04]  /*7a760*/  STL.64 [R1+0x2cc0], R76 ;  /* 0x002cc04c01007387 */ /* 0x000fe80000100a00 */
[----:B------:R-:W-:Y:S04]  /*7a770*/  STL.64 [R1+0x2cc8], R78 ;  /* 0x002cc84e01007387 */ /* 0x000fe80000100a00 */
[----:B------:R-:W-:Y:S04]  /*7a780*/  LDSM.16.M88.4 R96, [R3+0x9800] ;  /* 0x009800000360783b */ /* 0x000fe80000000200 */
[----:B------:R-:W-:Y:S08]  /*7a790*/  LDSM.16.M88.4 R76, [R3+0xac00] ;  /* 0x00ac0000034c783b */ /* 0x000ff00000000200 */
[----:B------:R-:W-:Y:S04]  /*7a7a0*/  STL.64 [R1+0x5690], R72 ;  /* 0x0056904801007387 */ /* 0x000fe80000100a00 */
[----:B------:R-:W-:Y:S01]  /*7a7b0*/  STL.64 [R1+0x5698], R74 ;  /* 0x0056984a01007387 */ /* 0x000fe20000100a00 */
[-C--:B---3--:R-:W-:Y:S08]  /*7a7c0*/  HMMA.1688.F32.TF32 R68, R240, R60.reuse, R68 ;  /* 0x0000003cf044723c */ /* 0x088ff00000081044 */
[-C--:B------:R-:W-:Y:S08]  /*7a7d0*/  HMMA.1688.F32.TF32 R64, R236, R60.reuse, R64 ;  /* 0x0000003cec40723c */ /* 0x080ff00000081040 */
        /* <DEDUP_REMOVED lines=15> */
[-C--:B--2---:R-:W-:Y:S03]  /*7a8d0*/  HMMA.1688.F32.TF32 R8, R208, R60.reuse, R8 ;  /* 0x0000003cd008723c */ /* 0x084fe60000081008 */
[----:B------:R-:W-:Y:S04]  /*7a8e0*/  STL.64 [R1+0x1518], R42 ;  /* 0x0015182a01007387 */ /* 0x000fe80000100a00 */
[----:B------:R-:W-:Y:S04]  /*7a8f0*/  STL.64 [R1+0x40e0], R32 ;  /* 0x0040e02001007387 */ /* 0x000fe80000100a00 */
[----:B------:R-:W-:Y:S04]  /*7a900*/  STL.64 [R1+0x40e8], R34 ;  /* 0x0040e82201007387 */ /* 0x000fe80000100a00 */
[----:B------:R1:W-:Y:S04]  /*7a910*/  STL.64 [R1+0x1500], R28 ;  /* 0x0015001c01007387 */ /* 0x0003e80000100a00 */
[----:B------:R2:W-:Y:S04]  /*7a920*/  STL.64 [R1+0x1508], R30 ;  /* 0x0015081e01007387 */ /* 0x0005e80000100a00 */
[----:B-1----:R-:W3:Y:S04]  /*7a930*/  LDL.LU.64 R28, [R1+0xb00] ;  /* 0x000b0000011c7983 */ /* 0x002ee80000300a00 */
[----:B------:R-:W-:Y:S04]  /*7a940*/  STL.64 [R1+0x4420], R16 ;  /* 0x0044201001007387 */ /* 0x000fe80000100a00 */
[----:B------:R-:W-:Y:S01]  /*7a950*/  STL.64 [R1+0x4428], R18 ;  /* 0x0044281201007387 */ /* 0x000fe20000100a00 */
[-C--:B----4-:R-:W-:Y:S03]  /*7a960*/  HMMA.1688.F32.TF32 R12, R204, R60.reuse, R12 ;  /* 0x0000003ccc0c723c */ /* 0x090fe6000008100c */
[----:B--2---:R-:W3:Y:S04]  /*7a970*/  LDL.LU.64 R30, [R1+0xb08] ;  /* 0x000b0800011e7983 */ /* 0x004ee80000300a00 */
[----:B------:R1:W-:Y:S04]  /*7a980*/  STL.64 [R1+0x14f0], R8 ;  /* 0x0014f00801007387 */ /* 0x0003e80000100a00 */
[----:B------:R2:W-:Y:S04]  /*7a990*/  STL.64 [R1+0x14f8], R10 ;  /* 0x0014f80a01007387 */ /* 0x0005e80000100a00 */
[----:B-1----:R-:W4:Y:S04]  /*7a9a0*/  LDL.LU.64 R8, [R1+0xba0] ;  /* 0x000ba00001087983 */ /* 0x002f280000300a00 */
[----:B--2---:R-:W4:Y:S04]  /*7a9b0*/  LDL.LU.64 R10, [R1+0xba8] ;  /* 0x000ba800010a7983 */ /* 0x004f280000300a00 */
[----:B------:R-:W2:Y:S01]  /*7a9c0*/  LDL.LU.64 R64, [R1+0xaa0] ;  /* 0x000aa00001407983 */ /* 0x000ea20000300a00 */
[-C--:B------:R-:W-:Y:S03]  /*7a9d0*/  HMMA.1688.F32.TF32 R4, R200, R60.reuse, R4 ;  /* 0x0000003cc804723c */ /* 0x080fe60000081004 */
[----:B------:R1:W-:Y:S04]  /*7a9e0*/  STL.64 [R1+0x4710], R12 ;  /* 0x0047100c01007387 */ /* 0x0003e80000100a00 */
[----:B------:R1:W-:Y:S04]  /*7a9f0*/  STL.64 [R1+0x4718], R14 ;  /* 0x0047180e01007387 */ /* 0x0003e80000100a00 */
[----:B------:R-:W2:Y:S11]  /*7aa00*/  LDL.LU.64 R66, [R1+0xaa8] ;  /* 0x000aa80001427983 */ /* 0x000eb60000300a00 */
[----:B------:R-:W-:Y:S01]  /*7aa10*/  @!UPT UIADD3 URZ, URZ, URZ, URZ ;  /* 0x0000003f3f3ff290 */ /* 0x000fe2000fffe03f */
[----:B------:R1:W-:Y:S04]  /*7aa20*/  STL.64 [R1+0x16f0], R4 ;  /* 0x0016f00401007387 */ /* 0x0003e80000100a00 */
[----:B------:R1:W-:Y:S04]  /*7aa30*/  STL.64 [R1+0x16f8], R6 ;  /* 0x0016f80601007387 */ /* 0x0003e80000100a00 */
[----:B-1----:R-:W2:Y:S04]  /*7aa40*/  LDL.LU.64 R12, [R1+0xb40] ;  /* 0x000b4000010c7983 */ /* 0x002ea80000300a00 */
        /* <DEDUP_REMOVED lines=13> */
[-C--:B---3--:R-:W-:Y:S08]  /*7ab20*/  HMMA.1688.F32.TF32 R68, R196, R60.reuse, R28 ;  /* 0x0000003cc444723c */ /* 0x088ff0000008101c */
[-C--:B----4-:R-:W-:Y:S01]  /*7ab30*/  HMMA.1688.F32.TF32 R28, R192, R60.reuse, R8 ;  /* 0x0000003cc01c723c */ /* 0x090fe20000081008 */
[----:B------:R-:W3:Y:S11]  /*7ab40*/  LDL.LU.64 R8, [R1+0x3230] ;  /* 0x0032300001087983 */ /* 0x000ef60000300a00 */
[----:B------:R-:W-:Y:S03]  /*7ab50*/  @!UPT UIADD3 URZ, URZ, URZ, URZ ;  /* 0x0000003f3f3ff290 */ /* 0x000fe6000fffe03f */
[----:B------:R-:W-:Y:S04]  /*7ab60*/  STL.64 [R1+0x50f0], R68 ;  /* 0x0050f04401007387 */ /* 0x000fe80000100a00 */
[----:B------:R2:W-:Y:S04]  /*7ab70*/  STL.64 [R1+0x50f8], R70 ;  /* 0x0050f84601007387 */ /* 0x0005e80000100a00 */
[----:B------:R-:W3:Y:S01]  /*7ab80*/  LDL.LU.64 R10, [R1+0x3238] ;  /* 0x00323800010a7983 */ /* 0x000ee20000300a00 */
[-C--:B--2---:R-:W-:Y:S03]  /*7ab90*/  HMMA.1688.F32.TF32 R68, R188, R60.reuse, R64 ;  /* 0x0000003cbc44723c */ /* 0x084fe60000081040 */
[----:B------:R1:W-:Y:S04]  /*7aba0*/  STL.64 [R1+0x1950], R28 ;  /* 0x0019501c01007387 */ /* 0x0003e80000100a00 */
[----:B------:R2:W-:Y:S04]  /*7abb0*/  STL.64 [R1+0x1958], R30 ;  /* 0x0019581e01007387 */ /* 0x0005e80000100a00 */
[----:B-1----:R-:W4:Y:S04]  /*7abc0*/  LDL.LU.64 R28, [R1+0x1080] ;  /* 0x00108000011c7983 */ /* 0x002f280000300a00 */
[----:B--2---:R-:W4:Y:S01]  /*7abd0*/  LDL.LU.64 R30, [R1+0x1088] ;  /* 0x00108800011e7983 */ /* 0x004f220000300a00 */
[-C--:B------:R-:W-:Y:S03]  /*7abe0*/  HMMA.1688.F32.TF32 R64, R184, R60.reuse, R12 ;  /* 0x0000003cb840723c */ /* 0x080fe6000008100c */
[----:B------:R-:W4:Y:S04]  /*7abf0*/  LDL.LU.64 R12, [R1+0x2e80] ;  /* 0x002e8000010c7983 */ /* 0x000f280000300a00 */
[----:B------:R-:W-:Y:S04]  /*7ac00*/  STL.64 [R1+0x5510], R68 ;  /* 0x0055104401007387 */ /* 0x000fe80000100a00 */
[----:B------:R-:W-:Y:S04]  /*7ac10*/  STL.64 [R1+0x5518], R70 ;  /* 0x0055184601007387 */ /* 0x000fe80000100a00 */
[----:B------:R-:W4:Y:S08]  /*7ac20*/  LDL.LU.64 R14, [R1+0x2e88] ;  /* 0x002e8800010e7983 */ /* 0x000f300000300a00 */
[----:B------:R-:W-:Y:S04]  /*7ac30*/  STL.64 [R1+0x2a90], R64 ;  /* 0x002a904001007387 */ /* 0x000fe80000100a00 */
[----:B------:R1:W-:Y:S02]  /*7ac40*/  STL.64 [R1+0x2a98], R66 ;  /* 0x002a984201007387 */ /* 0x0003e40000100a00 */
[----:B-1----:R-:W-:Y:S02]  /*7ac50*/  HMMA.1688.F32.TF32 R64, R180, R60, R100 ;  /* 0x0000003cb440723c */ /* 0x002fe40000081064 */
[----:B------:R-:W-:Y:S06]  /*7ac60*/  LDSM.16.M88.4 R100, [R3+0x9400] ;  /* 0x009400000364783b */ /* 0x000fec0000000200 */
        /* <DEDUP_REMOVED lines=16> */
[----:B------:R-:W2:Y:S04]  /*7ad70*/  LDL.LU.64 R4, [R1+0xd30] ;  /* 0x000d300001047983 */ /* 0x000ea80000300a00 */
[----:B------:R-:W-:Y:S04]  /*7ad80*/  STL.64 [R1+0x1480], R32 ;  /* 0x0014802001007387 */ /* 0x000fe80000100a00 */
[----:B------:R3:W-:Y:S04]  /*7ad90*/  STL.64 [R1+0x1488], R34 ;  /* 0x0014882201007387 */ /* 0x0007e80000100a00 */
[----:B------:R-:W2:Y:S04]  /*7ada0*/  LDL.LU.64 R6, [R1+0xd38] ;  /* 0x000d380001067983 */ /* 0x000ea80000300a00 */
[----:B------:R-:W-:Y:S04]  /*7adb0*/  STL.64 [R1+0x3fe0], R16 ;  /* 0x003fe01001007387 */ /* 0x000fe80000100a00 */
[----:B------:R-:W-:Y:S04]  /*7adc0*/  STL.64 [R1+0x3fe8], R18 ;  /* 0x003fe81201007387 */ /* 0x000fe80000100a00 */
[----:B------:R-:W1:Y:S01]  /*7add0*/  LDSM.16.M88.4 R16, [R3+0x7000] ;  /* 0x007000000310783b */ /* 0x000e620000000200 */
[-C--:B---3--:R-:W-:Y:S03]  /*7ade0*/  HMMA.1688.F32.TF32 R32, R216, R48.reuse, R8 ;  /* 0x00000030d820723c */ /* 0x088fe60000081008 */
[----:B------:R-:W2:Y:S11]  /*7adf0*/  LDSM.16.M88.4 R8, [R3+0x7400] ;  /* 0x007400000308783b */ /* 0x000eb60000000200 */
[----:B------:R-:W-:Y:S09]  /*7ae00*/  @!UPT UIADD3 URZ, URZ, URZ, URZ ;  /* 0x0000003f3f3ff290 */ /* 0x000ff2000fffe03f */
[----:B------:R1:W-:Y:S01]  /*7ae10*/  STL.64 [R1+0x1470], R32 ;  /* 0x0014702001007387 */ /* 0x0003e20000100a00 */
[-C--:B----4-:R-:W-:Y:S03]  /*7ae20*/  HMMA.1688.F32.TF32 R28, R212, R48.reuse, R28 ;  /* 0x00000030d41c723c */ /* 0x090fe6000008101c */
[----:B------:R4:W-:Y:S04]  /*7ae30*/  STL.64 [R1+0x1478], R34 ;  /* 0x0014782201007387 */ /* 0x0009e80000100a00 */
[----:B-1----:R-:W3:Y:S04]  /*7ae40*/  LDL.LU.64 R32, [R1+0xcf0] ;  /* 0x000cf00001207983 */ /* 0x002ee80000300a00 */
[----:B----4-:R-:W3:Y:S01]  /*7ae50*/  LDL.LU.64 R34, [R1+0xcf8] ;  /* 0x000cf80001227983 */ /* 0x010ee20000300a00 */
[-C--:B------:R-:W-:Y:S11]  /*7ae60*/  HMMA.1688.F32.TF32 R12, R208, R48.reuse, R12 ;  /* 0x00000030d00c723c */ /* 0x080ff6000008100c */
[----:B------:R1:W-:Y:S04]  /*7ae70*/  STL.64 [R1+0x4340], R28 ;  /* 0x0043401c01007387 */ /* 0x0003e80000100a00 */
[----:B------:R4:W-:Y:S04]  /*7ae80*/  STL.64 [R1+0x4348], R30 ;  /* 0x0043481e01007387 */ /* 0x0009e80000100a00 */
[----:B------:R-:W-:Y:S04]  /*7ae90*/  STL.64 [R1+0x58], R18 ;  /* 0x0000581201007387 */ /* 0x000fe80000100a00 */
[----:B------:R-:W3:Y:S04]  /*7aea0*/  LDL.LU.64 R68, [R1+0xbd0] ;  /* 0x000bd00001447983 */ /* 0x000ee80000300a00 */
[----:B------:R-:W3:Y:S04]  /*7aeb0*/  LDL.LU.64 R70, [R1+0xbd8] ;  /* 0x000bd80001467983 */ /* 0x000ee80000300a00 */
        /* <DEDUP_REMOVED lines=13> */
[----:B----4-:R-:W4:Y:S04]  /*7af90*/  LDL.LU.64 R30, [R1+0x3ae8] ;  /* 0x003ae800011e7983 */ /* 0x010f280000300a00 */
[----:B------:R-:W4:Y:S04]  /*7afa0*/  LDL.LU.64 R12, [R1+0x1880] ;  /* 0x00188000010c7983 */ /* 0x000f280000300a00 */
[----:B------:R-:W4:Y:S01]  /*7afb0*/  LDL.LU.64 R14, [R1+0x1888] ;  /* 0x00188800010e7983 */ /* 0x000f220000300a00 */
[-C--:B--2---:R-:W-:Y:S11]  /*7afc0*/  HMMA.1688.F32.TF32 R4, R204, R48.reuse, R4 ;  /* 0x00000030cc04723c */ /* 0x084ff60000081004 */
[----:B------:R-:W-:Y:S11]  /*7afd0*/  @!UPT UIADD3 URZ, URZ, URZ, URZ ;  /* 0x0000003f3f3ff290 */ /* 0x000ff6000fffe03f */
[----:B------:R-:W-:Y:S01]  /*7afe0*/  @!UPT UIADD3 URZ, URZ, URZ, URZ ;  /* 0x0000003f3f3ff290 */ /* 0x000fe2000fffe03f */
[----:B------:R1:W-:Y:S04]  /*7aff0*/  STL.64 [R1+0x4620], R4 ;  /* 0x0046200401007387 */ /* 0x0003e80000100a00 */
[----:B------:R2:W-:Y:S04]  /*7b000*/  STL.64 [R1+0x4628], R6 ;  /* 0x0046280601007387 */ /* 0x0005e80000100a00 */
[----:B-1----:R-:W4:Y:S04]  /*7b010*/  LDL.LU.64 R4, [R1+0x36b0] ;  /* 0x0036b00001047983 */ /* 0x002f280000300a00 */
[----:B--2---:R-:W2:Y:S04]  /*7b020*/  LDL.LU.64 R6, [R1+0x36b8] ;  /* 0x0036b80001067983 */ /* 0x004ea80000300a00 */
[----:B------:R-:W-:Y:S01]  /*7b030*/  STL.64 [R1+0x48], R10 ;  /* 0x0000480a01007387 */ /* 0x000fe20000100a00 */
[-C--:B---3--:R-:W-:Y:S03]  /*7b040*/  HMMA.1688.F32.TF32 R72, R200, R48.reuse, R32 ;  /* 0x00000030c848723c */ /* 0x088fe60000081020 */
[----:B------:R-:W3:Y:S04]  /*7b050*/  LDL.LU.64 R32, [R1+0x14a0] ;  /* 0x0014a00001207983 */ /* 0x000ee80000300a00 */
[----:B------:R-:W3:Y:S11]  /*7b060*/  LDL.LU.64 R34, [R1+0x14a8] ;  /* 0x0014a80001227983 */ /* 0x000ef60000300a00 */
[----:B------:R-:W-:Y:S05]  /*7b070*/  @!UPT UIADD3 URZ, URZ, URZ, URZ ;  /* 0x0000003f3f3ff290 */ /* 0x000fea000fffe03f */
[----:B------:R-:W-:Y:S04]  /*7b080*/  STL.64 [R1+0x1450], R72 ;  /* 0x0014504801007387 */ /* 0x000fe80000100a00 */
[----:B------:R1:W-:Y:S02]  /*7b090*/  STL.64 [R1+0x1458], R74 ;  /* 0x0014584a01007387 */ /* 0x0003e40000100a00 */
[-C--:B-1----:R-:W-:Y:S08]  /*7b0a0*/  HMMA.1688.F32.TF32 R72, R196, R48.reuse, R68 ;  /* 0x00000030c448723c */ /* 0x082ff00000081044 */
[-C--:B------:R-:W-:Y:S08]  /*7b0b0*/  HMMA.1688.F32.TF32 R68, R192, R48.reuse, R64 ;  /* 0x00000030c044723c */ /* 0x080ff00000081040 */
[-C--:B------:R-:W-:Y:S08]  /*7b0c0*/  HMMA.1688.F32.TF32 R64, R188, R48.reuse, R60 ;  /* 0x00000030bc40723c */ /* 0x080ff0000008103c */
[-C--:B------:R-:W-:Y:S08]  /*7b0d0*/  HMMA.1688.F32.TF32 R60, R184, R48.reuse, R52 ;  /* 0x00000030b83c723c */ /* 0x080ff00000081034 */
[----:B------:R-:W-:Y:S01]  /*7b0e0*/  HMMA.1688.F32.TF32 R52, R180, R48, R104 ;  /* 0x00000030b434723c */ /* 0x000fe20000081068 */
[----:B------:R-:W-:Y:S07]  /*7b0f0*/  STL.64 [R1+0x48e0], R72 ;  /* 0x0048e04801007387 */ /* 0x000fee0000100a00 */
[-C--:B------:R-:W-:Y:S01]  /*7b100*/  HMMA.1688.F32.TF32 R48, R240, R16.reuse, R44 ;  /* 0x00000010f030723c */ /* 0x080fe2000008102c */
[----:B------:R-:W-:Y:S07]  /*7b110*/  LDSM.16.M88.4 R104, [R3+0x9000] ;  /* 0x009000000368783b */ /* 0x000fee0000000200 */
[-C--:B------:R-:W-:Y:S01]  /*7b120*/  HMMA.1688.F32.TF32 R44, R236, R16.reuse, R40 ;  /* 0x00000010ec2c723c */ /* 0x080fe20000081028 */
[----:B------:R-:W-:Y:S04]  /*7b130*/  STL.64 [R1+0x48e8], R74 ;  /* 0x0048e84a01007387 */ /* 0x000fe80000100a00 */
[----:B------:R-:W-:Y:S04]  /*7b140*/  STL.64 [R1+0x1730], R68 ;  /* 0x0017304401007387 */ /* 0x000fe80000100a00 */
[----:B------:R-:W-:Y:S04]  /*7b150*/  STL.64 [R1+0x1738], R70 ;  /* 0x0017384601007387 */ /* 0x000fe80000100a00 */
[----:B------:R-:W-:Y:S04]  /*7b160*/  STL.64 [R1+0x54b0], R64 ;  /* 0x0054b04001007387 */ /* 0x000fe80000100a00 */
[----:B------:R-:W-:Y:S01]  /*7b170*/  STL.64 [R1+0x54b8], R66 ;  /* 0x0054b84201007387 */ /* 0x000fe20000100a00 */
[-C--:B----4-:R-:W-:Y:S03]  /*7b180*/  HMMA.1688.F32.TF32 R40, R232, R16.reuse, R28 ;  /* 0x00000010e828723c */ /* 0x090fe6000008101c */
[----:B------:R-:W-:Y:S04]  /*7b190*/  STL.64 [R1+0x1cd0], R60 ;  /* 0x001cd03c01007387 */ /* 0x000fe80000100a00 */
[----:B------:R-:W-:Y:S04]  /*7b1a0*/  STL.64 [R1+0x1cd8], R62 ;  /* 0x001cd83e01007387 */ /* 0x000fe80000100a00 */
[----:B------:R-:W-:Y:S04]  /*7b1b0*/  STL.64 [R1+0x55f0], R52 ;  /* 0x0055f03401007387 */ /* 0x000fe80000100a00 */
[----:B------:R-:W-:Y:S04]  /*7b1c0*/  STL.64 [R1+0x55f8], R54 ;  /* 0x0055f83601007387 */ /* 0x000fe80000100a00 */
[----:B------:R-:W-:Y:S04]  /*7b1d0*/  STL.64 [R1+0x1280], R48 ;  /* 0x0012803001007387 */ /* 0x000fe80000100a00 */
[----:B------:R-:W-:Y:S04]  /*7b1e0*/  STL.64 [R1+0x1288], R50 ;  /* 0x0012883201007387 */ /* 0x000fe80000100a00 */
[----:B------:R-:W4:Y:S04]  /*7b1f0*/  LDL.LU.64 R28, [R1+0x32b0] ;  /* 0x0032b000011c7983 */ /* 0x000f280000300a00 */
[----:B------:R-:W-:Y:S04]  /*7b200*/  STL.64 [R1+0x2e80], R44 ;  /* 0x002e802c01007387 */ /* 0x000fe80000100a00 */
[----:B------:R-:W-:Y:S04]  /*7b210*/  STL.64 [R1+0x2e88], R46 ;  /* 0x002e882e01007387 */ /* 0x000fe80000100a00 */
[----:B------:R-:W4:Y:S04]  /*7b220*/  LDL.LU.64 R30, [R1+0x32b8] ;  /* 0x0032b800011e7983 */ /* 0x000f280000300a00 */
[----:B------:R-:W-:Y:S04]  /*7b230*/  STL.64 [R1+0x1270], R40 ;  /* 0x0012702801007387 */ /* 0x000fe80000100a00 */
[----:B------:R1:W-:Y:S04]  /*7b240*/  STL.64 [R1+0x1278], R42 ;  /* 0x0012782a01007387 */ /* 0x0003e80000100a00 */
[----:B------:R-:W-:Y:S01]  /*7b250*/  LDSM.16.M88.4 R72, [R3+0xb000] ;  /* 0x00b000000348783b */ /* 0x000fe20000000200 */
[-C--:B-1----:R-:W-:Y:S03]  /*7b260*/  HMMA.1688.F32.TF32 R40, R228, R16.reuse, R12 ;  /* 0x00000010e428723c */ /* 0x082fe6000008100c */
[----:B------:R-:W4:Y:S04]  /*7b270*/  LDL.LU.64 R12, [R1+0x1070] ;  /* 0x00107000010c7983 */ /* 0x000f280000300a00 */
[----:B------:R-:W4:Y:S11]  /*7b280*/  LDL.LU.64 R14, [R1+0x1078] ;  /* 0x00107800010e7983 */ /* 0x000f360000300a00 */
[----:B------:R-:W-:Y:S05]  /*7b290*/  @!UPT UIADD3 URZ, URZ, URZ, URZ ;  /* 0x0000003f3f3ff290 */ /* 0x000fea000fffe03f */
[----:B------:R-:W-:Y:S04]  /*7b2a0*/  STL.64 [R1+0x34d0], R40 ;  /* 0x0034d02801007387 */ /* 0x000fe80000100a00 */
[----:B------:R2:W-:Y:S02]  /*7b2b0*/  STL.64 [R1+0x34d8], R42 ;  /* 0x0034d82a01007387 */ /* 0x0005e40000100a00 */
[-C--:B--2---:R-:W-:Y:S02]  /*7b2c0*/  HMMA.1688.F32.TF32 R40, R224, R16.reuse, R4 ;  /* 0x00000010e028723c */ /* 0x084fe40000081004 */
[----:B------:R-:W2:Y:S04]  /*7b2d0*/  LDL.LU.64 R4, [R1+0x2ef0] ;  /* 0x002ef00001047983 */ /* 0x000ea80000300a00 */
[----:B------:R-:W2:Y:S11]  /*7b2e0*/  LDL.LU.64 R6, [R1+0x2ef8] ;  /* 0x002ef80001067983 */ /* 0x000eb60000300a00 */
[----:B------:R-:W-:Y:S06]  /*7b2f0*/  @!UPT UIADD3 URZ, URZ, URZ, URZ ;  /* 0x0000003f3f3ff290 */ /* 0x000fec000fffe03f */
[----:B------:R1:W-:Y:S04]  /*7b300*/  STL.64 [R1+0x1260], R40 ;  /* 0x0012602801007387 */ /* 0x0003e80000100a00 */
[----:B------:R1:W-:Y:S04]  /*7b310*/  STL.64 [R1+0x1268], R42 ;  /* 0x0012682a01007387 */ /* 0x0003e80000100a00 */
[----:B------:R-:W2:Y:S04]  /*7b320*/  LDL.LU.64 R64, [R1+0xd20] ;  /* 0x000d200001407983 */ /* 0x000ea80000300a00 */
[----:B------:R-:W2:Y:S01]  /*7b330*/  LDL.LU.64 R66, [R1+0xd28] ;  /* 0x000d280001427983 */ /* 0x000ea20000300a00 */
[-C--:B---3--:R-:W-:Y:S11]  /*7b340*/  HMMA.1688.F32.TF32 R32, R220, R16.reuse, R32 ;  /* 0x00000010dc20723c */ /* 0x088ff60000081020 */
[----:B------:R-:W-:Y:S11]  /*7b350*/  @!UPT UIADD3 URZ, URZ, URZ, URZ ;  /* 0x0000003f3f3ff290 */ /* 0x000ff6000fffe03f */
[----:B------:R-:W-:Y:S01]  /*7b360*/  @!UPT UIADD3 URZ, URZ, URZ, URZ ;  /* 0x0000003f3f3ff290 */ /* 0x000fe2000fffe03f */
[----:B------:R-:W-:Y:S04]  /*7b370*/  STL.64 [R1+0x3df0], R32 ;  /* 0x003df02001007387 */ /* 0x000fe80000100a00 */
        /* <DEDUP_REMOVED lines=10> */
[----:B------:R-:W3:Y:S01]  /*7b420*/  LDL.LU.64 R42, [R1+0xc08] ;  /* 0x000c0800012a7983 */ /* 0x000ee20000300a00 */
[-C--:B----4-:R-:W-:Y:S08]  /*7b430*/  HMMA.1688.F32.TF32 R32, R216, R16.reuse, R28 ;  /* 0x00000010d820723c */ /* 0x090ff0000008101c */
[-C--:B------:R-:W-:Y:S01]  /*7b440*/  HMMA.1688.F32.TF32 R28, R212, R16.reuse, R12 ;  /* 0x00000010d41c723c */ /* 0x080fe2000008100c */
[----:B------:R-:W4:Y:S11]  /*7b450*/  LDL.LU.64 R12, [R1+0x3ff0] ;  /* 0x003ff000010c7983 */ /* 0x000f360000300a00 */
[----:B------:R-:W-:Y:S03]  /*7b460*/  @!UPT UIADD3 URZ, URZ, URZ, URZ ;  /* 0x0000003f3f3ff290 */ /* 0x000fe6000fffe03f */
[----:B------:R1:W-:Y:S04]  /*7b470*/  STL.64 [R1+0x1250], R32 ;  /* 0x0012502001007387 */ /* 0x0003e80000100a00 */
[----:B------:R1:W-:Y:S04]  /*7b480*/  STL.64 [R1+0x1258], R34 ;  /* 0x0012582201007387 */ /* 0x0003e80000100a00 */
[----:B------:R-:W4:Y:S04]  /*7b490*/  LDL.LU.64 R14, [R1+0x3ff8] ;  /* 0x003ff800010e7983 */ /* 0x000f280000300a00 */
[----:B------:R2:W-:Y:S04]  /*7b4a0*/  STL.64 [R1+0x4260], R28 ;  /* 0x0042601c01007387 */ /* 0x0005e80000100a00 */
[----:B------:R2:W-:Y:S04]  /*7b4b0*/  STL.64 [R1+0x4268], R30 ;  /* 0x0042681e01007387 */ /* 0x0005e80000100a00 */
[----:B-1----:R-:W4:Y:S04]  /*7b4c0*/  LDL.LU.64 R32, [R1+0x2be0] ;  /* 0x002be00001207983 */ /* 0x002f280000300a00 */
[----:B------:R-:W4:Y:S04]  /*7b4d0*/  LDL.LU.64 R34, [R1+0x2be8] ;  /* 0x002be80001227983 */ /* 0x000f280000300a00 */
[----:B--2---:R-:W2:Y:S01]  /*7b4e0*/  LDL.LU.64 R28, [R1+0x3ba0] ;  /* 0x003ba000011c7983 */ /* 0x004ea20000300a00 */
[-C--:B------:R-:W-:Y:S03]  /*7b4f0*/  HMMA.1688.F32.TF32 R68, R208, R16.reuse, R4 ;  /* 0x00000010d044723c */ /* 0x080fe60000081004 */
[----:B------:R-:W2:Y:S04]  /*7b500*/  LDL.LU.64 R30, [R1+0x3ba8] ;  /* 0x003ba800011e7983 */ /* 0x000ea80000300a00 */
[----:B------:R-:W2:Y:S04]  /*7b510*/  LDL.LU.64 R4, [R1+0x1a90] ;  /* 0x001a900001047983 */ /* 0x000ea80000300a00 */
[----:B------:R-:W2:Y:S11]  /*7b520*/  LDL.LU.64 R6, [R1+0x1a98] ;  /* 0x001a980001067983 */ /* 0x000eb60000300a00 */
[----:B------:R-:W-:Y:S01]  /*7b530*/  @!UPT UIADD3 URZ, URZ, URZ, URZ ;  /* 0x0000003f3f3ff290 */ /* 0x000fe2000fffe03f */
[----:B------:R-:W-:Y:S04]  /*7b540*/  STL.64 [R1+0x1240], R68 ;  /* 0x0012404401007387 */ /* 0x000fe80000100a00 */
[----:B------:R1:W-:Y:S02]  /*7b550*/  STL.64 [R1+0x1248], R70 ;  /* 0x0012484601007387 */ /* 0x0003e40000100a00 */
[-C--:B-1----:R-:W-:Y:S11]  /*7b560*/  HMMA.1688.F32.TF32 R68, R204, R16.reuse, R64 ;  /* 0x00000010cc44723c */ /* 0x082ff60000081040 */
[----:B------:R-:W-:Y:S11]  /*7b570*/  @!UPT UIADD3 URZ, URZ, URZ, URZ ;  /* 0x0000003f3f3ff290 */ /* 0x000ff6000fffe03f */
[----:B------:R-:W-:Y:S01]  /*7b580*/  @!UPT UIADD3 URZ, URZ, URZ, URZ ;  /* 0x0000003f3f3ff290 */ /* 0x000fe2000fffe03f */
[----:B------:R-:W-:Y:S04]  /*7b590*/  STL.64 [R1+0x4560], R68 ;  /* 0x0045604401007387 */ /* 0x000fe80000100a00 */
[----:B------:R-:W-:Y:S01]  /*7b5a0*/  STL.64 [R1+0x4568], R70 ;  /* 0x0045684601007387 */ /* 0x000fe20000100a00 */
[-C--:B---3--:R-:W-:Y:S08]  /*7b5b0*/  HMMA.1688.F32.TF32 R64, R200, R16.reuse, R60 ;  /* 0x00000010c840723c */ /* 0x088ff0000008103c */
[-C--:B------:R-:W-:Y:S08]  /*7b5c0*/  HMMA.1688.F32.TF32 R60, R196, R16.reuse, R52 ;  /* 0x00000010c43c723c */ /* 0x080ff00000081034 */
[-C--:B------:R-:W-:Y:S08]  /*7b5d0*/  HMMA.1688.F32.TF32 R52, R192, R16.reuse, R48 ;  /* 0x00000010c034723c */ /* 0x080ff00000081030 */
[-C--:B------:R-:W-:Y:S08]  /*7b5e0*/  HMMA.1688.F32.TF32 R48, R188, R16.reuse, R44 ;  /* 0x00000010bc30723c */ /* 0x080ff0000008102c */
[-C--:B------:R-:W-:Y:S01]  /*7b5f0*/  HMMA.1688.F32.TF32 R44, R184, R16.reuse, R40 ;  /* 0x00000010b82c723c */ /* 0x080fe20000081028 */
        /* <DEDUP_REMOVED lines=9> */
[----:B------:R-:W3:Y:S04]  /*7b690*/  LDL.LU.64 R16, [R1+0x3750] ;  /* 0x0037500001107983 */ /* 0x000ee80000300a00 */
[----:B------:R-:W-:Y:S04]  /*7b6a0*/  STL.64 [R1+0x19e0], R44 ;  /* 0x0019e02c01007387 */ /* 0x000fe80000100a00 */
[----:B------:R-:W-:Y:S04]  /*7b6b0*/  STL.64 [R1+0x19e8], R46 ;  /* 0x0019e82e01007387 */ /* 0x000fe80000100a00 */
[----:B------:R-:W3:Y:S04]  /*7b6c0*/  LDL.LU.64 R18, [R1+0x3758] ;  /* 0x0037580001127983 */ /* 0x000ee80000300a00 */
[----:B------:R-:W-:Y:S04]  /*7b6d0*/  STL.64 [R1+0x5590], R40 ;  /* 0x0055902801007387 */ /* 0x000fe80000100a00 */
[----:B------:R4:W-:Y:S04]  /*7b6e0*/  STL.64 [R1+0x5598], R42 ;  /* 0x0055982a01007387 */ /* 0x0009e80000100a00 */
[----:B------:R-:W-:Y:S01]  /*7b6f0*/  LDSM.16.M88.4 R108, [R3+0x8c00] ;  /* 0x008c0000036c783b */ /* 0x000fe20000000200 */
[-C--:B----4-:R-:W-:Y:S03]  /*7b700*/  HMMA.1688.F32.TF32 R40, R240, R8.reuse, R12 ;  /* 0x00000008f028723c */ /* 0x090fe6000008100c */
[----:B------:R-:W4:Y:S04]  /*7b710*/  LDL.LU.64 R12, [R1+0x1560] ;  /* 0x00156000010c7983 */ /* 0x000f280000300a00 */
[----:B------:R-:W4:Y:S11]  /*7b720*/  LDL.LU.64 R14, [R1+0x1568] ;  /* 0x00156800010e7983 */ /* 0x000f360000300a00 */
[----:B------:R-:W-:Y:S05]  /*7b730*/  @!UPT UIADD3 URZ, URZ, URZ, URZ ;  /* 0x0000003f3f3ff290 */ /* 0x000fea000fffe03f */
[----:B------:R-:W-:Y:S04]  /*7b740*/  STL.64 [R1+0x1220], R40 ;  /* 0x0012202801007387 */ /* 0x000fe80000100a00 */
[----:B------:R1:W-:Y:S02]  /*7b750*/  STL.64 [R1+0x1228], R42 ;  /* 0x0012282a01007387 */ /* 0x0003e40000100a00 */
[-C--:B-1----:R-:W-:Y:S02]  /*7b760*/  HMMA.1688.F32.TF32 R40, R236, R8.reuse, R32 ;  /* 0x00000008ec28723c */ /* 0x082fe40000081020 */
[----:B------:R-:W4:Y:S06]  /*7b770*/  LDL.LU.64 R32, [R1+0x3370] ;  /* 0x0033700001207983 */ /* 0x000f2c0000300a00 */
[-C--:B--2---:R-:W-:Y:S08]  /*7b780*/  HMMA.1688.F32.TF32 R28, R232, R8.reuse, R28 ;  /* 0x00000008e81c723c */ /* 0x084ff0000008101c */
[-C--:B------:R-:W-:Y:S07]  /*7b790*/  HMMA.1688.F32.TF32 R4, R228, R8.reuse, R4 ;  /* 0x00000008e404723c */ /* 0x080fee0000081004 */
[----:B------:R1:W-:Y:S04]  /*7b7a0*/  STL.64 [R1+0x2c50], R40 ;  /* 0x002c502801007387 */ /* 0x0003e80000100a00 */
[----:B------:R2:W-:Y:S04]  /*7b7b0*/  STL.64 [R1+0x2c58], R42 ;  /* 0x002c582a01007387 */ /* 0x0005e80000100a00 */
[----:B------:R-:W4:Y:S04]  /*7b7c0*/  LDL.LU.64 R34, [R1+0x3378] ;  /* 0x0033780001227983 */ /* 0x000f280000300a00 */
[----:B------:R1:W-:Y:S04]  /*7b7d0*/  STL.64 [R1+0x1210], R28 ;  /* 0x0012101c01007387 */ /* 0x0003e80000100a00 */
[----:B------:R1:W-:Y:S04]  /*7b7e0*/  STL.64 [R1+0x1218], R30 ;  /* 0x0012181e01007387 */ /* 0x0003e80000100a00 */
[----:B------:R-:W4:Y:S04]  /*7b7f0*/  LDL.LU.64 R60, [R1+0x1090] ;  /* 0x00109000013c7983 */ /* 0x000f280000300a00 */
        /* <DEDUP_REMOVED lines=9> */
[----:B------:R-:W2:Y:S04]  /*7b890*/  LDL.LU.64 R28, [R1+0xc90] ;  /* 0x000c9000011c7983 */ /* 0x000ea80000300a00 */
[----:B------:R-:W2:Y:S04]  /*7b8a0*/  LDL.LU.64 R30, [R1+0xc98] ;  /* 0x000c9800011e7983 */ /* 0x000ea80000300a00 */
[----:B------:R-:W2:Y:S04]  /*7b8b0*/  LDL.LU.64 R4, [R1+0xd10] ;  /* 0x000d100001047983 */ /* 0x000ea80000300a00 */
[----:B------:R-:W2:Y:S01]  /*7b8c0*/  LDL.LU.64 R6, [R1+0xd18] ;  /* 0x000d180001067983 */ /* 0x000ea20000300a00 */
[-C--:B---3--:R-:W-:Y:S03]  /*7b8d0*/  HMMA.1688.F32.TF32 R48, R224, R8.reuse, R16 ;  /* 0x00000008e030723c */ /* 0x088fe60000081010 */
[----:B------:R-:W3:Y:S04]  /*7b8e0*/  LDL.LU.64 R16, [R1+0xc30] ;  /* 0x000c300001107983 */ /* 0x000ee80000300a00 */
[----:B------:R-:W3:Y:S11]  /*7b8f0*/  LDL.LU.64 R18, [R1+0xc38] ;  /* 0x000c380001127983 */ /* 0x000ef60000300a00 */
[----:B------:R-:W-:Y:S05]  /*7b900*/  @!UPT UIADD3 URZ, URZ, URZ, URZ ;  /* 0x0000003f3f3ff290 */ /* 0x000fea000fffe03f */
[----:B------:R-:W-:Y:S04]  /*7b910*/  STL.64 [R1+0x1200], R48 ;  /* 0x0012003001007387 */ /* 0x000fe80000100a00 */
[----:B------:R4:W-:Y:S02]  /*7b920*/  STL.64 [R1+0x1208], R50 ;  /* 0x0012083201007387 */ /* 0x0009e40000100a00 */
[-C--:B----4-:R-:W-:Y:S02]  /*7b930*/  HMMA.1688.F32.TF32 R48, R220, R8.reuse, R12 ;  /* 0x00000008dc30723c */ /* 0x090fe4000008100c */
[----:B------:R-:W3:Y:S04]  /*7b940*/  LDL.LU.64 R12, [R1+0xcd0] ;  /* 0x000cd000010c7983 */ /* 0x000ee80000300a00 */
[----:B------:R-:W3:Y:S11]  /*7b950*/  LDL.LU.64 R14, [R1+0xcd8] ;  /* 0x000cd800010e7983 */ /* 0x000ef60000300a00 */
[----:B------:R-:W-:Y:S06]  /*7b960*/  @!UPT UIADD3 URZ, URZ, URZ, URZ ;  /* 0x0000003f3f3ff290 */ /* 0x000fec000fffe03f */
[----:B------:R-:W-:Y:S04]  /*7b970*/  STL.64 [R1+0x3bf0], R48 ;  /* 0x003bf03001007387 */ /* 0x000fe80000100a00 */
[----:B------:R-:W-:Y:S04]  /*7b980*/  STL.64 [R1+0x3bf8], R50 ;  /* 0x003bf83201007387 */ /* 0x000fe80000100a00 */
[----:B------:R-:W1:Y:S01]  /*7b990*/  LDSM.16.M88.4 R48, [R3+0x7800] ;  /* 0x007800000330783b */ /* 0x000e620000000200 */
[-C--:B------:R-:W-:Y:S03]  /*7b9a0*/  HMMA.1688.F32.TF32 R68, R216, R8.reuse, R32 ;  /* 0x00000008d844723c */ /* 0x080fe60000081020 */
[----:B------:R-:W1:Y:S05]  /*7b9b0*/  LDSM.16.M88.4 R32, [R3+0x7c00] ;  /* 0x007c00000320783b */ /* 0x000e6a0000000200 */
[-C--:B------:R-:W-:Y:S08]  /*7b9c0*/  HMMA.1688.F32.TF32 R64, R212, R8.reuse, R60 ;  /* 0x00000008d440723c */ /* 0x080ff0000008103c */
[-C--:B------:R-:W-:Y:S08]  /*7b9d0*/  HMMA.1688.F32.TF32 R60, R208, R8.reuse, R52 ;  /* 0x00000008d03c723c */ /* 0x080ff00000081034 */
[-C--:B------:R-:W-:Y:S08]  /*7b9e0*/  HMMA.1688.F32.TF32 R52, R204, R8.reuse, R44 ;  /* 0x00000008cc34723c */ /* 0x080ff0000008102c */
[-C--:B--2---:R-:W-:Y:S08]  /*7b9f0*/  HMMA.1688.F32.TF32 R44, R200, R8.reuse, R40 ;  /* 0x00000008c82c723c */ /* 0x084ff00000081028 */
[-C--:B------:R-:W-:Y:S01]  /*7ba00*/  HMMA.1688.F32.TF32 R40, R196, R8.reuse, R28 ;  /* 0x00000008c428723c */ /* 0x080fe2000008101c */
[----:B------:R2:W-:Y:S04]  /*7ba10*/  STL.64 [R1+0x11f0], R68 ;  /* 0x0011f04401007387 */ /* 0x0005e80000100a00 */
[----:B------:R2:W-:Y:S04]  /*7ba20*/  STL.64 [R1+0x11f8], R70 ;  /* 0x0011f84601007387 */ /* 0x0005e80000100a00 */
[----:B-1----:R-:W-:Y:S04]  /*7ba30*/  STL.64 [R1+0x38], R50 ;  /* 0x0000383201007387 */ /* 0x002fe80000100a00 */
[----:B------:R1:W-:Y:S04]  /*7ba40*/  STL.64 [R1+0x4180], R64 ;  /* 0x0041804001007387 */ /* 0x0003e80000100a00 */
[----:B------:R1:W-:Y:S04]  /*7ba50*/  STL.64 [R1+0x4188], R66 ;  /* 0x0041884201007387 */ /* 0x0003e80000100a00 */
[----:B------:R-:W-:Y:S04]  /*7ba60*/  STL.64 [R1+0x28], R34 ;  /* 0x0000282201007387 */ /* 0x000fe80000100a00 */
[----:B------:R1:W-:Y:S04]  /*7ba70*/  STL.64 [R1+0x11e0], R60 ;  /* 0x0011e03c01007387 */ /* 0x0003e80000100a00 */
[----:B------:R1:W-:Y:S01]  /*7ba80*/  STL.64 [R1+0x11e8], R62 ;  /* 0x0011e83e01007387 */ /* 0x0003e20000100a00 */
[-C--:B------:R-:W-:Y:S03]  /*7ba90*/  HMMA.1688.F32.TF32 R28, R192, R8.reuse, R4 ;  /* 0x00000008c01c723c */ /* 0x080fe60000081004 */
[----:B------:R1:W-:Y:S04]  /*7baa0*/  STL.64 [R1+0x4470], R52 ;  /* 0x0044703401007387 */ /* 0x0003e80000100a00 */
[----:B------:R1:W-:Y:S04]  /*7bab0*/  STL.64 [R1+0x4478], R54 ;  /* 0x0044783601007387 */ /* 0x0003e80000100a00 */
[----:B------:R-:W-:Y:S04]  /*7bac0*/  STL.64 [R1+0x11d0], R44 ;  /* 0x0011d02c01007387 */ /* 0x000fe80000100a00 */
[----:B------:R-:W-:Y:S04]  /*7bad0*/  STL.64 [R1+0x11d8], R46 ;  /* 0x0011d82e01007387 */ /* 0x000fe80000100a00 */
[----:B------:R-:W4:Y:S04]  /*7bae0*/  LDL.LU.64 R4, [R1+0x4110] ;  /* 0x0041100001047983 */ /* 0x000f280000300a00 */
[----:B------:R-:W-:Y:S04]  /*7baf0*/  STL.64 [R1+0x4750], R40 ;  /* 0x0047502801007387 */ /* 0x000fe80000100a00 */
[----:B------:R-:W-:Y:S04]  /*7bb00*/  STL.64 [R1+0x4758], R42 ;  /* 0x0047582a01007387 */ /* 0x000fe80000100a00 */
[----:B------:R-:W4:Y:S04]  /*7bb10*/  LDL.LU.64 R6, [R1+0x4118] ;  /* 0x0041180001067983 */ /* 0x000f280000300a00 */
[----:B------:R-:W-:Y:S04]  /*7bb20*/  STL.64 [R1+0x1430], R28 ;  /* 0x0014301c01007387 */ /* 0x000fe80000100a00 */
[----:B------:R-:W-:Y:S04]  /*7bb30*/  STL.64 [R1+0x1438], R30 ;  /* 0x0014381e01007387 */ /* 0x000fe80000100a00 */
[----:B--2---:R-:W2:Y:S04]  /*7bb40*/  LDL.LU.64 R68, [R1+0x2c80] ;  /* 0x002c800001447983 */ /* 0x004ea80000300a00 */
[----:B------:R-:W2:Y:S01]  /*7bb50*/  LDL.LU.64 R70, [R1+0x2c88] ;  /* 0x002c880001467983 */ /* 0x000ea20000300a00 */
[-C--:B---3--:R-:W-:Y:S11]  /*7bb60*/  HMMA.1688.F32.TF32 R16, R188, R8.reuse, R16 ;  /* 0x00000008bc10723c */ /* 0x088ff60000081010 */
[----:B------:R-:W-:Y:S11]  /*7bb70*/  @!UPT UIADD3 URZ, URZ, URZ, URZ ;  /* 0x0000003f3f3ff290 */ /* 0x000ff6000fffe03f */
[----:B------:R-:W-:Y:S01]  /*7bb80*/  @!UPT UIADD3 URZ, URZ, URZ, URZ ;  /* 0x0000003f3f3ff290 */ /* 0x000fe2000fffe03f */
[----:B------:R-:W-:Y:S04]  /*7bb90*/  STL.64 [R1+0x5270], R16 ;  /* 0x0052701001007387 */ /* 0x000fe80000100a00 */
[----:B------:R-:W-:Y:S04]  /*7bba0*/  STL.64 [R1+0x5278], R18 ;  /* 0x0052781201007387 */ /* 0x000fe80000100a00 */
[----:B-1----:R-:W3:Y:S04]  /*7bbb0*/  LDL.LU.64 R64, [R1+0x3c70] ;  /* 0x003c700001407983 */ /* 0x002ee80000300a00 */
[----:B------:R-:W3:Y:S01]  /*7bbc0*/  LDL.LU.64 R66, [R1+0x3c78] ;  /* 0x003c780001427983 */ /* 0x000ee20000300a00 */
[-C--:B------:R-:W-:Y:S08]  /*7bbd0*/  HMMA.1688.F32.TF32 R12, R184, R8.reuse, R12 ;  /* 0x00000008b80c723c */ /* 0x080ff0000008100c */
[----:B------:R-:W-:Y:S11]  /*7bbe0*/  HMMA.1688.F32.TF32 R8, R180, R8, R56 ;  /* 0x00000008b408723c */ /* 0x000ff60000081038 */
[----:B------:R-:W-:Y:S04]  /*7bbf0*/  @!UPT UIADD3 URZ, URZ, URZ, URZ ;  /* 0x0000003f3f3ff290 */ /* 0x000fe8000fffe03f */
[----:B------:R-:W-:Y:S04]  /*7bc00*/  STL.64 [R1+0x1740], R12 ;  /* 0x0017400c01007387 */ /* 0x000fe80000100a00 */
[----:B------:R-:W-:Y:S04]  /*7bc10*/  STL.64 [R1+0x1748], R14 ;  /* 0x0017480e01007387 */ /* 0x000fe80000100a00 */
[----:B------:R-:W3:Y:S04]  /*7bc20*/  LDL.LU.64 R60, [R1+0x1b80] ;  /* 0x001b8000013c7983 */ /* 0x000ee80000300a00 */
[----:B------:R-:W3:Y:S04]  /*7bc30*/  LDL.LU.64 R62, [R1+0x1b88] ;  /* 0x001b8800013e7983 */ /* 0x000ee80000300a00 */
[----:B------:R1:W-:Y:S04]  /*7bc40*/  STL.64 [R1+0x5530], R8 ;  /* 0x0055300801007387 */ /* 0x0003e80000100a00 */
[----:B------:R1:W-:Y:S04]  /*7bc50*/  STL.64 [R1+0x5538], R10 ;  /* 0x0055380a01007387 */ /* 0x0003e80000100a00 */
        /* <DEDUP_REMOVED lines=12> */
[-C--:B----4-:R-:W-:Y:S11]  /*7bd20*/  HMMA.1688.F32.TF32 R4, R240, R48.reuse, R4 ;  /* 0x00000030f004723c */ /* 0x090ff60000081004 */
[----:B------:R-:W-:Y:S11]  /*7bd30*/  @!UPT UIADD3 URZ, URZ, URZ, URZ ;  /* 0x0000003f3f3ff290 */ /* 0x000ff6000fffe03f */
[----:B------:R-:W-:Y:S01]  /*7bd40*/  @!UPT UIADD3 URZ, URZ, URZ, URZ ;  /* 0x0000003f3f3ff290 */ /* 0x000fe2000fffe03f */
[----:B------:R1:W-:Y:S04]  /*7bd50*/  STL.64 [R1+0x11b0], R4 ;  /* 0x0011b00401007387 */ /* 0x0003e80000100a00 */
[----:B------:R4:W-:Y:S04]  /*7bd60*/  STL.64 [R1+0x11b8], R6 ;  /* 0x0011b80601007387 */ /* 0x0009e80000100a00 */
[----:B------:R-:W3:Y:S04]  /*7bd70*/  LDL.LU.64 R12, [R1+0xd40] ;  /* 0x000d4000010c7983 */ /* 0x000ee80000300a00 */
[----:B------:R-:W3:Y:S04]  /*7bd80*/  LDL.LU.64 R14, [R1+0xd48] ;  /* 0x000d4800010e7983 */ /* 0x000ee80000300a00 */
[----:B-1----:R-:W3:Y:S04]  /*7bd90*/  LDL.LU.64 R4, [R1+0xc80] ;  /* 0x000c800001047983 */ /* 0x002ee80000300a00 */
[----:B----4-:R-:W4:Y:S01]  /*7bda0*/  LDL.LU.64 R6, [R1+0xc88] ;  /* 0x000c880001067983 */ /* 0x010f220000300a00 */
[-C--:B--2---:R-:W-:Y:S03]  /*7bdb0*/  HMMA.1688.F32.TF32 R56, R236, R48.reuse, R68 ;  /* 0x00000030ec38723c */ /* 0x084fe60000081044 */
[----:B------:R-:W-:Y:S11]  /*7bdc0*/  LDSM.16.M88.4 R68, [R3+0xb400] ;  /* 0x00b400000344783b */ /* 0x000ff60000000200 */
[----:B------:R-:W-:Y:S09]  /*7bdd0*/  @!UPT UIADD3 URZ, URZ, URZ, URZ ;  /* 0x0000003f3f3ff290 */ /* 0x000ff2000fffe03f */
[----:B------:R-:W-:Y:S04]  /*7bde0*/  STL.64 [R1+0x2b30], R56 ;  /* 0x002b303801007387 */ /* 0x000fe80000100a00 */
[----:B------:R1:W-:Y:S01]  /*7bdf0*/  STL.64 [R1+0x2b38], R58 ;  /* 0x002b383a01007387 */ /* 0x0003e20000100a00 */
[-C--:B---3--:R-:W-:Y:S11]  /*7be00*/  HMMA.1688.F32.TF32 R64, R232, R48.reuse, R64 ;  /* 0x00000030e840723c */ /* 0x088ff60000081040 */
[----:B------:R-:W-:Y:S11]  /*7be10*/  @!UPT UIADD3 URZ, URZ, URZ, URZ ;  /* 0x0000003f3f3ff290 */ /* 0x000ff6000fffe03f */
[----:B------:R-:W-:Y:S01]  /*7be20*/  @!UPT UIADD3 URZ, URZ, URZ, URZ ;  /* 0x0000003f3f3ff290 */ /* 0x000fe2000fffe03f */
[----:B------:R-:W-:Y:S04]  /*7be30*/  STL.64 [R1+0x11a0], R64 ;  /* 0x0011a04001007387 */ /* 0x000fe80000100a00 */
[----:B------:R-:W-:Y:S04]  /*7be40*/  STL.64 [R1+0x11a8], R66 ;  /* 0x0011a84201007387 */ /* 0x000fe80000100a00 */
[----:B------:R-:W-:Y:S01]  /*7be50*/  LDSM.16.M88.4 R64, [R3+0xb800] ;  /* 0x00b800000340783b */ /* 0x000fe20000000200 */
[-C--:B------:R-:W-:Y:S08]  /*7be60*/  HMMA.1688.F32.TF32 R60, R228, R48.reuse, R60 ;  /* 0x00000030e43c723c */ /* 0x080ff0000008103c */
[-C--:B-1----:R-:W-:Y:S11]  /*7be70*/  HMMA.1688.F32.TF32 R56, R224, R48.reuse, R52 ;  /* 0x00000030e038723c */ /* 0x082ff60000081034 */
[----:B------:R-:W-:Y:S04]  /*7be80*/  @!UPT UIADD3 URZ, URZ, URZ, URZ ;  /* 0x0000003f3f3ff290 */ /* 0x000fe8000fffe03f */
[----:B------:R-:W-:Y:S01]  /*7be90*/  STL.64 [R1+0x3110], R60 ;  /* 0x0031103c01007387 */ /* 0x000fe20000100a00 */
[-C--:B------:R-:W-:Y:S03]  /*7bea0*/  HMMA.1688.F32.TF32 R52, R220, R48.reuse, R8 ;  /* 0x00000030dc34723c */ /* 0x080fe60000081008 */
[----:B------:R-:W-:Y:S04]  /*7beb0*/  STL.64 [R1+0x3118], R62 ;  /* 0x0031183e01007387 */ /* 0x000fe80000100a00 */
[----:B------:R-:W2:Y:S04]  /*7bec0*/  LDL.LU.64 R8, [R1+0xd00] ;  /* 0x000d000001087983 */ /* 0x000ea80000300a00 */
[----:B------:R-:W-:Y:S04]  /*7bed0*/  STL.64 [R1+0x1190], R56 ;  /* 0x0011903801007387 */ /* 0x000fe80000100a00 */
[----:B------:R-:W-:Y:S04]  /*7bee0*/  STL.64 [R1+0x1198], R58 ;  /* 0x0011983a01007387 */ /* 0x000fe80000100a00 */
[----:B------:R-:W2:Y:S01]  /*7bef0*/  LDL.LU.64 R10, [R1+0xd08] ;  /* 0x000d0800010a7983 */ /* 0x000ea20000300a00 */
[-C--:B------:R-:W-:Y:S08]  /*7bf00*/  HMMA.1688.F32.TF32 R44, R216, R48.reuse, R44 ;  /* 0x00000030d82c723c */ /* 0x080ff0000008102c */
[-C--:B------:R-:W-:Y:S08]  /*7bf10*/  HMMA.1688.F32.TF32 R40, R212, R48.reuse, R40 ;  /* 0x00000030d428723c */ /* 0x080ff00000081028 */
[-C--:B------:R-:W-:Y:S01]  /*7bf20*/  HMMA.1688.F32.TF32 R28, R208, R48.reuse, R28 ;  /* 0x00000030d01c723c */ /* 0x080fe2000008101c */
[----:B------:R1:W-:Y:S04]  /*7bf30*/  STL.64 [R1+0x39d0], R52 ;  /* 0x0039d03401007387 */ /* 0x0003e80000100a00 */
[----:B------:R3:W-:Y:S04]  /*7bf40*/  STL.64 [R1+0x39d8], R54 ;  /* 0x0039d83601007387 */ /* 0x0007e80000100a00 */
[----:B------:R-:W-:Y:S04]  /*7bf50*/  STL.64 [R1+0x1180], R44 ;  /* 0x0011802c01007387 */ /* 0x000fe80000100a00 */
[----:B------:R-:W-:Y:S04]  /*7bf60*/  STL.64 [R1+0x1188], R46 ;  /* 0x0011882e01007387 */ /* 0x000fe80000100a00 */
[----:B-1----:R-:W2:Y:S04]  /*7bf70*/  LDL.LU.64 R52, [R1+0xc20] ;  /* 0x000c200001347983 */ /* 0x002ea80000300a00 */
[----:B------:R-:W-:Y:S04]  /*7bf80*/  STL.64 [R1+0x40b0], R40 ;  /* 0x0040b02801007387 */ /* 0x000fe80000100a00 */
[----:B------:R-:W-:Y:S04]  /*7bf90*/  STL.64 [R1+0x40b8], R42 ;  /* 0x0040b82a01007387 */ /* 0x000fe80000100a00 */
[----:B---3--:R-:W3:Y:S04]  /*7bfa0*/  LDL.LU.64 R54, [R1+0xc28] ;  /* 0x000c280001367983 */ /* 0x008ee80000300a00 */
[----:B------:R-:W-:Y:S04]  /*7bfb0*/  STL.64 [R1+0x1170], R28 ;  /* 0x0011701c01007387 */ /* 0x000fe80000100a00 */
[----:B------:R1:W-:Y:S02]  /*7bfc0*/  STL.64 [R1+0x1178], R30 ;  /* 0x0011781e01007387 */ /* 0x0003e40000100a00 */
[-C--:B-1----:R-:W-:Y:S02]  /*7bfd0*/  HMMA.1688.F32.TF32 R28, R204, R48.reuse, R16 ;  /* 0x00000030cc1c723c */ /* 0x082fe40000081010 */
[----:B------:R-:W3:Y:S04]  /*7bfe0*/  LDL.LU.64 R16, [R1+0xcc0] ;  /* 0x000cc00001107983 */ /* 0x000ee80000300a00 */
[----:B------:R-:W3:Y:S11]  /*7bff0*/  LDL.LU.64 R18, [R1+0xcc8] ;  /* 0x000cc80001127983 */ /* 0x000ef60000300a00 */
[----:B------:R-:W-:Y:S06]  /*7c000*/  @!UPT UIADD3 URZ, URZ, URZ, URZ ;  /* 0x0000003f3f3ff290 */ /* 0x000fec000fffe03f */
[----:B------:R-:W-:Y:S04]  /*7c010*/  STL.64 [R1+0x4390], R28 ;  /* 0x0043901c01007387 */ /* 0x000fe80000100a00 */
[----:B------:R1:W-:Y:S02]  /*7c020*/  STL.64 [R1+0x4398], R30 ;  /* 0x0043981e01007387 */ /* 0x0003e40000100a00 */
[-C--:B-1----:R-:W-:Y:S08]  /*7c030*/  HMMA.1688.F32.TF32 R28, R200, R48.reuse, R12 ;  /* 0x00000030c81c723c */ /* 0x082ff0000008100c */
[-C--:B----4-:R-:W-:Y:S01]  /*7c040*/  HMMA.1688.F32.TF32 R12, R196, R48.reuse, R4 ;  /* 0x00000030c40c723c */ /* 0x090fe20000081004 */
[----:B------:R-:W3:Y:S11]  /*7c050*/  LDL.LU.64 R4, [R1+0x41c0] ;  /* 0x0041c00001047983 */ /* 0x000ef60000300a00 */
[----:B------:R-:W-:Y:S03]  /*7c060*/  @!UPT UIADD3 URZ, URZ, URZ, URZ ;  /* 0x0000003f3f3ff290 */ /* 0x000fe6000fffe03f */
[----:B------:R-:W-:Y:S04]  /*7c070*/  STL.64 [R1+0x1140], R28 ;  /* 0x0011401c01007387 */ /* 0x000fe80000100a00 */
[----:B------:R-:W-:Y:S04]  /*7c080*/  STL.64 [R1+0x1148], R30 ;  /* 0x0011481e01007387 */ /* 0x000fe80000100a00 */
[----:B------:R-:W3:Y:S04]  /*7c090*/  LDL.LU.64 R6, [R1+0x41c8] ;  /* 0x0041c80001067983 */ /* 0x000ee80000300a00 */
[----:B------:R1:W-:Y:S04]  /*7c0a0*/  STL.64 [R1+0x4690], R12 ;  /* 0x0046900c01007387 */ /* 0x0003e80000100a00 */
[----:B------:R1:W-:Y:S04]  /*7c0b0*/  STL.64 [R1+0x4698], R14 ;  /* 0x0046980e01007387 */ /* 0x0003e80000100a00 */
[----:B------:R-:W3:Y:S04]  /*7c0c0*/  LDL.LU.64 R44, [R1+0x2d00] ;  /* 0x002d0000012c7983 */ /* 0x000ee80000300a00 */
[----:B------:R-:W3:Y:S04]  /*7c0d0*/  LDL.LU.64 R46, [R1+0x2d08] ;  /* 0x002d0800012e7983 */ /* 0x000ee80000300a00 */
[----:B------:R-:W3:Y:S04]  /*7c0e0*/  LDL.LU.64 R40, [R1+0x3d10] ;  /* 0x003d100001287983 */ /* 0x000ee80000300a00 */
[----:B------:R-:W3:Y:S04]  /*7c0f0*/  LDL.LU.64 R42, [R1+0x3d18] ;  /* 0x003d1800012a7983 */ /* 0x000ee80000300a00 */
[----:B-1----:R-:W3:Y:S04]  /*7c100*/  LDL.LU.64 R12, [R1+0x1c90] ;  /* 0x001c9000010c7983 */ /* 0x002ee80000300a00 */
        /* <DEDUP_REMOVED lines=8> */
[----:B-1----:R-:W4:Y:S04]  /*7c190*/  LDL.LU.64 R8, [R1+0x16b0] ;  /* 0x0016b00001087983 */ /* 0x002f280000300a00 */
[----:B--2---:R-:W2:Y:S01]  /*7c1a0*/  LDL.LU.64 R10, [R1+0x16b8] ;  /* 0x0016b800010a7983 */ /* 0x004ea20000300a00 */
[-C--:B---3--:R-:W-:Y:S08]  /*7c1b0*/  HMMA.1688.F32.TF32 R56, R188, R48.reuse, R52 ;  /* 0x00000030bc38723c */ /* 0x088ff00000081034 */
[-C--:B------:R-:W-:Y:S01]  /*7c1c0*/  HMMA.1688.F32.TF32 R52, R184, R48.reuse, R16 ;  /* 0x00000030b834723c */ /* 0x080fe20000081010 */
[----:B------:R-:W3:Y:S11]  /*7c1d0*/  LDL.LU.64 R16, [R1+0x3500] ;  /* 0x0035000001107983 */ /* 0x000ef60000300a00 */
[----:B------:R-:W-:Y:S03]  /*7c1e0*/  @!UPT UIADD3 URZ, URZ, URZ, URZ ;  /* 0x0000003f3f3ff290 */ /* 0x000fe6000fffe03f */
[----:B------:R-:W-:Y:S04]  /*7c1f0*/  STL.64 [R1+0x4dd0], R56 ;  /* 0x004dd03801007387 */ /* 0x000fe80000100a00 */
[----:B------:R-:W-:Y:S04]  /*7c200*/  STL.64 [R1+0x4dd8], R58 ;  /* 0x004dd83a01007387 */ /* 0x000fe80000100a00 */
[----:B------:R-:W3:Y:S04]  /*7c210*/  LDL.LU.64 R18, [R1+0x3508] ;  /* 0x0035080001127983 */ /* 0x000ee80000300a00 */
[----:B------:R-:W-:Y:S04]  /*7c220*/  STL.64 [R1+0x14e0], R52 ;  /* 0x0014e03401007387 */ /* 0x000fe80000100a00 */
[----:B------:R1:W-:Y:S02]  /*7c230*/  STL.64 [R1+0x14e8], R54 ;  /* 0x0014e83601007387 */ /* 0x0003e40000100a00 */
[----:B-1----:R-:W-:Y:S08]  /*7c240*/  HMMA.1688.F32.TF32 R52, R180, R48, R116 ;  /* 0x00000030b434723c */ /* 0x002ff00000081074 */
        /* <DEDUP_REMOVED lines=8> */
[-C--:B-1----:R-:W-:Y:S08]  /*7c2d0*/  HMMA.1688.F32.TF32 R48, R236, R32.reuse, R44 ;  /* 0x00000020ec30723c */ /* 0x082ff0000008102c */
        /* <DEDUP_REMOVED lines=14> */
[-C--:B----4-:R-:W-:Y:S08]  /*7c3c0*/  HMMA.1688.F32.TF32 R44, R224, R32.reuse, R28 ;  /* 0x00000020e02c723c */ /* 0x090ff0000008101c */
[-C--:B--2---:R-:W-:Y:S01]  /*7c3d0*/  HMMA.1688.F32.TF32 R28, R220, R32.reuse, R8 ;  /* 0x00000020dc1c723c */ /* 0x084fe20000081008 */
[----:B------:R-:W2:Y:S11]  /*7c3e0*/  LDL.LU.64 R8, [R1+0xdc0] ;  /* 0x000dc00001087983 */ /* 0x000eb60000300a00 */
[----:B------:R-:W-:Y:S03]  /*7c3f0*/  @!UPT UIADD3 URZ, URZ, URZ, URZ ;  /* 0x0000003f3f3ff290 */ /* 0x000fe6000fffe03f */
[----:B------:R-:W-:Y:S04]  /*7c400*/  STL.64 [R1+0xf40], R44 ;  /* 0x000f402c01007387 */ /* 0x000fe80000100a00 */
[----:B------:R-:W-:Y:S04]  /*7c410*/  STL.64 [R1+0xf48], R46 ;  /* 0x000f482e01007387 */ /* 0x000fe80000100a00 */
[----:B------:R-:W2:Y:S04]  /*7c420*/  LDL.LU.64 R10, [R1+0xdc8] ;  /* 0x000dc800010a7983 */ /* 0x000ea80000300a00 */
[----:B------:R1:W-:Y:S04]  /*7c430*/  STL.64 [R1+0x37e0], R28 ;  /* 0x0037e01c01007387 */ /* 0x0003e80000100a00 */
[----:B------:R4:W-:Y:S04]  /*7c440*/  STL.64 [R1+0x37e8], R30 ;  /* 0x0037e81e01007387 */ /* 0x0009e80000100a00 */
[----:B------:R-:W3:Y:S04]  /*7c450*/  LDSM.16.M88.4 R44, [R3+0x8000] ;  /* 0x00800000032c783b */ /* 0x000ee80000000200 */
[----:B-1----:R-:W2:Y:S01]  /*7c460*/  LDL.LU.64 R28, [R1+0xd90] ;  /* 0x000d9000011c7983 */ /* 0x002ea20000300a00 */
[-C--:B---3--:R-:W-:Y:S03]  /*7c470*/  HMMA.1688.F32.TF32 R16, R216, R32.reuse, R16 ;  /* 0x00000020d810723c */ /* 0x088fe60000081010 */
[----:B----4-:R-:W3:Y:S11]  /*7c480*/  LDL.LU.64 R30, [R1+0xd98] ;  /* 0x000d9800011e7983 */ /* 0x010ef60000300a00 */
[----:B------:R-:W-:Y:S09]  /*7c490*/  @!UPT UIADD3 URZ, URZ, URZ, URZ ;  /* 0x0000003f3f3ff290 */ /* 0x000ff2000fffe03f */
[----:B------:R-:W-:Y:S04]  /*7c4a0*/  STL.64 [R1+0xf30], R16 ;  /* 0x000f301001007387 */ /* 0x000fe80000100a00 */
[----:B------:R-:W-:Y:S04]  /*7c4b0*/  STL.64 [R1+0xf38], R18 ;  /* 0x000f381201007387 */ /* 0x000fe80000100a00 */
[----:B------:R-:W1:Y:S01]  /*7c4c0*/  LDSM.16.M88.4 R16, [R3+0x8400] ;  /* 0x008400000310783b */ /* 0x000e620000000200 */
[-C--:B------:R-:W-:Y:S03]  /*7c4d0*/  HMMA.1688.F32.TF32 R48, R212, R32.reuse, R4 ;  /* 0x00000020d430723c */ /* 0x080fe60000081004 */
[----:B------:R-:W4:Y:S04]  /*7c4e0*/  LDL.LU.64 R4, [R1+0xdb0] ;  /* 0x000db00001047983 */ /* 0x000f280000300a00 */
[----:B------:R-:W4:Y:S11]  /*7c4f0*/  LDL.LU.64 R6, [R1+0xdb8] ;  /* 0x000db80001067983 */ /* 0x000f360000300a00 */
[----:B------:R-:W-:Y:S05]  /*7c500*/  @!UPT UIADD3 URZ, URZ, URZ, URZ ;  /* 0x0000003f3f3ff290 */ /* 0x000fea000fffe03f */
[----:B------:R-:W-:Y:S04]  /*7c510*/  STL.64 [R1+0x3fb0], R48 ;  /* 0x003fb03001007387 */ /* 0x000fe80000100a00 */
[----:B------:R-:W-:Y:S04]  /*7c520*/  STL.64 [R1+0x3fb8], R50 ;  /* 0x003fb83201007387 */ /* 0x000fe80000100a00 */
[----:B------:R-:W-:Y:S04]  /*7c530*/  STL.64 [R1+0x18], R46 ;  /* 0x0000182e01007387 */ /* 0x000fe80000100a00 */
[----:B------:R-:W4:Y:S04]  /*7c540*/  LDL.LU.64 R56, [R1+0xd80] ;  /* 0x000d800001387983 */ /* 0x000f280000300a00 */
[----:B------:R-:W4:Y:S01]  /*7c550*/  LDL.LU.64 R58, [R1+0xd88] ;  /* 0x000d8800013a7983 */ /* 0x000f220000300a00 */
[-C--:B------:R-:W-:Y:S11]  /*7c560*/  HMMA.1688.F32.TF32 R40, R208, R32.reuse, R40 ;  /* 0x00000020d028723c */ /* 0x080ff60000081028 */
[----:B------:R-:W-:Y:S11]  /*7c570*/  @!UPT UIADD3 URZ, URZ, URZ, URZ ;  /* 0x0000003f3f3ff290 */ /* 0x000ff6000fffe03f */
[----:B------:R-:W-:Y:S01]  /*7c580*/  @!UPT UIADD3 URZ, URZ, URZ, URZ ;  /* 0x0000003f3f3ff290 */ /* 0x000fe2000fffe03f */
[----:B------:R-:W-:Y:S01]  /*7c590*/  STL.64 [R1+0xf20], R40 ;  /* 0x000f202801007387 */ /* 0x000fe20000100a00 */
[-C--:B------:R-:W-:Y:S03]  /*7c5a0*/  HMMA.1688.F32.TF32 R12, R204, R32.reuse, R12 ;  /* 0x00000020cc0c723c */ /* 0x080fe6000008100c */
[----:B------:R-:W-:Y:S04]  /*7c5b0*/  STL.64 [R1+0xf28], R42 ;  /* 0x000f282a01007387 */ /* 0x000fe80000100a00 */
[----:B------:R-:W4:Y:S04]  /*7c5c0*/  LDL.LU.64 R52, [R1+0xda0] ;  /* 0x000da00001347983 */ /* 0x000f280000300a00 */
[----:B------:R-:W4:Y:S11]  /*7c5d0*/  LDL.LU.64 R54, [R1+0xda8] ;  /* 0x000da80001367983 */ /* 0x000f360000300a00 */
[----:B------:R-:W-:Y:S01]  /*7c5e0*/  @!UPT UIADD3 URZ, URZ, URZ, URZ ;  /* 0x0000003f3f3ff290 */ /* 0x000fe2000fffe03f */
[----:B------:R1:W-:Y:S04]  /*7c5f0*/  STL.64 [R1+0x42d0], R12 ;  /* 0x0042d00c01007387 */ /* 0x0003e80000100a00 */
[----:B------:R1:W-:Y:S04]  /*7c600*/  STL.64 [R1+0x42d8], R14 ;  /* 0x0042d80e01007387 */ /* 0x0003e80000100a00 */
[----:B-1----:R-:W4:Y:S04]  /*7c610*/  LDL.LU.64 R12, [R1+0x4320] ;  /* 0x00432000010c7983 */ /* 0x002f280000300a00 */
[----:B------:R-:W4:Y:S04]  /*7c620*/  LDL.LU.64 R14, [R1+0x4328] ;  /* 0x00432800010e7983 */ /* 0x000f280000300a00 */
[----:B------:R-:W-:Y:S01]  /*7c630*/  STL.64 [R1+0x8], R18 ;  /* 0x0000081201007387 */ /* 0x000fe20000100a00 */
[-C--:B--2---:R-:W-:Y:S03]  /*7c640*/  HMMA.1688.F32.TF32 R40, R200, R32.reuse, R8 ;  /* 0x00000020c828723c */ /* 0x084fe60000081008 */
[----:B------:R-:W2:Y:S04]  /*7c650*/  LDL.LU.64 R8, [R1+0x2da0] ;  /* 0x002da00001087983 */ /* 0x000ea80000300a00 */
[----:B------:R-:W2:Y:S11]  /*7c660*/  LDL.LU.64 R10, [R1+0x2da8] ;  /* 0x002da800010a7983 */ /* 0x000eb60000300a00 */
[----:B------:R-:W-:Y:S05]  /*7c670*/  @!UPT UIADD3 URZ, URZ, URZ, URZ ;  /* 0x0000003f3f3ff290 */ /* 0x000fea000fffe03f */
[----:B------:R-:W-:Y:S04]  /*7c680*/  STL.64 [R1+0xf10], R40 ;  /* 0x000f102801007387 */ /* 0x000fe80000100a00 */
[----:B------:R3:W-:Y:S02]  /*7c690*/  STL.64 [R1+0xf18], R42 ;  /* 0x000f182a01007387 */ /* 0x0007e40000100a00 */
[-C--:B---3--:R-:W-:Y:S02]  /*7c6a0*/  HMMA.1688.F32.TF32 R40, R196, R32.reuse, R28 ;  /* 0x00000020c428723c */ /* 0x088fe4000008101c */
[----:B------:R-:W3:Y:S04]  /*7c6b0*/  LDL.LU.64 R28, [R1+0x3e10] ;  /* 0x003e1000011c7983 */ /* 0x000ee80000300a00 */
[----:B------:R-:W3:Y:S11]  /*7c6c0*/  LDL.LU.64 R30, [R1+0x3e18] ;  /* 0x003e1800011e7983 */ /* 0x000ef60000300a00 */
[----:B------:R-:W-:Y:S06]  /*7c6d0*/  @!UPT UIADD3 URZ, URZ, URZ, URZ ;  /* 0x0000003f3f3ff290 */ /* 0x000fec000fffe03f */
[----:B------:R1:W-:Y:S04]  /*7c6e0*/  STL.64 [R1+0x45b0], R40 ;  /* 0x0045b02801007387 */ /* 0x0003e80000100a00 */
[----:B------:R1:W-:Y:S04]  /*7c6f0*/  STL.64 [R1+0x45b8], R42 ;  /* 0x0045b82a01007387 */ /* 0x0003e80000100a00 */
[----:B------:R-:W3:Y:S04]  /*7c700*/  LDL.LU.64 R48, [R1+0x2a50] ;  /* 0x002a500001307983 */ /* 0x000ee80000300a00 */
[----:B------:R-:W3:Y:S01]  /*7c710*/  LDL.LU.64 R50, [R1+0x2a58] ;  /* 0x002a580001327983 */ /* 0x000ee20000300a00 */
[-C--:B----4-:R-:W-:Y:S11]  /*7c720*/  HMMA.1688.F32.TF32 R4, R192, R32.reuse, R4 ;  /* 0x00000020c004723c */ /* 0x090ff60000081004 */
[----:B------:R-:W-:Y:S11]  /*7c730*/  @!UPT UIADD3 URZ, URZ, URZ, URZ ;  /* 0x0000003f3f3ff290 */ /* 0x000ff6000fffe03f */
[----:B------:R-:W-:Y:S01]  /*7c740*/  @!UPT UIADD3 URZ, URZ, URZ, URZ ;  /* 0x0000003f3f3ff290 */ /* 0x000fe2000fffe03f */
[----:B------:R4:W-:Y:S04]  /*7c750*/  STL.64 [R1+0xf00], R4 ;  /* 0x000f000401007387 */ /* 0x0009e80000100a00 */
[----:B------:R4:W-:Y:S04]  /*7c760*/  STL.64 [R1+0xf08], R6 ;  /* 0x000f080601007387 */ /* 0x0009e80000100a00 */
[----:B-1----:R-:W3:Y:S04]  /*7c770*/  LDL.LU.64 R40, [R1+0x39a0] ;  /* 0x0039a00001287983 */ /* 0x002ee80000300a00 */
[----:B------:R-:W3:Y:S04]  /*7c780*/  LDL.LU.64 R42, [R1+0x39a8] ;  /* 0x0039a800012a7983 */ /* 0x000ee80000300a00 */
[----:B----4-:R-:W4:Y:S04]  /*7c790*/  LDL.LU.64 R4, [R1+0x17d0] ;  /* 0x0017d00001047983 */ /* 0x010f280000300a00 */
[----:B------:R-:W4:Y:S01]  /*7c7a0*/  LDL.LU.64 R6, [R1+0x17d8] ;  /* 0x0017d80001067983 */ /* 0x000f220000300a00 */
[-C--:B------:R-:W-:Y:S08]  /*7c7b0*/  HMMA.1688.F32.TF32 R60, R188, R32.reuse, R56 ;  /* 0x00000020bc3c723c */ /* 0x080ff00000081038 */
[-C--:B------:R-:W-:Y:S08]  /*7c7c0*/  HMMA.1688.F32.TF32 R56, R184, R32.reuse, R52 ;  /* 0x00000020b838723c */ /* 0x080ff00000081034 */
[----:B------:R-:W-:Y:S07]  /*7c7d0*/  HMMA.1688.F32.TF32 R52, R180, R32, R120 ;  /* 0x00000020b434723c */ /* 0x000fee0000081078 */
[----:B------:R-:W-:Y:S04]  /*7c7e0*/  STL.64 [R1+0x4860], R60 ;  /* 0x0048603c01007387 */ /* 0x000fe80000100a00 */
[----:B------:R-:W-:Y:S04]  /*7c7f0*/  STL.64 [R1+0x4868], R62 ;  /* 0x0048683e01007387 */ /* 0x000fe80000100a00 */
[----:B------:R-:W1:Y:S04]  /*7c800*/  LDSM.16.M88.4 R60, [R3+0xbc00] ;  /* 0x00bc0000033c783b */ /* 0x000e680000000200 */
[----:B------:R-:W-:Y:S04]  /*7c810*/  STL.64 [R1+0x1440], R56 ;  /* 0x0014403801007387 */ /* 0x000fe80000100a00 */
[----:B------:R-:W-:Y:S01]  /*7c820*/  STL.64 [R1+0x1448], R58 ;  /* 0x0014483a01007387 */ /* 0x000fe20000100a00 */
[-C--:B------:R-:W-:Y:S03]  /*7c830*/  HMMA.1688.F32.TF32 R32, R240, R44.reuse, R12 ;  /* 0x0000002cf020723c */ /* 0x080fe6000008100c */
[----:B------:R-:W4:Y:S04]  /*7c840*/  LDL.LU.64 R12, [R1+0x3590] ;  /* 0x00359000010c7983 */ /* 0x000f280000300a00 */
[----:B------:R-:W-:Y:S04]  /*7c850*/  STL.64 [R1+0x5470], R52 ;  /* 0x0054703401007387 */ /* 0x000fe80000100a00 */
[----:B------:R-:W-:Y:S04]  /*7c860*/  STL.64 [R1+0x5478], R54 ;  /* 0x0054783601007387 */ /* 0x000fe80000100a00 */
[----:B------:R-:W4:Y:S08]  /*7c870*/  LDL.LU.64 R14, [R1+0x3598] ;  /* 0x00359800010e7983 */ /* 0x000f300000300a00 */
[----:B------:R-:W-:Y:S04]  /*7c880*/  STL.64 [R1+0xef0], R32 ;  /* 0x000ef02001007387 */ /* 0x000fe80000100a00 */
[----:B------:R2:W-:Y:S02]  /*7c890*/  STL.64 [R1+0xef8], R34 ;  /* 0x000ef82201007387 */ /* 0x0005e40000100a00 */
[-C--:B--2---:R-:W-:Y:S02]  /*7c8a0*/  HMMA.1688.F32.TF32 R32, R236, R44.reuse, R8 ;  /* 0x0000002cec20723c */ /* 0x084fe40000081008 */
[----:B------:R-:W2:Y:S04]  /*7c8b0*/  LDL.LU.64 R8, [R1+0x1540] ;  /* 0x0015400001087983 */ /* 0x000ea80000300a00 */
[----:B------:R-:W2:Y:S02]  /*7c8c0*/  LDL.LU.64 R10, [R1+0x1548] ;  /* 0x00154800010a7983 */ /* 0x000ea40000300a00 */
[-C--:B---3--:R-:W-:Y:S11]  /*7c8d0*/  HMMA.1688.F32.TF32 R28, R232, R44.reuse, R28 ;  /* 0x0000002ce81c723c */ /* 0x088ff6000008101c */
[----:B------:R-:W-:Y:S04]  /*7c8e0*/  @!UPT UIADD3 URZ, URZ, URZ, URZ ;  /* 0x0000003f3f3ff290 */ /* 0x000fe8000fffe03f */
[----:B------:R3:W-:Y:S04]  /*7c8f0*/  STL.64 [R1+0x1b10], R32 ;  /* 0x001b102001007387 */ /* 0x0007e80000100a00 */
[----:B------:R1:W-:Y:S04]  /*7c900*/  STL.64 [R1+0x1b18], R34 ;  /* 0x001b182201007387 */ /* 0x0003e80000100a00 */
[----:B---3--:R-:W3:Y:S04]  /*7c910*/  LDL.LU.64 R32, [R1+0x31e0] ;  /* 0x0031e00001207983 */ /* 0x008ee80000300a00 */
[----:B-1----:R-:W3:Y:S04]  /*7c920*/  LDL.LU.64 R34, [R1+0x31e8] ;  /* 0x0031e80001227983 */ /* 0x002ee80000300a00 */
[----:B------:R1:W-:Y:S04]  /*7c930*/  STL.64 [R1+0xee0], R28 ;  /* 0x000ee01c01007387 */ /* 0x0003e80000100a00 */
[----:B------:R1:W-:Y:S04]  /*7c940*/  STL.64 [R1+0xee8], R30 ;  /* 0x000ee81e01007387 */ /* 0x0003e80000100a00 */
[----:B-1----:R-:W3:Y:S04]  /*7c950*/  LDL.LU.64 R28, [R1+0xf70] ;  /* 0x000f7000011c7983 */ /* 0x002ee80000300a00 */
[----:B------:R-:W3:Y:S01]  /*7c960*/  LDL.LU.64 R30, [R1+0xf78] ;  /* 0x000f7800011e7983 */ /* 0x000ee20000300a00 */
[-C--:B------:R-:W-:Y:S11]  /*7c970*/  HMMA.1688.F32.TF32 R48, R228, R44.reuse, R48 ;  /* 0x0000002ce430723c */ /* 0x080ff60000081030 */
[----:B------:R-:W-:Y:S11]  /*7c980*/  @!UPT UIADD3 URZ, URZ, URZ, URZ ;  /* 0x0000003f3f3ff290 */ /* 0x000ff6000fffe03f */
[----:B------:R-:W-:Y:S01]  /*7c990*/  @!UPT UIADD3 URZ, URZ, URZ, URZ ;  /* 0x0000003f3f3ff290 */ /* 0x000fe2000fffe03f */
[----:B------:R1:W-:Y:S04]  /*7c9a0*/  STL.64 [R1+0x2ef0], R48 ;  /* 0x002ef03001007387 */ /* 0x0003e80000100a00 */
[----:B------:R1:W-:Y:S04]  /*7c9b0*/  STL.64 [R1+0x2ef8], R50 ;  /* 0x002ef83201007387 */ /* 0x0003e80000100a00 */
[----:B------:R-:W3:Y:S01]  /*7c9c0*/  LDL.LU.64 R52, [R1+0xe80] ;  /* 0x000e800001347983 */ /* 0x000ee20000300a00 */
[-C--:B------:R-:W-:Y:S08]  /*7c9d0*/  HMMA.1688.F32.TF32 R40, R224, R44.reuse, R40 ;  /* 0x0000002ce028723c */ /* 0x080ff00000081028 */
[-C--:B----4-:R-:W-:Y:S11]  /*7c9e0*/  HMMA.1688.F32.TF32 R4, R220, R44.reuse, R4 ;  /* 0x0000002cdc04723c */ /* 0x090ff60000081004 */
[----:B------:R-:W-:Y:S04]  /*7c9f0*/  @!UPT UIADD3 URZ, URZ, URZ, URZ ;  /* 0x0000003f3f3ff290 */ /* 0x000fe8000fffe03f */
[----:B------:R-:W-:Y:S04]  /*7ca00*/  STL.64 [R1+0xed0], R40 ;  /* 0x000ed02801007387 */ /* 0x000fe80000100a00 */
[----:B------:R-:W-:Y:S04]  /*7ca10*/  STL.64 [R1+0xed8], R42 ;  /* 0x000ed82a01007387 */ /* 0x000fe80000100a00 */
[----:B------:R-:W4:Y:S04]  /*7ca20*/  LDL.LU.64 R54, [R1+0xe88] ;  /* 0x000e880001367983 */ /* 0x000f280000300a00 */
[----:B------:R1:W-:Y:S04]  /*7ca30*/  STL.64 [R1+0x3500], R4 ;  /* 0x0035000401007387 */ /* 0x0003e80000100a00 */
[----:B------:R1:W-:Y:S04]  /*7ca40*/  STL.64 [R1+0x3508], R6 ;  /* 0x0035080601007387 */ /* 0x0003e80000100a00 */
[----:B-1----:R-:W4:Y:S04]  /*7ca50*/  LDL.LU.64 R48, [R1+0xe30] ;  /* 0x000e300001307983 */ /* 0x002f280000300a00 */
[----:B------:R-:W4:Y:S04]  /*7ca60*/  LDL.LU.64 R50, [R1+0xe38] ;  /* 0x000e380001327983 */ /* 0x000f280000300a00 */
[----:B------:R-:W4:Y:S04]  /*7ca70*/  LDL.LU.64 R4, [R1+0xe70] ;  /* 0x000e700001047983 */ /* 0x000f280000300a00 */
[----:B------:R-:W4:Y:S01]  /*7ca80*/  LDL.LU.64 R6, [R1+0xe78] ;  /* 0x000e780001067983 */ /* 0x000f220000300a00 */
[-C--:B------:R-:W-:Y:S03]  /*7ca90*/  HMMA.1688.F32.TF32 R40, R216, R44.reuse, R12 ;  /* 0x0000002cd828723c */ /* 0x080fe6000008100c */
        /* <DEDUP_REMOVED lines=20> */
[----:B-1----:R-:W3:Y:S04]  /*7cbe0*/  LDL.LU.64 R40, [R1+0x2e50] ;  /* 0x002e500001287983 */ /* 0x002ee80000300a00 */
[----:B------:R-:W3:Y:S04]  /*7cbf0*/  LDL.LU.64 R42, [R1+0x2e58] ;  /* 0x002e5800012a7983 */ /* 0x000ee80000300a00 */
[----:B------:R-:W3:Y:S04]  /*7cc00*/  LDL.LU.64 R32, [R1+0x3ee0] ;  /* 0x003ee00001207983 */ /* 0x000ee80000300a00 */
[----:B------:R-:W3:Y:S01]  /*7cc10*/  LDL.LU.64 R34, [R1+0x3ee8] ;  /* 0x003ee80001227983 */ /* 0x000ee20000300a00 */
[-C--:B----4-:R-:W-:Y:S08]  /*7cc20*/  HMMA.1688.F32.TF32 R56, R200, R44.reuse, R52 ;  /* 0x0000002cc838723c */ /* 0x090ff00000081034 */
[-C--:B------:R-:W-:Y:S11]  /*7cc30*/  HMMA.1688.F32.TF32 R52, R196, R44.reuse, R48 ;  /* 0x0000002cc434723c */ /* 0x080ff60000081030 */
[----:B------:R-:W-:Y:S04]  /*7cc40*/  @!UPT UIADD3 URZ, URZ, URZ, URZ ;  /* 0x0000003f3f3ff290 */ /* 0x000fe8000fffe03f */
[----:B------:R-:W-:Y:S01]  /*7cc50*/  STL.64 [R1+0xea0], R56 ;  /* 0x000ea03801007387 */ /* 0x000fe20000100a00 */
[-C--:B------:R-:W-:Y:S03]  /*7cc60*/  HMMA.1688.F32.TF32 R48, R192, R44.reuse, R4 ;  /* 0x0000002cc030723c */ /* 0x080fe60000081004 */
[----:B------:R-:W-:Y:S04]  /*7cc70*/  STL.64 [R1+0xea8], R58 ;  /* 0x000ea83a01007387 */ /* 0x000fe80000100a00 */
[----:B------:R-:W4:Y:S04]  /*7cc80*/  LDL.LU.64 R4, [R1+0x2af0] ;  /* 0x002af00001047983 */ /* 0x000f280000300a00 */
[----:B------:R-:W1:Y:S04]  /*7cc90*/  LDSM.16.M88.4 R56, [R3+0xc000] ;  /* 0x00c000000338783b */ /* 0x000e680000000200 */
[----:B------:R-:W-:Y:S04]  /*7cca0*/  STL.64 [R1+0x44c0], R52 ;  /* 0x0044c03401007387 */ /* 0x000fe80000100a00 */
[----:B------:R-:W-:Y:S04]  /*7ccb0*/  STL.64 [R1+0x44c8], R54 ;  /* 0x0044c83601007387 */ /* 0x000fe80000100a00 */
[----:B------:R-:W4:Y:S04]  /*7ccc0*/  LDL.LU.64 R6, [R1+0x2af8] ;  /* 0x002af80001067983 */ /* 0x000f280000300a00 */
[----:B------:R-:W-:Y:S04]  /*7ccd0*/  STL.64 [R1+0xe90], R48 ;  /* 0x000e903001007387 */ /* 0x000fe80000100a00 */
[----:B------:R1:W-:Y:S02]  /*7cce0*/  STL.64 [R1+0xe98], R50 ;  /* 0x000e983201007387 */ /* 0x0003e40000100a00 */
[-C--:B-1----:R-:W-:Y:S02]  /*7ccf0*/  HMMA.1688.F32.TF32 R48, R188, R44.reuse, R12 ;  /* 0x0000002cbc30723c */ /* 0x082fe4000008100c */
[----:B------:R-:W4:Y:S04]  /*7cd00*/  LDL.LU.64 R12, [R1+0x3a00] ;  /* 0x003a0000010c7983 */ /* 0x000f280000300a00 */
[----:B------:R-:W4:Y:S11]  /*7cd10*/  LDL.LU.64 R14, [R1+0x3a08] ;  /* 0x003a0800010e7983 */ /* 0x000f360000300a00 */
[----:B------:R-:W-:Y:S06]  /*7cd20*/  @!UPT UIADD3 URZ, URZ, URZ, URZ ;  /* 0x0000003f3f3ff290 */ /* 0x000fec000fffe03f */
        /* <DEDUP_REMOVED lines=8> */
[----:B-1----:R-:W-:Y:S08]  /*7cdb0*/  HMMA.1688.F32.TF32 R48, R180, R44, R124 ;  /* 0x0000002cb430723c */ /* 0x002ff0000008107c */
[-C--:B---3--:R-:W-:Y:S01]  /*7cdc0*/  HMMA.1688.F32.TF32 R44, R240, R16.reuse, R28 ;  /* 0x00000010f02c723c */ /* 0x088fe2000008101c */
[----:B------:R-:W3:Y:S11]  /*7cdd0*/  LDL.LU.64 R28, [R1+0x3650] ;  /* 0x00365000011c7983 */ /* 0x000ef60000300a00 */
[----:B------:R-:W-:Y:S03]  /*7cde0*/  @!UPT UIADD3 URZ, URZ, URZ, URZ ;  /* 0x0000003f3f3ff290 */ /* 0x000fe6000fffe03f */
[----:B------:R1:W-:Y:S04]  /*7cdf0*/  STL.64 [R1+0x5400], R48 ;  /* 0x0054003001007387 */ /* 0x0003e80000100a00 */
[----:B------:R1:W-:Y:S04]  /*7ce00*/  STL.64 [R1+0x5408], R50 ;  /* 0x0054083201007387 */ /* 0x0003e80000100a00 */
[----:B------:R-:W3:Y:S01]  /*7ce10*/  LDL.LU.64 R30, [R1+0x3658] ;  /* 0x00365800011e7983 */ /* 0x000ee20000300a00 */
[-C--:B------:R-:W-:Y:S08]  /*7ce20*/  HMMA.1688.F32.TF32 R40, R236, R16.reuse, R40 ;  /* 0x00000010ec28723c */ /* 0x080ff00000081028 */
[-C--:B------:R-:W-:Y:S01]  /*7ce30*/  HMMA.1688.F32.TF32 R32, R232, R16.reuse, R32 ;  /* 0x00000010e820723c */ /* 0x080fe20000081020 */
[----:B------:R1:W-:Y:S04]  /*7ce40*/  STL.64 [R1+0xe80], R44 ;  /* 0x000e802c01007387 */ /* 0x0003e80000100a00 */
[----:B------:R1:W-:Y:S04]  /*7ce50*/  STL.64 [R1+0xe88], R46 ;  /* 0x000e882e01007387 */ /* 0x0003e80000100a00 */
[----:B-1----:R-:W3:Y:S06]  /*7ce60*/  LDL.LU.64 R48, [R1+0x15f0] ;  /* 0x0015f00001307983 */ /* 0x002eec0000300a00 */
[----:B------:R-:W-:Y:S04]  /*7ce70*/  STL.64 [R1+0x17d0], R40 ;  /* 0x0017d02801007387 */ /* 0x000fe80000100a00 */
[----:B------:R-:W-:Y:S04]  /*7ce80*/  STL.64 [R1+0x17d8], R42 ;  /* 0x0017d82a01007387 */ /* 0x000fe80000100a00 */
[----:B------:R-:W3:Y:S04]  /*7ce90*/  LDL.LU.64 R50, [R1+0x15f8] ;  /* 0x0015f80001327983 */ /* 0x000ee80000300a00 */
[----:B------:R-:W-:Y:S04]  /*7cea0*/  STL.64 [R1+0xe70], R32 ;  /* 0x000e702001007387 */ /* 0x000fe80000100a00 */
[----:B------:R4:W-:Y:S04]  /*7ceb0*/  STL.64 [R1+0xe78], R34 ;  /* 0x000e782201007387 */ /* 0x0009e80000100a00 */
[----:B------:R-:W3:Y:S04]  /*7cec0*/  LDL.LU.64 R44, [R1+0x32a0] ;  /* 0x0032a000012c7983 */ /* 0x000ee80000300a00 */
[----:B------:R-:W3:Y:S01]  /*7ced0*/  LDL.LU.64 R46, [R1+0x32a8] ;  /* 0x0032a800012e7983 */ /* 0x000ee20000300a00 */
[-C--:B----4-:R-:W-:Y:S03]  /*7cee0*/  HMMA.1688.F32.TF32 R32, R228, R16.reuse, R4 ;  /* 0x00000010e420723c */ /* 0x090fe60000081004 */
[----:B------:R-:W4:Y:S04]  /*7cef0*/  LDL.LU.64 R4, [R1+0xfd0] ;  /* 0x000fd00001047983 */ /* 0x000f280000300a00 */
[----:B------:R-:W4:Y:S11]  /*7cf00*/  LDL.LU.64 R6, [R1+0xfd8] ;  /* 0x000fd80001067983 */ /* 0x000f360000300a00 */
[----:B------:R-:W-:Y:S05]  /*7cf10*/  @!UPT UIADD3 URZ, URZ, URZ, URZ ;  /* 0x0000003f3f3ff290 */ /* 0x000fea000fffe03f */
        /* <DEDUP_REMOVED lines=15> */
[----:B------:R-:W2:Y:S04]  /*7d010*/  LDL.LU.64 R42, [R1+0xfb8] ;  /* 0x000fb800012a7983 */ /* 0x000ea80000300a00 */
[----:B-1----:R-:W2:Y:S04]  /*7d020*/  LDL.LU.64 R32, [R1+0xf80] ;  /* 0x000f800001207983 */ /* 0x002ea80000300a00 */
[----:B------:R-:W2:Y:S04]  /*7d030*/  LDL.LU.64 R34, [R1+0xf88] ;  /* 0x000f880001227983 */ /* 0x000ea80000300a00 */
[----:B------:R-:W-:Y:S04]  /*7d040*/  STL [R1+0x9a64], R250 ;  /* 0x009a64fa01007387 */ /* 0x000fe80000100800 */
[----:B------:R-:W-:Y:S01]  /*7d050*/  STL [R1+0x9a60], R251 ;  /* 0x009a60fb01007387 */ /* 0x000fe20000100800 */
[-C--:B---3--:R-:W-:Y:S03]  /*7d060*/  HMMA.1688.F32.TF32 R52, R216, R16.reuse, R28 ;  /* 0x00000010d834723c */ /* 0x088fe6000008101c */
[----:B------:R-:W3:Y:S04]  /*7d070*/  LDL.LU.64 R28, [R1+0xfa0] ;  /* 0x000fa000011c7983 */ /* 0x000ee80000300a00 */
[----:B------:R-:W3:Y:S11]  /*7d080*/  LDL.LU.64 R30, [R1+0xfa8] ;  /* 0x000fa800011e7983 */ /* 0x000ef60000300a00 */
[----:B------:R-:W-:Y:S05]  /*7d090*/  @!UPT UIADD3 URZ, URZ, URZ, URZ ;  /* 0x0000003f3f3ff290 */ /* 0x000fea000fffe03f */
[----:B------:R-:W-:Y:S04]  /*7d0a0*/  STL.64 [R1+0xe50], R52 ;  /* 0x000e503401007387 */ /* 0x000fe80000100a00 */
[----:B------:R1:W-:Y:S02]  /*7d0b0*/  STL.64 [R1+0xe58], R54 ;  /* 0x000e583601007387 */ /* 0x0003e40000100a00 */
[-C--:B-1----:R-:W-:Y:S08]  /*7d0c0*/  HMMA.1688.F32.TF32 R52, R212, R16.reuse, R48 ;  /* 0x00000010d434723c */ /* 0x082ff00000081030 */
[-C--:B------:R-:W-:Y:S11]  /*7d0d0*/  HMMA.1688.F32.TF32 R48, R208, R16.reuse, R44 ;  /* 0x00000010d030723c */ /* 0x080ff6000008102c */
[----:B------:R-:W-:Y:S04]  /*7d0e0*/  @!UPT UIADD3 URZ, URZ, URZ, URZ ;  /* 0x0000003f3f3ff290 */ /* 0x000fe8000fffe03f */
[----:B------:R-:W-:Y:S04]  /*7d0f0*/  STL.64 [R1+0x3be0], R52 ;  /* 0x003be03401007387 */ /* 0x000fe80000100a00 */
[----:B------:R-:W-:Y:S01]  /*7d100*/  STL.64 [R1+0x3be8], R54 ;  /* 0x003be83601007387 */ /* 0x000fe20000100a00 */
[-C--:B----4-:R-:W-:Y:S03]  /*7d110*/  HMMA.1688.F32.TF32 R44, R204, R16.reuse, R4 ;  /* 0x00000010cc2c723c */ /* 0x090fe60000081004 */
[----:B------:R-:W4:Y:S04]  /*7d120*/  LDL.LU.64 R4, [R1+0x4550] ;  /* 0x0045500001047983 */ /* 0x000f280000300a00 */
[----:B------:R-:W-:Y:S04]  /*7d130*/  STL.64 [R1+0xe40], R48 ;  /* 0x000e403001007387 */ /* 0x000fe80000100a00 */
[----:B------:R-:W-:Y:S04]  /*7d140*/  STL.64 [R1+0xe48], R50 ;  /* 0x000e483201007387 */ /* 0x000fe80000100a00 */
[----:B------:R-:W4:Y:S08]  /*7d150*/  LDL.LU.64 R6, [R1+0x4558] ;  /* 0x0045580001067983 */ /* 0x000f300000300a00 */
        /* <DEDUP_REMOVED lines=14> */
[-C--:B-1----:R-:W-:Y:S08]  /*7d240*/  HMMA.1688.F32.TF32 R44, R192, R16.reuse, R40 ;  /* 0x00000010c02c723c */ /* 0x082ff00000081028 */
[-C--:B------:R-:W-:Y:S01]  /*7d250*/  HMMA.1688.F32.TF32 R40, R188, R16.reuse, R32 ;  /* 0x00000010bc28723c */ /* 0x080fe20000081020 */
[----:B------:R-:W2:Y:S11]  /*7d260*/  LDL.LU.64 R32, [R1+0x2bd0] ;  /* 0x002bd00001207983 */ /* 0x000eb60000300a00 */
[----:B------:R-:W-:Y:S03]  /*7d270*/  @!UPT UIADD3 URZ, URZ, URZ, URZ ;  /* 0x0000003f3f3ff290 */ /* 0x000fe6000fffe03f */
[----:B------:R-:W-:Y:S04]  /*7d280*/  STL.64 [R1+0xe20], R44 ;  /* 0x000e202c01007387 */ /* 0x000fe80000100a00 */
[----:B------:R-:W-:Y:S04]  /*7d290*/  STL.64 [R1+0xe28], R46 ;  /* 0x000e282e01007387 */ /* 0x000fe80000100a00 */
[----:B------:R-:W2:Y:S04]  /*7d2a0*/  LDL.LU.64 R34, [R1+0x2bd8] ;  /* 0x002bd80001227983 */ /* 0x000ea80000300a00 */
[----:B------:R-:W-:Y:S04]  /*7d2b0*/  STL.64 [R1+0x46c0], R40 ;  /* 0x0046c02801007387 */ /* 0x000fe80000100a00 */
[----:B------:R3:W-:Y:S02]  /*7d2c0*/  STL.64 [R1+0x46c8], R42 ;  /* 0x0046c82a01007387 */ /* 0x0007e40000100a00 */
[-C--:B---3--:R-:W-:Y:S02]  /*7d2d0*/  HMMA.1688.F32.TF32 R40, R184, R16.reuse, R28 ;  /* 0x00000010b828723c */ /* 0x088fe4000008101c */
[----:B------:R-:W3:Y:S04]  /*7d2e0*/  LDL.LU.64 R28, [R1+0x3b30] ;  /* 0x003b3000011c7983 */ /* 0x000ee80000300a00 */
[----:B------:R-:W3:Y:S11]  /*7d2f0*/  LDL.LU.64 R30, [R1+0x3b38] ;  /* 0x003b3800011e7983 */ /* 0x000ef60000300a00 */
[----:B------:R-:W-:Y:S06]  /*7d300*/  @!UPT UIADD3 URZ, URZ, URZ, URZ ;  /* 0x0000003f3f3ff290 */ /* 0x000fec000fffe03f */
[----:B------:R-:W-:Y:S04]  /*7d310*/  STL.64 [R1+0x1160], R40 ;  /* 0x0011602801007387 */ /* 0x000fe80000100a00 */
[----:B------:R1:W-:Y:S02]  /*7d320*/  STL.64 [R1+0x1168], R42 ;  /* 0x0011682a01007387 */ /* 0x0003e40000100a00 */
[----:B-1----:R-:W-:Y:S02]  /*7d330*/  HMMA.1688.F32.TF32 R40, R180, R16, R128 ;  /* 0x00000010b428723c */ /* 0x002fe40000081080 */
[----:B------:R-:W3:Y:S04]  /*7d340*/  LDL.LU.64 R16, [R1+0x1b70] ;  /* 0x001b700001107983 */ /* 0x000ee80000300a00 */
[----:B------:R-:W3:Y:S11]  /*7d350*/  LDL.LU.64 R18, [R1+0x1b78] ;  /* 0x001b780001127983 */ /* 0x000ef60000300a00 */
[----:B------:R-:W-:Y:S06]  /*7d360*/  @!UPT UIADD3 URZ, URZ, URZ, URZ ;  /* 0x0000003f3f3ff290 */ /* 0x000fec000fffe03f */
[----:B------:R-:W-:Y:S04]  /*7d370*/  STL.64 [R1+0x4f70], R40 ;  /* 0x004f702801007387 */ /* 0x000fe80000100a00 */
[----:B------:R4:W-:Y:S02]  /*7d380*/  STL.64 [R1+0x4f78], R42 ;  /* 0x004f782a01007387 */ /* 0x0009e40000100a00 */
[-C--:B----4-:R-:W-:Y:S02]  /*7d390*/  HMMA.1688.F32.TF32 R40, R240, R248.reuse, R4 ;  /* 0x000000f8f028723c */ /* 0x090fe40000081004 */
[----:B------:R-:W4:Y:S04]  /*7d3a0*/  LDL.LU.64 R4, [R1+0x36e0] ;  /* 0x0036e00001047983 */ /* 0x000f280000300a00 */
[----:B------:R-:W4:Y:S11]  /*7d3b0*/  LDL.LU.64 R6, [R1+0x36e8] ;  /* 0x0036e80001067983 */ /* 0x000f360000300a00 */
[----:B------:R-:W-:Y:S06]  /*7d3c0*/  @!UPT UIADD3 URZ, URZ, URZ, URZ ;  /* 0x0000003f3f3ff290 */ /* 0x000fec000fffe03f */
[----:B------:R-:W-:Y:S04]  /*7d3d0*/  STL.64 [R1+0xe10], R40 ;  /* 0x000e102801007387 */ /* 0x000fe80000100a00 */
[----:B------:R1:W-:Y:S02]  /*7d3e0*/  STL.64 [R1+0xe18], R42 ;  /* 0x000e182a01007387 */ /* 0x0003e40000100a00 */
[-C--:B-1----:R-:W-:Y:S02]  /*7d3f0*/  HMMA.1688.F32.TF32 R40, R236, R248.reuse, R12 ;  /* 0x000000f8ec28723c */ /* 0x082fe4000008100c */
[----:B------:R-:W4:Y:S04]  /*7d400*/  LDL.LU.64 R12, [R1+0x1670] ;  /* 0x00167000010c7983 */ /* 0x000f280000300a00 */
[----:B------:R-:W4:Y:S11]  /*7d410*/  LDL.LU.64 R14, [R1+0x1678] ;  /* 0x00167800010e7983 */ /* 0x000f360000300a00 */
[----:B------:R-:W-:Y:S06]  /*7d420*/  @!UPT UIADD3 URZ, URZ, URZ, URZ ;  /* 0x0000003f3f3ff290 */ /* 0x000fec000fffe03f */
[----:B------:R1:W-:Y:S04]  /*7d430*/  STL.64 [R1+0x1720], R40 ;  /* 0x0017202801007387 */ /* 0x0003e80000100a00 */
[----:B------:R1:W-:Y:S04]  /*7d440*/  STL.64 [R1+0x1728], R42 ;  /* 0x0017282a01007387 */ /* 0x0003e80000100a00 */
[----:B-1----:R-:W4:Y:S04]  /*7d450*/  LDL.LU.64 R40, [R1+0x3360] ;  /* 0x0033600001287983 */ /* 0x002f280000300a00 */
[----:B------:R-:W4:Y:S01]  /*7d460*/  LDL.LU.64 R42, [R1+0x3368] ;  /* 0x00336800012a7983 */ /* 0x000f220000300a00 */
[-C--:B--2---:R-:W-:Y:S11]  /*7d470*/  HMMA.1688.F32.TF32 R8, R232, R248.reuse, R8 ;  /* 0x000000f8e808723c */ /* 0x084ff60000081008 */
[----:B------:R-:W-:Y:S11]  /*7d480*/  @!UPT UIADD3 URZ, URZ, URZ, URZ ;  /* 0x0000003f3f3ff290 */ /* 0x000ff6000fffe03f */
[----:B------:R-:W-:Y:S01]  /*7d490*/  @!UPT UIADD3 URZ, URZ, URZ, URZ ;  /* 0x0000003f3f3ff290 */ /* 0x000fe2000fffe03f */
[----:B------:R1:W-:Y:S04]  /*7d4a0*/  STL.64 [R1+0xe00], R8 ;  /* 0x000e000801007387 */ /* 0x0003e80000100a00 */
[----:B------:R2:W-:Y:S04]  /*7d4b0*/  STL.64 [R1+0xe08], R10 ;  /* 0x000e080a01007387 */ /* 0x0005e80000100a00 */
[----:B-1----:R-:W4:Y:S04]  /*7d4c0*/  LDL.LU.64 R8, [R1+0x1030] ;  /* 0x0010300001087983 */ /* 0x002f280000300a00 */
[----:B--2---:R-:W2:Y:S01]  /*7d4d0*/  LDL.LU.64 R10, [R1+0x1038] ;  /* 0x00103800010a7983 */ /* 0x004ea20000300a00 */
[-C--:B------:R-:W-:Y:S03]  /*7d4e0*/  HMMA.1688.F32.TF32 R44, R228, R248.reuse, R32 ;  /* 0x000000f8e42c723c */ /* 0x080fe60000081020 */
        /* <DEDUP_REMOVED lines=29> */
[-C--:B-1----:R-:W-:Y:S08]  /*7d6c0*/  HMMA.1688.F32.TF32 R44, R208, R248.reuse, R40 ;  /* 0x000000f8d02c723c */ /* 0x082ff00000081028 */
[-C--:B--2---:R-:W-:Y:S01]  /*7d6d0*/  HMMA.1688.F32.TF32 R40, R204, R248.reuse, R8 ;  /* 0x000000f8cc28723c */ /* 0x084fe20000081008 */
[----:B------:R-:W2:Y:S11]  /*7d6e0*/  LDL.LU.64 R8, [R1+0x4680] ;  /* 0x0046800001087983 */ /* 0x000eb60000300a00 */
[----:B------:R-:W-:Y:S03]  /*7d6f0*/  @!UPT UIADD3 URZ, URZ, URZ, URZ ;  /* 0x0000003f3f3ff290 */ /* 0x000fe6000fffe03f */
[----:B------:R-:W-:Y:S04]  /*7d700*/  STL.64 [R1+0xdd0], R44 ;  /* 0x000dd02c01007387 */ /* 0x000fe80000100a00 */
[----:B------:R-:W-:Y:S04]  /*7d710*/  STL.64 [R1+0xdd8], R46 ;  /* 0x000dd82e01007387 */ /* 0x000fe80000100a00 */
[----:B------:R-:W2:Y:S04]  /*7d720*/  LDL.LU.64 R10, [R1+0x4688] ;  /* 0x00468800010a7983 */ /* 0x000ea80000300a00 */
[----:B------:R-:W-:Y:S04]  /*7d730*/  STL.64 [R1+0x4060], R40 ;  /* 0x0040602801007387 */ /* 0x000fe80000100a00 */
[----:B------:R1:W-:Y:S02]  /*7d740*/  STL.64 [R1+0x4068], R42 ;  /* 0x0040682a01007387 */ /* 0x0003e40000100a00 */
[-C--:B-1----:R-:W-:Y:S02]  /*7d750*/  HMMA.1688.F32.TF32 R40, R200, R248.reuse, R32 ;  /* 0x000000f8c828723c */ /* 0x082fe40000081020 */
[----:B------:R-:W2:Y:S04]  /*7d760*/  LDL.LU.64 R32, [R1+0x2fa0] ;  /* 0x002fa00001207983 */ /* 0x000ea80000300a00 */
[----:B------:R-:W2:Y:S11]  /*7d770*/  LDL.LU.64 R34, [R1+0x2fa8] ;  /* 0x002fa80001227983 */ /* 0x000eb60000300a00 */
[----:B------:R-:W-:Y:S06]  /*7d780*/  @!UPT UIADD3 URZ, URZ, URZ, URZ ;  /* 0x0000003f3f3ff290 */ /* 0x000fec000fffe03f */
        /* <DEDUP_REMOVED lines=22> */
[----:B------:R-:W4:Y:S02]  /*7d8f0*/  LDL.LU.64 R14, [R1+0x1c88] ;  /* 0x001c8800010e7983 */ /* 0x000f240000300a00 */
[----:B------:R-:W-:Y:S11]  /*7d900*/  HMMA.1688.F32.TF32 R44, R180, R248, R132 ;  /* 0x000000f8b42c723c */ /* 0x000ff60000081084 */
[----:B------:R-:W-:Y:S04]  /*7d910*/  @!UPT UIADD3 URZ, URZ, URZ, URZ ;  /* 0x0000003f3f3ff290 */ /* 0x000fe8000fffe03f */
[----:B------:R-:W-:Y:S04]  /*7d920*/  STL.64 [R1+0x1150], R40 ;  /* 0x0011502801007387 */ /* 0x000fe80000100a00 */
[----:B------:R2:W-:Y:S02]  /*7d930*/  STL.64 [R1+0x1158], R42 ;  /* 0x0011582a01007387 */ /* 0x0005e40000100a00 */
[-C--:B--2---:R-:W-:Y:S02]  /*7d940*/  HMMA.1688.F32.TF32 R40, R240, R108.reuse, R8 ;  /* 0x0000006cf028723c */ /* 0x084fe40000081008 */
[----:B------:R-:W2:Y:S04]  /*7d950*/  LDL.LU.64 R8, [R1+0x3790] ;  /* 0x0037900001087983 */ /* 0x000ea80000300a00 */
[----:B------:R1:W-:Y:S04]  /*7d960*/  STL.64 [R1+0x48c0], R44 ;  /* 0x0048c02c01007387 */ /* 0x0003e80000100a00 */
[----:B------:R1:W-:Y:S04]  /*7d970*/  STL.64 [R1+0x48c8], R46 ;  /* 0x0048c82e01007387 */ /* 0x0003e80000100a00 */
[----:B------:R-:W2:Y:S01]  /*7d980*/  LDL.LU.64 R10, [R1+0x3798] ;  /* 0x00379800010a7983 */ /* 0x000ea20000300a00 */
[-C--:B------:R-:W-:Y:S08]  /*7d990*/  HMMA.1688.F32.TF32 R32, R236, R108.reuse, R32 ;  /* 0x0000006cec20723c */ /* 0x080ff00000081020 */
[----:B------:R1:W-:Y:S04]  /*7d9a0*/  STL.64 [R1+0xda0], R40 ;  /* 0x000da02801007387 */ /* 0x0003e80000100a00 */
[----:B------:R1:W-:Y:S04]  /*7d9b0*/  STL.64 [R1+0xda8], R42 ;  /* 0x000da82a01007387 */ /* 0x0003e80000100a00 */
[----:B-1----:R-:W2:Y:S04]  /*7d9c0*/  LDL.LU.64 R44, [R1+0x1810] ;  /* 0x00181000012c7983 */ /* 0x002ea80000300a00 */
[----:B------:R-:W2:Y:S04]  /*7d9d0*/  LDL.LU.64 R46, [R1+0x1818] ;  /* 0x00181800012e7983 */ /* 0x000ea80000300a00 */
        /* <DEDUP_REMOVED lines=11> */
[-C--:B------:R-:W-:Y:S11]  /*7da90*/  HMMA.1688.F32.TF32 R16, R228, R108.reuse, R16 ;  /* 0x0000006ce410723c */ /* 0x080ff60000081010 */
[----:B------:R-:W-:Y:S11]  /*7daa0*/  @!UPT UIADD3 URZ, URZ, URZ, URZ ;  /* 0x0000003f3f3ff290 */ /* 0x000ff6000fffe03f */
[----:B------:R-:W-:Y:S01]  /*7dab0*/  @!UPT UIADD3 URZ, URZ, URZ, URZ ;  /* 0x0000003f3f3ff290 */ /* 0x000fe2000fffe03f */
[----:B------:R-:W-:Y:S04]  /*7dac0*/  STL.64 [R1+0x2bb0], R16 ;  /* 0x002bb01001007387 */ /* 0x000fe80000100a00 */
[----:B------:R4:W-:Y:S02]  /*7dad0*/  STL.64 [R1+0x2bb8], R18 ;  /* 0x002bb81201007387 */ /* 0x0009e40000100a00 */
[-C--:B----4-:R-:W-:Y:S02]  /*7dae0*/  HMMA.1688.F32.TF32 R16, R224, R108.reuse, R4 ;  /* 0x0000006ce010723c */ /* 0x090fe40000081004 */
[----:B------:R-:W4:Y:S04]  /*7daf0*/  LDL.LU.64 R4, [R1+0x1130] ;  /* 0x0011300001047983 */ /* 0x000f280000300a00 */
[----:B------:R-:W4:Y:S11]  /*7db00*/  LDL.LU.64 R6, [R1+0x1138] ;  /* 0x0011380001067983 */ /* 0x000f360000300a00 */
[----:B------:R-:W-:Y:S06]  /*7db10*/  @!UPT UIADD3 URZ, URZ, URZ, URZ ;  /* 0x0000003f3f3ff290 */ /* 0x000fec000fffe03f */
[----:B------:R1:W-:Y:S04]  /*7db20*/  STL.64 [R1+0xd80], R16 ;  /* 0x000d801001007387 */ /* 0x0003e80000100a00 */
[----:B------:R1:W-:Y:S04]  /*7db30*/  STL.64 [R1+0xd88], R18 ;  /* 0x000d881201007387 */ /* 0x0003e80000100a00 */
[----:B------:R-:W4:Y:S04]  /*7db40*/  LDL.LU.64 R28, [R1+0x1050] ;  /* 0x00105000011c7983 */ /* 0x000f280000300a00 */
[----:B------:R-:W4:Y:S01]  /*7db50*/  LDL.LU.64 R30, [R1+0x1058] ;  /* 0x00105800011e7983 */ /* 0x000f220000300a00 */
[-C--:B------:R-:W-:Y:S11]  /*7db60*/  HMMA.1688.F32.TF32 R12, R220, R108.reuse, R12 ;  /* 0x0000006cdc0c723c */ /* 0x080ff6000008100c */
[----:B------:R-:W-:Y:S11]  /*7db70*/  @!UPT UIADD3 URZ, URZ, URZ, URZ ;  /* 0x0000003f3f3ff290 */ /* 0x000ff6000fffe03f */
[----:B------:R-:W-:Y:S01]  /*7db80*/  @!UPT UIADD3 URZ, URZ, URZ, URZ ;  /* 0x0000003f3f3ff290 */ /* 0x000fe2000fffe03f */
[----:B------:R1:W-:Y:S04]  /*7db90*/  STL.64 [R1+0x30a0], R12 ;  /* 0x0030a00c01007387 */ /* 0x0003e80000100a00 */
[----:B------:R1:W-:Y:S04]  /*7dba0*/  STL.64 [R1+0x30a8], R14 ;  /* 0x0030a80e01007387 */ /* 0x0003e80000100a00 */
[----:B-1----:R-:W4:Y:S04]  /*7dbb0*/  LDL.LU.64 R16, [R1+0x10f0] ;  /* 0x0010f00001107983 */ /* 0x002f280000300a00 */
[----:B------:R-:W4:Y:S04]  /*7dbc0*/  LDL.LU.64 R18, [R1+0x10f8] ;  /* 0x0010f80001127983 */ /* 0x000f280000300a00 */
[----:B------:R-:W4:Y:S04]  /*7dbd0*/  LDL.LU.64 R12, [R1+0x1040] ;  /* 0x00104000010c7983 */ /* 0x000f280000300a00 */
[----:B------:R-:W4:Y:S01]  /*7dbe0*/  LDL.LU.64 R14, [R1+0x1048] ;  /* 0x00104800010e7983 */ /* 0x000f220000300a00 */
[-C--:B--2---:R-:W-:Y:S03]  /*7dbf0*/  HMMA.1688.F32.TF32 R48, R216, R108.reuse, R8 ;  /* 0x0000006cd830723c */ /* 0x084fe60000081008 */
[----:B------:R-:W2:Y:S04]  /*7dc00*/  LDL.LU.64 R8, [R1+0x10e0] ;  /* 0x0010e00001087983 */ /* 0x000ea80000300a00 */
[----:B------:R-:W2:Y:S11]  /*7dc10*/  LDL.LU.64 R10, [R1+0x10e8] ;  /* 0x0010e800010a7983 */ /* 0x000eb60000300a00 */
[----:B------:R-:W-:Y:S05]  /*7dc20*/  @!UPT UIADD3 URZ, URZ, URZ, URZ ;  /* 0x0000003f3f3ff290 */ /* 0x000fea000fffe03f */
[----:B------:R-:W-:Y:S04]  /*7dc30*/  STL.64 [R1+0xd70], R48 ;  /* 0x000d703001007387 */ /* 0x000fe80000100a00 */
[----:B------:R1:W-:Y:S02]  /*7dc40*/  STL.64 [R1+0xd78], R50 ;  /* 0x000d783201007387 */ /* 0x0003e40000100a00 */
[-C--:B-1----:R-:W-:Y:S08]  /*7dc50*/  HMMA.1688.F32.TF32 R48, R212, R108.reuse, R44 ;  /* 0x0000006cd430723c */ /* 0x082ff0000008102c */
[-C--:B------:R-:W-:Y:S11]  /*7dc60*/  HMMA.1688.F32.TF32 R44, R208, R108.reuse, R40 ;  /* 0x0000006cd02c723c */ /* 0x080ff60000081028 */
[----:B------:R-:W-:Y:S04]  /*7dc70*/  @!UPT UIADD3 URZ, URZ, URZ, URZ ;  /* 0x0000003f3f3ff290 */ /* 0x000fe8000fffe03f */
[----:B------:R-:W-:Y:S04]  /*7dc80*/  STL.64 [R1+0x3850], R48 ;  /* 0x0038503001007387 */ /* 0x000fe80000100a00 */
[----:B------:R-:W-:Y:S04]  /*7dc90*/  STL.64 [R1+0x3858], R50 ;  /* 0x0038583201007387 */ /* 0x000fe80000100a00 */
[----:B------:R-:W2:Y:S04]  /*7dca0*/  LDL.LU.64 R40, [R1+0x4740] ;  /* 0x0047400001287983 */ /* 0x000ea80000300a00 */
[----:B------:R-:W-:Y:S04]  /*7dcb0*/  STL.64 [R1+0xd60], R44 ;  /* 0x000d602c01007387 */ /* 0x000fe80000100a00 */
[----:B------:R-:W-:Y:S04]  /*7dcc0*/  STL.64 [R1+0xd68], R46 ;  /* 0x000d682e01007387 */ /* 0x000fe80000100a00 */
[----:B------:R-:W2:Y:S01]  /*7dcd0*/  LDL.LU.64 R42, [R1+0x4748] ;  /* 0x00474800012a7983 */ /* 0x000ea20000300a00 */
[-C--:B---3--:R-:W-:Y:S11]  /*7dce0*/  HMMA.1688.F32.TF32 R32, R204, R108.reuse, R32 ;  /* 0x0000006ccc20723c */ /* 0x088ff60000081020 */
[----:B------:R-:W-:Y:S11]  /*7dcf0*/  @!UPT UIADD3 URZ, URZ, URZ, URZ ;  /* 0x0000003f3f3ff290 */ /* 0x000ff6000fffe03f */
[----:B------:R-:W-:Y:S01]  /*7dd00*/  @!UPT UIADD3 URZ, URZ, URZ, URZ ;  /* 0x0000003f3f3ff290 */ /* 0x000fe2000fffe03f */
[----:B------:R-:W-:Y:S04]  /*7dd10*/  STL.64 [R1+0x3f80], R32 ;  /* 0x003f802001007387 */ /* 0x000fe80000100a00 */
[----:B------:R4:W-:Y:S02]  /*7dd20*/  STL.64 [R1+0x3f88], R34 ;  /* 0x003f882201007387 */ /* 0x0009e40000100a00 */
[-C--:B----4-:R-:W-:Y:S02]  /*7dd30*/  HMMA.1688.F32.TF32 R32, R200, R108.reuse, R4 ;  /* 0x0000006cc820723c */ /* 0x090fe40000081004 */
[----:B------:R-:W3:Y:S04]  /*7dd40*/  LDL.LU.64 R4, [R1+0x3080] ;  /* 0x0030800001047983 */ /* 0x000ee80000300a00 */
[----:B------:R-:W3:Y:S11]  /*7dd50*/  LDL.LU.64 R6, [R1+0x3088] ;  /* 0x0030880001067983 */ /* 0x000ef60000300a00 */
[----:B------:R-:W-:Y:S06]  /*7dd60*/  @!UPT UIADD3 URZ, URZ, URZ, URZ ;  /* 0x0000003f3f3ff290 */ /* 0x000fec000fffe03f */
[----:B------:R1:W-:Y:S04]  /*7dd70*/  STL.64 [R1+0xd50], R32 ;  /* 0x000d502001007387 */ /* 0x0003e80000100a00 */
[----:B------:R4:W-:Y:S01]  /*7dd80*/  STL.64 [R1+0xd58], R34 ;  /* 0x000d582201007387 */ /* 0x0009e20000100a00 */
[-C--:B------:R-:W-:Y:S03]  /*7dd90*/  HMMA.1688.F32.TF32 R28, R196, R108.reuse, R28 ;  /* 0x0000006cc41c723c */ /* 0x080fe6000008101c */
[----:B-1----:R-:W3:Y:S04]  /*7dda0*/  LDL.LU.64 R32, [R1+0x4280] ;  /* 0x0042800001207983 */ /* 0x002ee80000300a00 */
[----:B----4-:R-:W4:Y:S11]  /*7ddb0*/  LDL.LU.64 R34, [R1+0x4288] ;  /* 0x0042880001227983 */ /* 0x010f360000300a00 */
[----:B------:R-:W-:Y:S05]  /*7ddc0*/  @!UPT UIADD3 URZ, URZ, URZ, URZ ;  /* 0x0000003f3f3ff290 */ /* 0x000fea000fffe03f */
[----:B------:R-:W-:Y:S04]  /*7ddd0*/  STL.64 [R1+0x42a0], R28 ;  /* 0x0042a01c01007387 */ /* 0x000fe80000100a00 */
[----:B------:R1:W-:Y:S02]  /*7dde0*/  STL.64 [R1+0x42a8], R30 ;  /* 0x0042a81e01007387 */ /* 0x0003e40000100a00 */
[-C--:B-1----:R-:W-:Y:S02]  /*7ddf0*/  HMMA.1688.F32.TF32 R28, R192, R108.reuse, R16 ;  /* 0x0000006cc01c723c */ /* 0x082fe40000081010 */
[----:B------:R-:W4:Y:S06]  /*7de00*/  LDL.LU.64 R16, [R1+0x2d30] ;  /* 0x002d300001107983 */ /* 0x000f2c0000300a00 */
[-C--:B------:R-:W-:Y:S11]  /*7de10*/  HMMA.1688.F32.TF32 R12, R188, R108.reuse, R12 ;  /* 0x0000006cbc0c723c */ /* 0x080ff6000008100c */
[----:B------:R-:W-:Y:S04]  /*7de20*/  @!UPT UIADD3 URZ, URZ, URZ, URZ ;  /* 0x0000003f3f3ff290 */ /* 0x000fe8000fffe03f */
[----:B------:R1:W-:Y:S04]  /*7de30*/  STL.64 [R1+0xd40], R28 ;  /* 0x000d401c01007387 */ /* 0x0003e80000100a00 */
[----:B------:R1:W-:Y:S04]  /*7de40*/  STL.64 [R1+0xd48], R30 ;  /* 0x000d481e01007387 */ /* 0x0003e80000100a00 */
[----:B------:R-:W4:Y:S04]  /*7de50*/  LDL.LU.64 R18, [R1+0x2d38] ;  /* 0x002d380001127983 */ /* 0x000f280000300a00 */
        /* <DEDUP_REMOVED lines=13> */
[----:B------:R-:W-:Y:S08]  /*7df30*/  HMMA.1688.F32.TF32 R44, R180, R108, R136 ;  /* 0x0000006cb42c723c */ /* 0x000ff00000081088 */
[-C--:B------:R-:W-:Y:S11]  /*7df40*/  HMMA.1688.F32.TF32 R40, R240, R104.reuse, R40 ;  /* 0x00000068f028723c */ /* 0x080ff60000081028 */
[----:B------:R-:W-:Y:S04]  /*7df50*/  @!UPT UIADD3 URZ, URZ, URZ, URZ ;  /* 0x0000003f3f3ff290 */ /* 0x000fe8000fffe03f */
[----:B------:R-:W-:Y:S04]  /*7df60*/  STL.64 [R1+0x4810], R44 ;  /* 0x0048102c01007387 */ /* 0x000fe80000100a00 */
[----:B------:R-:W-:Y:S05]  /*7df70*/  STL.64 [R1+0x4818], R46 ;  /* 0x0048182e01007387 */ /* 0x000fea0000100a00 */
[----:B------:R-:W-:Y:S01]  /*7df80*/  IMAD.MOV.U32 R251, RZ, RZ, R43 ;  /* 0x000000fffffb7224 */ /* 0x000fe200078e002b */
[----:B------:R-:W-:Y:S01]  /*7df90*/  MOV R250, R42 ;  /* 0x0000002a00fa7202 */ /* 0x000fe20000000f00 */
[----:B------:R3:W-:Y:S04]  /*7dfa0*/  STL.64 [R1+0xd30], R40 ;  /* 0x000d302801007387 */ /* 0x0007e80000100a00 */
[----:B------:R-:W-:Y:S04]  /*7dfb0*/  STL [R1+0x9a6c], R251 ;  /* 0x009a6cfb01007387 */ /* 0x000fe80000100800 */
[----:B------:R-:W-:Y:S01]  /*7dfc0*/  STL [R1+0x9a68], R250 ;  /* 0x009a68fa01007387 */ /* 0x000fe20000100800 */
[-C--:B---3--:R-:W-:Y:S03]  /*7dfd0*/  HMMA.1688.F32.TF32 R40, R236, R104.reuse, R4 ;  /* 0x00000068ec28723c */ /* 0x088fe60000081004 */
[----:B------:R-:W3:Y:S04]  /*7dfe0*/  LDL.LU.64 R4, [R1+0x1a30] ;  /* 0x001a300001047983 */ /* 0x000ee80000300a00 */
[----:B------:R-:W3:Y:S11]  /*7dff0*/  LDL.LU.64 R6, [R1+0x1a38] ;  /* 0x001a380001067983 */ /* 0x000ef60000300a00 */
[----:B------:R-:W-:Y:S05]  /*7e000*/  @!UPT UIADD3 URZ, URZ, URZ, URZ ;  /* 0x0000003f3f3ff290 */ /* 0x000fea000fffe03f */
[----:B------:R1:W-:Y:S04]  /*7e010*/  STL.64 [R1+0x14a0], R40 ;  /* 0x0014a02801007387 */ /* 0x0003e80000100a00 */
[----:B------:R4:W-:Y:S02]  /*7e020*/  STL.64 [R1+0x14a8], R42 ;  /* 0x0014a82a01007387 */ /* 0x0009e40000100a00 */
[-C--:B----4-:R-:W-:Y:S02]  /*7e030*/  HMMA.1688.F32.TF32 R32, R232, R104.reuse, R32 ;  /* 0x00000068e820723c */ /* 0x090fe40000081020 */
[----:B-1----:R-:W4:Y:S04]  /*7e040*/  LDL.LU.64 R40, [R1+0x34f0] ;  /* 0x0034f00001287983 */ /* 0x002f280000300a00 */
[----:B------:R-:W4:Y:S11]  /*7e050*/  LDL.LU.64 R42, [R1+0x34f8] ;  /* 0x0034f800012a7983 */ /* 0x000f360000300a00 */
[----:B------:R-:W-:Y:S06]  /*7e060*/  @!UPT UIADD3 URZ, URZ, URZ, URZ ;  /* 0x0000003f3f3ff290 */ /* 0x000fec000fffe03f */
[----:B------:R1:W-:Y:S04]  /*7e070*/  STL.64 [R1+0xc20], R32 ;  /* 0x000c202001007387 */ /* 0x0003e80000100a00 */
[----:B------:R1:W-:Y:S04]  /*7e080*/  STL.64 [R1+0xc28], R34 ;  /* 0x000c282201007387 */ /* 0x0003e80000100a00 */
[----:B-1----:R-:W4:Y:S04]  /*7e090*/  LDL.LU.64 R32, [R1+0x1620] ;  /* 0x0016200001207983 */ /* 0x002f280000300a00 */
[----:B------:R-:W4:Y:S01]  /*7e0a0*/  LDL.LU.64 R34, [R1+0x1628] ;  /* 0x0016280001227983 */ /* 0x000f220000300a00 */
[-C--:B------:R-:W-:Y:S03]  /*7e0b0*/  HMMA.1688.F32.TF32 R44, R228, R104.reuse, R16 ;  /* 0x00000068e42c723c */ /* 0x080fe60000081010 */
        /* <DEDUP_REMOVED lines=29> */
[-C--:B----4-:R-:W-:Y:S02]  /*7e290*/  HMMA.1688.F32.TF32 R44, R208, R104.reuse, R40 ;  /* 0x00000068d02c723c */ /* 0x090fe40000081028 */
[----:B------:R-:W4:Y:S11]  /*7e2a0*/  LDL.LU.64 R40, [R1+0x4920] ;  /* 0x0049200001287983 */ /* 0x000f360000300a00 */
[----:B------:R-:W-:Y:S10]  /*7e2b0*/  @!UPT UIADD3 URZ, URZ, URZ, URZ ;  /* 0x0000003f3f3ff290 */ /* 0x000ff4000fffe03f */
[----:B------:R-:W-:Y:S01]  /*7e2c0*/  STL.64 [R1+0x8f0], R44 ;  /* 0x0008f02c01007387 */ /* 0x000fe20000100a00 */
[-C--:B------:R-:W-:Y:S03]  /*7e2d0*/  HMMA.1688.F32.TF32 R32, R204, R104.reuse, R32 ;  /* 0x00000068cc20723c */ /* 0x080fe60000081020 */
[----:B------:R-:W-:Y:S04]  /*7e2e0*/  STL.64 [R1+0x8f8], R46 ;  /* 0x0008f82e01007387 */ /* 0x000fe80000100a00 */
        /* <DEDUP_REMOVED lines=8> */
[----:B------:R1:W-:Y:S04]  /*7e370*/  STL.64 [R1+0x7e0], R32 ;  /* 0x0007e02001007387 */ /* 0x0003e80000100a00 */
[----:B------:R1:W-:Y:S01]  /*7e380*/  STL.64 [R1+0x7e8], R34 ;  /* 0x0007e82201007387 */ /* 0x0003e20000100a00 */
[-C--:B------:R-:W-:Y:S03]  /*7e390*/  HMMA.1688.F32.TF32 R28, R196, R104.reuse, R28 ;  /* 0x00000068c41c723c */ /* 0x080fe6000008101c */
[----:B-1----:R-:W4:Y:S04]  /*7e3a0*/  LDL.LU.64 R32, [R1+0x43d0] ;  /* 0x0043d00001207983 */ /* 0x002f280000300a00 */
        /* <DEDUP_REMOVED lines=16> */
[----:B-1----:R-:W2:Y:S04]  /*7e4b0*/  LDL.LU.64 R28, [R1+0x2a70] ;  /* 0x002a7000011c7983 */ /* 0x002ea80000300a00 */
[----:B------:R-:W2:Y:S01]  /*7e4c0*/  LDL.LU.64 R30, [R1+0x2a78] ;  /* 0x002a7800011e7983 */ /* 0x000ea20000300a00 */
[-C--:B---3--:R-:W-:Y:S11]  /*7e4d0*/  HMMA.1688.F32.TF32 R4, R184, R104.reuse, R4 ;  /* 0x00000068b804723c */ /* 0x088ff60000081004 */
[----:B------:R-:W-:Y:S11]  /*7e4e0*/  @!UPT UIADD3 URZ, URZ, URZ, URZ ;  /* 0x0000003f3f3ff290 */ /* 0x000ff6000fffe03f */
[----:B------:R-:W-:Y:S01]  /*7e4f0*/  @!UPT UIADD3 URZ, URZ, URZ, URZ ;  /* 0x0000003f3f3ff290 */ /* 0x000fe2000fffe03f */
[----:B------:R1:W-:Y:S04]  /*7e500*/  STL.64 [R1+0x1120], R4 ;  /* 0x0011200401007387 */ /* 0x0003e80000100a00 */
[----:B------:R3:W-:Y:S04]  /*7e510*/  STL.64 [R1+0x1128], R6 ;  /* 0x0011280601007387 */ /* 0x0007e80000100a00 */
[----:B-1----:R-:W2:Y:S04]  /*7e520*/  LDL.LU.64 R4, [R1+0x3930] ;  /* 0x0039300001047983 */ /* 0x002ea80000300a00 */
[----:B---3--:R-:W3:Y:S01]  /*7e530*/  LDL.LU.64 R6, [R1+0x3938] ;  /* 0x0039380001067983 */ /* 0x008ee20000300a00 */
[----:B------:R-:W-:Y:S03]  /*7e540*/  HMMA.1688.F32.TF32 R44, R180, R104, R140 ;  /* 0x00000068b42c723c */ /* 0x000fe6000008108c */
[----:B------:R-:W-:Y:S05]  /*7e550*/  STL.64 [R1+0x9b78], R106 ;  /* 0x009b786a01007387 */ /* 0x000fea0000100a00 */
[----:B----4-:R-:W-:Y:S11]  /*7e560*/  HMMA.1688.F32.TF32 R40, R240, R100, R40 ;  /* 0x00000064f028723c */ /* 0x010ff60000081028 */
[----:B------:R-:W-:Y:S04]  /*7e570*/  @!UPT UIADD3 URZ, URZ, URZ, URZ ;  /* 0x0000003f3f3ff290 */ /* 0x000fe8000fffe03f */
[----:B------:R-:W-:Y:S04]  /*7e580*/  STL.64 [R1+0x4740], R44 ;  /* 0x0047402c01007387 */ /* 0x000fe80000100a00 */
[----:B------:R-:W-:Y:S04]  /*7e590*/  STL.64 [R1+0x4748], R46 ;  /* 0x0047482e01007387 */ /* 0x000fe80000100a00 */
[----:B------:R1:W-:Y:S01]  /*7e5a0*/  STL.64 [R1+0xd20], R40 ;  /* 0x000d202801007387 */ /* 0x0003e20000100a00 */
[----:B------:R-:W-:Y:S02]  /*7e5b0*/  IMAD.MOV.U32 R251, RZ, RZ, R42 ;  /* 0x000000fffffb7224 */ /* 0x000fe400078e002a */
[----:B------:R-:W-:-:S02]  /*7e5c0*/  IMAD.MOV.U32 R250, RZ, RZ, R43 ;  /* 0x000000fffffa7224 */ /* 0x000fc400078e002b */
[-C--:B-1----:R-:W-:Y:S01]  /*7e5d0*/  HMMA.1688.F32.TF32 R40, R236, R100.reuse, R16 ;  /* 0x00000064ec28723c */ /* 0x082fe20000081010 */
[----:B------:R-:W4:Y:S04]  /*7e5e0*/  LDL.LU.64 R16, [R1+0x1b00] ;  /* 0x001b000001107983 */ /* 0x000f280000300a00 */
[----:B------:R-:W4:Y:S11]  /*7e5f0*/  LDL.LU.64 R18, [R1+0x1b08] ;  /* 0x001b080001127983 */ /* 0x000f360000300a00 */
[----:B------:R-:W-:Y:S07]  /*7e600*/  @!UPT UIADD3 URZ, URZ, URZ, URZ ;  /* 0x0000003f3f3ff290 */ /* 0x000fee000fffe03f */
        /* <DEDUP_REMOVED lines=22> */
[-C--:B------:R-:W-:Y:S11]  /*7e770*/  HMMA.1688.F32.TF32 R28, R220, R100.reuse, R28 ;  /* 0x00000064dc1c723c */ /* 0x080ff6000008101c */
[----:B------:R-:W-:Y:S11]  /*7e780*/  @!UPT UIADD3 URZ, URZ, URZ, URZ ;  /* 0x0000003f3f3ff290 */ /* 0x000ff6000fffe03f */
[----:B------:R-:W-:Y:S01]  /*7e790*/  @!UPT UIADD3 URZ, URZ, URZ, URZ ;  /* 0x0000003f3f3ff290 */ /* 0x000fe2000fffe03f */
[----:B------:R-:W-:Y:S04]  /*7e7a0*/  STL.64 [R1+0x2f00], R28 ;  /* 0x002f001c01007387 */ /* 0x000fe80000100a00 */
        /* <DEDUP_REMOVED lines=8> */
[----:B------:R1:W-:Y:S04]  /*7e830*/  STL.64 [R1+0x9f8], R30 ;  /* 0x0009f81e01007387 */ /* 0x0003e80000100a00 */
[----:B-1----:R-:W3:Y:S04]  /*7e840*/  LDL.LU.64 R28, [R1+0x1310] ;  /* 0x00131000011c7983 */ /* 0x002ee80000300a00 */
[----:B------:R-:W3:Y:S04]  /*7e850*/  LDL.LU.64 R30, [R1+0x1318] ;  /* 0x00131800011e7983 */ /* 0x000ee80000300a00 */
[----:B------:R-:W-:Y:S04]  /*7e860*/  STL [R1+0x9938], R94 ;  /* 0x0099385e01007387 */ /* 0x000fe80000100800 */
[----:B------:R-:W-:Y:S01]  /*7e870*/  STL [R1+0x9934], R95 ;  /* 0x0099345f01007387 */ /* 0x000fe20000100800 */
[-C--:B----4-:R-:W-:Y:S03]  /*7e880*/  HMMA.1688.F32.TF32 R44, R212, R100.reuse, R16 ;  /* 0x00000064d42c723c */ /* 0x090fe60000081010 */
[----:B------:R-:W4:Y:S04]  /*7e890*/  LDL.LU.64 R16, [R1+0x1330] ;  /* 0x0013300001107983 */ /* 0x000f280000300a00 */
[----:B------:R-:W4:Y:S11]  /*7e8a0*/  LDL.LU.64 R18, [R1+0x1338] ;  /* 0x0013380001127983 */ /* 0x000f360000300a00 */
[----:B------:R-:W-:Y:S05]  /*7e8b0*/  @!UPT UIADD3 URZ, URZ, URZ, URZ ;  /* 0x0000003f3f3ff290 */ /* 0x000fea000fffe03f */
[----:B------:R-:W-:Y:S04]  /*7e8c0*/  STL.64 [R1+0x3450], R44 ;  /* 0x0034502c01007387 */ /* 0x000fe80000100a00 */
[----:B------:R1:W-:Y:S02]  /*7e8d0*/  STL.64 [R1+0x3458], R46 ;  /* 0x0034582e01007387 */ /* 0x0003e40000100a00 */
[-C--:B-1----:R-:W-:Y:S08]  /*7e8e0*/  HMMA.1688.F32.TF32 R44, R208, R100.reuse, R40 ;  /* 0x00000064d02c723c */ /* 0x082ff00000081028 */
[-C--:B------:R-:W-:Y:S01]  /*7e8f0*/  HMMA.1688.F32.TF32 R40, R204, R100.reuse, R12 ;  /* 0x00000064cc28723c */ /* 0x080fe2000008100c */
[----:B------:R-:W4:Y:S11]  /*7e900*/  LDL.LU.64 R12, [R1+0x49a0] ;  /* 0x0049a000010c7983 */ /* 0x000f360000300a00 */
[----:B------:R-:W-:Y:S03]  /*7e910*/  @!UPT UIADD3 URZ, URZ, URZ, URZ ;  /* 0x0000003f3f3ff290 */ /* 0x000fe6000fffe03f */
[----:B------:R-:W-:Y:S04]  /*7e920*/  STL.64 [R1+0x8e0], R44 ;  /* 0x0008e02c01007387 */ /* 0x000fe80000100a00 */
[----:B------:R-:W-:Y:S04]  /*7e930*/  STL.64 [R1+0x8e8], R46 ;  /* 0x0008e82e01007387 */ /* 0x000fe80000100a00 */
[----:B------:R-:W4:Y:S04]  /*7e940*/  LDL.LU.64 R14, [R1+0x49a8] ;  /* 0x0049a800010e7983 */ /* 0x000f280000300a00 */
        /* <DEDUP_REMOVED lines=22> */
[----:B------:R-:W3:Y:S02]  /*7eab0*/  LDL.LU.64 R30, [R1+0x3f28] ;  /* 0x003f2800011e7983 */ /* 0x000ee40000300a00 */
[-C--:B------:R-:W-:Y:S11]  /*7eac0*/  HMMA.1688.F32.TF32 R44, R180, R100.reuse, R144 ;  /* 0x00000064b42c723c */ /* 0x080ff60000081090 */
[----:B------:R-:W-:Y:S04]  /*7ead0*/  @!UPT UIADD3 URZ, URZ, URZ, URZ ;  /* 0x0000003f3f3ff290 */ /* 0x000fe8000fffe03f */
[----:B------:R-:W-:Y:S04]  /*7eae0*/  STL.64 [R1+0x43d0], R40 ;  /* 0x0043d02801007387 */ /* 0x000fe80000100a00 */
[----:B------:R4:W-:Y:S02]  /*7eaf0*/  STL.64 [R1+0x43d8], R42 ;  /* 0x0043d82a01007387 */ /* 0x0009e40000100a00 */
[----:B----4-:R-:W-:Y:S02]  /*7eb00*/  HMMA.1688.F32.TF32 R40, R184, R100, R16 ;  /* 0x00000064b828723c */ /* 0x010fe40000081010 */
[----:B------:R-:W4:Y:S04]  /*7eb10*/  LDL.LU.64 R16, [R1+0x2b70] ;  /* 0x002b700001107983 */ /* 0x000f280000300a00 */
[----:B------:R-:W4:Y:S11]  /*7eb20*/  LDL.LU.64 R18, [R1+0x2b78] ;  /* 0x002b780001127983 */ /* 0x000f360000300a00 */
[----:B------:R-:W-:Y:S06]  /*7eb30*/  @!UPT UIADD3 URZ, URZ, URZ, URZ ;  /* 0x0000003f3f3ff290 */ /* 0x000fec000fffe03f */
[----:B------:R-:W-:Y:S04]  /*7eb40*/  STL.64 [R1+0x1110], R40 ;  /* 0x0011102801007387 */ /* 0x000fe80000100a00 */
[----:B------:R1:W-:Y:S02]  /*7eb50*/  STL.64 [R1+0x1118], R42 ;  /* 0x0011182a01007387 */ /* 0x0003e40000100a00 */
[-C--:B-1----:R-:W-:Y:S02]  /*7eb60*/  HMMA.1688.F32.TF32 R40, R240, R96.reuse, R12 ;  /* 0x00000060f028723c */ /* 0x082fe4000008100c */
[----:B------:R-:W4:Y:S04]  /*7eb70*/  LDL.LU.64 R12, [R1+0x3a50] ;  /* 0x003a5000010c7983 */ /* 0x000f280000300a00 */
[----:B------:R-:W-:Y:S04]  /*7eb80*/  STL.64 [R1+0x4680], R44 ;  /* 0x0046802c01007387 */ /* 0x000fe80000100a00 */
[----:B------:R-:W-:Y:S04]  /*7eb90*/  STL.64 [R1+0x4688], R46 ;  /* 0x0046882e01007387 */ /* 0x000fe80000100a00 */
[----:B------:R-:W4:Y:S09]  /*7eba0*/  LDL.LU.64 R14, [R1+0x3a58] ;  /* 0x003a5800010e7983 */ /* 0x000f320000300a00 */
[----:B------:R-:W-:Y:S04]  /*7ebb0*/  STL.64 [R1+0xd10], R40 ;  /* 0x000d102801007387 */ /* 0x000fe80000100a00 */
[----:B------:R2:W-:Y:S02]  /*7ebc0*/  STL.64 [R1+0xd18], R42 ;  /* 0x000d182a01007387 */ /* 0x0005e40000100a00 */
[-C--:B--2---:R-:W-:Y:S02]  /*7ebd0*/  HMMA.1688.F32.TF32 R40, R236, R96.reuse, R8 ;  /* 0x00000060ec28723c */ /* 0x084fe40000081008 */
[----:B------:R-:W2:Y:S04]  /*7ebe0*/  LDL.LU.64 R8, [R1+0x1bd0] ;  /* 0x001bd00001087983 */ /* 0x000ea80000300a00 */
[----:B------:R-:W2:Y:S11]  /*7ebf0*/  LDL.LU.64 R10, [R1+0x1bd8] ;  /* 0x001bd800010a7983 */ /* 0x000eb60000300a00 */
[----:B------:R-:W-:Y:S06]  /*7ec00*/  @!UPT UIADD3 URZ, URZ, URZ, URZ ;  /* 0x0000003f3f3ff290 */ /* 0x000fec000fffe03f */
[----:B------:R1:W-:Y:S01]  /*7ec10*/  STL.64 [R1+0x1410], R40 ;  /* 0x0014102801007387 */ /* 0x0003e20000100a00 */
[-C--:B------:R-:W-:Y:S03]  /*7ec20*/  HMMA.1688.F32.TF32 R32, R232, R96.reuse, R32 ;  /* 0x00000060e820723c */ /* 0x080fe60000081020 */
[----:B------:R1:W-:Y:S04]  /*7ec30*/  STL.64 [R1+0x1418], R42 ;  /* 0x0014182a01007387 */ /* 0x0003e80000100a00 */
[----:B-1----:R-:W2:Y:S04]  /*7ec40*/  LDL.LU.64 R40, [R1+0x3660] ;  /* 0x0036600001287983 */ /* 0x002ea80000300a00 */
[----:B------:R-:W2:Y:S11]  /*7ec50*/  LDL.LU.64 R42, [R1+0x3668] ;  /* 0x00366800012a7983 */ /* 0x000eb60000300a00 */
[----:B------:R-:W-:Y:S01]  /*7ec60*/  @!UPT UIADD3 URZ, URZ, URZ, URZ ;  /* 0x0000003f3f3ff290 */ /* 0x000fe2000fffe03f */
[----:B------:R1:W-:Y:S04]  /*7ec70*/  STL.64 [R1+0xc00], R32 ;  /* 0x000c002001007387 */ /* 0x0003e80000100a00 */
[----:B------:R1:W-:Y:S04]  /*7ec80*/  STL.64 [R1+0xc08], R34 ;  /* 0x000c082201007387 */ /* 0x0003e80000100a00 */
[----:B-1----:R-:W2:Y:S04]  /*7ec90*/  LDL.LU.64 R32, [R1+0x1820] ;  /* 0x0018200001207983 */ /* 0x002ea80000300a00 */
[----:B------:R-:W2:Y:S01]  /*7eca0*/  LDL.LU.64 R34, [R1+0x1828] ;  /* 0x0018280001227983 */ /* 0x000ea20000300a00 */
[-C--:B---3--:R-:W-:Y:S03]  /*7ecb0*/  HMMA.1688.F32.TF32 R44, R228, R96.reuse, R4 ;  /* 0x00000060e42c723c */ /* 0x088fe60000081004 */
[----:B------:R-:W3:Y:S04]  /*7ecc0*/  LDL.LU.64 R4, [R1+0x13a0] ;  /* 0x0013a00001047983 */ /* 0x000ee80000300a00 */
[----:B------:R-:W3:Y:S11]  /*7ecd0*/  LDL.LU.64 R6, [R1+0x13a8] ;  /* 0x0013a80001067983 */ /* 0x000ef60000300a00 */
[----:B------:R-:W-:Y:S05]  /*7ece0*/  @!UPT UIADD3 URZ, URZ, URZ, URZ ;  /* 0x0000003f3f3ff290 */ /* 0x000fea000fffe03f */
        /* <DEDUP_REMOVED lines=52> */
[----:B------:R-:W-:Y:S04]  /*7f030*/  STL.64 [R1+0x6b8], R42 ;  /* 0x0006b82a01007387 */ /* 0x000fe80000100a00 */
[----:B------:R-:W4:Y:S04]  /*7f040*/  LDL.LU.64 R44, [R1+0x40d0] ;  /* 0x0040d000012c7983 */ /* 0x000f280000300a00 */
[----:B------:R-:W4:Y:S01]  /*7f050*/  LDL.LU.64 R46, [R1+0x40d8] ;  /* 0x0040d800012e7983 */ /* 0x000f220000300a00 */
[-C--:B------:R-:W-:Y:S11]  /*7f060*/  HMMA.1688.F32.TF32 R12, R188, R96.reuse, R12 ;  /* 0x00000060bc0c723c */ /* 0x080ff6000008100c */
[----:B------:R-:W-:Y:S11]  /*7f070*/  @!UPT UIADD3 URZ, URZ, URZ, URZ ;  /* 0x0000003f3f3ff290 */ /* 0x000ff6000fffe03f */
[----:B------:R-:W-:Y:S01]  /*7f080*/  @!UPT UIADD3 URZ, URZ, URZ, URZ ;  /* 0x0000003f3f3ff290 */ /* 0x000fe2000fffe03f */
[----:B------:R1:W-:Y:S04]  /*7f090*/  STL.64 [R1+0x4320], R12 ;  /* 0x0043200c01007387 */ /* 0x0003e80000100a00 */
[----:B------:R2:W-:Y:S04]  /*7f0a0*/  STL.64 [R1+0x4328], R14 ;  /* 0x0043280e01007387 */ /* 0x0005e80000100a00 */
[----:B-1----:R-:W4:Y:S01]  /*7f0b0*/  LDL.LU.64 R12, [R1+0x2c30] ;  /* 0x002c3000010c7983 */ /* 0x002f220000300a00 */
[-C--:B--2---:R-:W-:Y:S03]  /*7f0c0*/  HMMA.1688.F32.TF32 R8, R184, R96.reuse, R8 ;  /* 0x00000060b808723c */ /* 0x084fe60000081008 */
[----:B------:R-:W2:Y:S05]  /*7f0d0*/  LDL.LU.64 R14, [R1+0x2c38] ;  /* 0x002c3800010e7983 */ /* 0x000eaa0000300a00 */
[----:B------:R-:W-:Y:S11]  /*7f0e0*/  HMMA.1688.F32.TF32 R48, R180, R96, R148 ;  /* 0x00000060b430723c */ /* 0x000ff60000081094 */
[----:B------:R-:W-:Y:S04]  /*7f0f0*/  @!UPT UIADD3 URZ, URZ, URZ, URZ ;  /* 0x0000003f3f3ff290 */ /* 0x000fe8000fffe03f */
[----:B------:R1:W-:Y:S04]  /*7f100*/  STL.64 [R1+0x10f0], R8 ;  /* 0x0010f00801007387 */ /* 0x0003e80000100a00 */
[----:B------:R1:W-:Y:S04]  /*7f110*/  STL.64 [R1+0x10f8], R10 ;  /* 0x0010f80a01007387 */ /* 0x0003e80000100a00 */
[----:B-1----:R-:W2:Y:S04]  /*7f120*/  LDL.LU.64 R8, [R1+0x3b00] ;  /* 0x003b000001087983 */ /* 0x002ea80000300a00 */
[----:B------:R-:W2:Y:S04]  /*7f130*/  LDL.LU.64 R10, [R1+0x3b08] ;  /* 0x003b0800010a7983 */ /* 0x000ea80000300a00 */
[----:B------:R-:W-:Y:S01]  /*7f140*/  STL.64 [R1+0x45e0], R48 ;  /* 0x0045e03001007387 */ /* 0x000fe20000100a00 */
[-C--:B------:R-:W-:Y:S03]  /*7f150*/  HMMA.1688.F32.TF32 R40, R240, R92.reuse, R32 ;  /* 0x0000005cf028723c */ /* 0x080fe60000081020 */
[----:B------:R-:W-:Y:S05]  /*7f160*/  STL.64 [R1+0x45e8], R50 ;  /* 0x0045e83201007387 */ /* 0x000fea0000100a00 */
[-C--:B---3--:R-:W-:Y:S01]  /*7f170*/  HMMA.1688.F32.TF32 R32, R236, R92.reuse, R4 ;  /* 0x0000005cec20723c */ /* 0x088fe20000081004 */
        /* <DEDUP_REMOVED lines=14> */
[----:B------:R-:W3:Y:S04]  /*7f260*/  LDL.LU.64 R32, [R1+0x1a60] ;  /* 0x001a600001207983 */ /* 0x000ee80000300a00 */
[----:B------:R-:W3:Y:S04]  /*7f270*/  LDL.LU.64 R34, [R1+0x1a68] ;  /* 0x001a680001227983 */ /* 0x000ee80000300a00 */
[----:B-1----:R-:W3:Y:S04]  /*7f280*/  LDL.LU.64 R28, [R1+0x13f0] ;  /* 0x0013f000011c7983 */ /* 0x002ee80000300a00 */
[----:B------:R-:W3:Y:S01]  /*7f290*/  LDL.LU.64 R30, [R1+0x13f8] ;  /* 0x0013f800011e7983 */ /* 0x000ee20000300a00 */
[-C--:B----4-:R-:W-:Y:S11]  /*7f2a0*/  HMMA.1688.F32.TF32 R16, R228, R92.reuse, R16 ;  /* 0x0000005ce410723c */ /* 0x090ff60000081010 */
[----:B------:R-:W-:Y:S11]  /*7f2b0*/  @!UPT UIADD3 URZ, URZ, URZ, URZ ;  /* 0x0000003f3f3ff290 */ /* 0x000ff6000fffe03f */
[----:B------:R-:W-:Y:S01]  /*7f2c0*/  @!UPT UIADD3 URZ, URZ, URZ, URZ ;  /* 0x0000003f3f3ff290 */ /* 0x000fe2000fffe03f */
[----:B------:R1:W-:Y:S04]  /*7f2d0*/  STL.64 [R1+0x1710], R16 ;  /* 0x0017101001007387 */ /* 0x0003e80000100a00 */
[----:B------:R4:W-:Y:S01]  /*7f2e0*/  STL.64 [R1+0x1718], R18 ;  /* 0x0017181201007387 */ /* 0x0009e20000100a00 */
[-C--:B------:R-:W-:Y:S03]  /*7f2f0*/  HMMA.1688.F32.TF32 R44, R224, R92.reuse, R44 ;  /* 0x0000005ce02c723c */ /* 0x080fe6000008102c */
[----:B-1----:R-:W3:Y:S04]  /*7f300*/  LDL.LU.64 R16, [R1+0x13c0] ;  /* 0x0013c00001107983 */ /* 0x002ee80000300a00 */
[----:B----4-:R-:W4:Y:S11]  /*7f310*/  LDL.LU.64 R18, [R1+0x13c8] ;  /* 0x0013c80001127983 */ /* 0x010f360000300a00 */
[----:B------:R-:W-:Y:S06]  /*7f320*/  @!UPT UIADD3 URZ, URZ, URZ, URZ ;  /* 0x0000003f3f3ff290 */ /* 0x000fec000fffe03f */
[----:B------:R-:W-:Y:S02]  /*7f330*/  IMAD.MOV.U32 R100, RZ, RZ, R47 ;  /* 0x000000ffff647224 */ /* 0x000fe400078e002f */
[----:B------:R-:W-:Y:S01]  /*7f340*/  IMAD.MOV.U32 R101, RZ, RZ, R46 ;  /* 0x000000ffff657224 */ /* 0x000fe200078e002e */
[----:B------:R2:W-:Y:S04]  /*7f350*/  STL.64 [R1+0xae0], R44 ;  /* 0x000ae02c01007387 */ /* 0x0005e80000100a00 */
[----:B------:R-:W-:Y:S04]  /*7f360*/  STL [R1+0x984c], R100 ;  /* 0x00984c6401007387 */ /* 0x000fe80000100800 */
[----:B------:R-:W-:Y:S04]  /*7f370*/  STL [R1+0x9848], R101 ;  /* 0x0098486501007387 */ /* 0x000fe80000100800 */
[----:B------:R-:W-:Y:S01]  /*7f380*/  STL.64 [R1+0x9a88], R102 ;  /* 0x009a886601007387 */ /* 0x000fe20000100a00 */
[-C--:B--2---:R-:W-:Y:S03]  /*7f390*/  HMMA.1688.F32.TF32 R44, R220, R92.reuse, R12 ;  /* 0x0000005cdc2c723c */ /* 0x084fe6000008100c */
[----:B------:R-:W2:Y:S04]  /*7f3a0*/  LDL.LU.64 R12, [R1+0x13e0] ;  /* 0x0013e000010c7983 */ /* 0x000ea80000300a00 */
[----:B------:R-:W2:Y:S11]  /*7f3b0*/  LDL.LU.64 R14, [R1+0x13e8] ;  /* 0x0013e800010e7983 */ /* 0x000eb60000300a00 */
[----:B------:R-:W-:Y:S05]  /*7f3c0*/  @!UPT UIADD3 URZ, URZ, URZ, URZ ;  /* 0x0000003f3f3ff290 */ /* 0x000fea000fffe03f */
[----:B------:R-:W-:Y:S04]  /*7f3d0*/  STL.64 [R1+0x2e00], R44 ;  /* 0x002e002c01007387 */ /* 0x000fe80000100a00 */
[----:B------:R1:W-:Y:S04]  /*7f3e0*/  STL.64 [R1+0x2e08], R46 ;  /* 0x002e082e01007387 */ /* 0x0003e80000100a00 */
[----:B------:R-:W-:Y:S04]  /*7f3f0*/  STL [R1+0x993c], R90 ;  /* 0x00993c5a01007387 */ /* 0x000fe80000100800 */
[----:B------:R-:W-:Y:S01]  /*7f400*/  STL [R1+0x9928], R91 ;  /* 0x0099285b01007387 */ /* 0x000fe20000100800 */
[-C--:B-1----:R-:W-:Y:S03]  /*7f410*/  HMMA.1688.F32.TF32 R44, R216, R92.reuse, R8 ;  /* 0x0000005cd82c723c */ /* 0x082fe60000081008 */
[----:B------:R-:W2:Y:S04]  /*7f420*/  LDL.LU.64 R8, [R1+0x13b0] ;  /* 0x0013b00001087983 */ /* 0x000ea80000300a00 */
[----:B------:R-:W2:Y:S11]  /*7f430*/  LDL.LU.64 R10, [R1+0x13b8] ;  /* 0x0013b800010a7983 */ /* 0x000eb60000300a00 */
[----:B------:R-:W-:Y:S05]  /*7f440*/  @!UPT UIADD3 URZ, URZ, URZ, URZ ;  /* 0x0000003f3f3ff290 */ /* 0x000fea000fffe03f */
        /* <DEDUP_REMOVED lines=10> */
[-C--:B-1----:R-:W-:Y:S02]  /*7f4f0*/  HMMA.1688.F32.TF32 R44, R208, R92.reuse, R40 ;  /* 0x0000005cd02c723c */ /* 0x082fe40000081028 */
[----:B------:R-:W3:Y:S11]  /*7f500*/  LDL.LU.64 R40, [R1+0x4a90] ;  /* 0x004a900001287983 */ /* 0x000ef60000300a00 */
[----:B------:R-:W-:Y:S10]  /*7f510*/  @!UPT UIADD3 URZ, URZ, URZ, URZ ;  /* 0x0000003f3f3ff290 */ /* 0x000ff4000fffe03f */
[----:B------:R-:W-:Y:S04]  /*7f520*/  STL.64 [R1+0x8c0], R44 ;  /* 0x0008c02c01007387 */ /* 0x000fe80000100a00 */
[----:B------:R-:W-:Y:S04]  /*7f530*/  STL.64 [R1+0x8c8], R46 ;  /* 0x0008c82e01007387 */ /* 0x000fe80000100a00 */
[----:B------:R-:W3:Y:S01]  /*7f540*/  LDL.LU.64 R42, [R1+0x4a98] ;  /* 0x004a9800012a7983 */ /* 0x000ee20000300a00 */
[-C--:B------:R-:W-:Y:S11]  /*7f550*/  HMMA.1688.F32.TF32 R32, R204, R92.reuse, R32 ;  /* 0x0000005ccc20723c */ /* 0x080ff60000081020 */
[----:B------:R-:W-:Y:S11]  /*7f560*/  @!UPT UIADD3 URZ, URZ, URZ, URZ ;  /* 0x0000003f3f3ff290 */ /* 0x000ff6000fffe03f */
[----:B------:R-:W-:Y:S01]  /*7f570*/  @!UPT UIADD3 URZ, URZ, URZ, URZ ;  /* 0x0000003f3f3ff290 */ /* 0x000fe2000fffe03f */
        /* <DEDUP_REMOVED lines=35> */
[----:B------:R-:W-:Y:S11]  /*7f7b0*/  HMMA.1688.F32.TF32 R44, R180, R92, R152 ;  /* 0x0000005cb42c723c */ /* 0x000ff60000081098 */
[----:B------:R-:W-:Y:S11]  /*7f7c0*/  @!UPT UIADD3 URZ, URZ, URZ, URZ ;  /* 0x0000003f3f3ff290 */ /* 0x000ff6000fffe03f */
[----:B------:R-:W-:Y:S02]  /*7f7d0*/  @!UPT UIADD3 URZ, URZ, URZ, URZ ;  /* 0x0000003f3f3ff290 */ /* 0x000fe4000fffe03f */
[----:B------:R-:W-:Y:S02]  /*7f7e0*/  IMAD.MOV.U32 R248, RZ, RZ, R47 ;  /* 0x000000fffff87224 */ /* 0x000fe400078e002f */
[----:B------:R-:W-:Y:S01]  /*7f7f0*/  IMAD.MOV.U32 R249, RZ, RZ, R46 ;  /* 0x000000fffff97224 */ /* 0x000fe200078e002e */
[----:B------:R1:W-:Y:S04]  /*7f800*/  STL.64 [R1+0x4510], R44 ;  /* 0x0045102c01007387 */ /* 0x0003e80000100a00 */
[----:B------:R-:W-:Y:S04]  /*7f810*/  STL [R1+0x8f0c], R248 ;  /* 0x008f0cf801007387 */ /* 0x000fe80000100800 */
[----:B------:R-:W-:Y:S01]  /*7f820*/  STL [R1+0x8f08], R249 ;  /* 0x008f08f901007387 */ /* 0x000fe20000100800 */
[-C--:B-1----:R-:W-:Y:S03]  /*7f830*/  HMMA.1688.F32.TF32 R44, R240, R88.reuse, R40 ;  /* 0x00000058f02c723c */ /* 0x082fe60000081028 */
        /* <DEDUP_REMOVED lines=89> */
[----:B-1----:R-:W-:Y:S11]  /*7fdd0*/  HMMA.1688.F32.TF32 R44, R180, R88, R156 ;  /* 0x00000058b42c723c */ /* 0x002ff6000008109c */
[----:B------:R-:W-:Y:S11]  /*7fde0*/  @!UPT UIADD3 URZ, URZ, URZ, URZ ;  /* 0x0000003f3f3ff290 */ /* 0x000ff6000fffe03f */
[----:B------:R-:W-:Y:S02]  /*7fdf0*/  @!UPT UIADD3 URZ, URZ, URZ, URZ ;  /* 0x0000003f3f3ff290 */ /* 0x000fe4000fffe03f */
[----:B------:R-:W-:Y:S01]  /*7fe00*/  IMAD.MOV.U32 R249, RZ, RZ, R47 ;  /* 0x000000fffff97224 */ /* 0x000fe200078e002f */
[----:B------:R-:W-:Y:S01]  /*7fe10*/  MOV R248, R46 ;  /* 0x0000002e00f87202 */ /* 0x000fe20000000f00 */
[----:B------:R1:W-:Y:S04]  /*7fe20*/  STL.64 [R1+0x4480], R44 ;  /* 0x0044802c01007387 */ /* 0x0003e80000100a00 */
[----:B------:R-:W-:Y:S04]  /*7fe30*/  STL [R1+0x8fbc], R249 ;  /* 0x008fbcf901007387 */ /* 0x000fe80000100800 */
[----:B------:R-:W-:Y:S04]  /*7fe40*/  STL [R1+0x8fb8], R248 ;  /* 0x008fb8f801007387 */ /* 0x000fe80000100800 */
[----:B------:R-:W-:Y:S01]  /*7fe50*/  STL.64 [R1+0x9a90], R250 ;  /* 0x009a90fa01007387 */ /* 0x000fe20000100a00 */
[-C--:B-1----:R-:W-:Y:S03]  /*7fe60*/  HMMA.1688.F32.TF32 R44, R240, R84.reuse, R28 ;  /* 0x00000054f02c723c */ /* 0x082fe6000008101c */
[----:B------:R-:W3:Y:S04]  /*7fe70*/  LDL.LU.64 R28, [R1+0x2ac0] ;  /* 0x002ac000011c7983 */ /* 0x000ee80000300a00 */
[----:B------:R-:W3:Y:S11]  /*7fe80*/  LDL.LU.64 R30, [R1+0x2ac8] ;  /* 0x002ac800011e7983 */ /* 0x000ef60000300a00 */
[----:B------:R-:W-:Y:S05]  /*7fe90*/  @!UPT UIADD3 URZ, URZ, URZ, URZ ;  /* 0x0000003f3f3ff290 */ /* 0x000fea000fffe03f */
        /* <DEDUP_REMOVED lines=83> */
[----:B------:R1:W-:Y:S01]  /*803d0*/  STL.64 [R1+0x4158], R46 ;  /* 0x0041582e01007387 */ /* 0x0003e20000100a00 */
[-C--:B------:R-:W-:Y:S08]  /*803e0*/  HMMA.1688.F32.TF32 R52, R180, R84.reuse, R160 ;  /* 0x00000054b434723c */ /* 0x080ff000000810a0 */
[----:B-1----:R-:W-:Y:S01]  /*803f0*/  HMMA.1688.F32.TF32 R44, R184, R84, R28 ;  /* 0x00000054b82c723c */ /* 0x002fe2000008101c */
[----:B------:R-:W3:Y:S04]  /*80400*/  LDL.LU.64 R28, [R1+0x3e70] ;  /* 0x003e7000011c7983 */ /* 0x000ee80000300a00 */
[----:B------:R-:W3:Y:S11]  /*80410*/  LDL.LU.64 R30, [R1+0x3e78] ;  /* 0x003e7800011e7983 */ /* 0x000ef60000300a00 */
[----:B------:R-:W-:Y:S07]  /*80420*/  @!UPT UIADD3 URZ, URZ, URZ, URZ ;  /* 0x0000003f3f3ff290 */ /* 0x000fee000fffe03f */
[----:B------:R1:W-:Y:S04]  /*80430*/  STL.64 [R1+0x10c0], R44 ;  /* 0x0010c02c01007387 */ /* 0x0003e80000100a00 */
[----:B------:R4:W-:Y:S04]  /*80440*/  STL.64 [R1+0x10c8], R46 ;  /* 0x0010c82e01007387 */ /* 0x0009e80000100a00 */
[----:B-1----:R-:W3:Y:S04]  /*80450*/  LDL.LU.64 R44, [R1+0x2b60] ;  /* 0x002b6000012c7983 */ /* 0x002ee80000300a00 */
[----:B----4-:R-:W4:Y:S01]  /*80460*/  LDL.LU.64 R46, [R1+0x2b68] ;  /* 0x002b6800012e7983 */ /* 0x010f220000300a00 */
        /* <DEDUP_REMOVED lines=90> */
[----:B------:R-:W3:Y:S01]  /*80a10*/  LDL.LU.64 R46, [R1+0x2c68] ;  /* 0x002c6800012e7983 */ /* 0x000ee20000300a00 */
[-C--:B----4-:R-:W-:Y:S03]  /*80a20*/  HMMA.1688.F32.TF32 R48, R240, R76.reuse, R16 ;  /* 0x0000004cf030723c */ /* 0x090fe60000081010 */
        /* <DEDUP_REMOVED lines=45> */
[----:B------:R-:W-:Y:S04]  /*80d00*/  STL [R1+0x9954], R70 ;  /* 0x0099544601007387 */ /* 0x000fe80000100800 */
[----:B------:R-:W-:Y:S02]  /*80d10*/  STL [R1+0x9950], R71 ;  /* 0x0099504701007387 */ /* 0x000fe40000100800 */
[-C--:B----4-:R-:W-:Y:S02]  /*80d20*/  HMMA.1688.F32.TF32 R44, R208, R76.reuse, R16 ;  /* 0x0000004cd02c723c */ /* 0x090fe40000081010 */
[----:B------:R-:W4:Y:S11]  /*80d30*/  LDL.LU.64 R16, [R1+0x4c00] ;  /* 0x004c000001107983 */ /* 0x000f360000300a00 */
[----:B------:R-:W-:Y:S02]  /*80d40*/  @!UPT UIADD3 URZ, URZ, URZ, URZ ;  /* 0x0000003f3f3ff290 */ /* 0x000fe4000fffe03f */
        /* <DEDUP_REMOVED lines=27> */
[----:B------:R1:W-:Y:S04]  /*80f00*/  STL.64 [R1+0x660], R44 ;  /* 0x0006602c01007387 */ /* 0x0003e80000100a00 */
[----:B------:R1:W-:Y:S01]  /*80f10*/  STL.64 [R1+0x668], R46 ;  /* 0x0006682e01007387 */ /* 0x0003e20000100a00 */
[-C--:B------:R-:W-:Y:S03]  /*80f20*/  HMMA.1688.F32.TF32 R40, R188, R76.reuse, R40 ;  /* 0x0000004cbc28723c */ /* 0x080fe60000081028 */
[----:B-1----:R-:W3:Y:S04]  /*80f30*/  LDL.LU.64 R44, [R1+0x3070] ;  /* 0x00307000012c7983 */ /* 0x002ee80000300a00 */
[----:B------:R-:W3:Y:S11]  /*80f40*/  LDL.LU.64 R46, [R1+0x3078] ;  /* 0x00307800012e7983 */ /* 0x000ef60000300a00 */
[----:B------:R-:W-:Y:S05]  /*80f50*/  @!UPT UIADD3 URZ, URZ, URZ, URZ ;  /* 0x0000003f3f3ff290 */ /* 0x000fea000fffe03f */
[----:B------:R-:W-:Y:S04]  /*80f60*/  STL.64 [R1+0x3ff0], R40 ;  /* 0x003ff02801007387 */ /* 0x000fe80000100a00 */
[----:B------:R1:W-:Y:S02]  /*80f70*/  STL.64 [R1+0x3ff8], R42 ;  /* 0x003ff82a01007387 */ /* 0x0003e40000100a00 */
[-C--:B-1----:R-:W-:Y:S02]  /*80f80*/  HMMA.1688.F32.TF32 R40, R184, R76.reuse, R28 ;  /* 0x0000004cb828723c */ /* 0x082fe4000008101c */
[----:B------:R-:W3:Y:S04]  /*80f90*/  LDL.LU.64 R28, [R1+0x4210] ;  /* 0x00421000011c7983 */ /* 0x000ee80000300a00 */
[----:B------:R-:W3:Y:S02]  /*80fa0*/  LDL.LU.64 R30, [R1+0x4218] ;  /* 0x00421800011e7983 */ /* 0x000ee40000300a00 */
[----:B------:R-:W-:Y:S11]  /*80fb0*/  HMMA.1688.F32.TF32 R52, R180, R76, R168 ;  /* 0x0000004cb434723c */ /* 0x000ff600000810a8 */
[----:B------:R-:W-:Y:S04]  /*80fc0*/  @!UPT UIADD3 URZ, URZ, URZ, URZ ;  /* 0x0000003f3f3ff290 */ /* 0x000fe8000fffe03f */
        /* <DEDUP_REMOVED lines=79> */
[----:B------:R-:W3:Y:S02]  /*814c0*/  LDL.LU.64 R6, [R1+0x31f8] ;  /* 0x0031f80001067983 */ /* 0x000ee40000300a00 */
[-C--:B------:R-:W-:Y:S11]  /*814d0*/  HMMA.1688.F32.TF32 R44, R188, R72.reuse, R44 ;  /* 0x00000048bc2c723c */ /* 0x080ff6000008102c */
[----:B------:R-:W-:Y:S04]  /*814e0*/  @!UPT UIADD3 URZ, URZ, URZ, URZ ;  /* 0x0000003f3f3ff290 */ /* 0x000fe8000fffe03f */
[----:B------:R1:W-:Y:S04]  /*814f0*/  STL.64 [R1+0x650], R48 ;  /* 0x0006503001007387 */ /* 0x0003e80000100a00 */
[----:B------:R1:W-:Y:S04]  /*81500*/  STL.64 [R1+0x658], R50 ;  /* 0x0006583201007387 */ /* 0x0003e80000100a00 */
[----:B-1----:R-:W3:Y:S01]  /*81510*/  LDL.LU.64 R48, [R1+0x4500] ;  /* 0x0045000001307983 */ /* 0x002ee20000300a00 */
[-C--:B------:R-:W-:Y:S03]  /*81520*/  HMMA.1688.F32.TF32 R52, R180, R72.reuse, R172 ;  /* 0x00000048b434723c */ /* 0x080fe600000810ac */
[----:B------:R-:W-:Y:S04]  /*81530*/  STL.64 [R1+0x3f10], R44 ;  /* 0x003f102c01007387 */ /* 0x000fe80000100a00 */
[----:B------:R-:W-:Y:S04]  /*81540*/  STL.64 [R1+0x3f18], R46 ;  /* 0x003f182e01007387 */ /* 0x000fe80000100a00 */
[----:B------:R-:W3:Y:S01]  /*81550*/  LDL.LU.64 R50, [R1+0x4508] ;  /* 0x0045080001327983 */ /* 0x000ee20000300a00 */
[----:B------:R-:W-:Y:S11]  /*81560*/  HMMA.1688.F32.TF32 R28, R184, R72, R28 ;  /* 0x00000048b81c723c */ /* 0x000ff6000008101c */
[----:B------:R-:W-:Y:S11]  /*81570*/  @!UPT UIADD3 URZ, URZ, URZ, URZ ;  /* 0x0000003f3f3ff290 */ /* 0x000ff6000fffe03f */
[----:B------:R-:W-:Y:S01]  /*81580*/  @!UPT UIADD3 URZ, URZ, URZ, URZ ;  /* 0x0000003f3f3ff290 */ /* 0x000fe2000fffe03f */
[----:B------:R1:W-:Y:S04]  /*81590*/  STL.64 [R1+0x1090], R28 ;  /* 0x0010901c01007387 */ /* 0x0003e80000100a00 */
[----:B------:R1:W-:Y:S04]  /*815a0*/  STL.64 [R1+0x1098], R30 ;  /* 0x0010981e01007387 */ /* 0x0003e80000100a00 */
[----:B-1----:R-:W3:Y:S01]  /*815b0*/  LDL.LU.64 R28, [R1+0x2e30] ;  /* 0x002e3000011c7983 */ /* 0x002ee20000300a00 */
[-C--:B------:R-:W-:Y:S03]  /*815c0*/  HMMA.1688.F32.TF32 R40, R240, R68.reuse, R40 ;  /* 0x00000044f028723c */ /* 0x080fe60000081028 */
[----:B------:R-:W3:Y:S04]  /*815d0*/  LDL.LU.64 R30, [R1+0x2e38] ;  /* 0x002e3800011e7983 */ /* 0x000ee80000300a00 */
[----:B------:R-:W3:Y:S04]  /*815e0*/  LDL.LU.64 R44, [R1+0x3cb0] ;  /* 0x003cb000012c7983 */ /* 0x000ee80000300a00 */
[----:B------:R-:W-:Y:S04]  /*815f0*/  STL.64 [R1+0x4210], R52 ;  /* 0x0042103401007387 */ /* 0x000fe80000100a00 */
[----:B------:R-:W-:Y:S04]  /*81600*/  STL.64 [R1+0x4218], R54 ;  /* 0x0042183601007387 */ /* 0x000fe80000100a00 */
[----:B------:R-:W3:Y:S04]  /*81610*/  LDL.LU.64 R46, [R1+0x3cb8] ;  /* 0x003cb800012e7983 */ /* 0x000ee80000300a00 */
        /* <DEDUP_REMOVED lines=16> */
[----:B------:R-:W2:Y:S02]  /*81720*/  LDL.LU.64 R10, [R1+0x1bb8] ;  /* 0x001bb800010a7983 */ /* 0x000ea40000300a00 */
[-C--:B------:R-:W-:Y:S11]  /*81730*/  HMMA.1688.F32.TF32 R32, R224, R68.reuse, R32 ;  /* 0x00000044e020723c */ /* 0x080ff60000081020 */
[----:B------:R-:W-:Y:S04]  /*81740*/  @!UPT UIADD3 URZ, URZ, URZ, URZ ;  /* 0x0000003f3f3ff290 */ /* 0x000fe8000fffe03f */
[----:B------:R1:W-:Y:S04]  /*81750*/  STL.64 [R1+0x1670], R40 ;  /* 0x0016702801007387 */ /* 0x0003e80000100a00 */
[----:B------:R1:W-:Y:S04]  /*81760*/  STL.64 [R1+0x1678], R42 ;  /* 0x0016782a01007387 */ /* 0x0003e80000100a00 */
[----:B-1----:R-:W2:Y:S04]  /*81770*/  LDL.LU.64 R40, [R1+0x1c00] ;  /* 0x001c000001287983 */ /* 0x002ea80000300a00 */
[----:B------:R-:W2:Y:S04]  /*81780*/  LDL.LU.64 R42, [R1+0x1c08] ;  /* 0x001c0800012a7983 */ /* 0x000ea80000300a00 */
[----:B------:R1:W-:Y:S04]  /*81790*/  STL.64 [R1+0xa80], R32 ;  /* 0x000a802001007387 */ /* 0x0003e80000100a00 */
[----:B------:R3:W-:Y:S04]  /*817a0*/  STL.64 [R1+0xa88], R34 ;  /* 0x000a882201007387 */ /* 0x0007e80000100a00 */
[----:B-1----:R-:W2:Y:S01]  /*817b0*/  LDL.LU.64 R32, [R1+0x1ba0] ;  /* 0x001ba00001207983 */ /* 0x002ea20000300a00 */
[-C--:B---3--:R-:W-:Y:S03]  /*817c0*/  HMMA.1688.F32.TF32 R4, R220, R68.reuse, R4 ;  /* 0x00000044dc04723c */ /* 0x088fe60000081004 */
[----:B------:R-:W3:Y:S11]  /*817d0*/  LDL.LU.64 R34, [R1+0x1ba8] ;  /* 0x001ba80001227983 */ /* 0x000ef60000300a00 */
[----:B------:R-:W-:Y:S09]  /*817e0*/  @!UPT UIADD3 URZ, URZ, URZ, URZ ;  /* 0x0000003f3f3ff290 */ /* 0x000ff2000fffe03f */
[----:B------:R1:W-:Y:S04]  /*817f0*/  STL.64 [R1+0x2a50], R4 ;  /* 0x002a500401007387 */ /* 0x0003e80000100a00 */
[----:B------:R1:W-:Y:S04]  /*81800*/  STL.64 [R1+0x2a58], R6 ;  /* 0x002a580601007387 */ /* 0x0003e80000100a00 */
[----:B-1----:R-:W3:Y:S04]  /*81810*/  LDL.LU.64 R4, [R1+0x1bf0] ;  /* 0x001bf00001047983 */ /* 0x002ee80000300a00 */
[----:B------:R-:W3:Y:S01]  /*81820*/  LDL.LU.64 R6, [R1+0x1bf8] ;  /* 0x001bf80001067983 */ /* 0x000ee20000300a00 */
[-C--:B------:R-:W-:Y:S03]  /*81830*/  HMMA.1688.F32.TF32 R48, R216, R68.reuse, R48 ;  /* 0x00000044d830723c */ /* 0x080fe60000081030 */
[----:B------:R-:W-:Y:S04]  /*81840*/  STL [R1+0x995c], R66 ;  /* 0x00995c4201007387 */ /* 0x000fe80000100800 */
[----:B------:R-:W-:Y:S04]  /*81850*/  STL [R1+0x9958], R67 ;  /* 0x0099584301007387 */ /* 0x000fe80000100800 */
[----:B------:R-:W-:Y:S11]  /*81860*/  STL [R1+0x9964], R62 ;  /* 0x0099643e01007387 */ /* 0x000ff60000100800 */
[----:B------:R-:W-:Y:S01]  /*81870*/  @!UPT UIADD3 URZ, URZ, URZ, URZ ;  /* 0x0000003f3f3ff290 */ /* 0x000fe2000fffe03f */
[----:B------:R-:W-:Y:S04]  /*81880*/  STL.64 [R1+0x970], R48 ;  /* 0x0009703001007387 */ /* 0x000fe80000100a00 */
[----:B------:R1:W-:Y:S04]  /*81890*/  STL.64 [R1+0x978], R50 ;  /* 0x0009783201007387 */ /* 0x0003e80000100a00 */
[----:B------:R-:W-:Y:S01]  /*818a0*/  STL [R1+0x9960], R63 ;  /* 0x0099603f01007387 */ /* 0x000fe20000100800 */
[-C--:B-1----:R-:W-:Y:S03]  /*818b0*/  HMMA.1688.F32.TF32 R48, R212, R68.reuse, R28 ;  /* 0x00000044d430723c */ /* 0x082fe6000008101c */
[----:B------:R-:W3:Y:S04]  /*818c0*/  LDL.LU.64 R28, [R1+0x4cb0] ;  /* 0x004cb000011c7983 */ /* 0x000ee80000300a00 */
[----:B------:R-:W3:Y:S01]  /*818d0*/  LDL.LU.64 R30, [R1+0x4cb8] ;  /* 0x004cb800011e7983 */ /* 0x000ee20000300a00 */
[-C--:B------:R-:W-:Y:S11]  /*818e0*/  HMMA.1688.F32.TF32 R44, R208, R68.reuse, R44 ;  /* 0x00000044d02c723c */ /* 0x080ff6000008102c */
[----:B------:R-:W-:Y:S04]  /*818f0*/  @!UPT UIADD3 URZ, URZ, URZ, URZ ;  /* 0x0000003f3f3ff290 */ /* 0x000fe8000fffe03f */
[----:B------:R1:W-:Y:S04]  /*81900*/  STL.64 [R1+0x2e30], R48 ;  /* 0x002e303001007387 */ /* 0x0003e80000100a00 */
[----:B------:R4:W-:Y:S04]  /*81910*/  STL.64 [R1+0x2e38], R50 ;  /* 0x002e383201007387 */ /* 0x0009e80000100a00 */
[----:B-1----:R-:W3:Y:S04]  /*81920*/  LDL.LU.64 R48, [R1+0x38f0] ;  /* 0x0038f00001307983 */ /* 0x002ee80000300a00 */
[----:B------:R-:W-:Y:S01]  /*81930*/  STL.64 [R1+0x860], R44 ;  /* 0x0008602c01007387 */ /* 0x000fe20000100a00 */
[-C--:B----4-:R-:W-:Y:S03]  /*81940*/  HMMA.1688.F32.TF32 R16, R204, R68.reuse, R16 ;  /* 0x00000044cc10723c */ /* 0x090fe60000081010 */
[----:B------:R-:W-:Y:S04]  /*81950*/  STL.64 [R1+0x868], R46 ;  /* 0x0008682e01007387 */ /* 0x000fe80000100a00 */
[----:B------:R-:W4:Y:S11]  /*81960*/  LDL.LU.64 R50, [R1+0x38f8] ;  /* 0x0038f80001327983 */ /* 0x000f360000300a00 */
[----:B------:R-:W-:Y:S05]  /*81970*/  @!UPT UIADD3 URZ, URZ, URZ, URZ ;  /* 0x0000003f3f3ff290 */ /* 0x000fea000fffe03f */
[----:B------:R1:W-:Y:S04]  /*81980*/  STL.64 [R1+0x3170], R16 ;  /* 0x0031701001007387 */ /* 0x0003e80000100a00 */
[----:B------:R2:W-:Y:S04]  /*81990*/  STL.64 [R1+0x3178], R18 ;  /* 0x0031781201007387 */ /* 0x0005e80000100a00 */
[----:B-1----:R-:W4:Y:S04]  /*819a0*/  LDL.LU.64 R16, [R1+0x4b60] ;  /* 0x004b600001107983 */ /* 0x002f280000300a00 */
[----:B--2---:R-:W4:Y:S01]  /*819b0*/  LDL.LU.64 R18, [R1+0x4b68] ;  /* 0x004b680001127983 */ /* 0x004f220000300a00 */
        /* <DEDUP_REMOVED lines=13> */
[-C--:B---3--:R-:W-:Y:S11]  /*81a90*/  HMMA.1688.F32.TF32 R40, R188, R68.reuse, R32 ;  /* 0x00000044bc28723c */ /* 0x088ff60000081020 */
[----:B------:R-:W-:Y:S04]  /*81aa0*/  @!UPT UIADD3 URZ, URZ, URZ, URZ ;  /* 0x0000003f3f3ff290 */ /* 0x000fe8000fffe03f */
[----:B------:R1:W-:Y:S04]  /*81ab0*/  STL.64 [R1+0x640], R44 ;  /* 0x0006402c01007387 */ /* 0x0003e80000100a00 */
[----:B------:R3:W-:Y:S01]  /*81ac0*/  STL.64 [R1+0x648], R46 ;  /* 0x0006482e01007387 */ /* 0x0007e20000100a00 */
[-C--:B------:R-:W-:Y:S03]  /*81ad0*/  HMMA.1688.F32.TF32 R32, R184, R68.reuse, R4 ;  /* 0x00000044b820723c */ /* 0x080fe60000081004 */
[----:B------:R-:W2:Y:S04]  /*81ae0*/  LDL.LU.64 R4, [R1+0x3310] ;  /* 0x0033100001047983 */ /* 0x000ea80000300a00 */
[----:B------:R-:W-:Y:S04]  /*81af0*/  STL.64 [R1+0x3dd0], R40 ;  /* 0x003dd02801007387 */ /* 0x000fe80000100a00 */
[----:B------:R-:W-:Y:S04]  /*81b00*/  STL.64 [R1+0x3dd8], R42 ;  /* 0x003dd82a01007387 */ /* 0x000fe80000100a00 */
[----:B------:R-:W2:Y:S08]  /*81b10*/  LDL.LU.64 R6, [R1+0x3318] ;  /* 0x0033180001067983 */ /* 0x000eb00000300a00 */
[----:B------:R-:W-:Y:S04]  /*81b20*/  STL.64 [R1+0x1080], R32 ;  /* 0x0010802001007387 */ /* 0x000fe80000100a00 */
[----:B------:R3:W-:Y:S04]  /*81b30*/  STL.64 [R1+0x1088], R34 ;  /* 0x0010882201007387 */ /* 0x0007e80000100a00 */
[----:B-1----:R-:W2:Y:S04]  /*81b40*/  LDL.LU.64 R44, [R1+0x4650] ;  /* 0x00465000012c7983 */ /* 0x002ea80000300a00 */
[----:B---3--:R-:W3:Y:S01]  /*81b50*/  LDL.LU.64 R46, [R1+0x4658] ;  /* 0x00465800012e7983 */ /* 0x008ee20000300a00 */
[----:B------:R-:W-:Y:S11]  /*81b60*/  HMMA.1688.F32.TF32 R32, R180, R68, R176 ;  /* 0x00000044b420723c */ /* 0x000ff600000810b0 */
[----:B------:R-:W-:Y:S11]  /*81b70*/  @!UPT UIADD3 URZ, URZ, URZ, URZ ;  /* 0x0000003f3f3ff290 */ /* 0x000ff6000fffe03f */
[----:B------:R-:W-:Y:S01]  /*81b80*/  @!UPT UIADD3 URZ, URZ, URZ, URZ ;  /* 0x0000003f3f3ff290 */ /* 0x000fe2000fffe03f */
[----:B------:R1:W-:Y:S01]  /*81b90*/  STL.64 [R1+0x41a0], R32 ;  /* 0x0041a02001007387 */ /* 0x0003e20000100a00 */
[----:B------:R-:W-:Y:S03]  /*81ba0*/  HMMA.1688.F32.TF32 R28, R240, R64, R28 ;  /* 0x00000040f01c723c */ /* 0x000fe6000008101c */
[----:B------:R1:W-:Y:S04]  /*81bb0*/  STL.64 [R1+0x41a8], R34 ;  /* 0x0041a82201007387 */ /* 0x0003e80000100a00 */
[----:B------:R-:W3:Y:S04]  /*81bc0*/  LDL.LU.64 R40, [R1+0x2ee0] ;  /* 0x002ee00001287983 */ /* 0x000ee80000300a00 */
[----:B------:R-:W3:Y:S04]  /*81bd0*/  LDL.LU.64 R42, [R1+0x2ee8] ;  /* 0x002ee800012a7983 */ /* 0x000ee80000300a00 */
[----:B-1----:R-:W3:Y:S04]  /*81be0*/  LDL.LU.64 R32, [R1+0x3d70] ;  /* 0x003d700001207983 */ /* 0x002ee80000300a00 */
[----:B------:R-:W3:Y:S05]  /*81bf0*/  LDL.LU.64 R34, [R1+0x3d78] ;  /* 0x003d780001227983 */ /* 0x000eea0000300a00 */
[----:B------:R-:W-:-:S02]  /*81c00*/  IMAD.MOV.U32 R62, RZ, RZ, R28 ;  /* 0x000000ffff3e7224 */ /* 0x000fc400078e001c */
[----:B------:R-:W-:Y:S02]  /*81c10*/  IMAD.MOV.U32 R63, RZ, RZ, R29 ;  /* 0x000000ffff3f7224 */ /* 0x000fe400078e001d */
[----:B------:R-:W-:Y:S01]  /*81c20*/  IMAD.MOV.U32 R66, RZ, RZ, R30 ;  /* 0x000000ffff427224 */ /* 0x000fe200078e001e */
[----:B------:R-:W3:Y:S01]  /*81c30*/  LDL.LU.64 R28, [R1+0x2c00] ;  /* 0x002c0000011c7983 */ /* 0x000ee20000300a00 */
[----:B------:R-:W-:-:S03]  /*81c40*/  IMAD.MOV.U32 R67, RZ, RZ, R31 ;  /* 0x000000ffff437224 */ /* 0x000fc600078e001f */
[----:B------:R-:W3:Y:S01]  /*81c50*/  LDL.LU.64 R30, [R1+0x2c08] ;  /* 0x002c0800011e7983 */ /* 0x000ee20000300a00 */
[-C--:B----4-:R-:W-:Y:S03]  /*81c60*/  HMMA.1688.F32.TF32 R52, R236, R64.reuse, R48 ;  /* 0x00000040ec34723c */ /* 0x090fe60000081030 */
[----:B------:R-:W-:Y:S04]  /*81c70*/  STL [R1+0x9974], R62 ;  /* 0x0099743e01007387 */ /* 0x000fe80000100800 */
[----:B------:R-:W-:Y:S04]  /*81c80*/  STL [R1+0x9970], R63 ;  /* 0x0099703f01007387 */ /* 0x000fe80000100800 */
[----:B------:R-:W-:Y:S04]  /*81c90*/  STL [R1+0x996c], R66 ;  /* 0x00996c4201007387 */ /* 0x000fe80000100800 */
[----:B------:R-:W-:Y:S01]  /*81ca0*/  STL [R1+0x9968], R67 ;  /* 0x0099684301007387 */ /* 0x000fe20000100800 */
[-C--:B------:R-:W-:Y:S03]  /*81cb0*/  HMMA.1688.F32.TF32 R48, R232, R64.reuse, R16 ;  /* 0x00000040e830723c */ /* 0x080fe60000081010 */
        /* <DEDUP_REMOVED lines=8> */
[----:B------:R-:W4:Y:S02]  /*81d40*/  LDL.LU.64 R14, [R1+0x1d88] ;  /* 0x001d8800010e7983 */ /* 0x000f240000300a00 */
[-C--:B------:R-:W-:Y:S11]  /*81d50*/  HMMA.1688.F32.TF32 R8, R224, R64.reuse, R8 ;  /* 0x00000040e008723c */ /* 0x080ff60000081008 */
[----:B------:R-:W-:Y:S04]  /*81d60*/  @!UPT UIADD3 URZ, URZ, URZ, URZ ;  /* 0x0000003f3f3ff290 */ /* 0x000fe8000fffe03f */
[----:B------:R1:W-:Y:S04]  /*81d70*/  STL.64 [R1+0x1660], R48 ;  /* 0x0016603001007387 */ /* 0x0003e80000100a00 */
[----:B------:R1:W-:Y:S04]  /*81d80*/  STL.64 [R1+0x1668], R50 ;  /* 0x0016683201007387 */ /* 0x0003e80000100a00 */
[----:B-1----:R-:W4:Y:S04]  /*81d90*/  LDL.LU.64 R48, [R1+0x1da0] ;  /* 0x001da00001307983 */ /* 0x002f280000300a00 */
[----:B------:R-:W4:Y:S04]  /*81da0*/  LDL.LU.64 R50, [R1+0x1da8] ;  /* 0x001da80001327983 */ /* 0x000f280000300a00 */
[----:B------:R1:W-:Y:S04]  /*81db0*/  STL.64 [R1+0xa70], R8 ;  /* 0x000a700801007387 */ /* 0x0003e80000100a00 */
[----:B------:R1:W-:Y:S04]  /*81dc0*/  STL.64 [R1+0xa78], R10 ;  /* 0x000a780a01007387 */ /* 0x0003e80000100a00 */
[----:B-1----:R-:W4:Y:S04]  /*81dd0*/  LDL.LU.64 R8, [R1+0x1d70] ;  /* 0x001d700001087983 */ /* 0x002f280000300a00 */
[----:B------:R-:W4:Y:S01]  /*81de0*/  LDL.LU.64 R10, [R1+0x1d78] ;  /* 0x001d7800010a7983 */ /* 0x000f220000300a00 */
        /* <DEDUP_REMOVED lines=15> */
[-C--:B------:R-:W-:Y:S08]  /*81ee0*/  HMMA.1688.F32.TF32 R32, R208, R64.reuse, R32 ;  /* 0x00000040d020723c */ /* 0x080ff00000081020 */
[----:B------:R-:W-:Y:S07]  /*81ef0*/  HMMA.1688.F32.TF32 R28, R204, R64, R28 ;  /* 0x00000040cc1c723c */ /* 0x000fee000008101c */
[----:B------:R-:W-:Y:S04]  /*81f00*/  STL.64 [R1+0x2df0], R52 ;  /* 0x002df03401007387 */ /* 0x000fe80000100a00 */
[----:B------:R-:W-:Y:S04]  /*81f10*/  STL.64 [R1+0x2df8], R54 ;  /* 0x002df83601007387 */ /* 0x000fe80000100a00 */
[----:B------:R1:W-:Y:S04]  /*81f20*/  STL.64 [R1+0x850], R32 ;  /* 0x0008502001007387 */ /* 0x0003e80000100a00 */
[----:B------:R1:W-:Y:S04]  /*81f30*/  STL.64 [R1+0x858], R34 ;  /* 0x0008582201007387 */ /* 0x0003e80000100a00 */
[----:B------:R1:W-:Y:S01]  /*81f40*/  STL [R1+0x3070], R28 ;  /* 0x0030701c01007387 */ /* 0x0003e20000100800 */
[----:B------:R-:W-:Y:S01]  /*81f50*/  MOV R0, R31 ;  /* 0x0000001f00007202 */ /* 0x000fe20000000f00 */
[----:B------:R-:W-:-:S02]  /*81f60*/  IMAD.MOV.U32 R2, RZ, RZ, R30 ;  /* 0x000000ffff027224 */ /* 0x000fc400078e001e */
[----:B-1----:R-:W3:Y:S01]  /*81f70*/  LDL.LU.64 R32, [R1+0x3a60] ;  /* 0x003a600001207983 */ /* 0x002ee20000300a00 */
[----:B------:R-:W-:-:S03]  /*81f80*/  IMAD.MOV.U32 R252, RZ, RZ, R29 ;  /* 0x000000fffffc7224 */ /* 0x000fc600078e001d */
[----:B------:R-:W3:Y:S04]  /*81f90*/  LDL.LU.64 R34, [R1+0x3a68] ;  /* 0x003a680001227983 */ /* 0x000ee80000300a00 */
[----:B------:R-:W3:Y:S04]  /*81fa0*/  LDL.LU.64 R28, [R1+0x4bc0] ;  /* 0x004bc000011c7983 */ /* 0x000ee80000300a00 */
[----:B------:R-:W3:Y:S01]  /*81fb0*/  LDL.LU.64 R30, [R1+0x4bc8] ;  /* 0x004bc800011e7983 */ /* 0x000ee20000300a00 */
[-C--:B----4-:R-:W-:Y:S03]  /*81fc0*/  HMMA.1688.F32.TF32 R52, R200, R64.reuse, R16 ;  /* 0x00000040c834723c */ /* 0x090fe60000081010 */
[----:B------:R-:W-:Y:S04]  /*81fd0*/  STL [R1+0x91b0], R0 ;  /* 0x0091b00001007387 */ /* 0x000fe80000100800 */
[----:B------:R-:W-:Y:S04]  /*81fe0*/  STL [R1+0x91ac], R2 ;  /* 0x0091ac0201007387 */ /* 0x000fe80000100800 */
[----:B------:R-:W-:Y:S04]  /*81ff0*/  STL [R1+0x91a8], R252 ;  /* 0x0091a8fc01007387 */ /* 0x000fe80000100800 */
[----:B------:R-:W4:Y:S04]  /*82000*/  LDL.LU.64 R16, [R1+0x36a0] ;  /* 0x0036a00001107983 */ /* 0x000f280000300a00 */
        /* <DEDUP_REMOVED lines=17> */
[----:B------:R2:W-:Y:S04]  /*82120*/  STL.64 [R1+0x3cb8], R50 ;  /* 0x003cb83201007387 */ /* 0x0005e80000100a00 */
[----:B------:R-:W1:Y:S01]  /*82130*/  LDSM.16.M88.4 R52, [R3+0xc400] ;  /* 0x00c400000334783b */ /* 0x000e620000000200 */
[-C--:B--2---:R-:W-:Y:S03]  /*82140*/  HMMA.1688.F32.TF32 R48, R184, R64.reuse, R4 ;  /* 0x00000040b830723c */ /* 0x084fe60000081004 */
[----:B------:R-:W2:Y:S04]  /*82150*/  LDL.LU.64 R4, [R1+0x47e0] ;  /* 0x0047e00001047983 */ /* 0x000ea80000300a00 */
[----:B------:R-:W2:Y:S01]  /*82160*/  LDL.LU.64 R6, [R1+0x47e8] ;  /* 0x0047e80001067983 */ /* 0x000ea20000300a00 */
[----:B---3--:R-:W-:Y:S11]  /*82170*/  HMMA.1688.F32.TF32 R44, R180, R64, R44 ;  /* 0x00000040b42c723c */ /* 0x008ff6000008102c */
[----:B------:R-:W-:Y:S04]  /*82180*/  @!UPT UIADD3 URZ, URZ, URZ, URZ ;  /* 0x0000003f3f3ff290 */ /* 0x000fe8000fffe03f */
[----:B------:R3:W-:Y:S04]  /*82190*/  STL.64 [R1+0x1070], R48 ;  /* 0x0010703001007387 */ /* 0x0007e80000100a00 */
[----:B------:R1:W-:Y:S01]  /*821a0*/  STL.64 [R1+0x1078], R50 ;  /* 0x0010783201007387 */ /* 0x0003e20000100a00 */
[-C--:B------:R-:W-:Y:S03]  /*821b0*/  HMMA.1688.F32.TF32 R40, R240, R60.reuse, R40 ;  /* 0x0000003cf028723c */ /* 0x080fe60000081028 */
[----:B------:R1:W-:Y:S04]  /*821c0*/  STL.64 [R1+0x40f0], R44 ;  /* 0x0040f02c01007387 */ /* 0x0003e80000100a00 */
[----:B------:R1:W-:Y:S11]  /*821d0*/  STL.64 [R1+0x40f8], R46 ;  /* 0x0040f82e01007387 */ /* 0x0003f60000100a00 */
[----:B------:R-:W-:Y:S05]  /*821e0*/  @!UPT UIADD3 URZ, URZ, URZ, URZ ;  /* 0x0000003f3f3ff290 */ /* 0x000fea000fffe03f */
[----:B------:R-:W-:Y:S01]  /*821f0*/  STL.64 [R1+0xc88], R42 ;  /* 0x000c882a01007387 */ /* 0x000fe20000100a00 */
[----:B------:R-:W-:Y:S02]  /*82200*/  IMAD.MOV.U32 R66, RZ, RZ, R40 ;  /* 0x000000ffff427224 */ /* 0x000fe400078e0028 */
[----:B------:R-:W-:Y:S01]  /*82210*/  IMAD.MOV.U32 R67, RZ, RZ, R41 ;  /* 0x000000ffff437224 */ /* 0x000fe200078e0029 */
[----:B------:R-:W2:Y:S04]  /*82220*/  LDL.LU.64 R68, [R1+0x3000] ;  /* 0x0030000001447983 */ /* 0x000ea80000300a00 */
[----:B------:R-:W2:Y:S04]  /*82230*/  LDL.LU.64 R70, [R1+0x3008] ;  /* 0x0030080001467983 */ /* 0x000ea80000300a00 */
[----:B---3--:R-:W3:Y:S04]  /*82240*/  LDL.LU.64 R48, [R1+0x41e0] ;  /* 0x0041e00001307983 */ /* 0x008ee80000300a00 */
[----:B-1----:R-:W3:Y:S01]  /*82250*/  LDL.LU.64 R50, [R1+0x41e8] ;  /* 0x0041e80001327983 */ /* 0x002ee20000300a00 */
[-C--:B------:R-:W-:Y:S03]  /*82260*/  HMMA.1688.F32.TF32 R32, R236, R60.reuse, R32 ;  /* 0x0000003cec20723c */ /* 0x080fe60000081020 */
[----:B------:R-:W-:Y:S04]  /*82270*/  STL [R1+0x9984], R66 ;  /* 0x0099844201007387 */ /* 0x000fe80000100800 */
[----:B------:R-:W-:Y:S04]  /*82280*/  STL [R1+0x9980], R67 ;  /* 0x0099804301007387 */ /* 0x000fe80000100800 */
[----:B------:R-:W3:Y:S04]  /*82290*/  LDL.LU.64 R44, [R1+0x2d10] ;  /* 0x002d1000012c7983 */ /* 0x000ee80000300a00 */
[----:B------:R-:W3:Y:S08]  /*822a0*/  LDL.LU.64 R46, [R1+0x2d18] ;  /* 0x002d1800012e7983 */ /* 0x000ef00000300a00 */
[----:B------:R-:W-:Y:S04]  /*822b0*/  STL.64 [R1+0x1380], R32 ;  /* 0x0013802001007387 */ /* 0x000fe80000100a00 */
[----:B------:R1:W-:Y:S02]  /*822c0*/  STL.64 [R1+0x1388], R34 ;  /* 0x0013882201007387 */ /* 0x0003e40000100a00 */
[-C--:B-1----:R-:W-:Y:S08]  /*822d0*/  HMMA.1688.F32.TF32 R32, R232, R60.reuse, R28 ;  /* 0x0000003ce820723c */ /* 0x082ff0000008101c */
[-C--:B----4-:R-:W-:Y:S01]  /*822e0*/  HMMA.1688.F32.TF32 R28, R228, R60.reuse, R16 ;  /* 0x0000003ce41c723c */ /* 0x090fe20000081010 */
[----:B------:R-:W4:Y:S11]  /*822f0*/  LDL.LU.64 R16, [R1+0x2700] ;  /* 0x0027000001107983 */ /* 0x000f360000300a00 */
[----:B------:R-:W-:Y:S03]  /*82300*/  @!UPT UIADD3 URZ, URZ, URZ, URZ ;  /* 0x0000003f3f3ff290 */ /* 0x000fe6000fffe03f */
        /* <DEDUP_REMOVED lines=11> */
[----:B------:R-:W4:Y:S04]  /*823c0*/  LDL.LU.64 R40, [R1+0x1ec0] ;  /* 0x001ec00001287983 */ /* 0x000f280000300a00 */
[----:B------:R-:W4:Y:S04]  /*823d0*/  LDL.LU.64 R42, [R1+0x1ec8] ;  /* 0x001ec800012a7983 */ /* 0x000f280000300a00 */
[----:B------:R-:W4:Y:S01]  /*823e0*/  LDL.LU.64 R32, [R1+0x1df0] ;  /* 0x001df00001207983 */ /* 0x000f220000300a00 */
[-C--:B------:R-:W-:Y:S03]  /*823f0*/  HMMA.1688.F32.TF32 R8, R220, R60.reuse, R8 ;  /* 0x0000003cdc08723c */ /* 0x080fe60000081008 */
[----:B------:R-:W4:Y:S04]  /*82400*/  LDL.LU.64 R34, [R1+0x1df8] ;  /* 0x001df80001227983 */ /* 0x000f280000300a00 */
[----:B-1----:R-:W4:Y:S04]  /*82410*/  LDL.LU.64 R28, [R1+0x1e30] ;  /* 0x001e3000011c7983 */ /* 0x002f280000300a00 */
[----:B------:R-:W4:Y:S11]  /*82420*/  LDL.LU.64 R30, [R1+0x1e38] ;  /* 0x001e3800011e7983 */ /* 0x000f360000300a00 */
[----:B------:R-:W-:Y:S01]  /*82430*/  @!UPT UIADD3 URZ, URZ, URZ, URZ ;  /* 0x0000003f3f3ff290 */ /* 0x000fe2000fffe03f */
[----:B------:R1:W-:Y:S04]  /*82440*/  STL.64 [R1+0x1900], R8 ;  /* 0x0019000801007387 */ /* 0x0003e80000100a00 */
[----:B------:R1:W-:Y:S04]  /*82450*/  STL.64 [R1+0x1908], R10 ;  /* 0x0019080a01007387 */ /* 0x0003e80000100a00 */
[----:B------:R-:W-:Y:S04]  /*82460*/  STL [R1+0x997c], R58 ;  /* 0x00997c3a01007387 */ /* 0x000fe80000100800 */
[----:B------:R-:W-:Y:S04]  /*82470*/  STL [R1+0x9978], R59 ;  /* 0x0099783b01007387 */ /* 0x000fe80000100800 */
        /* <DEDUP_REMOVED lines=9> */
[----:B------:R-:W-:Y:S04]  /*82510*/  STL [R1+0x998c], R54 ;  /* 0x00998c3601007387 */ /* 0x000fe80000100800 */
[----:B------:R-:W-:Y:S01]  /*82520*/  STL [R1+0x9988], R55 ;  /* 0x0099883701007387 */ /* 0x000fe20000100800 */
[-C--:B------:R-:W-:Y:S08]  /*82530*/  HMMA.1688.F32.TF32 R64, R212, R60.reuse, R68 ;  /* 0x0000003cd440723c */ /* 0x080ff00000081044 */
[-C--:B---3--:R-:W-:Y:S08]  /*82540*/  HMMA.1688.F32.TF32 R48, R208, R60.reuse, R48 ;  /* 0x0000003cd030723c */ /* 0x088ff00000081030 */
[----:B------:R-:W-:Y:S07]  /*82550*/  HMMA.1688.F32.TF32 R44, R204, R60, R44 ;  /* 0x0000003ccc2c723c */ /* 0x000fee000008102c */
[----:B------:R-:W-:Y:S04]  /*82560*/  STL.64 [R1+0x2d90], R64 ;  /* 0x002d904001007387 */ /* 0x000fe80000100a00 */
[----:B------:R-:W-:Y:S04]  /*82570*/  STL.64 [R1+0x2d98], R66 ;  /* 0x002d984201007387 */ /* 0x000fe80000100a00 */
[----:B------:R-:W-:Y:S04]  /*82580*/  STL.64 [R1+0x840], R48 ;  /* 0x0008403001007387 */ /* 0x000fe80000100a00 */
[----:B------:R-:W-:Y:S04]  /*82590*/  STL.64 [R1+0x848], R50 ;  /* 0x0008483201007387 */ /* 0x000fe80000100a00 */
[----:B------:R4:W-:Y:S01]  /*825a0*/  STL [R1+0x3040], R44 ;  /* 0x0030402c01007387 */ /* 0x0009e20000100800 */
[----:B------:R-:W-:-:S02]  /*825b0*/  IMAD.MOV.U32 R0, RZ, RZ, R45 ;  /* 0x000000ffff007224 */ /* 0x000fc400078e002d */
[----:B------:R-:W-:Y:S02]  /*825c0*/  IMAD.MOV.U32 R2, RZ, RZ, R46 ;  /* 0x000000ffff027224 */ /* 0x000fe400078e002e */
[----:B------:R-:W-:Y:S01]  /*825d0*/  IMAD.MOV.U32 R252, RZ, RZ, R47 ;  /* 0x000000fffffc7224 */ /* 0x000fe200078e002f */
[----:B------:R-:W-:Y:S04]  /*825e0*/  STL [R1+0x91bc], R0 ;  /* 0x0091bc0001007387 */ /* 0x000fe80000100800 */
[----:B------:R-:W-:Y:S04]  /*825f0*/  STL [R1+0x91b8], R2 ;  /* 0x0091b80201007387 */ /* 0x000fe80000100800 */
[----:B------:R-:W-:Y:S01]  /*82600*/  STL [R1+0x91b4], R252 ;  /* 0x0091b4fc01007387 */ /* 0x000fe20000100800 */
[-C--:B----4-:R-:W-:Y:S03]  /*82610*/  HMMA.1688.F32.TF32 R44, R200, R60.reuse, R16 ;  /* 0x0000003cc82c723c */ /* 0x090fe60000081010 */
[----:B------:R-:W3:Y:S04]  /*82620*/  LDL.LU.64 R16, [R1+0x3af0] ;  /* 0x003af00001107983 */ /* 0x000ee80000300a00 */
[----:B------:R-:W3:Y:S11]  /*82630*/  LDL.LU.64 R18, [R1+0x3af8] ;  /* 0x003af80001127983 */ /* 0x000ef60000300a00 */
[----:B------:R-:W-:Y:S05]  /*82640*/  @!UPT UIADD3 URZ, URZ, URZ, URZ ;  /* 0x0000003f3f3ff290 */ /* 0x000fea000fffe03f */
[----:B------:R-:W-:Y:S04]  /*82650*/  STL.64 [R1+0x730], R44 ;  /* 0x0007302c01007387 */ /* 0x000fe80000100a00 */
[----:B------:R1:W-:Y:S02]  /*82660*/  STL.64 [R1+0x738], R46 ;  /* 0x0007382e01007387 */ /* 0x0003e40000100a00 */
[-C--:B-1----:R-:W-:Y:S02]  /*82670*/  HMMA.1688.F32.TF32 R44, R196, R60.reuse, R12 ;  /* 0x0000003cc42c723c */ /* 0x082fe4000008100c */
[----:B------:R-:W4:Y:S04]  /*82680*/  LDL.LU.64 R12, [R1+0x4c10] ;  /* 0x004c1000010c7983 */ /* 0x000f280000300a00 */
[----:B------:R-:W4:Y:S02]  /*82690*/  LDL.LU.64 R14, [R1+0x4c18] ;  /* 0x004c1800010e7983 */ /* 0x000f240000300a00 */
        /* <DEDUP_REMOVED lines=11> */
[----:B------:R-:W-:Y:S08]  /*82750*/  STL.64 [R1+0x1068], R30 ;  /* 0x0010681e01007387 */ /* 0x000ff00000100a00 */
[----:B------:R1:W-:Y:S04]  /*82760*/  STL.64 [R1+0x4080], R8 ;  /* 0x0040800801007387 */ /* 0x0003e80000100a00 */
[----:B------:R1:W-:Y:S04]  /*82770*/  STL.64 [R1+0x4088], R10 ;  /* 0x0040880a01007387 */ /* 0x0003e80000100a00 */
[----:B-1----:R-:W4:Y:S04]  /*82780*/  LDL.LU.64 R8, [R1+0x3780] ;  /* 0x0037800001087983 */ /* 0x002f280000300a00 */
[----:B------:R-:W4:Y:S01]  /*82790*/  LDL.LU.64 R10, [R1+0x3788] ;  /* 0x00378800010a7983 */ /* 0x000f220000300a00 */
[-C--:B--2---:R-:W-:Y:S11]  /*827a0*/  HMMA.1688.F32.TF32 R4, R240, R56.reuse, R4 ;  /* 0x00000038f004723c */ /* 0x084ff60000081004 */
[----:B------:R-:W-:Y:S11]  /*827b0*/  @!UPT UIADD3 URZ, URZ, URZ, URZ ;  /* 0x0000003f3f3ff290 */ /* 0x000ff6000fffe03f */
[----:B------:R-:W-:Y:S02]  /*827c0*/  @!UPT UIADD3 URZ, URZ, URZ, URZ ;  /* 0x0000003f3f3ff290 */ /* 0x000fe4000fffe03f */
[----:B------:R-:W-:Y:S01]  /*827d0*/  IMAD.MOV.U32 R70, RZ, RZ, R4 ;  /* 0x000000ffff467224 */ /* 0x000fe200078e0004 */
[----:B------:R-:W-:Y:S01]  /*827e0*/  MOV R74, R6 ;  /* 0x00000006004a7202 */ /* 0x000fe20000000f00 */
[----:B------:R-:W-:Y:S02]  /*827f0*/  IMAD.MOV.U32 R71, RZ, RZ, R5 ;  /* 0x000000ffff477224 */ /* 0x000fe400078e0005 */
[----:B------:R-:W-:Y:S01]  /*82800*/  IMAD.MOV.U32 R75, RZ, RZ, R7 ;  /* 0x000000ffff4b7224 */ /* 0x000fe200078e0007 */
        /* <DEDUP_REMOVED lines=12> */
[----:B------:R-:W-:Y:S04]  /*828d0*/  STL [R1+0x999c], R75 ;  /* 0x00999c4b01007387 */ /* 0x000fe80000100800 */
[----:B------:R-:W-:Y:S04]  /*828e0*/  STL [R1+0x9998], R74 ;  /* 0x0099984a01007387 */ /* 0x000fe80000100800 */
[----:B------:R-:W-:Y:S04]  /*828f0*/  STL [R1+0x9994], R71 ;  /* 0x0099944701007387 */ /* 0x000fe80000100800 */
[----:B------:R-:W-:Y:S04]  /*82900*/  STL [R1+0x9990], R70 ;  /* 0x0099904601007387 */ /* 0x000fe80000100800 */
[----:B------:R-:W2:Y:S04]  /*82910*/  LDL.LU.64 R40, [R1+0x2ad0] ;  /* 0x002ad00001287983 */ /* 0x000ea80000300a00 */
[----:B------:R-:W2:Y:S01]  /*82920*/  LDL.LU.64 R42, [R1+0x2ad8] ;  /* 0x002ad800012a7983 */ /* 0x000ea20000300a00 */
[-C--:B---3--:R-:W-:Y:S08]  /*82930*/  HMMA.1688.F32.TF32 R16, R236, R56.reuse, R16 ;  /* 0x00000038ec10723c */ /* 0x088ff00000081010 */
[-C--:B----4-:R-:W-:Y:S11]  /*82940*/  HMMA.1688.F32.TF32 R12, R232, R56.reuse, R12 ;  /* 0x00000038e80c723c */ /* 0x090ff6000008100c */
[----:B------:R-:W-:Y:S04]  /*82950*/  @!UPT UIADD3 URZ, URZ, URZ, URZ ;  /* 0x0000003f3f3ff290 */ /* 0x000fe8000fffe03f */
[----:B------:R1:W-:Y:S04]  /*82960*/  STL.64 [R1+0x1370], R16 ;  /* 0x0013701001007387 */ /* 0x0003e80000100a00 */
[----:B------:R3:W-:Y:S04]  /*82970*/  STL.64 [R1+0x1378], R18 ;  /* 0x0013781201007387 */ /* 0x0007e80000100a00 */
[----:B------:R-:W4:Y:S04]  /*82980*/  LDL.LU.64 R32, [R1+0x1e80] ;  /* 0x001e800001207983 */ /* 0x000f280000300a00 */
[----:B------:R-:W4:Y:S04]  /*82990*/  LDL.LU.64 R34, [R1+0x1e88] ;  /* 0x001e880001227983 */ /* 0x000f280000300a00 */
[----:B------:R3:W-:Y:S04]  /*829a0*/  STL.64 [R1+0xb60], R12 ;  /* 0x000b600c01007387 */ /* 0x0007e80000100a00 */
[----:B------:R3:W-:Y:S04]  /*829b0*/  STL.64 [R1+0xb68], R14 ;  /* 0x000b680e01007387 */ /* 0x0007e80000100a00 */
[----:B-1----:R-:W4:Y:S04]  /*829c0*/  LDL.LU.64 R16, [R1+0x1f60] ;  /* 0x001f600001107983 */ /* 0x002f280000300a00 */
[----:B---3--:R-:W3:Y:S04]  /*829d0*/  LDL.LU.64 R18, [R1+0x1f68] ;  /* 0x001f680001127983 */ /* 0x008ee80000300a00 */
[----:B------:R-:W3:Y:S04]  /*829e0*/  LDL.LU.64 R12, [R1+0x1e70] ;  /* 0x001e7000010c7983 */ /* 0x000ee80000300a00 */
[----:B------:R-:W3:Y:S01]  /*829f0*/  LDL.LU.64 R14, [R1+0x1e78] ;  /* 0x001e7800010e7983 */ /* 0x000ee20000300a00 */
[-C--:B------:R-:W-:Y:S03]  /*82a00*/  HMMA.1688.F32.TF32 R68, R228, R56.reuse, R8 ;  /* 0x00000038e444723c */ /* 0x080fe60000081008 */
[----:B------:R-:W3:Y:S04]  /*82a10*/  LDL.LU.64 R8, [R1+0x1eb0] ;  /* 0x001eb00001087983 */ /* 0x000ee80000300a00 */
[----:B------:R-:W3:Y:S11]  /*82a20*/  LDL.LU.64 R10, [R1+0x1eb8] ;  /* 0x001eb800010a7983 */ /* 0x000ef60000300a00 */
[----:B------:R-:W-:Y:S05]  /*82a30*/  @!UPT UIADD3 URZ, URZ, URZ, URZ ;  /* 0x0000003f3f3ff290 */ /* 0x000fea000fffe03f */
[----:B------:R-:W-:Y:S04]  /*82a40*/  STL.64 [R1+0x1640], R68 ;  /* 0x0016404401007387 */ /* 0x000fe80000100a00 */
[----:B------:R2:W-:Y:S02]  /*82a50*/  STL.64 [R1+0x1648], R70 ;  /* 0x0016484601007387 */ /* 0x0005e40000100a00 */
[-C--:B--2---:R-:W-:Y:S02]  /*82a60*/  HMMA.1688.F32.TF32 R68, R224, R56.reuse, R4 ;  /* 0x00000038e044723c */ /* 0x084fe40000081004 */
[----:B------:R-:W4:Y:S04]  /*82a70*/  LDL.LU.64 R4, [R1+0x1aa0] ;  /* 0x001aa00001047983 */ /* 0x000f280000300a00 */
[----:B------:R-:W4:Y:S11]  /*82a80*/  LDL.LU.64 R6, [R1+0x1aa8] ;  /* 0x001aa80001067983 */ /* 0x000f360000300a00 */
[----:B------:R-:W-:Y:S06]  /*82a90*/  @!UPT UIADD3 URZ, URZ, URZ, URZ ;  /* 0x0000003f3f3ff290 */ /* 0x000fec000fffe03f */
[----:B------:R-:W-:Y:S04]  /*82aa0*/  STL.64 [R1+0xa50], R68 ;  /* 0x000a504401007387 */ /* 0x000fe80000100a00 */
[----:B------:R1:W-:Y:S02]  /*82ab0*/  STL.64 [R1+0xa58], R70 ;  /* 0x000a584601007387 */ /* 0x0003e40000100a00 */
[-C--:B-1----:R-:W-:Y:S08]  /*82ac0*/  HMMA.1688.F32.TF32 R68, R220, R56.reuse, R64 ;  /* 0x00000038dc44723c */ /* 0x082ff00000081040 */
[-C--:B------:R-:W-:Y:S08]  /*82ad0*/  HMMA.1688.F32.TF32 R64, R216, R56.reuse, R60 ;  /* 0x00000038d840723c */ /* 0x080ff0000008103c */
[-C--:B------:R-:W-:Y:S08]  /*82ae0*/  HMMA.1688.F32.TF32 R60, R212, R56.reuse, R28 ;  /* 0x00000038d43c723c */ /* 0x080ff0000008101c */
[-C--:B------:R-:W-:Y:S08]  /*82af0*/  HMMA.1688.F32.TF32 R48, R208, R56.reuse, R48 ;  /* 0x00000038d030723c */ /* 0x080ff00000081030 */
[-C--:B------:R-:W-:Y:S08]  /*82b00*/  HMMA.1688.F32.TF32 R44, R204, R56.reuse, R44 ;  /* 0x00000038cc2c723c */ /* 0x080ff0000008102c */
[-C--:B------:R-:W-:Y:S01]  /*82b10*/  HMMA.1688.F32.TF32 R40, R200, R56.reuse, R40 ;  /* 0x00000038c828723c */ /* 0x080fe20000081028 */
[----:B------:R-:W-:Y:S04]  /*82b20*/  STL.64 [R1+0x18f0], R68 ;  /* 0x0018f04401007387 */ /* 0x000fe80000100a00 */
[----:B------:R-:W-:Y:S04]  /*82b30*/  STL.64 [R1+0x18f8], R70 ;  /* 0x0018f84601007387 */ /* 0x000fe80000100a00 */
[----:B------:R-:W4:Y:S04]  /*82b40*/  LDL.LU.64 R28, [R1+0x4d70] ;  /* 0x004d7000011c7983 */ /* 0x000f280000300a00 */
[----:B------:R-:W-:Y:S04]  /*82b50*/  STL.64 [R1+0x940], R64 ;  /* 0x0009404001007387 */ /* 0x000fe80000100a00 */
[----:B------:R-:W-:Y:S04]  /*82b60*/  STL.64 [R1+0x948], R66 ;  /* 0x0009484201007387 */ /* 0x000fe80000100a00 */
[----:B------:R-:W4:Y:S04]  /*82b70*/  LDL.LU.64 R30, [R1+0x4d78] ;  /* 0x004d7800011e7983 */ /* 0x000f280000300a00 */
[----:B------:R1:W-:Y:S04]  /*82b80*/  STL.64 [R1+0x2cf0], R60 ;  /* 0x002cf03c01007387 */ /* 0x0003e80000100a00 */
[----:B------:R-:W-:Y:S04]  /*82b90*/  STL.64 [R1+0x2cf8], R62 ;  /* 0x002cf83e01007387 */ /* 0x000fe80000100a00 */
[----:B------:R-:W-:Y:S04]  /*82ba0*/  STL.64 [R1+0x830], R48 ;  /* 0x0008303001007387 */ /* 0x000fe80000100a00 */
[----:B------:R-:W-:Y:S04]  /*82bb0*/  STL.64 [R1+0x838], R50 ;  /* 0x0008383201007387 */ /* 0x000fe80000100a00 */
[----:B------:R-:W-:Y:S04]  /*82bc0*/  STL.64 [R1+0x3000], R44 ;  /* 0x0030002c01007387 */ /* 0x000fe80000100a00 */
[----:B------:R-:W-:Y:S04]  /*82bd0*/  STL.64 [R1+0x3008], R46 ;  /* 0x0030082e01007387 */ /* 0x000fe80000100a00 */
[----:B------:R-:W-:Y:S04]  /*82be0*/  STL.64 [R1+0x720], R40 ;  /* 0x0007202801007387 */ /* 0x000fe80000100a00 */
[----:B------:R-:W-:Y:S01]  /*82bf0*/  STL.64 [R1+0x728], R42 ;  /* 0x0007282a01007387 */ /* 0x000fe20000100a00 */
[-C--:B----4-:R-:W-:Y:S08]  /*82c00*/  HMMA.1688.F32.TF32 R32, R196, R56.reuse, R32 ;  /* 0x00000038c420723c */ /* 0x090ff00000081020 */
[-C--:B---3--:R-:W-:Y:S08]  /*82c10*/  HMMA.1688.F32.TF32 R16, R192, R56.reuse, R16 ;  /* 0x00000038c010723c */ /* 0x088ff00000081010 */
[----:B------:R-:W-:Y:S07]  /*82c20*/  HMMA.1688.F32.TF32 R12, R188, R56, R12 ;  /* 0x00000038bc0c723c */ /* 0x000fee000008100c */
[----:B------:R-:W-:Y:S04]  /*82c30*/  STL.64 [R1+0x34c0], R32 ;  /* 0x0034c02001007387 */ /* 0x000fe80000100a00 */
[----:B------:R-:W-:Y:S11]  /*82c40*/  STL.64 [R1+0x34c8], R34 ;  /* 0x0034c82201007387 */ /* 0x000ff60000100a00 */
[----:B------:R-:W-:Y:S01]  /*82c50*/  @!UPT UIADD3 URZ, URZ, URZ, URZ ;  /* 0x0000003f3f3ff290 */ /* 0x000fe2000fffe03f */
[----:B------:R-:W-:Y:S01]  /*82c60*/  STL.64 [R1+0x3ad0], R12 ;  /* 0x003ad00c01007387 */ /* 0x000fe20000100a00 */
[----:B-1----:R-:W-:-:S03]  /*82c70*/  IMAD.MOV.U32 R60, RZ, RZ, R15 ;  /* 0x000000ffff3c7224 */ /* 0x002fc600078e000f */
[----:B------:R1:W-:Y:S04]  /*82c80*/  STL.64 [R1+0x610], R16 ;  /* 0x0006101001007387 */ /* 0x0003e80000100a00 */
[----:B------:R3:W-:Y:S04]  /*82c90*/  STL.64 [R1+0x618], R18 ;  /* 0x0006181201007387 */ /* 0x0007e80000100a00 */
[----:B------:R4:W-:Y:S04]  /*82ca0*/  STL [R1+0x3ad8], R14 ;  /* 0x003ad80e01007387 */ /* 0x0009e80000100800 */
[----:B------:R-:W-:Y:S04]  /*82cb0*/  STL [R1+0x9078], R60 ;  /* 0x0090783c01007387 */ /* 0x000fe80000100800 */
[----:B-1----:R-:W2:Y:S04]  /*82cc0*/  LDL.LU.64 R16, [R1+0x3c50] ;  /* 0x003c500001107983 */ /* 0x002ea80000300a00 */
[----:B---3--:R-:W2:Y:S01]  /*82cd0*/  LDL.LU.64 R18, [R1+0x3c58] ;  /* 0x003c580001127983 */ /* 0x008ea20000300a00 */
[-C--:B------:R-:W-:Y:S08]  /*82ce0*/  HMMA.1688.F32.TF32 R8, R184, R56.reuse, R8 ;  /* 0x00000038b808723c */ /* 0x080ff00000081008 */
[----:B----4-:R-:W-:Y:S11]  /*82cf0*/  HMMA.1688.F32.TF32 R4, R180, R56, R4 ;  /* 0x00000038b404723c */ /* 0x010ff60000081004 */
[----:B------:R-:W-:Y:S04]  /*82d00*/  @!UPT UIADD3 URZ, URZ, URZ, URZ ;  /* 0x0000003f3f3ff290 */ /* 0x000fe8000fffe03f */
[----:B------:R1:W-:Y:S04]  /*82d10*/  STL.64 [R1+0x1050], R8 ;  /* 0x0010500801007387 */ /* 0x0003e80000100a00 */
[----:B------:R3:W-:Y:S04]  /*82d20*/  STL.64 [R1+0x1058], R10 ;  /* 0x0010580a01007387 */ /* 0x0007e80000100a00 */
[----:B------:R4:W-:Y:S04]  /*82d30*/  STL.64 [R1+0x3fd0], R4 ;  /* 0x003fd00401007387 */ /* 0x0009e80000100a00 */
[----:B------:R-:W2:Y:S04]  /*82d40*/  LDL.LU.64 R12, [R1+0x4c70] ;  /* 0x004c7000010c7983 */ /* 0x000ea80000300a00 */
[----:B------:R-:W2:Y:S04]  /*82d50*/  LDL.LU.64 R14, [R1+0x4c78] ;  /* 0x004c7800010e7983 */ /* 0x000ea80000300a00 */
[----:B-1----:R-:W2:Y:S04]  /*82d60*/  LDL.LU.64 R8, [R1+0x3860] ;  /* 0x0038600001087983 */ /* 0x002ea80000300a00 */
[----:B---3--:R-:W3:Y:S01]  /*82d70*/  LDL.LU.64 R10, [R1+0x3868] ;  /* 0x00386800010a7983 */ /* 0x008ee20000300a00 */
[----:B------:R-:W-:-:S02]  /*82d80*/  IMAD.MOV.U32 R57, RZ, RZ, R6 ;  /* 0x000000ffff397224 */ /* 0x000fc400078e0006 */
[----:B------:R-:W-:Y:S01]  /*82d90*/  IMAD.MOV.U32 R56, RZ, RZ, R7 ;  /* 0x000000ffff387224 */ /* 0x000fe200078e0007 */
[----:B----4-:R-:W3:Y:S04]  /*82da0*/  LDL.LU.64 R4, [R1+0x4b10] ;  /* 0x004b100001047983 */ /* 0x010ee80000300a00 */
[----:B------:R-:W3:Y:S04]  /*82db0*/  LDL.LU.64 R6, [R1+0x4b18] ;  /* 0x004b180001067983 */ /* 0x000ee80000300a00 */
[----:B------:R-:W-:Y:S04]  /*82dc0*/  STL [R1+0x8e84], R56 ;  /* 0x008e843801007387 */ /* 0x000fe80000100800 */
[----:B------:R-:W-:Y:S04]  /*82dd0*/  STL [R1+0x8e80], R57 ;  /* 0x008e803901007387 */ /* 0x000fe80000100800 */
        /* <DEDUP_REMOVED lines=9> */
[-C--:B------:R-:W-:Y:S03]  /*82e70*/  HMMA.1688.F32.TF32 R28, R240, R52.reuse, R28 ;  /* 0x00000034f01c723c */ /* 0x080fe6000008101c */
[----:B------:R-:W3:Y:S11]  /*82e80*/  LDL.LU.64 R34, [R1+0x2ec8] ;  /* 0x002ec80001227983 */ /* 0x000ef60000300a00 */
[----:B------:R-:W-:Y:S10]  /*82e90*/  @!UPT UIADD3 URZ, URZ, URZ, URZ ;  /* 0x0000003f3f3ff290 */ /* 0x000ff4000fffe03f */
[----:B------:R-:W-:Y:S01]  /*82ea0*/  MOV R63, R31 ;  /* 0x0000001f003f7202 */ /* 0x000fe20000000f00 */
[----:B------:R-:W-:Y:S02]  /*82eb0*/  IMAD.MOV.U32 R62, RZ, RZ, R30 ;  /* 0x000000ffff3e7224 */ /* 0x000fe400078e001e */
[----:B------:R-:W-:Y:S02]  /*82ec0*/  IMAD.MOV.U32 R59, RZ, RZ, R29 ;  /* 0x000000ffff3b7224 */ /* 0x000fe400078e001d */
[----:B------:R-:W-:Y:S01]  /*82ed0*/  IMAD.MOV.U32 R58, RZ, RZ, R28 ;  /* 0x000000ffff3a7224 */ /* 0x000fe200078e001c */
[----:B------:R-:W-:Y:S04]  /*82ee0*/  STL [R1+0x99ac], R63 ;  /* 0x0099ac3f01007387 */ /* 0x000fe80000100800 */
[----:B------:R-:W-:Y:S04]  /*82ef0*/  STL [R1+0x99a8], R62 ;  /* 0x0099a83e01007387 */ /* 0x000fe80000100800 */
[----:B------:R-:W-:Y:S04]  /*82f00*/  STL [R1+0x99a4], R59 ;  /* 0x0099a43b01007387 */ /* 0x000fe80000100800 */
[----:B------:R-:W-:Y:S04]  /*82f10*/  STL [R1+0x99a0], R58 ;  /* 0x0099a03a01007387 */ /* 0x000fe80000100800 */
[----:B------:R-:W3:Y:S04]  /*82f20*/  LDL.LU.64 R28, [R1+0x2bf0] ;  /* 0x002bf000011c7983 */ /* 0x000ee80000300a00 */
[----:B------:R-:W3:Y:S01]  /*82f30*/  LDL.LU.64 R30, [R1+0x2bf8] ;  /* 0x002bf800011e7983 */ /* 0x000ee20000300a00 */
[-C--:B--2---:R-:W-:Y:S11]  /*82f40*/  HMMA.1688.F32.TF32 R16, R236, R52.reuse, R16 ;  /* 0x00000034ec10723c */ /* 0x084ff60000081010 */
[----:B------:R-:W-:Y:S11]  /*82f50*/  @!UPT UIADD3 URZ, URZ, URZ, URZ ;  /* 0x0000003f3f3ff290 */ /* 0x000ff6000fffe03f */
[----:B------:R-:W-:Y:S01]  /*82f60*/  @!UPT UIADD3 URZ, URZ, URZ, URZ ;  /* 0x0000003f3f3ff290 */ /* 0x000fe2000fffe03f */
[----:B------:R1:W-:Y:S04]  /*82f70*/  STL.64 [R1+0x1360], R16 ;  /* 0x0013601001007387 */ /* 0x0003e80000100a00 */
[----:B------:R2:W-:Y:S04]  /*82f80*/  STL.64 [R1+0x1368], R18 ;  /* 0x0013681201007387 */ /* 0x0005e80000100a00 */
[----:B-1----:R-:W4:Y:S04]  /*82f90*/  LDL.LU.64 R16, [R1+0x1f30] ;  /* 0x001f300001107983 */ /* 0x002f280000300a00 */
[----:B--2---:R-:W4:Y:S01]  /*82fa0*/  LDL.LU.64 R18, [R1+0x1f38] ;  /* 0x001f380001127983 */ /* 0x004f220000300a00 */
[-C--:B------:R-:W-:Y:S08]  /*82fb0*/  HMMA.1688.F32.TF32 R12, R232, R52.reuse, R12 ;  /* 0x00000034e80c723c */ /* 0x080ff0000008100c */
[-C--:B---3--:R-:W-:Y:S11]  /*82fc0*/  HMMA.1688.F32.TF32 R56, R228, R52.reuse, R8 ;  /* 0x00000034e438723c */ /* 0x088ff60000081008 */
[----:B------:R-:W-:Y:S04]  /*82fd0*/  @!UPT UIADD3 URZ, URZ, URZ, URZ ;  /* 0x0000003f3f3ff290 */ /* 0x000fe8000fffe03f */
[----:B------:R1:W-:Y:S04]  /*82fe0*/  STL.64 [R1+0xb50], R12 ;  /* 0x000b500c01007387 */ /* 0x0003e80000100a00 */
[----:B------:R2:W-:Y:S04]  /*82ff0*/  STL.64 [R1+0xb58], R14 ;  /* 0x000b580e01007387 */ /* 0x0005e80000100a00 */
[----:B-1----:R-:W3:Y:S04]  /*83000*/  LDL.LU.64 R12, [R1+0x2000] ;  /* 0x00200000010c7983 */ /* 0x002ee80000300a00 */
[----:B--2---:R-:W3:Y:S04]  /*83010*/  LDL.LU.64 R14, [R1+0x2008] ;  /* 0x00200800010e7983 */ /* 0x004ee80000300a00 */
[----:B------:R-:W2:Y:S04]  /*83020*/  LDL.LU.64 R8, [R1+0x1f20] ;  /* 0x001f200001087983 */ /* 0x000ea80000300a00 */
        /* <DEDUP_REMOVED lines=10> */
[----:B------:R-:W1:Y:S04]  /*830d0*/  LDSM.16.M88.4 R48, [R3+0xc800] ;  /* 0x00c800000330783b */ /* 0x000e680000000200 */
[----:B-1----:R-:W-:Y:S11]  /*830e0*/  STL [R1+0x99b4], R50 ;  /* 0x0099b43201007387 */ /* 0x002ff60000100800 */
[----:B------:R-:W-:Y:S06]  /*830f0*/  @!UPT UIADD3 URZ, URZ, URZ, URZ ;  /* 0x0000003f3f3ff290 */ /* 0x000fec000fffe03f */
[----:B------:R-:W-:Y:S04]  /*83100*/  STL.64 [R1+0x18e0], R56 ;  /* 0x0018e03801007387 */ /* 0x000fe80000100a00 */
[----:B------:R1:W-:Y:S02]  /*83110*/  STL.64 [R1+0x18e8], R58 ;  /* 0x0018e83a01007387 */ /* 0x0003e40000100a00 */
[-C--:B-1----:R-:W-:Y:S02]  /*83120*/  HMMA.1688.F32.TF32 R56, R216, R52.reuse, R44 ;  /* 0x00000034d838723c */ /* 0x082fe4000008102c */
[----:B------:R-:W1:Y:S04]  /*83130*/  LDSM.16.M88.4 R44, [R3+0xcc00] ;  /* 0x00cc0000032c783b */ /* 0x000e680000000200 */
[----:B------:R-:W-:Y:S02]  /*83140*/  STL [R1+0x99b0], R51 ;  /* 0x0099b03301007387 */ /* 0x000fe40000100800 */
[-C--:B------:R-:W-:Y:S08]  /*83150*/  HMMA.1688.F32.TF32 R40, R208, R52.reuse, R40 ;  /* 0x00000034d028723c */ /* 0x080ff00000081028 */
[-C--:B------:R-:W-:Y:S08]  /*83160*/  HMMA.1688.F32.TF32 R32, R204, R52.reuse, R32 ;  /* 0x00000034cc20723c */ /* 0x080ff00000081020 */
[-C--:B------:R-:W-:Y:S01]  /*83170*/  HMMA.1688.F32.TF32 R28, R200, R52.reuse, R28 ;  /* 0x00000034c81c723c */ /* 0x080fe2000008101c */
[----:B-1----:R-:W-:Y:S04]  /*83180*/  STL [R1+0x99bc], R46 ;  /* 0x0099bc2e01007387 */ /* 0x002fe80000100800 */
[----:B------:R-:W-:Y:S04]  /*83190*/  STL.64 [R1+0x930], R56 ;  /* 0x0009303801007387 */ /* 0x000fe80000100a00 */
[----:B------:R1:W-:Y:S02]  /*831a0*/  STL.64 [R1+0x938], R58 ;  /* 0x0009383a01007387 */ /* 0x0003e40000100a00 */
[-C--:B-1----:R-:W-:Y:S02]  /*831b0*/  HMMA.1688.F32.TF32 R56, R212, R52.reuse, R64 ;  /* 0x00000034d438723c */ /* 0x082fe40000081040 */
[----:B------:R-:W-:Y:S06]  /*831c0*/  STL [R1+0x99b8], R47 ;  /* 0x0099b82f01007387 */ /* 0x000fec0000100800 */
[-C--:B----4-:R-:W-:Y:S11]  /*831d0*/  HMMA.1688.F32.TF32 R16, R196, R52.reuse, R16 ;  /* 0x00000034c410723c */ /* 0x090ff60000081010 */
[----:B------:R-:W-:Y:S04]  /*831e0*/  @!UPT UIADD3 URZ, URZ, URZ, URZ ;  /* 0x0000003f3f3ff290 */ /* 0x000fe8000fffe03f */
        /* <DEDUP_REMOVED lines=10> */
[-C--:B---3--:R-:W-:Y:S08]  /*83290*/  HMMA.1688.F32.TF32 R12, R192, R52.reuse, R12 ;  /* 0x00000034c00c723c */ /* 0x088ff0000008100c */
[-C--:B--2---:R-:W-:Y:S08]  /*832a0*/  HMMA.1688.F32.TF32 R8, R188, R52.reuse, R8 ;  /* 0x00000034bc08723c */ /* 0x084ff00000081008 */
[-C--:B------:R-:W-:Y:S11]  /*832b0*/  HMMA.1688.F32.TF32 R4, R184, R52.reuse, R4 ;  /* 0x00000034b804723c */ /* 0x080ff60000081004 */
[----:B------:R-:W-:Y:S05]  /*832c0*/  @!UPT UIADD3 URZ, URZ, URZ, URZ ;  /* 0x0000003f3f3ff290 */ /* 0x000fea000fffe03f */
[----:B------:R-:W-:Y:S01]  /*832d0*/  IMAD.MOV.U32 R60, RZ, RZ, R9 ;  /* 0x000000ffff3c7224 */ /* 0x000fe200078e0009 */
[----:B------:R-:W-:Y:S04]  /*832e0*/  STL [R1+0x39c0], R8 ;  /* 0x0039c00801007387 */ /* 0x000fe80000100800 */
[----:B------:R-:W-:Y:S04]  /*832f0*/  STL.64 [R1+0x600], R12 ;  /* 0x0006000c01007387 */ /* 0x000fe80000100a00 */
[----:B------:R-:W-:Y:S04]  /*83300*/  STL.64 [R1+0x608], R14 ;  /* 0x0006080e01007387 */ /* 0x000fe80000100a00 */
[----:B------:R-:W-:Y:S04]  /*83310*/  STL.64 [R1+0x39c8], R10 ;  /* 0x0039c80a01007387 */ /* 0x000fe80000100a00 */
[----:B------:R2:W-:Y:S04]  /*83320*/  STL [R1+0x907c], R60 ;  /* 0x00907c3c01007387 */ /* 0x0005e80000100800 */
[----:B-1----:R-:W3:Y:S04]  /*83330*/  LDL.LU.64 R56, [R1+0x1b90] ;  /* 0x001b900001387983 */ /* 0x002ee80000300a00 */
[----:B----4-:R-:W3:Y:S04]  /*83340*/  LDL.LU.64 R58, [R1+0x1b98] ;  /* 0x001b9800013a7983 */ /* 0x010ee80000300a00 */
        /* <DEDUP_REMOVED lines=8> */
[----:B--2---:R-:W2:Y:S04]  /*833d0*/  LDL.LU.64 R60, [R1+0x3940] ;  /* 0x00394000013c7983 */ /* 0x004ea80000300a00 */
        /* <DEDUP_REMOVED lines=23> */
[----:B---3--:R-:W-:Y:S08]  /*83550*/  HMMA.1688.F32.TF32 R56, R180, R52, R56 ;  /* 0x00000034b438723c */ /* 0x008ff00000081038 */
[-C--:B------:R-:W-:Y:S08]  /*83560*/  HMMA.1688.F32.TF32 R52, R240, R48.reuse, R76 ;  /* 0x00000030f034723c */ /* 0x080ff0000008104c */
[----:B------:R-:W-:Y:S07]  /*83570*/  HMMA.1688.F32.TF32 R100, R236, R48, R100 ;  /* 0x00000030ec64723c */ /* 0x000fee0000081064 */
[----:B------:R1:W-:Y:S09]  /*83580*/  STL [R1+0x3f04], R57 ;  /* 0x003f043901007387 */ /* 0x0003f20000100800 */
[----:B------:R-:W-:-:S02]  /*83590*/  IMAD.MOV.U32 R78, RZ, RZ, R52 ;  /* 0x000000ffff4e7224 */ /* 0x000fc400078e0034 */
[----:B------:R-:W-:Y:S02]  /*835a0*/  IMAD.MOV.U32 R86, RZ, RZ, R53 ;  /* 0x000000ffff567224 */ /* 0x000fe400078e0035 */
[----:B------:R-:W-:Y:S02]  /*835b0*/  IMAD.MOV.U32 R90, RZ, RZ, R54 ;  /* 0x000000ffff5a7224 */ /* 0x000fe400078e0036 */
[----:B------:R-:W-:Y:S02]  /*835c0*/  IMAD.MOV.U32 R94, RZ, RZ, R55 ;  /* 0x000000ffff5e7224 */ /* 0x000fe400078e0037 */
[-C--:B------:R-:W-:Y:S01]  /*835d0*/  HMMA.1688.F32.TF32 R52, R232, R48.reuse, R96 ;  /* 0x00000030e834723c */ /* 0x080fe20000081060 */
[----:B-1----:R-:W-:Y:S01]  /*835e0*/  IMAD.MOV.U32 R57, RZ, RZ, R56 ;  /* 0x000000ffff397224 */ /* 0x002fe200078e0038 */
[----:B------:R-:W-:Y:S04]  /*835f0*/  STL.64 [R1+0x3f08], R58 ;  /* 0x003f083a01007387 */ /* 0x000fe80000100a00 */
[----:B------:R2:W-:Y:S04]  /*83600*/  STL [R1+0x8e98], R57 ;  /* 0x008e983901007387 */ /* 0x0005e80000100800 */
[----:B------:R-:W-:Y:S04]  /*83610*/  STL.64 [R1+0x1350], R100 ;  /* 0x0013506401007387 */ /* 0x000fe80000100a00 */
[----:B------:R-:W-:Y:S01]  /*83620*/  STL.64 [R1+0x1358], R102 ;  /* 0x0013586601007387 */ /* 0x000fe20000100a00 */
[-C--:B--2---:R-:W-:Y:S03]  /*83630*/  HMMA.1688.F32.TF32 R56, R228, R48.reuse, R60 ;  /* 0x00000030e438723c */ /* 0x084fe6000008103c */
[----:B------:R-:W2:Y:S05]  /*83640*/  LDL R61, [R1+0x3814] ;  /* 0x00381400013d7983 */ /* 0x000eaa0000100800 */
[----:B------:R-:W-:Y:S04]  /*83650*/  STL.64 [R1+0xb40], R52 ;  /* 0x000b403401007387 */ /* 0x000fe80000100a00 */
[----:B------:R1:W-:Y:S02]  /*83660*/  STL.64 [R1+0xb48], R54 ;  /* 0x000b483601007387 */ /* 0x0003e40000100a00 */
[-C--:B-1----:R-:W-:Y:S09]  /*83670*/  HMMA.1688.F32.TF32 R52, R224, R48.reuse, R64 ;  /* 0x00000030e034723c */ /* 0x082ff20000081040 */
[----:B------:R-:W-:Y:S04]  /*83680*/  STL.64 [R1+0x1620], R56 ;  /* 0x0016203801007387 */ /* 0x000fe80000100a00 */
[----:B------:R1:W-:Y:S01]  /*83690*/  STL.64 [R1+0x1628], R58 ;  /* 0x0016283a01007387 */ /* 0x0003e20000100a00 */
[-C--:B------:R-:W-:Y:S03]  /*836a0*/  HMMA.1688.F32.TF32 R80, R220, R48.reuse, R80 ;  /* 0x00000030dc50723c */ /* 0x080fe60000081050 */
[----:B------:R-:W3:Y:S05]  /*836b0*/  LDL R64, [R1+0x1b34] ;  /* 0x001b340001407983 */ /* 0x000eea0000100800 */
[-C--:B-1----:R-:W-:Y:S01]  /*836c0*/  HMMA.1688.F32.TF32 R56, R216, R48.reuse, R72 ;  /* 0x00000030d838723c */ /* 0x082fe20000081048 */
[----:B------:R-:W-:Y:S04]  /*836d0*/  STL.64 [R1+0xa30], R52 ;  /* 0x000a303401007387 */ /* 0x000fe80000100a00 */
[----:B------:R1:W-:Y:S03]  /*836e0*/  STL.64 [R1+0xa38], R54 ;  /* 0x000a383601007387 */ /* 0x0003e60000100a00 */
[-C--:B------:R-:W-:Y:S08]  /*836f0*/  HMMA.1688.F32.TF32 R40, R208, R48.reuse, R40 ;  /* 0x00000030d028723c */ /* 0x080ff00000081028 */
[-C--:B-1----:R-:W-:Y:S08]  /*83700*/  HMMA.1688.F32.TF32 R52, R212, R48.reuse, R68 ;  /* 0x00000030d434723c */ /* 0x082ff00000081044 */
        /* <DEDUP_REMOVED lines=21> */
[----:B-1----:R-:W3:Y:S01]  /*83860*/  LDL.LU.64 R52, [R1+0x1ca0] ;  /* 0x001ca00001347983 */ /* 0x002ee20000300a00 */
[-C--:B----4-:R-:W-:Y:S03]  /*83870*/  HMMA.1688.F32.TF32 R4, R184, R48.reuse, R4 ;  /* 0x00000030b804723c */ /* 0x090fe60000081004 */
[----:B------:R1:W-:Y:S04]  /*83880*/  STL.64 [R1+0x38d0], R8 ;  /* 0x0038d00801007387 */ /* 0x0003e80000100a00 */
[----:B------:R4:W-:Y:S04]  /*83890*/  STL.64 [R1+0x38d8], R10 ;  /* 0x0038d80a01007387 */ /* 0x0009e80000100a00 */
[----:B------:R-:W3:Y:S11]  /*838a0*/  LDL.LU.64 R54, [R1+0x1ca8] ;  /* 0x001ca80001367983 */ /* 0x000ef60000300a00 */
        /* <DEDUP_REMOVED lines=31> */
[----:B-1----:R-:W2:Y:S04]  /*83aa0*/  LDL.LU.64 R8, [R1+0x2070] ;  /* 0x0020700001087983 */ /* 0x002ea80000300a00 */
[----:B----4-:R-:W4:Y:S04]  /*83ab0*/  LDL.LU.64 R10, [R1+0x2078] ;  /* 0x00207800010a7983 */ /* 0x010f280000300a00 */
        /* <DEDUP_REMOVED lines=18> */
[----:B---3--:R-:W-:Y:S04]  /*83be0*/  LDS R177, [R64+0x22000] ;  /* 0x0220000040b17984 */ /* 0x008fe80000000800 */
        /* <DEDUP_REMOVED lines=15> */
[----:B------:R-:W-:Y:S11]  /*83ce0*/  HMMA.1688.F32.TF32 R120, R180, R48, R52 ;  /* 0x00000030b478723c */ /* 0x000ff60000081034 */
[----:B------:R-:W-:Y:S11]  /*83cf0*/  @!UPT UIADD3 URZ, URZ, URZ, URZ ;  /* 0x0000003f3f3ff290 */ /* 0x000ff6000fffe03f */
[----:B------:R-:W-:Y:S02]  /*83d00*/  @!UPT UIADD3 URZ, URZ, URZ, URZ ;  /* 0x0000003f3f3ff290 */ /* 0x000fe4000fffe03f */
[----:B------:R-:W-:Y:S02]  /*83d10*/  IMAD.MOV.U32 R48, RZ, RZ, R123 ;  /* 0x000000ffff307224 */ /* 0x000fe400078e007b */
[----:B------:R-:W-:-:S03]  /*83d20*/  IMAD.MOV.U32 R49, RZ, RZ, R122 ;  /* 0x000000ffff317224 */ /* 0x000fc600078e007a */
[----:B------:R-:W-:Y:S01]  /*83d30*/  STL [R1+0x8e94], R48 ;  /* 0x008e943001007387 */ /* 0x000fe20000100800 */
[-C--:B------:R-:W-:Y:S03]  /*83d40*/  HMMA.1688.F32.TF32 R112, R236, R44.reuse, R112 ;  /* 0x0000002cec70723c */ /* 0x080fe60000081070 */
[----:B------:R1:W-:Y:S05]  /*83d50*/  STL [R1+0x8e90], R49 ;  /* 0x008e903101007387 */ /* 0x0003ea0000100800 */
[----:B-1----:R-:W-:Y:S01]  /*83d60*/  HMMA.1688.F32.TF32 R48, R232, R44, R104 ;  /* 0x0000002ce830723c */ /* 0x002fe20000081068 */
[----:B------:R-:W-:Y:S01]  /*83d70*/  MOV R52, R121 ;  /* 0x0000007900347202 */ /* 0x000fe20000000f00 */
[----:B------:R-:W-:-:S04]  /*83d80*/  IMAD.MOV.U32 R53, RZ, RZ, R120 ;  /* 0x000000ffff357224 */ /* 0x000fc800078e0078 */
[----:B------:R-:W-:Y:S02]  /*83d90*/  STL [R1+0x8e8c], R52 ;  /* 0x008e8c3401007387 */ /* 0x000fe40000100800 */
[-C--:B------:R-:W-:Y:S02]  /*83da0*/  HMMA.1688.F32.TF32 R100, R228, R44.reuse, R100 ;  /* 0x0000002ce464723c */ /* 0x080fe40000081064 */
[----:B------:R-:W-:Y:S05]  /*83db0*/  STL [R1+0x8e88], R53 ;  /* 0x008e883501007387 */ /* 0x000fea0000100800 */
[----:B------:R-:W-:Y:S01]  /*83dc0*/  STL.64 [R1+0x1340], R112 ;  /* 0x0013407001007387 */ /* 0x000fe20000100a00 */
[-C--:B------:R-:W-:Y:S03]  /*83dd0*/  HMMA.1688.F32.TF32 R96, R224, R44.reuse, R96 ;  /* 0x0000002ce060723c */ /* 0x080fe60000081060 */
[----:B------:R-:W-:Y:S04]  /*83de0*/  STL.64 [R1+0x1348], R114 ;  /* 0x0013487201007387 */ /* 0x000fe80000100a00 */
        /* <DEDUP_REMOVED lines=8> */
[-C--:B------:R-:W-:Y:S07]  /*83e70*/  HMMA.1688.F32.TF32 R68, R212, R44.reuse, R68 ;  /* 0x0000002cd444723c */ /* 0x080fee0000081044 */
[----:B------:R-:W-:Y:S01]  /*83e80*/  STL.64 [R1+0x18c0], R48 ;  /* 0x0018c03001007387 */ /* 0x000fe20000100a00 */
[-C--:B------:R-:W-:Y:S03]  /*83e90*/  HMMA.1688.F32.TF32 R40, R204, R44.reuse, R40 ;  /* 0x0000002ccc28723c */ /* 0x080fe60000081028 */
[----:B------:R1:W-:Y:S05]  /*83ea0*/  STL.64 [R1+0x18c8], R50 ;  /* 0x0018c83201007387 */ /* 0x0003ea0000100a00 */
[-C--:B------:R-:W-:Y:S08]  /*83eb0*/  HMMA.1688.F32.TF32 R32, R200, R44.reuse, R32 ;  /* 0x0000002cc820723c */ /* 0x080ff00000081020 */
[-C--:B-1----:R-:W-:Y:S08]  /*83ec0*/  HMMA.1688.F32.TF32 R48, R208, R44.reuse, R56 ;  /* 0x0000002cd030723c */ /* 0x082ff00000081038 */
[-C--:B------:R-:W-:Y:S08]  /*83ed0*/  HMMA.1688.F32.TF32 R28, R196, R44.reuse, R28 ;  /* 0x0000002cc41c723c */ /* 0x080ff0000008101c */
[-C--:B--2---:R-:W-:Y:S08]  /*83ee0*/  HMMA.1688.F32.TF32 R12, R188, R44.reuse, R12 ;  /* 0x0000002cbc0c723c */ /* 0x084ff0000008100c */
[-C--:B------:R-:W-:Y:S01]  /*83ef0*/  HMMA.1688.F32.TF32 R16, R192, R44.reuse, R16 ;  /* 0x0000002cc010723c */ /* 0x080fe20000081010 */
[----:B------:R-:W-:Y:S07]  /*83f00*/  STL.64 [R1+0x910], R72 ;  /* 0x0009104801007387 */ /* 0x000fee0000100a00 */
[-C--:B----4-:R-:W-:Y:S01]  /*83f10*/  HMMA.1688.F32.TF32 R4, R180, R44.reuse, R4 ;  /* 0x0000002cb404723c */ /* 0x090fe20000081004 */
[----:B------:R-:W-:Y:S07]  /*83f20*/  STL.64 [R1+0x918], R74 ;  /* 0x0009184a01007387 */ /* 0x000fee0000100a00 */
[----:B------:R-:W-:Y:S01]  /*83f30*/  HMMA.1688.F32.TF32 R8, R184, R44, R8 ;  /* 0x0000002cb808723c */ /* 0x000fe20000081008 */
[----:B------:R-:W-:Y:S04]  /*83f40*/  STL.64 [R1+0x2ad0], R68 ;  /* 0x002ad04401007387 */ /* 0x000fe80000100a00 */
[----:B------:R-:W-:Y:S04]  /*83f50*/  STL.64 [R1+0x2ad8], R70 ;  /* 0x002ad84601007387 */ /* 0x000fe80000100a00 */
[----:B------:R1:W-:Y:S04]  /*83f60*/  STL.64 [R1+0x800], R48 ;  /* 0x0008003001007387 */ /* 0x0003e80000100a00 */
[----:B------:R-:W-:Y:S04]  /*83f70*/  STL.64 [R1+0x808], R50 ;  /* 0x0008083201007387 */ /* 0x000fe80000100a00 */
[----:B------:R-:W-:Y:S04]  /*83f80*/  STL.64 [R1+0x2ec0], R40 ;  /* 0x002ec02801007387 */ /* 0x000fe80000100a00 */
[----:B------:R-:W-:Y:S01]  /*83f90*/  STL.64 [R1+0x2ec8], R42 ;  /* 0x002ec82a01007387 */ /* 0x000fe20000100a00 */
[----:B------:R-:W-:-:S03]  /*83fa0*/  IMAD.MOV.U32 R60, RZ, RZ, R15 ;  /* 0x000000ffff3c7224 */ /* 0x000fc600078e000f */
[----:B------:R2:W-:Y:S04]  /*83fb0*/  STL.64 [R1+0x6f0], R32 ;  /* 0x0006f02001007387 */ /* 0x0005e80000100a00 */
[----:B------:R-:W-:Y:S04]  /*83fc0*/  STL.64 [R1+0x6f8], R34 ;  /* 0x0006f82201007387 */ /* 0x000fe80000100a00 */
[----:B------:R-:W-:Y:S04]  /*83fd0*/  STL.64 [R1+0x3290], R28 ;  /* 0x0032901c01007387 */ /* 0x000fe80000100a00 */
[----:B------:R-:W-:Y:S04]  /*83fe0*/  STL.64 [R1+0x3298], R30 ;  /* 0x0032981e01007387 */ /* 0x000fe80000100a00 */
[----:B------:R-:W-:Y:S04]  /*83ff0*/  STL.64 [R1+0x3830], R12 ;  /* 0x0038300c01007387 */ /* 0x000fe80000100a00 */
[----:B------:R-:W-:Y:S01]  /*84000*/  STL.64 [R1+0x5e0], R16 ;  /* 0x0005e01001007387 */ /* 0x000fe20000100a00 */
[----:B-1----:R-:W-:-:S03]  /*84010*/  MOV R49, R4 ;  /* 0x0000000400317202 */ /* 0x002fc60000000f00 */
[----:B------:R-:W-:Y:S01]  /*84020*/  STL.64 [R1+0x5e8], R18 ;  /* 0x0005e81201007387 */ /* 0x000fe20000100a00 */
[----:B------:R-:W-:-:S03]  /*84030*/  IMAD.MOV.U32 R52, RZ, RZ, R5 ;  /* 0x000000ffff347224 */ /* 0x000fc600078e0005 */
[----:B------:R-:W-:Y:S01]  /*84040*/  STL [R1+0x3838], R14 ;  /* 0x0038380e01007387 */ /* 0x000fe20000100800 */
[----:B------:R-:W-:-:S03]  /*84050*/  IMAD.MOV.U32 R53, RZ, RZ, R6 ;  /* 0x000000ffff357224 */ /* 0x000fc600078e0006 */
[----:B------:R-:W-:Y:S01]  /*84060*/  STL [R1+0x9080], R60 ;  /* 0x0090803c01007387 */ /* 0x000fe20000100800 */
[----:B------:R-:W-:-:S03]  /*84070*/  IMAD.MOV.U32 R56, RZ, RZ, R7 ;  /* 0x000000ffff387224 */ /* 0x000fc600078e0007 */
[----:B------:R-:W-:Y:S04]  /*84080*/  STL.64 [R1+0x1020], R8 ;  /* 0x0010200801007387 */ /* 0x000fe80000100a00 */
[----:B------:R-:W-:Y:S04]  /*84090*/  STL.64 [R1+0x1028], R10 ;  /* 0x0010280a01007387 */ /* 0x000fe80000100a00 */
[----:B--2---:R-:W2:Y:S04]  /*840a0*/  LDL R33, [R1+0x1b3c] ;  /* 0x001b3c0001217983 */ /* 0x004ea80000100800 */
[----:B------:R-:W3:Y:S04]  /*840b0*/  LDL.LU.64 R4, [R1+0x4e80] ;  /* 0x004e800001047983 */ /* 0x000ee80000300a00 */
[----:B------:R-:W3:Y:S04]  /*840c0*/  LDL.LU.64 R6, [R1+0x4e88] ;  /* 0x004e880001067983 */ /* 0x000ee80000300a00 */
[----:B------:R-:W-:Y:S04]  /*840d0*/  STL [R1+0x8ea8], R49 ;  /* 0x008ea83101007387 */ /* 0x000fe80000100800 */
[----:B------:R-:W-:Y:S04]  /*840e0*/  STL [R1+0x8ea4], R52 ;  /* 0x008ea43401007387 */ /* 0x000fe80000100800 */
[----:B------:R-:W-:Y:S04]  /*840f0*/  STL [R1+0x8ea0], R53 ;  /* 0x008ea03501007387 */ /* 0x000fe80000100800 */
[----:B------:R-:W-:Y:S04]  /*84100*/  STL [R1+0x8e9c], R56 ;  /* 0x008e9c3801007387 */ /* 0x000fe80000100800 */
[----:B------:R-:W4:Y:S04]  /*84110*/  LDL R65, [R1+0x1b38] ;  /* 0x001b380001417983 */ /* 0x000f280000100800 */
[----:B------:R-:W3:Y:S01]  /*84120*/  LDSM.16.M88.4 R40, [R3+0xd000] ;  /* 0x00d000000328783b */ /* 0x000ee20000000200 */
[C---:B------:R-:W-:Y:S03]  /*84130*/  HMMA.1688.F32.TF32 R116, R240.reuse, R44, R116 ;  /* 0x0000002cf074723c */ /* 0x040fe60000081074 */
[----:B------:R1:W-:Y:S04]  /*84140*/  STL [R1+0x8eac], R61 ;  /* 0x008eac3d01007387 */ /* 0x0003e80000100800 */
[----:B------:R-:W-:Y:S11]  /*84150*/  STL [R1+0x8eb0], R64 ;  /* 0x008eb04001007387 */ /* 0x000ff60000100800 */
[----:B------:R-:W-:Y:S06]  /*84160*/  @!UPT UIADD3 URZ, URZ, URZ, URZ ;  /* 0x0000003f3f3ff290 */ /* 0x000fec000fffe03f */
[----:B------:R-:W-:Y:S02]  /*84170*/  IMAD.MOV.U32 R55, RZ, RZ, R117 ;  /* 0x000000ffff377224 */ /* 0x000fe400078e0075 */
[----:B------:R-:W-:Y:S01]  /*84180*/  IMAD.MOV.U32 R67, RZ, RZ, R119 ;  /* 0x000000ffff437224 */ /* 0x000fe200078e0077 */
[----:B--2---:R-:W-:Y:S04]  /*84190*/  LDS R145, [R33+0x22000] ;  /* 0x0220000021917984 */ /* 0x004fe80000000800 */
[----:B------:R-:W-:Y:S01]  /*841a0*/  LDS R147, [R33+0x23000] ;  /* 0x0230000021937984 */ /* 0x000fe20000000800 */
[----:B---3--:R-:W-:Y:S03]  /*841b0*/  HMMA.1688.F32.TF32 R4, R240, R40, R4 ;  /* 0x00000028f004723c */ /* 0x008fe60000081004 */
[----:B------:R-:W-:Y:S04]  /*841c0*/  LDS R141, [R33+0x22080] ;  /* 0x02208000218d7984 */ /* 0x000fe80000000800 */
[----:B------:R-:W-:Y:S04]  /*841d0*/  LDS R143, [R33+0x23080] ;  /* 0x02308000218f7984 */ /* 0x000fe80000000800 */
[----:B------:R-:W-:Y:S04]  /*841e0*/  LDS R137, [R33+0x22100] ;  /* 0x0221000021897984 */ /* 0x000fe80000000800 */
[----:B------:R-:W-:Y:S04]  /*841f0*/  LDS R139, [R33+0x23100] ;  /* 0x02310000218b7984 */ /* 0x000fe80000000800 */
[----:B------:R-:W-:Y:S04]  /*84200*/  LDS R133, [R33+0x22180] ;  /* 0x0221800021857984 */ /* 0x000fe80000000800 */
[----:B----4-:R-:W-:Y:S04]  /*84210*/  STL [R1+0x8eb4], R65 ;  /* 0x008eb44101007387 */ /* 0x010fe80000100800 */
[----:B------:R-:W2:Y:S04]  /*84220*/  LDL.LU.64 R104, [R1+0x4430] ;  /* 0x0044300001687983 */ /* 0x000ea80000300a00 */
[----:B------:R-:W2:Y:S04]  /*84230*/  LDL.LU.64 R106, [R1+0x4438] ;  /* 0x00443800016a7983 */ /* 0x000ea80000300a00 */
        /* <DEDUP_REMOVED lines=12> */
[----:B------:R-:W4:Y:S04]  /*84300*/  LDL.LU.64 R48, [R1+0x4990] ;  /* 0x0049900001307983 */ /* 0x000f280000300a00 */
        /* <DEDUP_REMOVED lines=24> */
[----:B------:R-:W-:Y:S01]  /*84490*/  LDS R144, [R65+0x22000] ;  /* 0x0220000041907984 */ /* 0x000fe20000000800 */
[----:B------:R-:W-:Y:S02]  /*844a0*/  IMAD.MOV.U32 R99, RZ, RZ, R6 ;  /* 0x000000ffff637224 */ /* 0x000fe400078e0006 */
[----:B------:R-:W-:Y:S01]  /*844b0*/  IMAD.MOV.U32 R91, RZ, RZ, R7 ;  /* 0x000000ffff5b7224 */ /* 0x000fe200078e0007 */
[----:B------:R-:W4:Y:S04]  /*844c0*/  LDL.LU.64 R4, [R1+0x1ef0] ;  /* 0x001ef00001047983 */ /* 0x000f280000300a00 */
[----:B------:R-:W4:Y:S04]  /*844d0*/  LDL.LU.64 R6, [R1+0x1ef8] ;  /* 0x001ef80001067983 */ /* 0x000f280000300a00 */
[----:B------:R2:W-:Y:S04]  /*844e0*/  STL.64 [R1+0x9b90], R94 ;  /* 0x009b905e01007387 */ /* 0x0005e80000100a00 */
[----:B------:R3:W-:Y:S04]  /*844f0*/  STL.64 [R1+0x9b40], R90 ;  /* 0x009b405a01007387 */ /* 0x0007e80000100a00 */
[----:B------:R-:W-:Y:S04]  /*84500*/  STL.64 [R1+0x9b18], R98 ;  /* 0x009b186201007387 */ /* 0x000fe80000100a00 */
[----:B------:R-:W1:Y:S04]  /*84510*/  LDS R146, [R65+0x23000] ;  /* 0x0230000041927984 */ /* 0x000e680000000800 */
[----:B------:R-:W-:Y:S04]  /*84520*/  LDS R140, [R65+0x22080] ;  /* 0x02208000418c7984 */ /* 0x000fe80000000800 */
        /* <DEDUP_REMOVED lines=10> */
[----:B------:R-:W1:Y:S01]  /*845d0*/  LDS R122, [R65+0x23300] ;  /* 0x02330000417a7984 */ /* 0x000e620000000800 */
[-C--:B--2---:R-:W-:Y:S08]  /*845e0*/  HMMA.1688.F32.TF32 R92, R236, R40.reuse, R104 ;  /* 0x00000028ec5c723c */ /* 0x084ff00000081068 */
[-C--:B---3--:R-:W-:Y:S08]  /*845f0*/  HMMA.1688.F32.TF32 R88, R232, R40.reuse, R100 ;  /* 0x00000028e858723c */ /* 0x088ff00000081064 */
[-C--:B----4-:R-:W-:Y:S08]  /*84600*/  HMMA.1688.F32.TF32 R80, R228, R40.reuse, R80 ;  /* 0x00000028e450723c */ /* 0x090ff00000081050 */
        /* <DEDUP_REMOVED lines=23> */
[----:B------:R2:W-:Y:S01]  /*84780*/  STL.64 [R1+0x2a30], R56 ;  /* 0x002a303801007387 */ /* 0x0005e20000100a00 */
[----:B------:R-:W-:Y:S03]  /*84790*/  HMMA.1688.F32.TF32 R4, R180, R40, R4 ;  /* 0x00000028b404723c */ /* 0x000fe60000081004 */
[----:B------:R-:W-:Y:S04]  /*847a0*/  STL.64 [R1+0x2a38], R58 ;  /* 0x002a383a01007387 */ /* 0x000fe80000100a00 */
        /* <DEDUP_REMOVED lines=12> */
[----:B------:R1:W-:Y:S04]  /*84870*/  STL.64 [R1+0x1010], R8 ;  /* 0x0010100801007387 */ /* 0x0003e80000100a00 */
[----:B------:R1:W-:Y:S04]  /*84880*/  STL.64 [R1+0x1018], R10 ;  /* 0x0010180a01007387 */ /* 0x0003e80000100a00 */
[----:B------:R-:W4:Y:S04]  /*84890*/  LDL.LU R244, [R1+0x290] ;  /* 0x0002900001f47983 */ /* 0x000f280000300800 */
[----:B------:R-:W4:Y:S04]  /*848a0*/  LDL.LU R245, [R1+0x294] ;  /* 0x0002940001f57983 */ /* 0x000f280000300800 */
[----:B------:R-:W4:Y:S04]  /*848b0*/  LDL.LU R246, [R1+0x298] ;  /* 0x0002980001f67983 */ /* 0x000f280000300800 */
[----:B------:R-:W4:Y:S01]  /*848c0*/  LDL.LU R247, [R1+0x29c] ;  /* 0x00029c0001f77983 */ /* 0x000f220000300800 */
[----:B------:R-:W-:-:S03]  /*848d0*/  MOV R53, R4 ;  /* 0x0000000400357202 */ /* 0x000fc60000000f00 */
[----:B------:R-:W4:Y:S01]  /*848e0*/  LDL.LU R112, [R1+0x20b0] ;  /* 0x0020b00001707983 */ /* 0x000f220000300800 */
[----:B--2---:R-:W-:-:S03]  /*848f0*/  IMAD.MOV.U32 R56, RZ, RZ, R5 ;  /* 0x000000ffff387224 */ /* 0x004fc600078e0005 */
[----:B------:R-:W4:Y:S01]  /*84900*/  LDL.LU R113, [R1+0x20b4] ;  /* 0x0020b40001717983 */ /* 0x000f220000300800 */
[----:B------:R-:W-:-:S03]  /*84910*/  IMAD.MOV.U32 R57, RZ, RZ, R6 ;  /* 0x000000ffff397224 */ /* 0x000fc600078e0006 */
[----:B------:R-:W4:Y:S01]  /*84920*/  LDL.LU R114, [R1+0x20b8] ;  /* 0x0020b80001727983 */ /* 0x000f220000300800 */
[----:B---3--:R-:W-:-:S03]  /*84930*/  IMAD.MOV.U32 R48, RZ, RZ, R7 ;  /* 0x000000ffff307224 */ /* 0x008fc600078e0007 */
[----:B------:R-:W4:Y:S04]  /*84940*/  LDL.LU R115, [R1+0x20bc] ;  /* 0x0020bc0001737983 */ /* 0x000f280000300800 */
[----:B------:R-:W2:Y:S04]  /*84950*/  LDL.LU R4, [R1+0x20c0] ;  /* 0x0020c00001047983 */ /* 0x000ea80000300800 */
[----:B------:R-:W2:Y:S04]  /*84960*/  LDL.LU R5, [R1+0x20c4] ;  /* 0x0020c40001057983 */ /* 0x000ea80000300800 */
[----:B------:R-:W2:Y:S04]  /*84970*/  LDL.LU R6, [R1+0x20c8] ;  /* 0x0020c80001067983 */ /* 0x000ea80000300800 */
[----:B------:R-:W2:Y:S04]  /*84980*/  LDL.LU R7, [R1+0x20cc] ;  /* 0x0020cc0001077983 */ /* 0x000ea80000300800 */
[----:B------:R-:W3:Y:S04]  /*84990*/  LDL.LU R12, [R1+0x22e0] ;  /* 0x0022e000010c7983 */ /* 0x000ee80000300800 */
[----:B------:R-:W3:Y:S04]  /*849a0*/  LDL.LU R13, [R1+0x22e4] ;  /* 0x0022e400010d7983 */ /* 0x000ee80000300800 */
[----:B-1----:R-:W3:Y:S04]  /*849b0*/  LDL.LU R14, [R1+0x22e8] ;  /* 0x0022e800010e7983 */ /* 0x002ee80000300800 */
[----:B------:R-:W3:Y:S04]  /*849c0*/  LDL.LU R15, [R1+0x22ec] ;  /* 0x0022ec00010f7983 */ /* 0x000ee80000300800 */
        /* <DEDUP_REMOVED lines=38> */
[----:B------:R-:W-:-:S03]  /*84c30*/  IMAD.MOV.U32 R30, RZ, RZ, R38 ;  /* 0x000000ffff1e7224 */ /* 0x000fc600078e0026 */
[----:B------:R-:W2:Y:S01]  /*84c40*/  LDL.LU R10, [R1+0x2188] ;  /* 0x00218800010a7983 */ /* 0x000ea20000300800 */
[----:B------:R-:W-:-:S03]  /*84c50*/  IMAD.MOV.U32 R31, RZ, RZ, R39 ;  /* 0x000000ffff1f7224 */ /* 0x000fc600078e0027 */
[----:B------:R-:W2:Y:S04]  /*84c60*/  LDL.LU R11, [R1+0x218c] ;  /* 0x00218c00010b7983 */ /* 0x000ea80000300800 */
[----:B------:R-:W2:Y:S04]  /*84c70*/  LDL.LU R28, [R1+0x220] ;  /* 0x00022000011c7983 */ /* 0x000ea80000300800 */
[----:B------:R-:W2:Y:S04]  /*84c80*/  LDL.LU R29, [R1+0x224] ;  /* 0x00022400011d7983 */ /* 0x000ea80000300800 */
[----:B------:R-:W2:Y:S04]  /*84c90*/  LDL.LU R38, [R1+0x9bfc] ;  /* 0x009bfc0001267983 */ /* 0x000ea80000300800 */
[----:B------:R-:W2:Y:S04]  /*84ca0*/  LDL.LU R39, [R1+0x9bf8] ;  /* 0x009bf80001277983 */ /* 0x000ea80000300800 */
[----:B------:R-:W3:Y:S04]  /*84cb0*/  LDL.LU R32, [R1+0x1d0] ;  /* 0x0001d00001207983 */ /* 0x000ee80000300800 */
[----:B------:R-:W3:Y:S04]  /*84cc0*/  LDL.LU R33, [R1+0x1d4] ;  /* 0x0001d40001217983 */ /* 0x000ee80000300800 */
[----:B------:R-:W-:Y:S04]  /*84cd0*/  STL [R1+0x8ec4], R48 ;  /* 0x008ec43001007387 */ /* 0x000fe80000100800 */
[----:B------:R-:W-:Y:S04]  /*84ce0*/  STL [R1+0x8ec0], R57 ;  /* 0x008ec03901007387 */ /* 0x000fe80000100800 */
[----:B------:R1:W-:Y:S04]  /*84cf0*/  STL [R1+0x8ebc], R56 ;  /* 0x008ebc3801007387 */ /* 0x0003e80000100800 */
[----:B------:R-:W-:Y:S01]  /*84d00*/  STL [R1+0x8eb8], R53 ;  /* 0x008eb83501007387 */ /* 0x000fe20000100800 */
[----:B------:R-:W-:-:S02]  /*84d10*/  IMAD.MOV.U32 R54, RZ, RZ, R116 ;  /* 0x000000ffff367224 */ /* 0x000fc400078e0074 */
[----:B------:R-:W-:Y:S01]  /*84d20*/  IMAD.MOV.U32 R66, RZ, RZ, R118 ;  /* 0x000000ffff427224 */ /* 0x000fe200078e0076 */
[----:B------:R-:W-:Y:S04]  /*84d30*/  LDS R116, [R65+0x22380] ;  /* 0x0223800041747984 */ /* 0x000fe80000000800 */
[----:B------:R-:W1:Y:S01]  /*84d40*/  LDS R118, [R65+0x23380] ;  /* 0x0233800041767984 */ /* 0x000e620000000800 */
[----:B------:R-:W-:Y:S02]  /*84d50*/  IMAD.MOV.U32 R34, RZ, RZ, R37 ;  /* 0x000000ffff227224 */ /* 0x000fe400078e0025 */
[----:B------:R-:W-:Y:S01]  /*84d60*/  IMAD.MOV.U32 R35, RZ, RZ, R36 ;  /* 0x000000ffff237224 */ /* 0x000fe200078e0024 */
[-C--:B--2---:R-:W-:Y:S08]  /*84d70*/  HMMA.1688.F32.TF32 R88, R176, R38.reuse, R44 ;  /* 0x00000026b058723c */ /* 0x084ff0000008102c */
[-C--:B-1----:R-:W-:Y:S08]  /*84d80*/  HMMA.1688.F32.TF32 R56, R144, R38.reuse, R60 ;  /* 0x000000269038723c */ /* 0x082ff0000008103c */
[----:B------:R-:W-:Y:S08]  /*84d90*/  HMMA.1688.F32.TF32 R48, R172, R38, R68 ;  /* 0x00000026ac30723c */ /* 0x000ff00000081044 */
[----:B------:R-:W-:-:S02]  /*84da0*/  IMAD.MOV.U32 R40, RZ, RZ, R91 ;  /* 0x000000ffff287224 */ /* 0x000fc400078e005b */
[----:B------:R-:W-:Y:S01]  /*84db0*/  IMAD.MOV.U32 R41, RZ, RZ, R90 ;  /* 0x000000ffff297224 */ /* 0x000fe200078e005a */
[----:B------:R-:W-:Y:S01]  /*84dc0*/  MOV R45, R88 ;  /* 0x00000058002d7202 */ /* 0x000fe20000000f00 */
[----:B------:R-:W-:Y:S01]  /*84dd0*/  IMAD.MOV.U32 R44, RZ, RZ, R89 ;  /* 0x000000ffff2c7224 */ /* 0x000fe200078e0059 */
[----:B------:R-:W-:Y:S04]  /*84de0*/  STL [R1+0x8ed4], R40 ;  /* 0x008ed42801007387 */ /* 0x000fe80000100800 */
[----:B------:R-:W-:Y:S04]  /*84df0*/  STL [R1+0x8ed0], R41 ;  /* 0x008ed02901007387 */ /* 0x000fe80000100800 */
[----:B------:R-:W-:Y:S04]  /*84e00*/  STL [R1+0x8ecc], R44 ;  /* 0x008ecc2c01007387 */ /* 0x000fe80000100800 */
[----:B------:R1:W-:Y:S02]  /*84e10*/  STL [R1+0x8ec8], R45 ;  /* 0x008ec82d01007387 */ /* 0x0003e40000100800 */
[-C--:B-1----:R-:W-:Y:S02]  /*84e20*/  HMMA.1688.F32.TF32 R44, R140, R38.reuse, R72 ;  /* 0x000000268c2c723c */ /* 0x082fe40000081048 */
[----:B------:R-:W-:Y:S04]  /*84e30*/  STL.64 [R1+0x3fa0], R56 ;  /* 0x003fa03801007387 */ /* 0x000fe80000100a00 */
[----:B------:R1:W-:Y:S04]  /*84e40*/  STL.64 [R1+0x3fa8], R58 ;  /* 0x003fa83a01007387 */ /* 0x0003e80000100a00 */
[----:B------:R-:W-:Y:S04]  /*84e50*/  STL.64 [R1+0x3f40], R48 ;  /* 0x003f403001007387 */ /* 0x000fe80000100a00 */
[----:B------:R2:W-:Y:S01]  /*84e60*/  STL.64 [R1+0x3f48], R50 ;  /* 0x003f483201007387 */ /* 0x0005e20000100a00 */
[-C--:B-1----:R-:W-:Y:S08]  /*84e70*/  HMMA.1688.F32.TF32 R56, R168, R38.reuse, R80 ;  /* 0x00000026a838723c */ /* 0x082ff00000081050 */
[----:B------:R-:W-:Y:S01]  /*84e80*/  STL.64 [R1+0x3f70], R44 ;  /* 0x003f702c01007387 */ /* 0x000fe20000100a00 */
[-C--:B--2---:R-:W-:Y:S03]  /*84e90*/  HMMA.1688.F32.TF32 R48, R136, R38.reuse, R248 ;  /* 0x000000268830723c */ /* 0x084fe600000810f8 */
[----:B------:R1:W-:Y:S05]  /*84ea0*/  STL.64 [R1+0x3f78], R46 ;  /* 0x003f782e01007387 */ /* 0x0003ea0000100a00 */
[-C--:B-1----:R-:W-:Y:S06]  /*84eb0*/  HMMA.1688.F32.TF32 R44, R164, R38.reuse, R100 ;  /* 0x00000026a42c723c */ /* 0x082fec0000081064 */
[----:B------:R-:W-:Y:S04]  /*84ec0*/  STL.64 [R1+0x3f20], R56 ;  /* 0x003f203801007387 */ /* 0x000fe80000100a00 */
[----:B------:R1:W-:Y:S05]  /*84ed0*/  STL.64 [R1+0x3f28], R58 ;  /* 0x003f283a01007387 */ /* 0x0003ea0000100a00 */
[----:B------:R-:W-:Y:S04]  /*84ee0*/  STL.64 [R1+0x3f30], R48 ;  /* 0x003f303001007387 */ /* 0x000fe80000100a00 */
[----:B------:R2:W-:Y:S01]  /*84ef0*/  STL.64 [R1+0x3f38], R50 ;  /* 0x003f383201007387 */ /* 0x0005e20000100a00 */
[-C--:B-1----:R-:W-:Y:S03]  /*84f00*/  HMMA.1688.F32.TF32 R56, R132, R38.reuse, R104 ;  /* 0x000000268438723c */ /* 0x082fe60000081068 */
[----:B------:R-:W-:Y:S05]  /*84f10*/  STL.64 [R1+0x3ef0], R44 ;  /* 0x003ef02c01007387 */ /* 0x000fea0000100a00 */
[-C--:B--2---:R-:W-:Y:S01]  /*84f20*/  HMMA.1688.F32.TF32 R48, R160, R38.reuse, R16 ;  /* 0x00000026a030723c */ /* 0x084fe20000081010 */
[----:B------:R3:W-:Y:S07]  /*84f30*/  STL.64 [R1+0x3ef8], R46 ;  /* 0x003ef82e01007387 */ /* 0x0007ee0000100a00 */
[-C--:B------:R-:W-:Y:S08]  /*84f40*/  HMMA.1688.F32.TF32 R16, R156, R38.reuse, R8 ;  /* 0x000000269c10723c */ /* 0x080ff00000081008 */
[-C--:B---3--:R-:W-:Y:S08]  /*84f50*/  HMMA.1688.F32.TF32 R44, R128, R38.reuse, R12 ;  /* 0x00000026802c723c */ /* 0x088ff0000008100c */
[-C--:B------:R-:W-:Y:S08]  /*84f60*/  HMMA.1688.F32.TF32 R12, R124, R38.reuse, R4 ;  /* 0x000000267c0c723c */ /* 0x080ff00000081004 */
[-C--:B----4-:R-:W-:Y:S08]  /*84f70*/  HMMA.1688.F32.TF32 R8, R152, R38.reuse, R112 ;  /* 0x000000269808723c */ /* 0x090ff00000081070 */
        /* <DEDUP_REMOVED lines=18> */
[----:B------:R-:W3:Y:S01]  /*850a0*/  LDL.LU.64 R62, [R1+0x46f8] ;  /* 0x0046f800013e7983 */ /* 0x000ee20000300a00 */
[-C--:B-1----:R-:W-:Y:S11]  /*850b0*/  HMMA.1688.F32.TF32 R4, R148, R38.reuse, R28 ;  /* 0x000000269404723c */ /* 0x082ff6000008101c */
[----:B------:R-:W-:Y:S11]  /*850c0*/  @!UPT UIADD3 URZ, URZ, URZ, URZ ;  /* 0x0000003f3f3ff290 */ /* 0x000ff6000fffe03f */
[----:B------:R-:W-:Y:S01]  /*850d0*/  @!UPT UIADD3 URZ, URZ, URZ, URZ ;  /* 0x0000003f3f3ff290 */ /* 0x000fe2000fffe03f */
[----:B------:R-:W-:Y:S04]  /*850e0*/  STL.64 [R1+0x3e50], R4 ;  /* 0x003e500401007387 */ /* 0x000fe80000100a00 */
[----:B------:R1:W-:Y:S04]  /*850f0*/  STL.64 [R1+0x3e58], R6 ;  /* 0x003e580601007387 */ /* 0x0003e80000100a00 */
[----:B------:R-:W4:Y:S04]  /*85100*/  LDL.LU.64 R56, [R1+0x4e20] ;  /* 0x004e200001387983 */ /* 0x000f280000300a00 */
[----:B------:R-:W4:Y:S01]  /*85110*/  LDL.LU.64 R58, [R1+0x4e28] ;  /* 0x004e2800013a7983 */ /* 0x000f220000300a00 */
[----:B-1----:R-:W-:Y:S03]  /*85120*/  HMMA.1688.F32.TF32 R4, R116, R38, R32 ;  /* 0x000000267404723c */ /* 0x002fe60000081020 */
[----:B------:R-:W2:Y:S11]  /*85130*/  LDSM.16.M88.4 R36, [R3+0xd400] ;  /* 0x00d400000324783b */ /* 0x000eb60000000200 */
        /* <DEDUP_REMOVED lines=18> */
[----:B------:R-:W4:Y:S01]  /*85260*/  LDL.LU.64 R6, [R1+0x32d8] ;  /* 0x0032d80001067983 */ /* 0x000f220000300a00 */
[-C--:B--2---:R-:W-:Y:S08]  /*85270*/  HMMA.1688.F32.TF32 R80, R240, R36.reuse, R68 ;  /* 0x00000024f050723c */ /* 0x084ff00000081044 */
[-C--:B---3--:R-:W-:Y:S11]  /*85280*/  HMMA.1688.F32.TF32 R60, R236, R36.reuse, R60 ;  /* 0x00000024ec3c723c */ /* 0x088ff6000008103c */
[----:B------:R-:W-:Y:S05]  /*85290*/  @!UPT UIADD3 URZ, URZ, URZ, URZ ;  /* 0x0000003f3f3ff290 */ /* 0x000fea000fffe03f */
[----:B------:R-:W-:Y:S02]  /*852a0*/  IMAD.MOV.U32 R75, RZ, RZ, R80 ;  /* 0x000000ffff4b7224 */ /* 0x000fe400078e0050 */
[----:B------:R-:W-:Y:S02]  /*852b0*/  IMAD.MOV.U32 R74, RZ, RZ, R81 ;  /* 0x000000ffff4a7224 */ /* 0x000fe400078e0051 */
[----:B------:R-:W-:Y:S02]  /*852c0*/  IMAD.MOV.U32 R71, RZ, RZ, R82 ;  /* 0x000000ffff477224 */ /* 0x000fe400078e0052 */
[----:B------:R-:W-:Y:S01]  /*852d0*/  IMAD.MOV.U32 R70, RZ, RZ, R83 ;  /* 0x000000ffff467224 */ /* 0x000fe200078e0053 */
[----:B------:R-:W-:Y:S04]  /*852e0*/  STL.64 [R1+0x9a98], R74 ;  /* 0x009a984a01007387 */ /* 0x000fe80000100a00 */
[----:B------:R-:W-:Y:S01]  /*852f0*/  STL.64 [R1+0x99c0], R70 ;  /* 0x0099c04601007387 */ /* 0x000fe20000100a00 */
[-C--:B----4-:R-:W-:Y:S03]  /*85300*/  HMMA.1688.F32.TF32 R56, R232, R36.reuse, R56 ;  /* 0x00000024e838723c */ /* 0x090fe60000081038 */
[----:B------:R-:W-:Y:S04]  /*85310*/  STL.64 [R1+0x1320], R60 ;  /* 0x0013203c01007387 */ /* 0x000fe80000100a00 */
[----:B------:R-:W-:Y:S01]  /*85320*/  STL.64 [R1+0x1328], R62 ;  /* 0x0013283e01007387 */ /* 0x000fe20000100a00 */
[-C--:B------:R-:W-:Y:S08]  /*85330*/  HMMA.1688.F32.TF32 R48, R228, R36.reuse, R48 ;  /* 0x00000024e430723c */ /* 0x080ff00000081030 */
        /* <DEDUP_REMOVED lines=21> */
[----:B------:R-:W2:Y:S04]  /*85490*/  LDL.LU R112, [R1+0x1f0] ;  /* 0x0001f00001707983 */ /* 0x000ea80000300800 */
[----:B------:R1:W-:Y:S04]  /*854a0*/  STL.64 [R1+0x2db0], R8 ;  /* 0x002db00801007387 */ /* 0x0003e80000100a00 */
[----:B------:R3:W-:Y:S04]  /*854b0*/  STL.64 [R1+0x2db8], R10 ;  /* 0x002db80a01007387 */ /* 0x0007e80000100a00 */
[----:B------:R4:W-:Y:S04]  /*854c0*/  STL.64 [R1+0x570], R4 ;  /* 0x0005700401007387 */ /* 0x0009e80000100a00 */
[----:B------:R1:W-:Y:S04]  /*854d0*/  STL.64 [R1+0x578], R6 ;  /* 0x0005780601007387 */ /* 0x0003e80000100a00 */
[----:B------:R-:W2:Y:S04]  /*854e0*/  LDL.LU R113, [R1+0x1f4] ;  /* 0x0001f40001717983 */ /* 0x000ea80000300800 */
[----:B------:R-:W2:Y:S04]  /*854f0*/  LDL.LU R114, [R1+0x1f8] ;  /* 0x0001f80001727983 */ /* 0x000ea80000300800 */
[----:B------:R-:W2:Y:S04]  /*85500*/  LDL.LU R115, [R1+0x1fc] ;  /* 0x0001fc0001737983 */ /* 0x000ea80000300800 */
[----:B-1----:R-:W2:Y:S04]  /*85510*/  LDL.LU R8, [R1+0x280] ;  /* 0x0002800001087983 */ /* 0x002ea80000300800 */
[----:B------:R-:W2:Y:S04]  /*85520*/  LDL.LU R9, [R1+0x284] ;  /* 0x0002840001097983 */ /* 0x000ea80000300800 */
[----:B---3--:R-:W2:Y:S04]  /*85530*/  LDL.LU R10, [R1+0x288] ;  /* 0x00028800010a7983 */ /* 0x008ea80000300800 */
[----:B------:R-:W2:Y:S04]  /*85540*/  LDL.LU R11, [R1+0x28c] ;  /* 0x00028c00010b7983 */ /* 0x000ea80000300800 */
[----:B------:R-:W3:Y:S04]  /*85550*/  LDL.LU R12, [R1+0x2f0] ;  /* 0x0002f000010c7983 */ /* 0x000ee80000300800 */
[----:B------:R-:W3:Y:S04]  /*85560*/  LDL.LU R13, [R1+0x2f4] ;  /* 0x0002f400010d7983 */ /* 0x000ee80000300800 */
[----:B------:R-:W3:Y:S04]  /*85570*/  LDL.LU R14, [R1+0x2f8] ;  /* 0x0002f800010e7983 */ /* 0x000ee80000300800 */
        /* <DEDUP_REMOVED lines=29> */
[----:B------:R-:W2:Y:S04]  /*85750*/  LDL.LU.64 R28, [R1+0x2a40] ;  /* 0x002a4000011c7983 */ /* 0x000ea80000300a00 */
[----:B------:R-:W2:Y:S04]  /*85760*/  LDL.LU.64 R30, [R1+0x2a48] ;  /* 0x002a4800011e7983 */ /* 0x000ea80000300a00 */
[----:B----4-:R-:W4:Y:S04]  /*85770*/  LDL.LU R4, [R1+0x2840] ;  /* 0x0028400001047983 */ /* 0x010f280000300800 */
[----:B------:R-:W4:Y:S04]  /*85780*/  LDL.LU R5, [R1+0x2844] ;  /* 0x0028440001057983 */ /* 0x000f280000300800 */
[----:B------:R-:W4:Y:S04]  /*85790*/  LDL.LU R6, [R1+0x2848] ;  /* 0x0028480001067983 */ /* 0x000f280000300800 */
[----:B------:R-:W4:Y:S04]  /*857a0*/  LDL.LU R7, [R1+0x284c] ;  /* 0x00284c0001077983 */ /* 0x000f280000300800 */
        /* <DEDUP_REMOVED lines=28> */
[-C--:B--2---:R-:W-:Y:S11]  /*85970*/  HMMA.1688.F32.TF32 R28, R196, R36.reuse, R28 ;  /* 0x00000024c41c723c */ /* 0x084ff6000008101c */
[----:B------:R-:W-:Y:S11]  /*85980*/  @!UPT UIADD3 URZ, URZ, URZ, URZ ;  /* 0x0000003f3f3ff290 */ /* 0x000ff6000fffe03f */
[----:B------:R-:W-:Y:S01]  /*85990*/  @!UPT UIADD3 URZ, URZ, URZ, URZ ;  /* 0x0000003f3f3ff290 */ /* 0x000fe2000fffe03f */
[----:B------:R-:W-:Y:S04]  /*859a0*/  STL.64 [R1+0x2ff0], R28 ;  /* 0x002ff01c01007387 */ /* 0x000fe80000100a00 */
[----:B------:R1:W-:Y:S04]  /*859b0*/  STL.64 [R1+0x2ff8], R30 ;  /* 0x002ff81e01007387 */ /* 0x0003e80000100a00 */
[----:B-1----:R-:W2:Y:S04]  /*859c0*/  LDL.LU.64 R30, [R1+0x9bf0] ;  /* 0x009bf000011e7983 */ /* 0x002ea80000300a00 */
[----:B------:R-:W2:Y:S01]  /*859d0*/  LDL.LU.64 R28, [R1+0x9be8] ;  /* 0x009be800011c7983 */ /* 0x000ea20000300a00 */
[-C--:B---3--:R-:W-:Y:S11]  /*859e0*/  HMMA.1688.F32.TF32 R32, R192, R36.reuse, R32 ;  /* 0x00000024c020723c */ /* 0x088ff60000081020 */
[----:B------:R-:W-:Y:S11]  /*859f0*/  @!UPT UIADD3 URZ, URZ, URZ, URZ ;  /* 0x0000003f3f3ff290 */ /* 0x000ff6000fffe03f */
[----:B------:R-:W-:Y:S01]  /*85a00*/  @!UPT UIADD3 URZ, URZ, URZ, URZ ;  /* 0x0000003f3f3ff290 */ /* 0x000fe2000fffe03f */
[----:B------:R-:W-:Y:S04]  /*85a10*/  STL.64 [R1+0x560], R32 ;  /* 0x0005602001007387 */ /* 0x000fe80000100a00 */
[----:B------:R1:W-:Y:S04]  /*85a20*/  STL.64 [R1+0x568], R34 ;  /* 0x0005682201007387 */ /* 0x0003e80000100a00 */
[----:B-1----:R-:W3:Y:S01]  /*85a30*/  LDL.LU.64 R34, [R1+0x9be0] ;  /* 0x009be00001227983 */ /* 0x002ee20000300a00 */
[-C--:B----4-:R-:W-:Y:S08]  /*85a40*/  HMMA.1688.F32.TF32 R68, R188, R36.reuse, R68 ;  /* 0x00000024bc44723c */ /* 0x090ff00000081044 */
[-C--:B------:R-:W-:Y:S11]  /*85a50*/  HMMA.1688.F32.TF32 R60, R184, R36.reuse, R60 ;  /* 0x00000024b83c723c */ /* 0x080ff6000008103c */
[----:B------:R-:W-:Y:S04]  /*85a60*/  @!UPT UIADD3 URZ, URZ, URZ, URZ ;  /* 0x0000003f3f3ff290 */ /* 0x000fe8000fffe03f */
[----:B------:R-:W-:Y:S04]  /*85a70*/  STL.64 [R1+0x34f0], R68 ;  /* 0x0034f04401007387 */ /* 0x000fe80000100a00 */
[----:B------:R1:W-:Y:S02]  /*85a80*/  STL.64 [R1+0x34f8], R70 ;  /* 0x0034f84601007387 */ /* 0x0003e40000100a00 */
[----:B-1----:R-:W-:Y:S02]  /*85a90*/  HMMA.1688.F32.TF32 R68, R180, R36, R48 ;  /* 0x00000024b444723c */ /* 0x002fe40000081030 */
[----:B------:R1:W-:Y:S04]  /*85aa0*/  STL.64 [R1+0x1000], R60 ;  /* 0x0010003c01007387 */ /* 0x0003e80000100a00 */
[----:B------:R-:W-:Y:S11]  /*85ab0*/  STL.64 [R1+0x1008], R62 ;  /* 0x0010083e01007387 */ /* 0x000ff60000100a00 */
[----:B------:R-:W-:Y:S07]  /*85ac0*/  @!UPT UIADD3 URZ, URZ, URZ, URZ ;  /* 0x0000003f3f3ff290 */ /* 0x000fee000fffe03f */
[----:B------:R-:W-:Y:S02]  /*85ad0*/  IMAD.MOV.U32 R52, RZ, RZ, R71 ;  /* 0x000000ffff347224 */ /* 0x000fe400078e0047 */
[----:B------:R-:W-:Y:S01]  /*85ae0*/  IMAD.MOV.U32 R49, RZ, RZ, R70 ;  /* 0x000000ffff317224 */ /* 0x000fe200078e0046 */
[----:B------:R-:W-:Y:S01]  /*85af0*/  MOV R64, R68 ;  /* 0x0000004400407202 */ /* 0x000fe20000000f00 */
[----:B-1----:R-:W-:Y:S01]  /*85b00*/  IMAD.MOV.U32 R61, RZ, RZ, R69 ;  /* 0x000000ffff3d7224 */ /* 0x002fe200078e0045 */
[----:B------:R-:W-:Y:S04]  /*85b10*/  STL [R1+0x8ee4], R52 ;  /* 0x008ee43401007387 */ /* 0x000fe80000100800 */
[----:B------:R3:W-:Y:S04]  /*85b20*/  STL [R1+0x8ee0], R49 ;  /* 0x008ee03101007387 */ /* 0x0007e80000100800 */
[----:B------:R1:W-:Y:S04]  /*85b30*/  STL [R1+0x8edc], R61 ;  /* 0x008edc3d01007387 */ /* 0x0003e80000100800 */
[----:B------:R-:W-:Y:S01]  /*85b40*/  STL [R1+0x8ed8], R64 ;  /* 0x008ed84001007387 */ /* 0x000fe20000100800 */
[-C--:B---3--:R-:W-:Y:S03]  /*85b50*/  HMMA.1688.F32.TF32 R48, R176, R34.reuse, R4 ;  /* 0x00000022b030723c */ /* 0x088fe60000081004 */
[----:B------:R-:W3:Y:S04]  /*85b60*/  LDL.LU.64 R4, [R1+0x4fb0] ;  /* 0x004fb00001047983 */ /* 0x000ee80000300a00 */
[----:B------:R-:W3:Y:S01]  /*85b70*/  LDL.LU.64 R6, [R1+0x4fb8] ;  /* 0x004fb80001067983 */ /* 0x000ee20000300a00 */
[-C--:B-1----:R-:W-:Y:S11]  /*85b80*/  HMMA.1688.F32.TF32 R60, R144, R34.reuse, R72 ;  /* 0x00000022903c723c */ /* 0x082ff60000081048 */
[----:B------:R-:W-:Y:S04]  /*85b90*/  @!UPT UIADD3 URZ, URZ, URZ, URZ ;  /* 0x0000003f3f3ff290 */ /* 0x000fe8000fffe03f */
[----:B------:R-:W-:Y:S04]  /*85ba0*/  STL.64 [R1+0x3d60], R48 ;  /* 0x003d603001007387 */ /* 0x000fe80000100a00 */
[----:B------:R1:W-:Y:S02]  /*85bb0*/  STL.64 [R1+0x3d68], R50 ;  /* 0x003d683201007387 */ /* 0x0003e40000100a00 */
[-C--:B-1----:R-:W-:Y:S08]  /*85bc0*/  HMMA.1688.F32.TF32 R48, R172, R34.reuse, R44 ;  /* 0x00000022ac30723c */ /* 0x082ff0000008102c */
[-C--:B------:R-:W-:Y:S01]  /*85bd0*/  HMMA.1688.F32.TF32 R44, R140, R34.reuse, R56 ;  /* 0x000000228c2c723c */ /* 0x080fe20000081038 */
[----:B------:R-:W-:Y:S04]  /*85be0*/  STL.64 [R1+0x3d50], R60 ;  /* 0x003d503c01007387 */ /* 0x000fe80000100a00 */
[----:B------:R-:W-:Y:S03]  /*85bf0*/  STL.64 [R1+0x3d58], R62 ;  /* 0x003d583e01007387 */ /* 0x000fe60000100a00 */
[-C--:B------:R-:W-:Y:S07]  /*85c00*/  HMMA.1688.F32.TF32 R56, R168, R34.reuse, R96 ;  /* 0x00000022a838723c */ /* 0x080fee0000081060 */
[----:B------:R-:W-:Y:S04]  /*85c10*/  STL.64 [R1+0x3d40], R48 ;  /* 0x003d403001007387 */ /* 0x000fe80000100a00 */
[----:B------:R1:W-:Y:S04]  /*85c20*/  STL.64 [R1+0x3d48], R50 ;  /* 0x003d483201007387 */ /* 0x0003e80000100a00 */
[----:B------:R-:W-:Y:S04]  /*85c30*/  STL.64 [R1+0x3d30], R44 ;  /* 0x003d302c01007387 */ /* 0x000fe80000100a00 */
[----:B------:R4:W-:Y:S01]  /*85c40*/  STL.64 [R1+0x3d38], R46 ;  /* 0x003d382e01007387 */ /* 0x0009e20000100a00 */
[-C--:B-1----:R-:W-:Y:S08]  /*85c50*/  HMMA.1688.F32.TF32 R48, R136, R34.reuse, R88 ;  /* 0x000000228830723c */ /* 0x082ff00000081058 */
[-C--:B----4-:R-:W-:Y:S01]  /*85c60*/  HMMA.1688.F32.TF32 R44, R164, R34.reuse, R92 ;  /* 0x00000022a42c723c */ /* 0x090fe2000008105c */
[----:B------:R-:W-:Y:S04]  /*85c70*/  STL.64 [R1+0x3d10], R56 ;  /* 0x003d103801007387 */ /* 0x000fe80000100a00 */
[----:B------:R1:W-:Y:S10]  /*85c80*/  STL.64 [R1+0x3d18], R58 ;  /* 0x003d183a01007387 */ /* 0x0003f40000100a00 */
[----:B------:R-:W-:Y:S01]  /*85c90*/  STL.64 [R1+0x3d00], R48 ;  /* 0x003d003001007387 */ /* 0x000fe20000100a00 */
[-C--:B-1----:R-:W-:Y:S03]  /*85ca0*/  HMMA.1688.F32.TF32 R56, R132, R34.reuse, R80 ;  /* 0x000000228438723c */ /* 0x082fe60000081050 */
[----:B------:R1:W-:Y:S04]  /*85cb0*/  STL.64 [R1+0x3d08], R50 ;  /* 0x003d083201007387 */ /* 0x0003e80000100a00 */
[----:B------:R-:W-:Y:S04]  /*85cc0*/  STL.64 [R1+0x3cf0], R44 ;  /* 0x003cf02c01007387 */ /* 0x000fe80000100a00 */
[----:B------:R4:W-:Y:S01]  /*85cd0*/  STL.64 [R1+0x3cf8], R46 ;  /* 0x003cf82e01007387 */ /* 0x0009e20000100a00 */
[-C--:B-1----:R-:W-:Y:S08]  /*85ce0*/  HMMA.1688.F32.TF32 R48, R160, R34.reuse, R248 ;  /* 0x00000022a030723c */ /* 0x082ff000000810f8 */
[-C--:B----4-:R-:W-:Y:S03]  /*85cf0*/  HMMA.1688.F32.TF32 R44, R128, R34.reuse, R100 ;  /* 0x00000022802c723c */ /* 0x090fe60000081064 */
[----:B------:R-:W-:Y:S04]  /*85d00*/  STL.64 [R1+0x3d20], R56 ;  /* 0x003d203801007387 */ /* 0x000fe80000100a00 */
[----:B------:R1:W-:Y:S08]  /*85d10*/  STL.64 [R1+0x3d28], R58 ;  /* 0x003d283a01007387 */ /* 0x0003f00000100a00 */
[----:B------:R-:W-:Y:S01]  /*85d20*/  STL.64 [R1+0x3ce0], R48 ;  /* 0x003ce03001007387 */ /* 0x000fe20000100a00 */
[-C--:B-1----:R-:W-:Y:S03]  /*85d30*/  HMMA.1688.F32.TF32 R56, R156, R34.reuse, R104 ;  /* 0x000000229c38723c */ /* 0x082fe60000081068 */
[----:B------:R1:W-:Y:S04]  /*85d40*/  STL.64 [R1+0x3ce8], R50 ;  /* 0x003ce83201007387 */ /* 0x0003e80000100a00 */
[----:B------:R-:W-:Y:S04]  /*85d50*/  STL.64 [R1+0x3cc0], R44 ;  /* 0x003cc02c01007387 */ /* 0x000fe80000100a00 */
[----:B------:R4:W-:Y:S01]  /*85d60*/  STL.64 [R1+0x3cc8], R46 ;  /* 0x003cc82e01007387 */ /* 0x0009e20000100a00 */
[-C--:B-1----:R-:W-:Y:S08]  /*85d70*/  HMMA.1688.F32.TF32 R48, R124, R34.reuse, R16 ;  /* 0x000000227c30723c */ /* 0x082ff00000081010 */
[-C--:B----4-:R-:W-:Y:S08]  /*85d80*/  HMMA.1688.F32.TF32 R44, R152, R34.reuse, R12 ;  /* 0x00000022982c723c */ /* 0x090ff0000008100c */
        /* <DEDUP_REMOVED lines=15> */
[----:B------:R-:W3:Y:S04]  /*85e80*/  LDSM.16.M88.4 R32, [R3+0xd800] ;  /* 0x00d800000320783b */ /* 0x000ee80000000200 */
        /* <DEDUP_REMOVED lines=16> */
[----:B---3--:R-:W-:Y:S03]  /*85f90*/  HMMA.1688.F32.TF32 R4, R240, R32, R4 ;  /* 0x00000020f004723c */ /* 0x008fe60000081004 */
[----:B------:R-:W3:Y:S04]  /*85fa0*/  LDL.LU.64 R48, [R1+0x35e0] ;  /* 0x0035e00001307983 */ /* 0x000ee80000300a00 */
        /* <DEDUP_REMOVED lines=9> */
[----:B------:R-:W3:Y:S01]  /*86040*/  LDL.LU.64 R8, [R1+0x29b0] ;  /* 0x0029b00001087983 */ /* 0x000ee20000300a00 */
[----:B------:R-:W-:-:S03]  /*86050*/  IMAD.MOV.U32 R59, RZ, RZ, R6 ;  /* 0x000000ffff3b7224 */ /* 0x000fc600078e0006 */
[----:B------:R-:W3:Y:S01]  /*86060*/  LDL.LU.64 R10, [R1+0x29b8] ;  /* 0x0029b800010a7983 */ /* 0x000ee20000300a00 */
[----:B------:R-:W-:-:S03]  /*86070*/  IMAD.MOV.U32 R58, RZ, RZ, R7 ;  /* 0x000000ffff3a7224 */ /* 0x000fc600078e0007 */
[----:B------:R-:W3:Y:S04]  /*86080*/  LDL.LU.64 R4, [R1+0x2dd0] ;  /* 0x002dd00001047983 */ /* 0x000ee80000300a00 */
[----:B------:R-:W3:Y:S04]  /*86090*/  LDL.LU.64 R6, [R1+0x2dd8] ;  /* 0x002dd80001067983 */ /* 0x000ee80000300a00 */
[----:B------:R1:W-:Y:S01]  /*860a0*/  STL.64 [R1+0x9b98], R62 ;  /* 0x009b983e01007387 */ /* 0x0003e20000100a00 */
[----:B--2---:R-:W-:Y:S01]  /*860b0*/  MOV R244, R31 ;  /* 0x0000001f00f47202 */ /* 0x004fe20000000f00 */
[----:B------:R-:W-:Y:S01]  /*860c0*/  IMAD.MOV.U32 R245, RZ, RZ, R30 ;  /* 0x000000fffff57224 */ /* 0x000fe200078e001e */
[-C--:B----4-:R-:W-:Y:S08]  /*860d0*/  HMMA.1688.F32.TF32 R104, R236, R32.reuse, R104 ;  /* 0x00000020ec68723c */ /* 0x090ff00000081068 */
[-C--:B-1----:R-:W-:Y:S08]  /*860e0*/  HMMA.1688.F32.TF32 R60, R232, R32.reuse, R100 ;  /* 0x00000020e83c723c */ /* 0x082ff00000081064 */
[-C--:B------:R-:W-:Y:S07]  /*860f0*/  HMMA.1688.F32.TF32 R96, R228, R32.reuse, R96 ;  /* 0x00000020e460723c */ /* 0x080fee0000081060 */
        /* <DEDUP_REMOVED lines=13> */
[-C--:B---3--:R-:W-:Y:S03]  /*861d0*/  HMMA.1688.F32.TF32 R48, R204, R32.reuse, R48 ;  /* 0x00000020cc30723c */ /* 0x088fe60000081030 */
[----:B------:R1:W-:Y:S05]  /*861e0*/  STL.64 [R1+0x1898], R62 ;  /* 0x0018983e01007387 */ /* 0x0003ea0000100a00 */
[-C--:B------:R-:W-:Y:S08]  /*861f0*/  HMMA.1688.F32.TF32 R44, R200, R32.reuse, R44 ;  /* 0x00000020c82c723c */ /* 0x080ff0000008102c */
[-C--:B-1----:R-:W-:Y:S08]  /*86200*/  HMMA.1688.F32.TF32 R60, R208, R32.reuse, R68 ;  /* 0x00000020d03c723c */ /* 0x082ff00000081044 */
[-C--:B------:R-:W-:Y:S08]  /*86210*/  HMMA.1688.F32.TF32 R16, R196, R32.reuse, R16 ;  /* 0x00000020c410723c */ /* 0x080ff00000081010 */
[-C--:B------:R-:W-:Y:S08]  /*86220*/  HMMA.1688.F32.TF32 R12, R192, R32.reuse, R12 ;  /* 0x00000020c00c723c */ /* 0x080ff0000008100c */
        /* <DEDUP_REMOVED lines=18> */
[----:B------:R-:W3:Y:S04]  /*86350*/  LDL.LU R31, [R1+0x9bdc] ;  /* 0x009bdc00011f7983 */ /* 0x000ee80000300800 */
[----:B------:R4:W-:Y:S04]  /*86360*/  STL.64 [R1+0xff0], R4 ;  /* 0x000ff00401007387 */ /* 0x0009e80000100a00 */
[----:B------:R3:W-:Y:S04]  /*86370*/  STL.64 [R1+0xff8], R6 ;  /* 0x000ff80601007387 */ /* 0x0007e80000100a00 */
        /* <DEDUP_REMOVED lines=13> */
[----:B-1----:R-:W3:Y:S04]  /*86450*/  LDL.LU R8, [R1+0x21b0] ;  /* 0x0021b00001087983 */ /* 0x002ee80000300800 */
[----:B------:R-:W3:Y:S04]  /*86460*/  LDL.LU R9, [R1+0x21b4] ;  /* 0x0021b40001097983 */ /* 0x000ee80000300800 */
[----:B--2---:R-:W2:Y:S04]  /*86470*/  LDL.LU R10, [R1+0x21b8] ;  /* 0x0021b800010a7983 */ /* 0x004ea80000300800 */
        /* <DEDUP_REMOVED lines=43> */
[----:B----4-:R-:W4:Y:S04]  /*86730*/  LDL.LU R4, [R1+0x270] ;  /* 0x0002700001047983 */ /* 0x010f280000300800 */
[----:B------:R-:W4:Y:S01]  /*86740*/  LDL.LU R5, [R1+0x274] ;  /* 0x0002740001057983 */ /* 0x000f220000300800 */
[----:B---3--:R-:W-:-:S02]  /*86750*/  IMAD.MOV.U32 R7, RZ, RZ, R31 ;  /* 0x000000ffff077224 */ /* 0x008fc400078e001f */
[----:B------:R-:W-:Y:S02]  /*86760*/  IMAD.MOV.U32 R6, RZ, RZ, R30 ;  /* 0x000000ffff067224 */ /* 0x000fe400078e001e */
[----:B------:R-:W3:Y:S04]  /*86770*/  LDL.LU R30, [R1+0x9bd4] ;  /* 0x009bd400011e7983 */ /* 0x000ee80000300800 */
[----:B------:R-:W3:Y:S01]  /*86780*/  LDL.LU R31, [R1+0x9bd0] ;  /* 0x009bd000011f7983 */ /* 0x000ee20000300800 */
[----:B--2---:R-:W-:Y:S11]  /*86790*/  HMMA.1688.F32.TF32 R48, R180, R32, R48 ;  /* 0x00000020b430723c */ /* 0x004ff60000081030 */
[----:B------:R-:W-:Y:S11]  /*867a0*/  @!UPT UIADD3 URZ, URZ, URZ, URZ ;  /* 0x0000003f3f3ff290 */ /* 0x000ff6000fffe03f */
[----:B------:R-:W-:Y:S02]  /*867b0*/  @!UPT UIADD3 URZ, URZ, URZ, URZ ;  /* 0x0000003f3f3ff290 */ /* 0x000fe4000fffe03f */
[----:B------:R-:W-:Y:S01]  /*867c0*/  IMAD.MOV.U32 R32, RZ, RZ, R51 ;  /* 0x000000ffff207224 */ /* 0x000fe200078e0033 */
[----:B------:R-:W-:-:S04]  /*867d0*/  MOV R33, R50 ;  /* 0x0000003200217202 */ /* 0x000fc80000000f00 */
[----:B------:R-:W-:Y:S04]  /*867e0*/  STL [R1+0x8ef4], R32 ;  /* 0x008ef42001007387 */ /* 0x000fe80000100800 */
[----:B------:R-:W-:Y:S04]  /*867f0*/  STL [R1+0x8ef0], R33 ;  /* 0x008ef02101007387 */ /* 0x000fe80000100800 */
[----:B------:R3:W-:Y:S01]  /*86800*/  STL.64 [R1+0x9ba0], R34 ;  /* 0x009ba02201007387 */ /* 0x0007e20000100a00 */
[----:B------:R-:W-:Y:S02]  /*86810*/  IMAD.MOV.U32 R36, RZ, RZ, R49 ;  /* 0x000000ffff247224 */ /* 0x000fe400078e0031 */
[----:B------:R-:W-:-:S03]  /*86820*/  IMAD.MOV.U32 R37, RZ, RZ, R48 ;  /* 0x000000ffff257224 */ /* 0x000fc600078e0030 */
[----:B------:R-:W-:Y:S04]  /*86830*/  STL [R1+0x8eec], R36 ;  /* 0x008eec2401007387 */ /* 0x000fe80000100800 */
[----:B------:R-:W-:Y:S04]  /*86840*/  STL [R1+0x8ee8], R37 ;  /* 0x008ee82501007387 */ /* 0x000fe80000100800 */
[----:B------:R1:W-:Y:S01]  /*86850*/  STL.64 [R1+0x9ba8], R38 ;  /* 0x009ba82601007387 */ /* 0x0003e20000100a00 */
[-C--:B---3--:R-:W-:Y:S08]  /*86860*/  HMMA.1688.F32.TF32 R32, R176, R30.reuse, R68 ;  /* 0x0000001eb020723c */ /* 0x088ff00000081044 */
[-C--:B------:R-:W-:Y:S08]  /*86870*/  HMMA.1688.F32.TF32 R48, R144, R30.reuse, R72 ;  /* 0x0000001e9030723c */ /* 0x080ff00000081048 */
[-C--:B-1----:R-:W-:Y:S07]  /*86880*/  HMMA.1688.F32.TF32 R36, R172, R30.reuse, R44 ;  /* 0x0000001eac24723c */ /* 0x082fee000008102c */
[----:B------:R-:W-:Y:S04]  /*86890*/  STL.64 [R1+0x3ba0], R32 ;  /* 0x003ba02001007387 */ /* 0x000fe80000100a00 */
[----:B------:R1:W-:Y:S02]  /*868a0*/  STL.64 [R1+0x3ba8], R34 ;  /* 0x003ba82201007387 */ /* 0x0003e40000100a00 */
[-C--:B-1----:R-:W-:Y:S02]  /*868b0*/  HMMA.1688.F32.TF32 R32, R140, R30.reuse, R96 ;  /* 0x0000001e8c20723c */ /* 0x082fe40000081060 */
[----:B------:R-:W-:Y:S04]  /*868c0*/  STL.64 [R1+0x3b90], R48 ;  /* 0x003b903001007387 */ /* 0x000fe80000100a00 */
[----:B------:R-:W-:Y:S02]  /*868d0*/  STL.64 [R1+0x3b98], R50 ;  /* 0x003b983201007387 */ /* 0x000fe40000100a00 */
[-C--:B------:R-:W-:Y:S02]  /*868e0*/  HMMA.1688.F32.TF32 R44, R168, R30.reuse, R88 ;  /* 0x0000001ea82c723c */ /* 0x080fe40000081058 */
[----:B------:R-:W-:Y:S04]  /*868f0*/  STL.64 [R1+0x3b80], R36 ;  /* 0x003b802401007387 */ /* 0x000fe80000100a00 */
[----:B------:R1:W-:Y:S09]  /*86900*/  STL.64 [R1+0x3b88], R38 ;  /* 0x003b882601007387 */ /* 0x0003f20000100a00 */
[----:B------:R-:W-:Y:S01]  /*86910*/  STL.64 [R1+0x3b70], R32 ;  /* 0x003b702001007387 */ /* 0x000fe20000100a00 */
[-C--:B-1----:R-:W-:Y:S03]  /*86920*/  HMMA.1688.F32.TF32 R36, R136, R30.reuse, R92 ;  /* 0x0000001e8824723c */ /* 0x082fe6000008105c */
[----:B------:R1:W-:Y:S05]  /*86930*/  STL.64 [R1+0x3b78], R34 ;  /* 0x003b782201007387 */ /* 0x0003ea0000100a00 */
[-C--:B-1----:R-:W-:Y:S01]  /*86940*/  HMMA.1688.F32.TF32 R32, R164, R30.reuse, R16 ;  /* 0x0000001ea420723c */ /* 0x082fe20000081010 */
[----:B------:R-:W-:Y:S04]  /*86950*/  STL.64 [R1+0x3b60], R44 ;  /* 0x003b602c01007387 */ /* 0x000fe80000100a00 */
[----:B------:R-:W-:Y:S04]  /*86960*/  STL.64 [R1+0x3b68], R46 ;  /* 0x003b682e01007387 */ /* 0x000fe80000100a00 */
[----:B------:R-:W2:Y:S06]  /*86970*/  LDL.LU.64 R16, [R1+0x4ff0] ;  /* 0x004ff00001107983 */ /* 0x000eac0000300a00 */
[----:B------:R-:W-:Y:S04]  /*86980*/  STL.64 [R1+0x3b50], R36 ;  /* 0x003b502401007387 */ /* 0x000fe80000100a00 */
[----:B------:R-:W-:Y:S04]  /*86990*/  STL.64 [R1+0x3b58], R38 ;  /* 0x003b582601007387 */ /* 0x000fe80000100a00 */
[----:B------:R-:W2:Y:S04]  /*869a0*/  LDL.LU.64 R18, [R1+0x4ff8] ;  /* 0x004ff80001127983 */ /* 0x000ea80000300a00 */
[----:B------:R-:W-:Y:S04]  /*869b0*/  STL.64 [R1+0x3b40], R32 ;  /* 0x003b402001007387 */ /* 0x000fe80000100a00 */
[----:B------:R1:W-:Y:S02]  /*869c0*/  STL.64 [R1+0x3b48], R34 ;  /* 0x003b482201007387 */ /* 0x0003e40000100a00 */
[-C--:B-1----:R-:W-:Y:S02]  /*869d0*/  HMMA.1688.F32.TF32 R32, R132, R30.reuse, R12 ;  /* 0x0000001e8420723c */ /* 0x082fe4000008100c */
[----:B------:R-:W3:Y:S06]  /*869e0*/  LDL.LU.64 R12, [R1+0x4ac0] ;  /* 0x004ac000010c7983 */ /* 0x000eec0000300a00 */
[-C--:B------:R-:W-:Y:S08]  /*869f0*/  HMMA.1688.F32.TF32 R8, R160, R30.reuse, R8 ;  /* 0x0000001ea008723c */ /* 0x080ff00000081008 */
[-C--:B------:R-:W-:Y:S07]  /*86a00*/  HMMA.1688.F32.TF32 R36, R128, R30.reuse, R80 ;  /* 0x0000001e8024723c */ /* 0x080fee0000081050 */
[----:B------:R-:W-:Y:S01]  /*86a10*/  STL.64 [R1+0x3b30], R32 ;  /* 0x003b302001007387 */ /* 0x000fe20000100a00 */
[-C--:B------:R-:W-:Y:S03]  /*86a20*/  HMMA.1688.F32.TF32 R44, R156, R30.reuse, R248 ;  /* 0x0000001e9c2c723c */ /* 0x080fe600000810f8 */
[----:B------:R1:W-:Y:S04]  /*86a30*/  STL.64 [R1+0x3b38], R34 ;  /* 0x003b382201007387 */ /* 0x0003e80000100a00 */
[----:B------:R-:W3:Y:S01]  /*86a40*/  LDL.LU.64 R14, [R1+0x4ac8] ;  /* 0x004ac800010e7983 */ /* 0x000ee20000300a00 */
[-C--:B-1----:R-:W-:Y:S03]  /*86a50*/  HMMA.1688.F32.TF32 R32, R124, R30.reuse, R100 ;  /* 0x0000001e7c20723c */ /* 0x082fe60000081064 */
[----:B------:R1:W-:Y:S04]  /*86a60*/  STL.64 [R1+0x3b10], R8 ;  /* 0x003b100801007387 */ /* 0x0003e80000100a00 */
[----:B------:R4:W-:Y:S04]  /*86a70*/  STL.64 [R1+0x3b18], R10 ;  /* 0x003b180a01007387 */ /* 0x0009e80000100a00 */
[----:B-1----:R-:W3:Y:S04]  /*86a80*/  LDL.LU.64 R8, [R1+0x4f30] ;  /* 0x004f300001087983 */ /* 0x002ee80000300a00 */
[----:B----4-:R-:W4:Y:S04]  /*86a90*/  LDL.LU.64 R10, [R1+0x4f38] ;  /* 0x004f3800010a7983 */ /* 0x010f280000300a00 */
[----:B------:R-:W-:Y:S01]  /*86aa0*/  STL.64 [R1+0x3b00], R36 ;  /* 0x003b002401007387 */ /* 0x000fe20000100a00 */
[-C--:B------:R-:W-:Y:S03]  /*86ab0*/  HMMA.1688.F32.TF32 R4, R120, R30.reuse, R4 ;  /* 0x0000001e7804723c */ /* 0x080fe60000081004 */
[----:B------:R1:W-:Y:S04]  /*86ac0*/  STL.64 [R1+0x3b08], R38 ;  /* 0x003b082601007387 */ /* 0x0003e80000100a00 */
[----:B------:R-:W-:Y:S04]  /*86ad0*/  STL.64 [R1+0x3af0], R44 ;  /* 0x003af02c01007387 */ /* 0x000fe80000100a00 */
[----:B------:R-:W-:Y:S01]  /*86ae0*/  STL.64 [R1+0x3af8], R46 ;  /* 0x003af82e01007387 */ /* 0x000fe20000100a00 */
[-C--:B-1----:R-:W-:Y:S03]  /*86af0*/  HMMA.1688.F32.TF32 R36, R152, R30.reuse, R104 ;  /* 0x0000001e9824723c */ /* 0x082fe60000081068 */
[----:B------:R-:W-:Y:S04]  /*86b00*/  STL.64 [R1+0x3ae0], R32 ;  /* 0x003ae02001007387 */ /* 0x000fe80000100a00 */
[----:B------:R1:W-:Y:S02]  /*86b10*/  STL.64 [R1+0x3ae8], R34 ;  /* 0x003ae82201007387 */ /* 0x0003e40000100a00 */
[----:B-1----:R-:W-:Y:S11]  /*86b20*/  HMMA.1688.F32.TF32 R32, R148, R30, R112 ;  /* 0x0000001e9420723c */ /* 0x002ff60000081070 */
[----:B------:R-:W-:Y:S03]  /*86b30*/  @!UPT UIADD3 URZ, URZ, URZ, URZ ;  /* 0x0000003f3f3ff290 */ /* 0x000fe6000fffe03f */
[----:B------:R-:W-:Y:S04]  /*86b40*/  STL.64 [R1+0x3ac0], R36 ;  /* 0x003ac02401007387 */ /* 0x000fe80000100a00 */
[----:B------:R-:W-:Y:S04]  /*86b50*/  STL.64 [R1+0x3ac8], R38 ;  /* 0x003ac82601007387 */ /* 0x000fe80000100a00 */
[----:B------:R1:W-:Y:S04]  /*86b60*/  STL.64 [R1+0x3aa0], R4 ;  /* 0x003aa00401007387 */ /* 0x0003e80000100a00 */
[----:B------:R1:W-:Y:S04]  /*86b70*/  STL.64 [R1+0x3aa8], R6 ;  /* 0x003aa80601007387 */ /* 0x0003e80000100a00 */
[----:B-1----:R-:W4:Y:S04]  /*86b80*/  LDL.LU.64 R4, [R1+0x4910] ;  /* 0x0049100001047983 */ /* 0x002f280000300a00 */
[----:B------:R-:W-:Y:S04]  /*86b90*/  STL.64 [R1+0x3a80], R32 ;  /* 0x003a802001007387 */ /* 0x000fe80000100a00 */
[----:B------:R-:W-:Y:S04]  /*86ba0*/  STL.64 [R1+0x3a88], R34 ;  /* 0x003a882201007387 */ /* 0x000fe80000100a00 */
[----:B------:R-:W4:Y:S01]  /*86bb0*/  LDL.LU.64 R6, [R1+0x4918] ;  /* 0x0049180001067983 */ /* 0x000f220000300a00 */
[----:B------:R-:W-:-:S02]  /*86bc0*/  IMAD.MOV.U32 R246, RZ, RZ, R29 ;  /* 0x000000fffff67224 */ /* 0x000fc400078e001d */
[----:B------:R-:W-:-:S07]  /*86bd0*/  IMAD.MOV.U32 R247, RZ, RZ, R28 ;  /* 0x000000fffff77224 */ /* 0x000fce00078e001c */
[----:B------:R-:W-:Y:S11]  /*86be0*/  HMMA.1688.F32.TF32 R28, R116, R30, R244 ;  /* 0x0000001e741c723c */ /* 0x000ff600000810f4 */
[----:B------:R-:W-:Y:S11]  /*86bf0*/  @!UPT UIADD3 URZ, URZ, URZ, URZ ;  /* 0x0000003f3f3ff290 */ /* 0x000ff6000fffe03f */
[----:B------:R-:W-:Y:S01]  /*86c00*/  @!UPT UIADD3 URZ, URZ, URZ, URZ ;  /* 0x0000003f3f3ff290 */ /* 0x000fe2000fffe03f */
[----:B------:R-:W-:Y:S04]  /*86c10*/  STL.64 [R1+0x3a60], R28 ;  /* 0x003a601c01007387 */ /* 0x000fe80000100a00 */
[----:B------:R-:W-:Y:S04]  /*86c20*/  STL.64 [R1+0x3a68], R30 ;  /* 0x003a681e01007387 */ /* 0x000fe80000100a00 */
[----:B------:R-:W2:Y:S04]  /*86c30*/  LDSM.16.M88.4 R28, [R3+0xdc00] ;  /* 0x00dc0000031c783b */ /* 0x000ea80000000200 */
[----:B------:R-:W4:Y:S01]  /*86c40*/  LDL.LU.64 R88, [R1+0x4e90] ;  /* 0x004e900001587983 */ /* 0x000f220000300a00 */
[-C--:B--2---:R-:W-:Y:S08]  /*86c50*/  HMMA.1688.F32.TF32 R16, R240, R28.reuse, R16 ;  /* 0x0000001cf010723c */ /* 0x084ff00000081010 */
[-C--:B---3--:R-:W-:Y:S08]  /*86c60*/  HMMA.1688.F32.TF32 R12, R236, R28.reuse, R12 ;  /* 0x0000001cec0c723c */ /* 0x088ff0000008100c */
[-C--:B----4-:R-:W-:Y:S11]  /*86c70*/  HMMA.1688.F32.TF32 R8, R232, R28.reuse, R8 ;  /* 0x0000001ce808723c */ /* 0x090ff60000081008 */
[----:B------:R-:W-:Y:S04]  /*86c80*/  @!UPT UIADD3 URZ, URZ, URZ, URZ ;  /* 0x0000003f3f3ff290 */ /* 0x000fe8000fffe03f */
[----:B------:R1:W-:Y:S04]  /*86c90*/  STL.64 [R1+0x1300], R12 ;  /* 0x0013000c01007387 */ /* 0x0003e80000100a00 */
[----:B------:R2:W-:Y:S04]  /*86ca0*/  STL.64 [R1+0x1308], R14 ;  /* 0x0013080e01007387 */ /* 0x0005e80000100a00 */
        /* <DEDUP_REMOVED lines=13> */
[----:B------:R-:W-:Y:S01]  /*86d80*/  HMMA.1688.F32.TF32 R4, R228, R28, R4 ;  /* 0x0000001ce404723c */ /* 0x000fe20000081004 */
[----:B------:R-:W-:-:S02]  /*86d90*/  IMAD.MOV.U32 R46, RZ, RZ, R16 ;  /* 0x000000ffff2e7224 */ /* 0x000fc400078e0010 */
[----:B------:R-:W-:Y:S02]  /*86da0*/  IMAD.MOV.U32 R47, RZ, RZ, R17 ;  /* 0x000000ffff2f7224 */ /* 0x000fe400078e0011 */
[----:B------:R-:W-:Y:S02]  /*86db0*/  IMAD.MOV.U32 R50, RZ, RZ, R18 ;  /* 0x000000ffff327224 */ /* 0x000fe400078e0012 */
[----:B------:R-:W-:Y:S11]  /*86dc0*/  IMAD.MOV.U32 R51, RZ, RZ, R19 ;  /* 0x000000ffff337224 */ /* 0x000ff600078e0013 */
[----:B------:R-:W-:Y:S05]  /*86dd0*/  @!UPT UIADD3 URZ, URZ, URZ, URZ ;  /* 0x0000003f3f3ff290 */ /* 0x000fea000fffe03f */
[----:B------:R1:W-:Y:S04]  /*86de0*/  STL.64 [R1+0x15c0], R4 ;  /* 0x0015c00401007387 */ /* 0x0003e80000100a00 */
[----:B------:R-:W3:Y:S04]  /*86df0*/  LDL.LU.64 R32, [R1+0x34a0] ;  /* 0x0034a00001207983 */ /* 0x000ee80000300a00 */
[----:B------:R-:W3:Y:S04]  /*86e00*/  LDL.LU.64 R34, [R1+0x34a8] ;  /* 0x0034a80001227983 */ /* 0x000ee80000300a00 */
[----:B------:R-:W3:Y:S04]  /*86e10*/  LDL.LU.64 R16, [R1+0x2cb0] ;  /* 0x002cb00001107983 */ /* 0x000ee80000300a00 */
[----:B------:R-:W3:Y:S04]  /*86e20*/  LDL.LU.64 R18, [R1+0x2cb8] ;  /* 0x002cb80001127983 */ /* 0x000ee80000300a00 */
[----:B-1----:R-:W3:Y:S04]  /*86e30*/  LDL.LU.64 R12, [R1+0x32c0] ;  /* 0x0032c000010c7983 */ /* 0x002ee80000300a00 */
[----:B--2---:R-:W2:Y:S01]  /*86e40*/  LDL.LU.64 R14, [R1+0x32c8] ;  /* 0x0032c800010e7983 */ /* 0x004ea20000300a00 */
[----:B------:R-:W-:-:S03]  /*86e50*/  IMAD.MOV.U32 R109, RZ, RZ, R6 ;  /* 0x000000ffff6d7224 */ /* 0x000fc600078e0006 */
[----:B----4-:R-:W4:Y:S01]  /*86e60*/  LDL.LU.64 R8, [R1+0x2ab0] ;  /* 0x002ab00001087983 */ /* 0x010f220000300a00 */
[----:B------:R-:W-:-:S03]  /*86e70*/  IMAD.MOV.U32 R108, RZ, RZ, R7 ;  /* 0x000000ffff6c7224 */ /* 0x000fc600078e0007 */
[----:B------:R-:W4:Y:S04]  /*86e80*/  LDL.LU.64 R10, [R1+0x2ab8] ;  /* 0x002ab800010a7983 */ /* 0x000f280000300a00 */
[----:B------:R-:W4:Y:S04]  /*86e90*/  LDL.LU.64 R4, [R1+0x2ed0] ;  /* 0x002ed00001047983 */ /* 0x000f280000300a00 */
[----:B------:R-:W4:Y:S04]  /*86ea0*/  LDL.LU.64 R6, [R1+0x2ed8] ;  /* 0x002ed80001067983 */ /* 0x000f280000300a00 */
[----:B------:R-:W-:Y:S04]  /*86eb0*/  STL [R1+0x9384], R108 ;  /* 0x0093846c01007387 */ /* 0x000fe80000100800 */
[----:B------:R-:W-:Y:S01]  /*86ec0*/  STL [R1+0x9380], R109 ;  /* 0x0093806d01007387 */ /* 0x000fe20000100800 */
[----:B------:R-:W-:-:S02]  /*86ed0*/  IMAD.MOV.U32 R244, RZ, RZ, R27 ;  /* 0x000000fffff47224 */ /* 0x000fc400078e001b */
[----:B------:R-:W-:Y:S01]  /*86ee0*/  IMAD.MOV.U32 R245, RZ, RZ, R26 ;  /* 0x000000fffff57224 */ /* 0x000fe200078e001a */
[-C--:B---3--:R-:W-:Y:S08]  /*86ef0*/  HMMA.1688.F32.TF32 R88, R224, R28.reuse, R88 ;  /* 0x0000001ce058723c */ /* 0x088ff00000081058 */
        /* <DEDUP_REMOVED lines=13> */
[-C--:B--2---:R-:W-:Y:S08]  /*86fd0*/  HMMA.1688.F32.TF32 R12, R192, R28.reuse, R12 ;  /* 0x0000001cc00c723c */ /* 0x084ff0000008100c */
[-C--:B----4-:R-:W-:Y:S01]  /*86fe0*/  HMMA.1688.F32.TF32 R8, R188, R28.reuse, R8 ;  /* 0x0000001cbc08723c */ /* 0x090fe20000081008 */
[----:B------:R-:W-:Y:S07]  /*86ff0*/  STL.64 [R1+0x1a70], R68 ;  /* 0x001a704401007387 */ /* 0x000fee0000100a00 */
[----:B------:R-:W-:Y:S01]  /*87000*/  HMMA.1688.F32.TF32 R4, R184, R28, R4 ;  /* 0x0000001cb804723c */ /* 0x000fe20000081004 */
[----:B------:R-:W-:Y:S01]  /*87010*/  STL.64 [R1+0x1a78], R70 ;  /* 0x001a784601007387 */ /* 0x000fe20000100a00 */
[----:B------:R-:W-:-:S03]  /*87020*/  MOV R0, R39 ;  /* 0x0000002700007202 */ /* 0x000fc60000000f00 */
[----:B------:R-:W-:Y:S04]  /*87030*/  STL.64 [R1+0x2840], R36 ;  /* 0x0028402401007387 */ /* 0x000fe80000100a00 */
[----:B------:R-:W-:Y:S04]  /*87040*/  STL.64 [R1+0x4a0], R60 ;  /* 0x0004a03c01007387 */ /* 0x000fe80000100a00 */
[----:B------:R-:W-:Y:S04]  /*87050*/  STL.64 [R1+0x4a8], R62 ;  /* 0x0004a83e01007387 */ /* 0x000fe80000100a00 */
[----:B------:R-:W-:Y:S04]  /*87060*/  STL [R1+0x2848], R38 ;  /* 0x0028482601007387 */ /* 0x000fe80000100800 */
[----:B------:R-:W-:Y:S04]  /*87070*/  STL [R1+0x91c0], R0 ;  /* 0x0091c00001007387 */ /* 0x000fe80000100800 */
        /* <DEDUP_REMOVED lines=9> */
[----:B------:R1:W-:Y:S04]  /*87110*/  STL.64 [R1+0xfe0], R4 ;  /* 0x000fe00401007387 */ /* 0x0003e80000100a00 */
[----:B------:R1:W-:Y:S04]  /*87120*/  STL.64 [R1+0xfe8], R6 ;  /* 0x000fe80601007387 */ /* 0x0003e80000100a00 */
[----:B------:R-:W4:Y:S04]  /*87130*/  LDL.LU R26, [R1+0x9bc8] ;  /* 0x009bc800011a7983 */ /* 0x000f280000300800 */
[----:B------:R-:W4:Y:S04]  /*87140*/  LDL.LU R112, [R1+0x1c0] ;  /* 0x0001c00001707983 */ /* 0x000f280000300800 */
[----:B------:R-:W4:Y:S04]  /*87150*/  LDL.LU R113, [R1+0x1c4] ;  /* 0x0001c40001717983 */ /* 0x000f280000300800 */
[----:B------:R-:W4:Y:S04]  /*87160*/  LDL.LU R114, [R1+0x1c8] ;  /* 0x0001c80001727983 */ /* 0x000f280000300800 */
[----:B------:R-:W4:Y:S04]  /*87170*/  LDL.LU R115, [R1+0x1cc] ;  /* 0x0001cc0001737983 */ /* 0x000f280000300800 */
[----:B-1----:R-:W4:Y:S04]  /*87180*/  LDL.LU R12, [R1+0x350] ;  /* 0x00035000010c7983 */ /* 0x002f280000300800 */
[----:B------:R-:W4:Y:S04]  /*87190*/  LDL.LU R13, [R1+0x354] ;  /* 0x00035400010d7983 */ /* 0x000f280000300800 */
        /* <DEDUP_REMOVED lines=49> */
[----:B------:R-:W3:Y:S04]  /*874b0*/  LDL.LU R9, [R1+0x2b4] ;  /* 0x0002b40001097983 */ /* 0x000ee80000300800 */
[----:B----4-:R-:W3:Y:S04]  /*874c0*/  LDL.LU R10, [R1+0x2b8] ;  /* 0x0002b800010a7983 */ /* 0x010ee80000300800 */
[----:B------:R-:W3:Y:S04]  /*874d0*/  LDL.LU R11, [R1+0x2bc] ;  /* 0x0002bc00010b7983 */ /* 0x000ee80000300800 */
[----:B------:R-:W4:Y:S04]  /*874e0*/  LDL.LU R4, [R1+0x210] ;  /* 0x0002100001047983 */ /* 0x000f280000300800 */
[----:B------:R-:W4:Y:S01]  /*874f0*/  LDL.LU R5, [R1+0x214] ;  /* 0x0002140001057983 */ /* 0x000f220000300800 */
[----:B------:R-:W-:-:S02]  /*87500*/  IMAD.MOV.U32 R7, RZ, RZ, R27 ;  /* 0x000000ffff077224 */ /* 0x000fc400078e001b */
[----:B------:R-:W-:Y:S02]  /*87510*/  IMAD.MOV.U32 R6, RZ, RZ, R26 ;  /* 0x000000ffff067224 */ /* 0x000fe400078e001a */
[----:B------:R-:W3:Y:S04]  /*87520*/  LDL.LU R26, [R1+0x9bc4] ;  /* 0x009bc400011a7983 */ /* 0x000ee80000300800 */
[----:B------:R-:W3:Y:S04]  /*87530*/  LDL.LU R27, [R1+0x9bc0] ;  /* 0x009bc000011b7983 */ /* 0x000ee80000300800 */
[----:B------:R3:W-:Y:S01]  /*87540*/  STL.64 [R1+0x9bb0], R30 ;  /* 0x009bb01e01007387 */ /* 0x0007e20000100a00 */
[----:B--2---:R-:W-:Y:S11]  /*87550*/  HMMA.1688.F32.TF32 R32, R180, R28, R32 ;  /* 0x0000001cb420723c */ /* 0x004ff60000081020 */
[----:B------:R-:W-:Y:S11]  /*87560*/  @!UPT UIADD3 URZ, URZ, URZ, URZ ;  /* 0x0000003f3f3ff290 */ /* 0x000ff6000fffe03f */
[----:B------:R-:W-:Y:S02]  /*87570*/  @!UPT UIADD3 URZ, URZ, URZ, URZ ;  /* 0x0000003f3f3ff290 */ /* 0x000fe4000fffe03f */
[----:B------:R-:W-:Y:S01]  /*87580*/  IMAD.MOV.U32 R65, RZ, RZ, R35 ;  /* 0x000000ffff417224 */ /* 0x000fe200078e0023 */
[----:B------:R-:W-:Y:S01]  /*87590*/  MOV R56, R33 ;  /* 0x0000002100387202 */ /* 0x000fe20000000f00 */
[----:B------:R-:W-:Y:S02]  /*875a0*/  IMAD.MOV.U32 R53, RZ, RZ, R34 ;  /* 0x000000ffff357224 */ /* 0x000fe400078e0022 */
[----:B------:R-:W-:Y:S01]  /*875b0*/  IMAD.MOV.U32 R57, RZ, RZ, R32 ;  /* 0x000000ffff397224 */ /* 0x000fe200078e0020 */
[----:B------:R-:W-:Y:S04]  /*875c0*/  STL [R1+0x8f04], R65 ;  /* 0x008f044101007387 */ /* 0x000fe80000100800 */
[----:B------:R-:W-:Y:S04]  /*875d0*/  STL [R1+0x8f00], R53 ;  /* 0x008f003501007387 */ /* 0x000fe80000100800 */
[----:B------:R-:W-:Y:S04]  /*875e0*/  STL [R1+0x8efc], R56 ;  /* 0x008efc3801007387 */ /* 0x000fe80000100800 */
[----:B------:R-:W-:Y:S04]  /*875f0*/  STL [R1+0x8ef8], R57 ;  /* 0x008ef83901007387 */ /* 0x000fe80000100800 */
[----:B------:R-:W-:Y:S01]  /*87600*/  STL.64 [R1+0x9b48], R58 ;  /* 0x009b483a01007387 */ /* 0x000fe20000100a00 */
[-C--:B---3--:R-:W-:Y:S08]  /*87610*/  HMMA.1688.F32.TF32 R28, R176, R26.reuse, R60 ;  /* 0x0000001ab01c723c */ /* 0x088ff0000008103c */
        /* <DEDUP_REMOVED lines=15> */
[----:B------:R-:W-:Y:S04]  /*87710*/  STL.64 [R1+0x3928], R38 ;  /* 0x0039282601007387 */ /* 0x000fe80000100a00 */
[----:B------:R-:W2:Y:S04]  /*87720*/  LDL.LU.64 R16, [R1+0x5080] ;  /* 0x0050800001107983 */ /* 0x000ea80000300a00 */
[----:B------:R-:W-:Y:S04]  /*87730*/  STL.64 [R1+0x3910], R32 ;  /* 0x0039102001007387 */ /* 0x000fe80000100a00 */
[----:B------:R1:W-:Y:S04]  /*87740*/  STL.64 [R1+0x3918], R34 ;  /* 0x0039182201007387 */ /* 0x0003e80000100a00 */
[----:B------:R-:W2:Y:S04]  /*87750*/  LDL.LU.64 R18, [R1+0x5088] ;  /* 0x0050880001127983 */ /* 0x000ea80000300a00 */
[----:B------:R-:W-:Y:S01]  /*87760*/  STL.64 [R1+0x3900], R28 ;  /* 0x0039001c01007387 */ /* 0x000fe20000100a00 */
[-C--:B-1----:R-:W-:Y:S03]  /*87770*/  HMMA.1688.F32.TF32 R32, R132, R26.reuse, R80 ;  /* 0x0000001a8420723c */ /* 0x082fe60000081050 */
[----:B------:R1:W-:Y:S05]  /*87780*/  STL.64 [R1+0x3908], R30 ;  /* 0x0039081e01007387 */ /* 0x0003ea0000100a00 */
[-C--:B-1----:R-:W-:Y:S08]  /*87790*/  HMMA.1688.F32.TF32 R28, R160, R26.reuse, R248 ;  /* 0x0000001aa01c723c */ /* 0x082ff000000810f8 */
[-C--:B------:R-:W-:Y:S07]  /*877a0*/  HMMA.1688.F32.TF32 R36, R128, R26.reuse, R100 ;  /* 0x0000001a8024723c */ /* 0x080fee0000081064 */
[----:B------:R-:W-:Y:S04]  /*877b0*/  STL.64 [R1+0x38f0], R32 ;  /* 0x0038f02001007387 */ /* 0x000fe80000100a00 */
[----:B------:R1:W-:Y:S04]  /*877c0*/  STL.64 [R1+0x38f8], R34 ;  /* 0x0038f82201007387 */ /* 0x0003e80000100a00 */
[----:B------:R-:W-:Y:S01]  /*877d0*/  STL.64 [R1+0x38e0], R28 ;  /* 0x0038e01c01007387 */ /* 0x000fe20000100a00 */
[-C--:B-1----:R-:W-:Y:S03]  /*877e0*/  HMMA.1688.F32.TF32 R32, R156, R26.reuse, R104 ;  /* 0x0000001a9c20723c */ /* 0x082fe60000081068 */
[----:B------:R1:W-:Y:S05]  /*877f0*/  STL.64 [R1+0x38e8], R30 ;  /* 0x0038e81e01007387 */ /* 0x0003ea0000100a00 */
[-C--:B-1----:R-:W-:Y:S01]  /*87800*/  HMMA.1688.F32.TF32 R28, R124, R26.reuse, R12 ;  /* 0x0000001a7c1c723c */ /* 0x082fe2000008100c */
[----:B------:R-:W-:Y:S04]  /*87810*/  STL.64 [R1+0x38c0], R36 ;  /* 0x0038c02401007387 */ /* 0x000fe80000100a00 */
[----:B------:R-:W-:Y:S04]  /*87820*/  STL.64 [R1+0x38c8], R38 ;  /* 0x0038c82601007387 */ /* 0x000fe80000100a00 */
[----:B------:R-:W3:Y:S06]  /*87830*/  LDL.LU.64 R12, [R1+0x4c50] ;  /* 0x004c5000010c7983 */ /* 0x000eec0000300a00 */
[----:B------:R-:W-:Y:S04]  /*87840*/  STL.64 [R1+0x38b0], R32 ;  /* 0x0038b02001007387 */ /* 0x000fe80000100a00 */
[----:B------:R-:W-:Y:S04]  /*87850*/  STL.64 [R1+0x38b8], R34 ;  /* 0x0038b82201007387 */ /* 0x000fe80000100a00 */
[----:B------:R-:W3:Y:S04]  /*87860*/  LDL.LU.64 R14, [R1+0x4c58] ;  /* 0x004c5800010e7983 */ /* 0x000ee80000300a00 */
[----:B------:R-:W-:Y:S04]  /*87870*/  STL.64 [R1+0x38a0], R28 ;  /* 0x0038a01c01007387 */ /* 0x000fe80000100a00 */
[----:B------:R1:W-:Y:S02]  /*87880*/  STL.64 [R1+0x38a8], R30 ;  /* 0x0038a81e01007387 */ /* 0x0003e40000100a00 */
[-C--:B-1----:R-:W-:Y:S02]  /*87890*/  HMMA.1688.F32.TF32 R28, R152, R26.reuse, R8 ;  /* 0x0000001a981c723c */ /* 0x082fe40000081008 */
[----:B------:R-:W3:Y:S04]  /*878a0*/  LDL.LU.64 R8, [R1+0x5010] ;  /* 0x0050100001087983 */ /* 0x000ee80000300a00 */
[----:B------:R-:W3:Y:S02]  /*878b0*/  LDL.LU.64 R10, [R1+0x5018] ;  /* 0x00501800010a7983 */ /* 0x000ee40000300a00 */
[-C--:B----4-:R-:W-:Y:S11]  /*878c0*/  HMMA.1688.F32.TF32 R4, R120, R26.reuse, R4 ;  /* 0x0000001a7804723c */ /* 0x090ff60000081004 */
[----:B------:R-:W-:Y:S04]  /*878d0*/  @!UPT UIADD3 URZ, URZ, URZ, URZ ;  /* 0x0000003f3f3ff290 */ /* 0x000fe8000fffe03f */
[----:B------:R-:W-:Y:S04]  /*878e0*/  STL.64 [R1+0x3890], R28 ;  /* 0x0038901c01007387 */ /* 0x000fe80000100a00 */
[----:B------:R1:W-:Y:S02]  /*878f0*/  STL.64 [R1+0x3898], R30 ;  /* 0x0038981e01007387 */ /* 0x0003e40000100a00 */
[----:B-1----:R-:W-:Y:S02]  /*87900*/  HMMA.1688.F32.TF32 R28, R148, R26, R112 ;  /* 0x0000001a941c723c */ /* 0x002fe40000081070 */
[----:B------:R1:W-:Y:S04]  /*87910*/  STL.64 [R1+0x3880], R4 ;  /* 0x0038800401007387 */ /* 0x0003e80000100a00 */
[----:B------:R4:W-:Y:S04]  /*87920*/  STL.64 [R1+0x3888], R6 ;  /* 0x0038880601007387 */ /* 0x0009e80000100a00 */
[----:B-1----:R-:W3:Y:S11]  /*87930*/  LDL.LU.64 R4, [R1+0x4ae0] ;  /* 0x004ae00001047983 */ /* 0x002ef60000300a00 */
[----:B------:R-:W-:Y:S02]  /*87940*/  @!UPT UIADD3 URZ, URZ, URZ, URZ ;  /* 0x0000003f3f3ff290 */ /* 0x000fe4000fffe03f */
[----:B------:R-:W-:Y:S04]  /*87950*/  STL.64 [R1+0x3870], R28 ;  /* 0x0038701c01007387 */ /* 0x000fe80000100a00 */
[----:B------:R-:W-:Y:S04]  /*87960*/  STL.64 [R1+0x3878], R30 ;  /* 0x0038781e01007387 */ /* 0x000fe80000100a00 */
[----:B----4-:R-:W4:Y:S01]  /*87970*/  LDL.LU.64 R6, [R1+0x4ae8] ;  /* 0x004ae80001067983 */ /* 0x010f220000300a00 */
[----:B------:R-:W-:Y:S02]  /*87980*/  IMAD.MOV.U32 R246, RZ, RZ, R25 ;  /* 0x000000fffff67224 */ /* 0x000fe400078e0019 */
[----:B------:R-:W-:-:S07]  /*87990*/  IMAD.MOV.U32 R247, RZ, RZ, R24 ;  /* 0x000000fffff77224 */ /* 0x000fce00078e0018 */
[----:B------:R-:W-:Y:S11]  /*879a0*/  HMMA.1688.F32.TF32 R24, R116, R26, R244 ;  /* 0x0000001a7418723c */ /* 0x000ff600000810f4 */
[----:B------:R-:W-:Y:S11]  /*879b0*/  @!UPT UIADD3 URZ, URZ, URZ, URZ ;  /* 0x0000003f3f3ff290 */ /* 0x000ff6000fffe03f */
[----:B------:R-:W-:Y:S01]  /*879c0*/  @!UPT UIADD3 URZ, URZ, URZ, URZ ;  /* 0x0000003f3f3ff290 */ /* 0x000fe2000fffe03f */
[----:B------:R-:W-:Y:S04]  /*879d0*/  STL.64 [R1+0x3860], R24 ;  /* 0x0038601801007387 */ /* 0x000fe80000100a00 */
[----:B------:R-:W-:Y:S04]  /*879e0*/  STL.64 [R1+0x3868], R26 ;  /* 0x0038681a01007387 */ /* 0x000fe80000100a00 */
[----:B------:R-:W2:Y:S02]  /*879f0*/  LDSM.16.M88.4 R24, [R3+0xe000] ;  /* 0x00e000000318783b */ /* 0x000ea40000000200 */
[----:B--2---:R-:W-:Y:S11]  /*87a00*/  HMMA.1688.F32.TF32 R16, R240, R24, R16 ;  /* 0x00000018f010723c */ /* 0x004ff60000081010 */
[----:B------:R-:W-:Y:S11]  /*87a10*/  @!UPT UIADD3 URZ, URZ, URZ, URZ ;  /* 0x0000003f3f3ff290 */ /* 0x000ff6000fffe03f */
[----:B------:R-:W-:Y:S02]  /*87a20*/  @!UPT UIADD3 URZ, URZ, URZ, URZ ;  /* 0x0000003f3f3ff290 */ /* 0x000fe4000fffe03f */
[----:B------:R-:W-:Y:S02]  /*87a30*/  IMAD.MOV.U32 R82, RZ, RZ, R17 ;  /* 0x000000ffff527224 */ /* 0x000fe400078e0011 */
[----:B------:R-:W-:Y:S02]  /*87a40*/  IMAD.MOV.U32 R83, RZ, RZ, R18 ;  /* 0x000000ffff537224 */ /* 0x000fe400078e0012 */
[----:B------:R-:W-:-:S03]  /*87a50*/  IMAD.MOV.U32 R79, RZ, RZ, R19 ;  /* 0x000000ffff4f7224 */ /* 0x000fc600078e0013 */
[----:B------:R-:W-:Y:S04]  /*87a60*/  STL.64 [R1+0x9b50], R82 ;  /* 0x009b505201007387 */ /* 0x000fe80000100a00 */
[----:B------:R-:W-:Y:S04]  /*87a70*/  STL.64 [R1+0x9aa0], R78 ;  /* 0x009aa04e01007387 */ /* 0x000fe80000100a00 */
[----:B------:R-:W2:Y:S04]  /*87a80*/  LDL.LU.64 R72, [R1+0x4f40] ;  /* 0x004f400001487983 */ /* 0x000ea80000300a00 */
[----:B------:R-:W2:Y:S01]  /*87a90*/  LDL.LU.64 R74, [R1+0x4f48] ;  /* 0x004f4800014a7983 */ /* 0x000ea20000300a00 */
[-C--:B---3--:R-:W-:Y:S08]  /*87aa0*/  HMMA.1688.F32.TF32 R12, R236, R24.reuse, R12 ;  /* 0x00000018ec0c723c */ /* 0x088ff0000008100c */
[-C--:B------:R-:W-:Y:S11]  /*87ab0*/  HMMA.1688.F32.TF32 R8, R232, R24.reuse, R8 ;  /* 0x00000018e808723c */ /* 0x080ff60000081008 */
[----:B------:R-:W-:Y:S04]  /*87ac0*/  @!UPT UIADD3 URZ, URZ, URZ, URZ ;  /* 0x0000003f3f3ff290 */ /* 0x000fe8000fffe03f */
        /* <DEDUP_REMOVED lines=14> */
[----:B----4-:R-:W-:Y:S03]  /*87bb0*/  HMMA.1688.F32.TF32 R4, R228, R24, R4 ;  /* 0x00000018e404723c */ /* 0x010fe60000081004 */
[----:B------:R-:W4:Y:S01]  /*87bc0*/  LDL.LU.64 R28, [R1+0x35a0] ;  /* 0x0035a000011c7983 */ /* 0x000f220000300a00 */
[----:B------:R-:W-:-:S03]  /*87bd0*/  IMAD.MOV.U32 R87, RZ, RZ, R16 ;  /* 0x000000ffff577224 */ /* 0x000fc600078e0010 */
[----:B------:R-:W4:Y:S04]  /*87be0*/  LDL.LU.64 R30, [R1+0x35a8] ;  /* 0x0035a800011e7983 */ /* 0x000f280000300a00 */
[----:B------:R-:W4:Y:S04]  /*87bf0*/  LDL.LU.64 R16, [R1+0x2e10] ;  /* 0x002e100001107983 */ /* 0x000f280000300a00 */
[----:B------:R-:W4:Y:S04]  /*87c00*/  LDL.LU.64 R18, [R1+0x2e18] ;  /* 0x002e180001127983 */ /* 0x000f280000300a00 */
[----:B-1----:R-:W4:Y:S04]  /*87c10*/  LDL.LU.64 R12, [R1+0x33c0] ;  /* 0x0033c000010c7983 */ /* 0x002f280000300a00 */
[----:B---3--:R-:W3:Y:S04]  /*87c20*/  LDL.LU.64 R14, [R1+0x33c8] ;  /* 0x0033c800010e7983 */ /* 0x008ee80000300a00 */
[----:B------:R1:W-:Y:S01]  /*87c30*/  STL.64 [R1+0x15a0], R4 ;  /* 0x0015a00401007387 */ /* 0x0003e20000100a00 */
[----:B------:R-:W-:Y:S01]  /*87c40*/  IMAD.MOV.U32 R108, RZ, RZ, R6 ;  /* 0x000000ffff6c7224 */ /* 0x000fe200078e0006 */
[----:B------:R-:W-:-:S02]  /*87c50*/  MOV R109, R7 ;  /* 0x00000007006d7202 */ /* 0x000fc40000000f00 */
[----:B------:R-:W3:Y:S04]  /*87c60*/  LDL.LU.64 R8, [R1+0x2bc0] ;  /* 0x002bc00001087983 */ /* 0x000ee80000300a00 */
[----:B------:R-:W3:Y:S04]  /*87c70*/  LDL.LU.64 R10, [R1+0x2bc8] ;  /* 0x002bc800010a7983 */ /* 0x000ee80000300a00 */
[----:B-1----:R-:W3:Y:S04]  /*87c80*/  LDL.LU.64 R4, [R1+0x3210] ;  /* 0x0032100001047983 */ /* 0x002ee80000300a00 */
[----:B------:R-:W3:Y:S04]  /*87c90*/  LDL.LU.64 R6, [R1+0x3218] ;  /* 0x0032180001067983 */ /* 0x000ee80000300a00 */
[----:B------:R-:W-:Y:S04]  /*87ca0*/  STL [R1+0x938c], R108 ;  /* 0x00938c6c01007387 */ /* 0x000fe80000100800 */
[----:B------:R-:W-:Y:S01]  /*87cb0*/  STL [R1+0x9388], R109 ;  /* 0x0093886d01007387 */ /* 0x000fe20000100800 */
[-C--:B--2---:R-:W-:Y:S11]  /*87cc0*/  HMMA.1688.F32.TF32 R72, R224, R24.reuse, R72 ;  /* 0x00000018e048723c */ /* 0x084ff60000081048 */
[----:B------:R-:W-:Y:S11]  /*87cd0*/  @!UPT UIADD3 URZ, URZ, URZ, URZ ;  /* 0x0000003f3f3ff290 */ /* 0x000ff6000fffe03f */
[----:B------:R-:W-:Y:S01]  /*87ce0*/  @!UPT UIADD3 URZ, URZ, URZ, URZ ;  /* 0x0000003f3f3ff290 */ /* 0x000fe2000fffe03f */
[----:B------:R-:W-:Y:S04]  /*87cf0*/  STL.64 [R1+0x450], R72 ;  /* 0x0004504801007387 */ /* 0x000fe80000100a00 */
[----:B------:R-:W-:Y:S01]  /*87d00*/  STL.64 [R1+0x458], R74 ;  /* 0x0004584a01007387 */ /* 0x000fe20000100a00 */
        /* <DEDUP_REMOVED lines=13> */
[----:B------:R-:W-:Y:S04]  /*87de0*/  STL.64 [R1+0x430], R36 ;  /* 0x0004302401007387 */ /* 0x000fe80000100a00 */
[----:B------:R-:W-:Y:S04]  /*87df0*/  STL.64 [R1+0x438], R38 ;  /* 0x0004382601007387 */ /* 0x000fe80000100a00 */
[----:B------:R4:W-:Y:S02]  /*87e00*/  STL [R1+0x1db8], R34 ;  /* 0x001db82201007387 */ /* 0x0009e40000100800 */
[-C--:B----4-:R-:W-:Y:S08]  /*87e10*/  HMMA.1688.F32.TF32 R32, R200, R24.reuse, R28 ;  /* 0x00000018c820723c */ /* 0x090ff0000008101c */
[-C--:B------:R-:W-:Y:S08]  /*87e20*/  HMMA.1688.F32.TF32 R28, R196, R24.reuse, R16 ;  /* 0x00000018c41c723c */ /* 0x080ff00000081010 */
[-C--:B---3--:R-:W-:Y:S08]  /*87e30*/  HMMA.1688.F32.TF32 R16, R192, R24.reuse, R12 ;  /* 0x00000018c010723c */ /* 0x088ff0000008100c */
[-C--:B------:R-:W-:Y:S08]  /*87e40*/  HMMA.1688.F32.TF32 R12, R188, R24.reuse, R8 ;  /* 0x00000018bc0c723c */ /* 0x080ff00000081008 */
[----:B------:R-:W-:Y:S01]  /*87e50*/  HMMA.1688.F32.TF32 R4, R184, R24, R4 ;  /* 0x00000018b804723c */ /* 0x000fe20000081004 */
[----:B------:R-:W-:Y:S04]  /*87e60*/  STL [R1+0x91c4], R0 ;  /* 0x0091c40001007387 */ /* 0x000fe80000100800 */
        /* <DEDUP_REMOVED lines=64> */
[----:B----4-:R-:W4:Y:S04]  /*88270*/  LDL.LU R4, [R1+0x240] ;  /* 0x0002400001047983 */ /* 0x010f280000300800 */
[----:B------:R-:W4:Y:S04]  /*88280*/  LDL.LU R5, [R1+0x244] ;  /* 0x0002440001057983 */ /* 0x000f280000300800 */
[----:B------:R-:W4:Y:S04]  /*88290*/  LDL.LU R6, [R1+0x248] ;  /* 0x0002480001067983 */ /* 0x000f280000300800 */
[----:B------:R-:W4:Y:S01]  /*882a0*/  LDL.LU R7, [R1+0x24c] ;  /* 0x00024c0001077983 */ /* 0x000f220000300800 */
[----:B------:R-:W-:-:S03]  /*882b0*/  IMAD.MOV.U32 R244, RZ, RZ, R22 ;  /* 0x000000fffff47224 */ /* 0x000fc600078e0016 */
[----:B------:R-:W3:Y:S01]  /*882c0*/  LDL.LU R112, [R1+0x200] ;  /* 0x0002000001707983 */ /* 0x000ee20000300800 */
[----:B------:R-:W-:-:S03]  /*882d0*/  IMAD.MOV.U32 R245, RZ, RZ, R23 ;  /* 0x000000fffff57224 */ /* 0x000fc600078e0017 */
[----:B------:R-:W3:Y:S04]  /*882e0*/  LDL.LU R113, [R1+0x204] ;  /* 0x0002040001717983 */ /* 0x000ee80000300800 */
[----:B------:R-:W3:Y:S04]  /*882f0*/  LDL.LU R114, [R1+0x208] ;  /* 0x0002080001727983 */ /* 0x000ee80000300800 */
[----:B------:R-:W3:Y:S04]  /*88300*/  LDL.LU R115, [R1+0x20c] ;  /* 0x00020c0001737983 */ /* 0x000ee80000300800 */
[----:B------:R-:W3:Y:S04]  /*88310*/  LDL.LU R22, [R1+0x9bbc] ;  /* 0x009bbc0001167983 */ /* 0x000ee80000300800 */
[----:B------:R-:W3:Y:S01]  /*88320*/  LDL.LU R23, [R1+0x9bb8] ;  /* 0x009bb80001177983 */ /* 0x000ee20000300800 */
[----:B------:R-:W-:-:S02]  /*88330*/  IMAD.MOV.U32 R246, RZ, RZ, R21 ;  /* 0x000000fffff67224 */ /* 0x000fc400078e0015 */
[----:B------:R-:W-:Y:S01]  /*88340*/  IMAD.MOV.U32 R247, RZ, RZ, R20 ;  /* 0x000000fffff77224 */ /* 0x000fe200078e0014 */
[----:B--2---:R-:W-:Y:S11]  /*88350*/  HMMA.1688.F32.TF32 R28, R180, R24, R28 ;  /* 0x00000018b41c723c */ /* 0x004ff6000008101c */
[----:B------:R-:W-:Y:S11]  /*88360*/  @!UPT UIADD3 URZ, URZ, URZ, URZ ;  /* 0x0000003f3f3ff290 */ /* 0x000ff6000fffe03f */
[----:B------:R-:W-:Y:S02]  /*88370*/  @!UPT UIADD3 URZ, URZ, URZ, URZ ;  /* 0x0000003f3f3ff290 */ /* 0x000fe4000fffe03f */
[----:B------:R-:W-:Y:S01]  /*88380*/  IMAD.MOV.U32 R41, RZ, RZ, R28 ;  /* 0x000000ffff297224 */ /* 0x000fe200078e001c */
[----:B------:R-:W-:Y:S01]  /*88390*/  MOV R45, R30 ;  /* 0x0000001e002d7202 */ /* 0x000fe20000000f00 */
[----:B------:R-:W-:Y:S02]  /*883a0*/  IMAD.MOV.U32 R44, RZ, RZ, R29 ;  /* 0x000000ffff2c7224 */ /* 0x000fe400078e001d */
[----:B------:R-:W-:-:S05]  /*883b0*/  IMAD.MOV.U32 R48, RZ, RZ, R31 ;  /* 0x000000ffff307224 */ /* 0x000fca00078e001f */
[----:B------:R-:W-:Y:S04]  /*883c0*/  STL [R1+0x8fcc], R48 ;  /* 0x008fcc3001007387 */ /* 0x000fe80000100800 */
[----:B------:R-:W-:Y:S04]  /*883d0*/  STL [R1+0x8fc8], R45 ;  /* 0x008fc82d01007387 */ /* 0x000fe80000100800 */
[----:B------:R-:W-:Y:S04]  /*883e0*/  STL [R1+0x8fc4], R44 ;  /* 0x008fc42c01007387 */ /* 0x000fe80000100800 */
[----:B------:R-:W-:Y:S01]  /*883f0*/  STL [R1+0x8fc0], R41 ;  /* 0x008fc02901007387 */ /* 0x000fe20000100800 */
        /* <DEDUP_REMOVED lines=24> */
[-C--:B-1----:R-:W-:Y:S08]  /*88580*/  HMMA.1688.F32.TF32 R28, R128, R22.reuse, R104 ;  /* 0x00000016801c723c */ /* 0x082ff00000081068 */
[-C--:B------:R-:W-:Y:S08]  /*88590*/  HMMA.1688.F32.TF32 R12, R124, R22.reuse, R12 ;  /* 0x000000167c0c723c */ /* 0x080ff0000008100c */
[-C--:B------:R-:W-:Y:S08]  /*885a0*/  HMMA.1688.F32.TF32 R8, R152, R22.reuse, R8 ;  /* 0x000000169808723c */ /* 0x080ff00000081008 */
[-C--:B----4-:R-:W-:Y:S01]  /*885b0*/  HMMA.1688.F32.TF32 R4, R120, R22.reuse, R4 ;  /* 0x000000167804723c */ /* 0x090fe20000081004 */
        /* <DEDUP_REMOVED lines=18> */
[-C--:B-1----:R-:W-:Y:S03]  /*886e0*/  HMMA.1688.F32.TF32 R4, R148, R22.reuse, R112 ;  /* 0x000000169404723c */ /* 0x082fe60000081070 */
[----:B------:R-:W4:Y:S04]  /*886f0*/  LDL.LU.64 R56, [R1+0x5050] ;  /* 0x0050500001387983 */ /* 0x000f280000300a00 */
[----:B------:R-:W4:Y:S11]  /*88700*/  LDL.LU.64 R58, [R1+0x5058] ;  /* 0x00505800013a7983 */ /* 0x000f360000300a00 */
[----:B------:R-:W-:Y:S05]  /*88710*/  @!UPT UIADD3 URZ, URZ, URZ, URZ ;  /* 0x0000003f3f3ff290 */ /* 0x000fea000fffe03f */
[----:B------:R-:W-:Y:S04]  /*88720*/  STL.64 [R1+0x3680], R4 ;  /* 0x0036800401007387 */ /* 0x000fe80000100a00 */
[----:B------:R1:W-:Y:S04]  /*88730*/  STL.64 [R1+0x3688], R6 ;  /* 0x0036880601007387 */ /* 0x0003e80000100a00 */
[----:B------:R-:W4:Y:S04]  /*88740*/  LDL.LU.64 R36, [R1+0x4ba0] ;  /* 0x004ba00001247983 */ /* 0x000f280000300a00 */
[----:B------:R-:W4:Y:S01]  /*88750*/  LDL.LU.64 R38, [R1+0x4ba8] ;  /* 0x004ba80001267983 */ /* 0x000f220000300a00 */
[----:B-1----:R-:W-:Y:S03]  /*88760*/  HMMA.1688.F32.TF32 R4, R116, R22, R244 ;  /* 0x000000167404723c */ /* 0x002fe600000810f4 */
[----:B------:R-:W1:Y:S11]  /*88770*/  LDSM.16.M88.4 R20, [R3+0xe400] ;  /* 0x00e400000314783b */ /* 0x000e760000000200 */
        /* <DEDUP_REMOVED lines=15> */
[----:B------:R-:W-:Y:S04]  /*88870*/  STL [R1+0x98e4], R22 ;  /* 0x0098e41601007387 */ /* 0x000fe80000100800 */
[----:B------:R-:W-:Y:S01]  /*88880*/  STL [R1+0x98e0], R23 ;  /* 0x0098e01701007387 */ /* 0x000fe20000100800 */
[-C--:B--2---:R-:W-:Y:S08]  /*88890*/  HMMA.1688.F32.TF32 R68, R240, R20.reuse, R68 ;  /* 0x00000014f044723c */ /* 0x084ff00000081044 */
[-C--:B---3--:R-:W-:Y:S08]  /*888a0*/  HMMA.1688.F32.TF32 R60, R236, R20.reuse, R60 ;  /* 0x00000014ec3c723c */ /* 0x088ff0000008103c */
[-C--:B----4-:R-:W-:Y:S07]  /*888b0*/  HMMA.1688.F32.TF32 R56, R232, R20.reuse, R56 ;  /* 0x00000014e838723c */ /* 0x090fee0000081038 */
[----:B------:R-:W-:Y:S04]  /*888c0*/  STL.64 [R1+0x400], R68 ;  /* 0x0004004401007387 */ /* 0x000fe80000100a00 */
[----:B------:R-:W-:Y:S01]  /*888d0*/  STL.64 [R1+0x408], R70 ;  /* 0x0004084601007387 */ /* 0x000fe20000100a00 */
[-C--:B------:R-:W-:Y:S03]  /*888e0*/  HMMA.1688.F32.TF32 R36, R228, R20.reuse, R36 ;  /* 0x00000014e424723c */ /* 0x080fe60000081024 */
[----:B------:R-:W-:Y:S04]  /*888f0*/  STL.64 [R1+0x12e0], R60 ;  /* 0x0012e03c01007387 */ /* 0x000fe80000100a00 */
[----:B------:R-:W-:Y:S04]  /*88900*/  STL.64 [R1+0x12e8], R62 ;  /* 0x0012e83e01007387 */ /* 0x000fe80000100a00 */
[----:B------:R-:W-:Y:S04]  /*88910*/  STL.64 [R1+0x3f0], R56 ;  /* 0x0003f03801007387 */ /* 0x000fe80000100a00 */
[----:B------:R-:W-:Y:S01]  /*88920*/  STL.64 [R1+0x3f8], R58 ;  /* 0x0003f83a01007387 */ /* 0x000fe20000100a00 */
[-C--:B------:R-:W-:Y:S08]  /*88930*/  HMMA.1688.F32.TF32 R32, R224, R20.reuse, R32 ;  /* 0x00000014e020723c */ /* 0x080ff00000081020 */
[-C--:B------:R-:W-:Y:S08]  /*88940*/  HMMA.1688.F32.TF32 R28, R220, R20.reuse, R28 ;  /* 0x00000014dc1c723c */ /* 0x080ff0000008101c */
[-C--:B------:R-:W-:Y:S08]  /*88950*/  HMMA.1688.F32.TF32 R16, R216, R20.reuse, R16 ;  /* 0x00000014d810723c */ /* 0x080ff00000081010 */
[----:B------:R-:W-:Y:S01]  /*88960*/  HMMA.1688.F32.TF32 R12, R212, R20, R12 ;  /* 0x00000014d40c723c */ /* 0x000fe2000008100c */
[----:B------:R-:W-:-:S07]  /*88970*/  IMAD.MOV.U32 R108, RZ, RZ, R36 ;  /* 0x000000ffff6c7224 */ /* 0x000fce00078e0024 */
[-C--:B------:R-:W-:Y:S08]  /*88980*/  HMMA.1688.F32.TF32 R8, R208, R20.reuse, R8 ;  /* 0x00000014d008723c */ /* 0x080ff00000081008 */
[----:B------:R-:W-:Y:S01]  /*88990*/  HMMA.1688.F32.TF32 R4, R204, R20, R4 ;  /* 0x00000014cc04723c */ /* 0x000fe20000081004 */
[----:B------:R-:W-:Y:S01]  /*889a0*/  IMAD.MOV.U32 R109, RZ, RZ, R37 ;  /* 0x000000ffff6d7224 */ /* 0x000fe200078e0025 */
[----:B------:R-:W-:Y:S04]  /*889b0*/  STL.64 [R1+0x1598], R38 ;  /* 0x0015982601007387 */ /* 0x000fe80000100a00 */
[----:B------:R-:W-:Y:S04]  /*889c0*/  STL [R1+0x9394], R108 ;  /* 0x0093946c01007387 */ /* 0x000fe80000100800 */
[----:B------:R-:W-:Y:S04]  /*889d0*/  STL [R1+0x9390], R109 ;  /* 0x0093906d01007387 */ /* 0x000fe80000100800 */
        /* <DEDUP_REMOVED lines=8> */
[----:B------:R1:W-:Y:S01]  /*88a60*/  STL [R1+0x1da0], R4 ;  /* 0x001da00401007387 */ /* 0x0003e20000100800 */
[----:B------:R-:W-:-:S03]  /*88a70*/  IMAD.MOV.U32 R0, RZ, RZ, R5 ;  /* 0x000000ffff007224 */ /* 0x000fc600078e0005 */
[----:B------:R-:W-:Y:S04]  /*88a80*/  STL.64 [R1+0x3c0], R8 ;  /* 0x0003c00801007387 */ /* 0x000fe80000100a00 */
[----:B------:R-:W-:Y:S04]  /*88a90*/  STL.64 [R1+0x3c8], R10 ;  /* 0x0003c80a01007387 */ /* 0x000fe80000100a00 */
[----:B------:R2:W-:Y:S04]  /*88aa0*/  STL.64 [R1+0x1da8], R6 ;  /* 0x001da80601007387 */ /* 0x0005e80000100a00 */
[----:B-1----:R-:W3:Y:S04]  /*88ab0*/  LDL.LU R4, [R1+0x230] ;  /* 0x0002300001047983 */ /* 0x002ee80000300800 */
[----:B------:R-:W3:Y:S04]  /*88ac0*/  LDL.LU R5, [R1+0x234] ;  /* 0x0002340001057983 */ /* 0x000ee80000300800 */
[----:B--2---:R-:W3:Y:S04]  /*88ad0*/  LDL.LU R6, [R1+0x238] ;  /* 0x0002380001067983 */ /* 0x004ee80000300800 */
[----:B------:R-:W3:Y:S04]  /*88ae0*/  LDL.LU R7, [R1+0x23c] ;  /* 0x00023c0001077983 */ /* 0x000ee80000300800 */
[----:B------:R-:W2:Y:S04]  /*88af0*/  LDL.LU R8, [R1+0x260] ;  /* 0x0002600001087983 */ /* 0x000ea80000300800 */
[----:B------:R-:W2:Y:S04]  /*88b00*/  LDL.LU R9, [R1+0x264] ;  /* 0x0002640001097983 */ /* 0x000ea80000300800 */
[----:B------:R-:W2:Y:S04]  /*88b10*/  LDL.LU R10, [R1+0x268] ;  /* 0x00026800010a7983 */ /* 0x000ea80000300800 */
[----:B------:R-:W2:Y:S04]  /*88b20*/  LDL.LU R11, [R1+0x26c] ;  /* 0x00026c00010b7983 */ /* 0x000ea80000300800 */
[----:B------:R-:W4:Y:S04]  /*88b30*/  LDL.LU R12, [R1+0x2d0] ;  /* 0x0002d000010c7983 */ /* 0x000f280000300800 */
[----:B------:R-:W4:Y:S04]  /*88b40*/  LDL.LU R13, [R1+0x2d4] ;  /* 0x0002d400010d7983 */ /* 0x000f280000300800 */
[----:B------:R-:W4:Y:S04]  /*88b50*/  LDL.LU R14, [R1+0x2d8] ;  /* 0x0002d800010e7983 */ /* 0x000f280000300800 */
[----:B------:R-:W4:Y:S04]  /*88b60*/  LDL.LU R15, [R1+0x2dc] ;  /* 0x0002dc00010f7983 */ /* 0x000f280000300800 */
        /* <DEDUP_REMOVED lines=60> */
[----:B------:R-:W-:Y:S01]  /*88f30*/  STL [R1+0x91e8], R0 ;  /* 0x0091e80001007387 */ /* 0x000fe20000100800 */
[-C--:B--2---:R-:W-:Y:S08]  /*88f40*/  HMMA.1688.F32.TF32 R28, R200, R20.reuse, R28 ;  /* 0x00000014c81c723c */ /* 0x084ff0000008101c */
[-C--:B---3--:R-:W-:Y:S08]  /*88f50*/  HMMA.1688.F32.TF32 R36, R196, R20.reuse, R36 ;  /* 0x00000014c424723c */ /* 0x088ff00000081024 */
[-C--:B----4-:R-:W-:Y:S08]  /*88f60*/  HMMA.1688.F32.TF32 R32, R192, R20.reuse, R32 ;  /* 0x00000014c020723c */ /* 0x090ff00000081020 */
[-C--:B------:R-:W-:Y:S08]  /*88f70*/  HMMA.1688.F32.TF32 R60, R188, R20.reuse, R60 ;  /* 0x00000014bc3c723c */ /* 0x080ff0000008103c */
[-C--:B------:R-:W-:Y:S01]  /*88f80*/  HMMA.1688.F32.TF32 R92, R184, R20.reuse, R92 ;  /* 0x00000014b85c723c */ /* 0x080fe2000008105c */
[----:B------:R-:W-:Y:S04]  /*88f90*/  STL.64 [R1+0x3b0], R28 ;  /* 0x0003b01c01007387 */ /* 0x000fe80000100a00 */
[----:B------:R1:W-:Y:S04]  /*88fa0*/  STL.64 [R1+0x3b8], R30 ;  /* 0x0003b81e01007387 */ /* 0x0003e80000100a00 */
[----:B-1----:R-:W2:Y:S04]  /*88fb0*/  LDL.LU.64 R30, [R1+0x9bb0] ;  /* 0x009bb000011e7983 */ /* 0x002ea80000300a00 */
[----:B------:R-:W-:Y:S04]  /*88fc0*/  STL.64 [R1+0x2830], R36 ;  /* 0x0028302401007387 */ /* 0x000fe80000100a00 */
[----:B------:R1:W-:Y:S01]  /*88fd0*/  STL.64 [R1+0x2838], R38 ;  /* 0x0028382601007387 */ /* 0x0003e20000100a00 */
[----:B------:R-:W-:Y:S03]  /*88fe0*/  HMMA.1688.F32.TF32 R20, R180, R20, R244 ;  /* 0x00000014b414723c */ /* 0x000fe600000810f4 */
[----:B-1----:R-:W3:Y:S04]  /*88ff0*/  LDL.LU.64 R38, [R1+0x9ba8] ;  /* 0x009ba80001267983 */ /* 0x002ee80000300a00 */
[----:B------:R-:W-:Y:S04]  /*89000*/  STL.64 [R1+0x3a0], R32 ;  /* 0x0003a02001007387 */ /* 0x000fe80000100a00 */
[----:B------:R1:W-:Y:S04]  /*89010*/  STL.64 [R1+0x3a8], R34 ;  /* 0x0003a82201007387 */ /* 0x0003e80000100a00 */
[----:B-1----:R-:W4:Y:S04]  /*89020*/  LDL.LU.64 R34, [R1+0x9ba0] ;  /* 0x009ba00001227983 */ /* 0x002f280000300a00 */
[----:B------:R-:W-:Y:S04]  /*89030*/  STL.64 [R1+0x2cd0], R60 ;  /* 0x002cd03c01007387 */ /* 0x000fe80000100a00 */
[----:B------:R1:W-:Y:S04]  /*89040*/  STL.64 [R1+0x2cd8], R62 ;  /* 0x002cd83e01007387 */ /* 0x0003e80000100a00 */
[----:B-1----:R-:W2:Y:S04]  /*89050*/  LDL.LU.64 R62, [R1+0x9b98] ;  /* 0x009b9800013e7983 */ /* 0x002ea80000300a00 */
[----:B------:R-:W-:Y:S04]  /*89060*/  STL.64 [R1+0xfc0], R92 ;  /* 0x000fc05c01007387 */ /* 0x000fe80000100a00 */
[----:B------:R1:W-:Y:S04]  /*89070*/  STL.64 [R1+0xfc8], R94 ;  /* 0x000fc85e01007387 */ /* 0x0003e80000100a00 */
[----:B-1----:R-:W2:Y:S04]  /*89080*/  LDL.LU.64 R94, [R1+0x9b90] ;  /* 0x009b9000015e7983 */ /* 0x002ea80000300a00 */
[----:B------:R-:W2:Y:S01]  /*89090*/  LDL.LU.64 R246, [R1+0x9b88] ;  /* 0x009b880001f67983 */ /* 0x000ea20000300a00 */
[----:B------:R-:W-:-:S02]  /*890a0*/  IMAD.MOV.U32 R49, RZ, RZ, R20 ;  /* 0x000000ffff317224 */ /* 0x000fc400078e0014 */
[----:B------:R-:W-:Y:S01]  /*890b0*/  IMAD.MOV.U32 R61, RZ, RZ, R21 ;  /* 0x000000ffff3d7224 */ /* 0x000fe200078e0015 */
[----:B------:R-:W-:Y:S01]  /*890c0*/  MOV R40, R23 ;  /* 0x0000001700287202 */ /* 0x000fe20000000f00 */
[----:B------:R-:W-:Y:S02]  /*890d0*/  IMAD.MOV.U32 R64, RZ, RZ, R22 ;  /* 0x000000ffff407224 */ /* 0x000fe400078e0016 */
[----:B--2---:R-:W-:Y:S02]  /*890e0*/  IMAD.MOV.U32 R20, RZ, RZ, R247 ;  /* 0x000000ffff147224 */ /* 0x004fe400078e00f7 */
[----:B------:R-:W2:Y:S04]  /*890f0*/  LDL.LU R247, [R1+0x9b80] ;  /* 0x009b800001f77983 */ /* 0x000ea80000300800 */
[----:B------:R-:W3:Y:S04]  /*89100*/  LDL.LU R21, [R1+0x25a4] ;  /* 0x0025a40001157983 */ /* 0x000ee80000300800 */
[----:B------:R-:W3:Y:S04]  /*89110*/  LDL.LU R22, [R1+0x25a8] ;  /* 0x0025a80001167983 */ /* 0x000ee80000300800 */
[----:B------:R-:W3:Y:S04]  /*89120*/  LDL.LU R23, [R1+0x25ac] ;  /* 0x0025ac0001177983 */ /* 0x000ee80000300800 */
[----:B------:R-:W-:Y:S04]  /*89130*/  STL [R1+0x8fdc], R40 ;  /* 0x008fdc2801007387 */ /* 0x000fe80000100800 */
[----:B------:R-:W-:Y:S04]  /*89140*/  STL [R1+0x8fd8], R64 ;  /* 0x008fd84001007387 */ /* 0x000fe80000100800 */
[----:B------:R-:W-:Y:S04]  /*89150*/  STL [R1+0x8fd4], R61 ;  /* 0x008fd43d01007387 */ /* 0x000fe80000100800 */
[----:B------:R-:W-:Y:S01]  /*89160*/  STL [R1+0x8fd0], R49 ;  /* 0x008fd03101007387 */ /* 0x000fe20000100800 */
[-C--:B--2---:R-:W-:Y:S08]  /*89170*/  HMMA.1688.F32.TF32 R104, R176, R246.reuse, R104 ;  /* 0x000000f6b068723c */ /* 0x084ff00000081068 */
[-C--:B---3--:R-:W-:Y:S11]  /*89180*/  HMMA.1688.F32.TF32 R20, R144, R246.reuse, R20 ;  /* 0x000000f69014723c */ /* 0x088ff60000081014 */
[----:B------:R-:W-:Y:S04]  /*89190*/  @!UPT UIADD3 URZ, URZ, URZ, URZ ;  /* 0x0000003f3f3ff290 */ /* 0x000fe8000fffe03f */
[----:B------:R-:W-:Y:S04]  /*891a0*/  STL.64 [R1+0x35f0], R104 ;  /* 0x0035f06801007387 */ /* 0x000fe80000100a00 */
[----:B------:R1:W-:Y:S04]  /*891b0*/  STL.64 [R1+0x35f8], R106 ;  /* 0x0035f86a01007387 */ /* 0x0003e80000100a00 */
[----:B-1----:R-:W2:Y:S04]  /*891c0*/  LDL.LU.64 R106, [R1+0x9b78] ;  /* 0x009b7800016a7983 */ /* 0x002ea80000300a00 */
[----:B------:R-:W-:Y:S04]  /*891d0*/  STL.64 [R1+0x35e0], R20 ;  /* 0x0035e01401007387 */ /* 0x000fe80000100a00 */
[----:B------:R1:W-:Y:S02]  /*891e0*/  STL.64 [R1+0x35e8], R22 ;  /* 0x0035e81601007387 */ /* 0x0003e40000100a00 */
[-C--:B-1----:R-:W-:Y:S08]  /*891f0*/  HMMA.1688.F32.TF32 R20, R172, R246.reuse, R76 ;  /* 0x000000f6ac14723c */ /* 0x082ff0000008104c */
        /* <DEDUP_REMOVED lines=15> */
[----:B------:R1:W-:Y:S10]  /*892f0*/  STL.64 [R1+0x3588], R70 ;  /* 0x0035884601007387 */ /* 0x0003f40000100a00 */
[----:B------:R-:W-:Y:S04]  /*89300*/  STL.64 [R1+0x3560], R56 ;  /* 0x0035603801007387 */ /* 0x000fe80000100a00 */
[----:B------:R3:W-:Y:S01]  /*89310*/  STL.64 [R1+0x3568], R58 ;  /* 0x0035683a01007387 */ /* 0x0007e20000100a00 */
[-C--:B-1----:R-:W-:Y:S03]  /*89320*/  HMMA.1688.F32.TF32 R68, R128, R246.reuse, R248 ;  /* 0x000000f68044723c */ /* 0x082fe600000810f8 */
[----:B------:R-:W-:Y:S05]  /*89330*/  STL.64 [R1+0x3550], R20 ;  /* 0x0035501401007387 */ /* 0x000fea0000100a00 */
[-C--:B---3--:R-:W-:Y:S01]  /*89340*/  HMMA.1688.F32.TF32 R56, R156, R246.reuse, R100 ;  /* 0x000000f69c38723c */ /* 0x088fe20000081064 */
[----:B------:R1:W-:Y:S07]  /*89350*/  STL.64 [R1+0x3558], R22 ;  /* 0x0035581601007387 */ /* 0x0003ee0000100a00 */
[-C--:B-1----:R-:W-:Y:S08]  /*89360*/  HMMA.1688.F32.TF32 R20, R124, R246.reuse, R16 ;  /* 0x000000f67c14723c */ /* 0x082ff00000081010 */
        /* <DEDUP_REMOVED lines=18> */
[----:B------:R1:W-:Y:S04]  /*89490*/  STL.64 [R1+0x3460], R4 ;  /* 0x0034600401007387 */ /* 0x0003e80000100a00 */
[----:B------:R1:W-:Y:S04]  /*894a0*/  STL.64 [R1+0x3468], R6 ;  /* 0x0034680601007387 */ /* 0x0003e80000100a00 */
[----:B------:R-:W2:Y:S04]  /*894b0*/  LDL.LU.64 R100, [R1+0x4e00] ;  /* 0x004e000001647983 */ /* 0x000ea80000300a00 */
[----:B------:R-:W2:Y:S04]  /*894c0*/  LDL.LU.64 R102, [R1+0x4e08] ;  /* 0x004e080001667983 */ /* 0x000ea80000300a00 */
        /* <DEDUP_REMOVED lines=8> */
[----:B------:R-:W1:Y:S04]  /*89550*/  LDSM.16.M88.4 R244, [R3+0xe800] ;  /* 0x00e8000003f4783b */ /* 0x000e680000000200 */
        /* <DEDUP_REMOVED lines=16> */
[----:B-1----:R-:W-:Y:S04]  /*89660*/  STL [R1+0x98ec], R246 ;  /* 0x0098ecf601007387 */ /* 0x002fe80000100800 */
[----:B------:R-:W-:Y:S01]  /*89670*/  STL [R1+0x98e8], R247 ;  /* 0x0098e8f701007387 */ /* 0x000fe20000100800 */
[-C--:B---3--:R-:W-:Y:S08]  /*89680*/  HMMA.1688.F32.TF32 R248, R240, R244.reuse, R112 ;  /* 0x000000f4f0f8723c */ /* 0x088ff00000081070 */
[-C--:B--2---:R-:W-:Y:S08]  /*89690*/  HMMA.1688.F32.TF32 R112, R236, R244.reuse, R100 ;  /* 0x000000f4ec70723c */ /* 0x084ff00000081064 */
[-C--:B----4-:R-:W-:Y:S08]  /*896a0*/  HMMA.1688.F32.TF32 R100, R232, R244.reuse, R96 ;  /* 0x000000f4e864723c */ /* 0x090ff00000081060 */
[-C--:B------:R-:W-:Y:S08]  /*896b0*/  HMMA.1688.F32.TF32 R96, R228, R244.reuse, R88 ;  /* 0x000000f4e460723c */ /* 0x080ff00000081058 */
[-C--:B------:R-:W-:Y:S01]  /*896c0*/  HMMA.1688.F32.TF32 R88, R224, R244.reuse, R80 ;  /* 0x000000f4e058723c */ /* 0x080fe20000081050 */
        /* <DEDUP_REMOVED lines=11> */
[----:B------:R-:W-:Y:S04]  /*89780*/  STL.64 [R1+0x378], R90 ;  /* 0x0003785a01007387 */ /* 0x000fe80000100a00 */
[----:B------:R-:W2:Y:S01]  /*89790*/  LDL.LU.64 R6, [R1+0x3478] ;  /* 0x0034780001067983 */ /* 0x000ea20000300a00 */
[-C--:B------:R-:W-:Y:S08]  /*897a0*/  HMMA.1688.F32.TF32 R76, R216, R244.reuse, R76 ;  /* 0x000000f4d84c723c */ /* 0x080ff0000008104c */
[-C--:B------:R-:W-:Y:S08]  /*897b0*/  HMMA.1688.F32.TF32 R72, R212, R244.reuse, R72 ;  /* 0x000000f4d448723c */ /* 0x080ff00000081048 */
[-C--:B------:R-:W-:Y:S08]  /*897c0*/  HMMA.1688.F32.TF32 R68, R208, R244.reuse, R68 ;  /* 0x000000f4d044723c */ /* 0x080ff00000081044 */
        /* <DEDUP_REMOVED lines=16> */
[----:B------:R-:W-:Y:S01]  /*898d0*/  STL.64 [R1+0x1d98], R58 ;  /* 0x001d983a01007387 */ /* 0x000fe20000100a00 */
[----:B------:R-:W-:-:S03]  /*898e0*/  IMAD.MOV.U32 R49, RZ, RZ, R9 ;  /* 0x000000ffff317224 */ /* 0x000fc600078e0009 */
[----:B------:R-:W-:Y:S01]  /*898f0*/  STL.64 [R1+0x340], R20 ;  /* 0x0003401401007387 */ /* 0x000fe20000100a00 */
[----:B------:R-:W-:-:S03]  /*89900*/  IMAD.MOV.U32 R61, RZ, RZ, R8 ;  /* 0x000000ffff3d7224 */ /* 0x000fc600078e0008 */
[----:B------:R-:W-:Y:S04]  /*89910*/  STL.64 [R1+0x348], R22 ;  /* 0x0003481601007387 */ /* 0x000fe80000100a00 */
[----:B------:R-:W-:Y:S04]  /*89920*/  STL.64 [R1+0x2090], R16 ;  /* 0x0020901001007387 */ /* 0x000fe80000100a00 */
[----:B------:R-:W-:Y:S04]  /*89930*/  STL.64 [R1+0x2098], R18 ;  /* 0x0020981201007387 */ /* 0x000fe80000100a00 */
[----:B------:R1:W-:Y:S04]  /*89940*/  STL.64 [R1+0x330], R12 ;  /* 0x0003300c01007387 */ /* 0x0003e80000100a00 */
[----:B------:R3:W-:Y:S04]  /*89950*/  STL.64 [R1+0x338], R14 ;  /* 0x0003380e01007387 */ /* 0x0007e80000100a00 */
[----:B------:R-:W-:Y:S04]  /*89960*/  STL [R1+0x8fec], R45 ;  /* 0x008fec2d01007387 */ /* 0x000fe80000100800 */
[----:B------:R-:W-:Y:S04]  /*89970*/  STL [R1+0x8fe8], R48 ;  /* 0x008fe83001007387 */ /* 0x000fe80000100800 */
[----:B------:R-:W-:Y:S04]  /*89980*/  STL [R1+0x8fe4], R49 ;  /* 0x008fe43101007387 */ /* 0x000fe80000100800 */
[----:B------:R-:W-:Y:S04]  /*89990*/  STL [R1+0x8fe0], R61 ;  /* 0x008fe03d01007387 */ /* 0x000fe80000100800 */
[----:B-1----:R-:W4:Y:S01]  /*899a0*/  LDL.LU R12, [R1+0x310] ;  /* 0x00031000010c7983 */ /* 0x002f220000300800 */
[-C--:B--2---:R-:W-:Y:S11]  /*899b0*/  HMMA.1688.F32.TF32 R4, R184, R244.reuse, R4 ;  /* 0x000000f4b804723c */ /* 0x084ff60000081004 */
[----:B------:R-:W-:Y:S11]  /*899c0*/  @!UPT UIADD3 URZ, URZ, URZ, URZ ;  /* 0x0000003f3f3ff290 */ /* 0x000ff6000fffe03f */
[----:B------:R-:W-:Y:S01]  /*899d0*/  @!UPT UIADD3 URZ, URZ, URZ, URZ ;  /* 0x0000003f3f3ff290 */ /* 0x000fe2000fffe03f */
[----:B------:R1:W-:Y:S04]  /*899e0*/  STL.64 [R1+0xfb0], R4 ;  /* 0x000fb00401007387 */ /* 0x0003e80000100a00 */
[----:B------:R2:W-:Y:S04]  /*899f0*/  STL.64 [R1+0xfb8], R6 ;  /* 0x000fb80601007387 */ /* 0x0005e80000100a00 */
[----:B------:R-:W4:Y:S04]  /*89a00*/  LDL.LU R13, [R1+0x314] ;  /* 0x00031400010d7983 */ /* 0x000f280000300800 */
[----:B---3--:R-:W4:Y:S04]  /*89a10*/  LDL.LU R14, [R1+0x318] ;  /* 0x00031800010e7983 */ /* 0x008f280000300800 */
        /* <DEDUP_REMOVED lines=40> */
[----:B------:R-:W4:Y:S04]  /*89ca0*/  LDL.LU R5, [R1+0x2744] ;  /* 0x0027440001057983 */ /* 0x000f280000300800 */
[----:B--2---:R-:W4:Y:S04]  /*89cb0*/  LDL.LU R6, [R1+0x2748] ;  /* 0x0027480001067983 */ /* 0x004f280000300800 */
        /* <DEDUP_REMOVED lines=13> */
[----:B---3--:R-:W-:Y:S03]  /*89d90*/  HMMA.1688.F32.TF32 R244, R180, R244, R112 ;  /* 0x000000f4b4f4723c */ /* 0x008fe60000081070 */
[----:B------:R-:W3:Y:S11]  /*89da0*/  LDL.LU.64 R114, [R1+0x9b70] ;  /* 0x009b700001727983 */ /* 0x000ef60000300a00 */
[----:B------:R-:W-:Y:S10]  /*89db0*/  @!UPT UIADD3 URZ, URZ, URZ, URZ ;  /* 0x0000003f3f3ff290 */ /* 0x000ff4000fffe03f */
[----:B------:R-:W-:Y:S01]  /*89dc0*/  IMAD.MOV.U32 R29, RZ, RZ, R244 ;  /* 0x000000ffff1d7224 */ /* 0x000fe200078e00f4 */
[----:B------:R-:W-:Y:S01]  /*89dd0*/  MOV R25, R246 ;  /* 0x000000f600197202 */ /* 0x000fe20000000f00 */
[----:B------:R-:W-:Y:S01]  /*89de0*/  IMAD.MOV.U32 R24, RZ, RZ, R247 ;  /* 0x000000ffff187224 */ /* 0x000fe200078e00f7 */
[----:B------:R-:W2:Y:S01]  /*89df0*/  LDL.LU R244, [R1+0x26b0] ;  /* 0x0026b00001f47983 */ /* 0x000ea20000300800 */
[----:B------:R-:W-:-:S03]  /*89e00*/  IMAD.MOV.U32 R28, RZ, RZ, R245 ;  /* 0x000000ffff1c7224 */ /* 0x000fc600078e00f5 */
[----:B------:R-:W2:Y:S01]  /*89e10*/  LDL.LU R245, [R1+0x26b4] ;  /* 0x0026b40001f57983 */ /* 0x000ea20000300800 */
[----:B---3--:R-:W-:-:S03]  /*89e20*/  IMAD.MOV.U32 R246, RZ, RZ, R114 ;  /* 0x000000fffff67224 */ /* 0x008fc600078e0072 */
[----:B------:R-:W4:Y:S01]  /*89e30*/  LDL.LU R114, [R1+0x9b6c] ;  /* 0x009b6c0001727983 */ /* 0x000f220000300800 */
[----:B------:R-:W-:-:S03]  /*89e40*/  IMAD.MOV.U32 R247, RZ, RZ, R115 ;  /* 0x000000fffff77224 */ /* 0x000fc600078e0073 */
[----:B------:R-:W4:Y:S04]  /*89e50*/  LDL.LU R115, [R1+0x9b68] ;  /* 0x009b680001737983 */ /* 0x000f280000300800 */
[----:B------:R-:W-:Y:S04]  /*89e60*/  STL [R1+0x9090], R24 ;  /* 0x0090901801007387 */ /* 0x000fe80000100800 */
[----:B------:R-:W-:Y:S04]  /*89e70*/  STL [R1+0x908c], R25 ;  /* 0x00908c1901007387 */ /* 0x000fe80000100800 */
[----:B------:R1:W-:Y:S04]  /*89e80*/  STL [R1+0x9088], R28 ;  /* 0x0090881c01007387 */ /* 0x0003e80000100800 */
[----:B------:R3:W-:Y:S04]  /*89e90*/  STL [R1+0x9084], R29 ;  /* 0x0090841d01007387 */ /* 0x0007e80000100800 */
[----:B------:R2:W-:Y:S04]  /*89ea0*/  STL.64 [R1+0x9aa8], R30 ;  /* 0x009aa81e01007387 */ /* 0x0005e80000100a00 */
[----:B-1----:R-:W4:Y:S04]  /*89eb0*/  LDL.LU R28, [R1+0x26c0] ;  /* 0x0026c000011c7983 */ /* 0x002f280000300800 */
[----:B---3--:R-:W3:Y:S04]  /*89ec0*/  LDL.LU R29, [R1+0x26c4] ;  /* 0x0026c400011d7983 */ /* 0x008ee80000300800 */
[----:B--2---:R-:W3:Y:S04]  /*89ed0*/  LDL.LU R30, [R1+0x26c8] ;  /* 0x0026c800011e7983 */ /* 0x004ee80000300800 */
[----:B------:R-:W3:Y:S01]  /*89ee0*/  LDL.LU R31, [R1+0x26cc] ;  /* 0x0026cc00011f7983 */ /* 0x000ee20000300800 */
[-C--:B----4-:R-:W-:Y:S08]  /*89ef0*/  HMMA.1688.F32.TF32 R4, R176, R114.reuse, R4 ;  /* 0x00000072b004723c */ /* 0x090ff00000081004 */
[-C--:B------:R-:W-:Y:S08]  /*89f00*/  HMMA.1688.F32.TF32 R244, R172, R114.reuse, R244 ;  /* 0x00000072acf4723c */ /* 0x080ff000000810f4 */
[-C--:B---3--:R-:W-:Y:S07]  /*89f10*/  HMMA.1688.F32.TF32 R28, R144, R114.reuse, R28 ;  /* 0x00000072901c723c */ /* 0x088fee000008101c */
[----:B------:R1:W-:Y:S04]  /*89f20*/  STL.64 [R1+0x3430], R4 ;  /* 0x0034300401007387 */ /* 0x0003e80000100a00 */
[----:B------:R-:W-:Y:S04]  /*89f30*/  STL.64 [R1+0x3438], R6 ;  /* 0x0034380601007387 */ /* 0x000fe80000100a00 */
[----:B-1----:R-:W2:Y:S08]  /*89f40*/  LDL.LU.64 R4, [R1+0x9b60] ;  /* 0x009b600001047983 */ /* 0x002eb00000300a00 */
[----:B------:R-:W-:Y:S04]  /*89f50*/  STL.64 [R1+0x3420], R28 ;  /* 0x0034201c01007387 */ /* 0x000fe80000100a00 */
[----:B------:R1:W-:Y:S02]  /*89f60*/  STL.64 [R1+0x3428], R30 ;  /* 0x0034281e01007387 */ /* 0x0003e40000100a00 */
[-C--:B-1----:R-:W-:Y:S02]  /*89f70*/  HMMA.1688.F32.TF32 R28, R140, R114.reuse, R20 ;  /* 0x000000728c1c723c */ /* 0x082fe40000081014 */
[----:B------:R-:W-:Y:S04]  /*89f80*/  STL.64 [R1+0x3410], R244 ;  /* 0x003410f401007387 */ /* 0x000fe80000100a00 */
[----:B------:R-:W-:Y:S02]  /*89f90*/  STL.64 [R1+0x3418], R246 ;  /* 0x003418f601007387 */ /* 0x000fe40000100a00 */
[-C--:B------:R-:W-:Y:S08]  /*89fa0*/  HMMA.1688.F32.TF32 R20, R168, R114.reuse, R76 ;  /* 0x00000072a814723c */ /* 0x080ff0000008104c */
[-C--:B------:R-:W-:Y:S07]  /*89fb0*/  HMMA.1688.F32.TF32 R76, R136, R114.reuse, R80 ;  /* 0x00000072884c723c */ /* 0x080fee0000081050 */
[----:B------:R-:W-:Y:S04]  /*89fc0*/  STL.64 [R1+0x3400], R28 ;  /* 0x0034001c01007387 */ /* 0x000fe80000100a00 */
[----:B------:R1:W-:Y:S02]  /*89fd0*/  STL.64 [R1+0x3408], R30 ;  /* 0x0034081e01007387 */ /* 0x0003e40000100a00 */
[-C--:B-1----:R-:W-:Y:S02]  /*89fe0*/  HMMA.1688.F32.TF32 R28, R164, R114.reuse, R56 ;  /* 0x00000072a41c723c */ /* 0x082fe40000081038 */
[----:B------:R1:W-:Y:S04]  /*89ff0*/  STL.64 [R1+0x33f0], R20 ;  /* 0x0033f01401007387 */ /* 0x0003e80000100a00 */
[----:B------:R3:W-:Y:S04]  /*8a000*/  STL.64 [R1+0x33f8], R22 ;  /* 0x0033f81601007387 */ /* 0x0007e80000100a00 */
[----:B-1----:R-:W4:Y:S04]  /*8a010*/  LDL.LU.64 R20, [R1+0x5160] ;  /* 0x0051600001147983 */ /* 0x002f280000300a00 */
[----:B------:R-:W-:Y:S04]  /*8a020*/  STL.64 [R1+0x33e0], R76 ;  /* 0x0033e04c01007387 */ /* 0x000fe80000100a00 */
[----:B------:R-:W-:Y:S04]  /*8a030*/  STL.64 [R1+0x33e8], R78 ;  /* 0x0033e84e01007387 */ /* 0x000fe80000100a00 */
[----:B---3--:R-:W4:Y:S04]  /*8a040*/  LDL.LU.64 R22, [R1+0x5168] ;  /* 0x0051680001167983 */ /* 0x008f280000300a00 */
        /* <DEDUP_REMOVED lines=14> */
[-C--:B---3--:R-:W-:Y:S03]  /*8a130*/  HMMA.1688.F32.TF32 R56, R152, R114.reuse, R100 ;  /* 0x000000729838723c */ /* 0x088fe60000081064 */
[----:B------:R1:W-:Y:S05]  /*8a140*/  STL.64 [R1+0x3358], R30 ;  /* 0x0033581e01007387 */ /* 0x0003ea0000100a00 */
[-C--:B-1----:R-:W-:Y:S06]  /*8a150*/  HMMA.1688.F32.TF32 R28, R120, R114.reuse, R12 ;  /* 0x00000072781c723c */ /* 0x082fec000008100c */
[----:B------:R-:W-:Y:S04]  /*8a160*/  STL.64 [R1+0x3340], R68 ;  /* 0x0033404401007387 */ /* 0x000fe80000100a00 */
[----:B------:R-:W-:Y:S04]  /*8a170*/  STL.64 [R1+0x3348], R70 ;  /* 0x0033484601007387 */ /* 0x000fe80000100a00 */
[----:B------:R-:W3:Y:S04]  /*8a180*/  LDL.LU.64 R12, [R1+0x4e70] ;  /* 0x004e7000010c7983 */ /* 0x000ee80000300a00 */
[----:B------:R-:W-:Y:S04]  /*8a190*/  STL.64 [R1+0x3310], R56 ;  /* 0x0033103801007387 */ /* 0x000fe80000100a00 */
[----:B------:R-:W-:Y:S04]  /*8a1a0*/  STL.64 [R1+0x3318], R58 ;  /* 0x0033183a01007387 */ /* 0x000fe80000100a00 */
[----:B------:R-:W3:Y:S04]  /*8a1b0*/  LDL.LU.64 R14, [R1+0x4e78] ;  /* 0x004e7800010e7983 */ /* 0x000ee80000300a00 */
        /* <DEDUP_REMOVED lines=8> */
[----:B-1----:R-:W-:Y:S02]  /*8a240*/  HMMA.1688.F32.TF32 R28, R116, R114, R8 ;  /* 0x00000072741c723c */ /* 0x002fe40000081008 */
[----:B------:R-:W2:Y:S04]  /*8a250*/  LDL.LU.64 R8, [R1+0x4d60] ;  /* 0x004d600001087983 */ /* 0x000ea80000300a00 */
[----:B------:R-:W2:Y:S04]  /*8a260*/  LDL.LU.64 R10, [R1+0x4d68] ;  /* 0x004d6800010a7983 */ /* 0x000ea80000300a00 */
[----:B------:R-:W4:Y:S11]  /*8a270*/  LDSM.16.M88.4 R112, [R3+0xec00] ;  /* 0x00ec00000370783b */ /* 0x000f360000000200 */
[----:B------:R-:W-:Y:S02]  /*8a280*/  @!UPT UIADD3 URZ, URZ, URZ, URZ ;  /* 0x0000003f3f3ff290 */ /* 0x000fe4000fffe03f */
[----:B------:R-:W-:Y:S04]  /*8a290*/  STL.64 [R1+0x32d0], R28 ;  /* 0x0032d01c01007387 */ /* 0x000fe80000100a00 */
[----:B------:R4:W-:Y:S02]  /*8a2a0*/  STL.64 [R1+0x32d8], R30 ;  /* 0x0032d81e01007387 */ /* 0x0009e40000100a00 */
[----:B----4-:R-:W-:Y:S11]  /*8a2b0*/  HMMA.1688.F32.TF32 R28, R240, R112, R20 ;  /* 0x00000070f01c723c */ /* 0x010ff60000081014 */
[----:B------:R-:W-:Y:S11]  /*8a2c0*/  @!UPT UIADD3 URZ, URZ, URZ, URZ ;  /* 0x0000003f3f3ff290 */ /* 0x000ff6000fffe03f */
[----:B------:R-:W-:Y:S02]  /*8a2d0*/  @!UPT UIADD3 URZ, URZ, URZ, URZ ;  /* 0x0000003f3f3ff290 */ /* 0x000fe4000fffe03f */
[----:B------:R-:W-:Y:S02]  /*8a2e0*/  IMAD.MOV.U32 R23, RZ, RZ, R31 ;  /* 0x000000ffff177224 */ /* 0x000fe400078e001f */
[----:B------:R-:W-:-:S03]  /*8a2f0*/  IMAD.MOV.U32 R22, RZ, RZ, R30 ;  /* 0x000000ffff167224 */ /* 0x000fc600078e001e */
[----:B------:R-:W-:Y:S04]  /*8a300*/  STL [R1+0x98fc], R23 ;  /* 0x0098fc1701007387 */ /* 0x000fe80000100800 */
[----:B------:R3:W-:Y:S01]  /*8a310*/  STL [R1+0x98f8], R22 ;  /* 0x0098f81601007387 */ /* 0x0007e20000100800 */
[----:B------:R-:W-:Y:S02]  /*8a320*/  IMAD.MOV.U32 R247, RZ, RZ, R29 ;  /* 0x000000fffff77224 */ /* 0x000fe400078e001d */
[----:B------:R-:W-:-:S03]  /*8a330*/  IMAD.MOV.U32 R246, RZ, RZ, R28 ;  /* 0x000000fffff67224 */ /* 0x000fc600078e001c */
[----:B------:R-:W-:Y:S04]  /*8a340*/  STL [R1+0x98f4], R247 ;  /* 0x0098f4f701007387 */ /* 0x000fe80000100800 */
[----:B------:R-:W-:Y:S01]  /*8a350*/  STL [R1+0x98f0], R246 ;  /* 0x0098f0f601007387 */ /* 0x000fe20000100800 */
[-C--:B---3--:R-:W-:Y:S03]  /*8a360*/  HMMA.1688.F32.TF32 R20, R236, R112.reuse, R12 ;  /* 0x00000070ec14723c */ /* 0x088fe6000008100c */
[----:B------:R-:W3:Y:S04]  /*8a370*/  LDL.LU.64 R12, [R1+0x50a0] ;  /* 0x0050a000010c7983 */ /* 0x000ee80000300a00 */
[----:B------:R-:W3:Y:S01]  /*8a380*/  LDL.LU.64 R14, [R1+0x50a8] ;  /* 0x0050a800010e7983 */ /* 0x000ee20000300a00 */
[-C--:B--2---:R-:W-:Y:S11]  /*8a390*/  HMMA.1688.F32.TF32 R16, R232, R112.reuse, R16 ;  /* 0x00000070e810723c */ /* 0x084ff60000081010 */
[----:B------:R-:W-:Y:S04]  /*8a3a0*/  @!UPT UIADD3 URZ, URZ, URZ, URZ ;  /* 0x0000003f3f3ff290 */ /* 0x000fe8000fffe03f */
[----:B------:R1:W-:Y:S04]  /*8a3b0*/  STL.64 [R1+0x12c0], R20 ;  /* 0x0012c01401007387 */ /* 0x0003e80000100a00 */
[----:B------:R3:W-:Y:S04]  /*8a3c0*/  STL.64 [R1+0x12c8], R22 ;  /* 0x0012c81601007387 */ /* 0x0007e80000100a00 */
[----:B------:R-:W4:Y:S04]  /*8a3d0*/  LDL.LU.64 R76, [R1+0x4c20] ;  /* 0x004c2000014c7983 */ /* 0x000f280000300a00 */
[----:B------:R-:W4:Y:S04]  /*8a3e0*/  LDL.LU.64 R78, [R1+0x4c28] ;  /* 0x004c2800014e7983 */ /* 0x000f280000300a00 */
[----:B------:R1:W-:Y:S04]  /*8a3f0*/  STL.64 [R1+0x310], R16 ;  /* 0x0003101001007387 */ /* 0x0003e80000100a00 */
[----:B------:R1:W-:Y:S04]  /*8a400*/  STL.64 [R1+0x318], R18 ;  /* 0x0003181201007387 */ /* 0x0003e80000100a00 */
[----:B------:R-:W3:Y:S04]  /*8a410*/  LDL.LU.64 R72, [R1+0x5030] ;  /* 0x0050300001487983 */ /* 0x000ee80000300a00 */
[----:B------:R-:W3:Y:S01]  /*8a420*/  LDL.LU.64 R74, [R1+0x5038] ;  /* 0x00503800014a7983 */ /* 0x000ee20000300a00 */
[----:B------:R-:W-:Y:S03]  /*8a430*/  HMMA.1688.F32.TF32 R8, R228, R112, R8 ;  /* 0x00000070e408723c */ /* 0x000fe60000081008 */
[----:B------:R-:W3:Y:S04]  /*8a440*/  LDL.LU.64 R68, [R1+0x4a80] ;  /* 0x004a800001447983 */ /* 0x000ee80000300a00 */
[----:B------:R-:W3:Y:S11]  /*8a450*/  LDL.LU.64 R70, [R1+0x4a88] ;  /* 0x004a880001467983 */ /* 0x000ef60000300a00 */
[----:B------:R-:W-:Y:S06]  /*8a460*/  @!UPT UIADD3 URZ, URZ, URZ, URZ ;  /* 0x0000003f3f3ff290 */ /* 0x000fec000fffe03f */
[----:B------:R-:W-:Y:S01]  /*8a470*/  MOV R93, R8 ;  /* 0x00000008005d7202 */ /* 0x000fe20000000f00 */
[----:B------:R-:W-:Y:S02]  /*8a480*/  IMAD.MOV.U32 R92, RZ, RZ, R9 ;  /* 0x000000ffff5c7224 */ /* 0x000fe400078e0009 */
[----:B------:R-:W-:Y:S01]  /*8a490*/  IMAD.MOV.U32 R85, RZ, RZ, R10 ;  /* 0x000000ffff557224 */ /* 0x000fe200078e000a */
[----:B------:R-:W3:Y:S01]  /*8a4a0*/  LDL.LU.64 R8, [R1+0x4fa0] ;  /* 0x004fa00001087983 */ /* 0x000ee20000300a00 */
[----:B------:R-:W-:-:S03]  /*8a4b0*/  IMAD.MOV.U32 R84, RZ, RZ, R11 ;  /* 0x000000ffff547224 */ /* 0x000fc600078e000b */
[----:B------:R-:W3:Y:S04]  /*8a4c0*/  LDL.LU.64 R10, [R1+0x4fa8] ;  /* 0x004fa800010a7983 */ /* 0x000ee80000300a00 */
[----:B------:R-:W-:Y:S04]  /*8a4d0*/  STL [R1+0x93a4], R84 ;  /* 0x0093a45401007387 */ /* 0x000fe80000100800 */
[----:B------:R-:W-:Y:S04]  /*8a4e0*/  STL [R1+0x93a0], R85 ;  /* 0x0093a05501007387 */ /* 0x000fe80000100800 */
[----:B------:R-:W-:Y:S04]  /*8a4f0*/  STL [R1+0x939c], R92 ;  /* 0x00939c5c01007387 */ /* 0x000fe80000100800 */
[----:B------:R-:W-:Y:S01]  /*8a500*/  STL [R1+0x9398], R93 ;  /* 0x0093985d01007387 */ /* 0x000fe20000100800 */
[-C--:B---3--:R-:W-:Y:S11]  /*8a510*/  HMMA.1688.F32.TF32 R12, R224, R112.reuse, R12 ;  /* 0x00000070e00c723c */ /* 0x088ff6000008100c */
[----:B------:R-:W-:Y:S11]  /*8a520*/  @!UPT UIADD3 URZ, URZ, URZ, URZ ;  /* 0x0000003f3f3ff290 */ /* 0x000ff6000fffe03f */
[----:B------:R-:W-:Y:S01]  /*8a530*/  @!UPT UIADD3 URZ, URZ, URZ, URZ ;  /* 0x0000003f3f3ff290 */ /* 0x000fe2000fffe03f */
[----:B------:R3:W-:Y:S04]  /*8a540*/  STL.64 [R1+0x300], R12 ;  /* 0x0003000c01007387 */ /* 0x0007e80000100a00 */
[----:B------:R-:W2:Y:S04]  /*8a550*/  LDL.LU.64 R56, [R1+0x4800] ;  /* 0x0048000001387983 */ /* 0x000ea80000300a00 */
[----:B------:R-:W2:Y:S01]  /*8a560*/  LDL.LU.64 R58, [R1+0x4808] ;  /* 0x00480800013a7983 */ /* 0x000ea20000300a00 */
[----:B----4-:R-:W-:Y:S03]  /*8a570*/  HMMA.1688.F32.TF32 R80, R220, R112, R76 ;  /* 0x00000070dc50723c */ /* 0x010fe6000008104c */
[----:B------:R-:W4:Y:S01]  /*8a580*/  LDL.LU.64 R28, [R1+0x4440] ;  /* 0x00444000011c7983 */ /* 0x000f220000300a00 */
[----:B------:R-:W-:-:S03]  /*8a590*/  IMAD.MOV.U32 R104, RZ, RZ, R15 ;  /* 0x000000ffff687224 */ /* 0x000fc600078e000f */
[----:B------:R-:W4:Y:S01]  /*8a5a0*/  LDL.LU.64 R30, [R1+0x4448] ;  /* 0x00444800011e7983 */ /* 0x000f220000300a00 */
[----:B------:R-:W-:-:S03]  /*8a5b0*/  IMAD.MOV.U32 R105, RZ, RZ, R14 ;  /* 0x000000ffff697224 */ /* 0x000fc600078e000e */
[----:B-1----:R-:W4:Y:S04]  /*8a5c0*/  LDL.LU.64 R20, [R1+0x33a0] ;  /* 0x0033a00001147983 */ /* 0x002f280000300a00 */
[----:B---3--:R-:W3:Y:S04]  /*8a5d0*/  LDL.LU.64 R22, [R1+0x33a8] ;  /* 0x0033a80001167983 */ /* 0x008ee80000300a00 */
[----:B------:R-:W3:Y:S01]  /*8a5e0*/  LDL.LU.64 R16, [R1+0x3f90] ;  /* 0x003f900001107983 */ /* 0x000ee20000300a00 */
[-C--:B------:R-:W-:Y:S03]  /*8a5f0*/  HMMA.1688.F32.TF32 R76, R216, R112.reuse, R72 ;  /* 0x00000070d84c723c */ /* 0x080fe60000081048 */
[----:B------:R-:W3:Y:S04]  /*8a600*/  LDL.LU.64 R18, [R1+0x3f98] ;  /* 0x003f980001127983 */ /* 0x000ee80000300a00 */
[----:B------:R-:W3:Y:S01]  /*8a610*/  LDL.LU.64 R12, [R1+0x31c0] ;  /* 0x0031c000010c7983 */ /* 0x000ee20000300a00 */
[-C--:B------:R-:W-:Y:S03]  /*8a620*/  HMMA.1688.F32.TF32 R72, R212, R112.reuse, R68 ;  /* 0x00000070d448723c */ /* 0x080fe60000081044 */
[----:B------:R-:W3:Y:S04]  /*8a630*/  LDL.LU.64 R14, [R1+0x31c8] ;  /* 0x0031c800010e7983 */ /* 0x000ee80000300a00 */
[----:B------:R-:W-:Y:S04]  /*8a640*/  STL [R1+0x9774], R104 ;  /* 0x0097746801007387 */ /* 0x000fe80000100800 */
[----:B------:R-:W-:Y:S04]  /*8a650*/  STL [R1+0x9770], R105 ;  /* 0x0097706901007387 */ /* 0x000fe80000100800 */
[----:B------:R-:W-:Y:S04]  /*8a660*/  STL.64 [R1+0x9ab0], R106 ;  /* 0x009ab06a01007387 */ /* 0x000fe80000100a00 */
[----:B------:R-:W-:Y:S04]  /*8a670*/  STL.64 [R1+0x1800], R80 ;  /* 0x0018005001007387 */ /* 0x000fe80000100a00 */
[----:B------:R-:W-:Y:S04]  /*8a680*/  STL.64 [R1+0x1808], R82 ;  /* 0x0018085201007387 */ /* 0x000fe80000100a00 */
[----:B------:R-:W-:Y:S01]  /*8a690*/  STL.64 [R1+0x2f0], R76 ;  /* 0x0002f04c01007387 */ /* 0x000fe20000100a00 */
[----:B------:R-:W-:Y:S03]  /*8a6a0*/  HMMA.1688.F32.TF32 R68, R208, R112, R8 ;  /* 0x00000070d044723c */ /* 0x000fe60000081008 */
[----:B------:R-:W-:Y:S04]  /*8a6b0*/  STL.64 [R1+0x2f8], R78 ;  /* 0x0002f84e01007387 */ /* 0x000fe80000100a00 */
[----:B------:R-:W3:Y:S04]  /*8a6c0*/  LDL.LU.64 R8, [R1+0x3a70] ;  /* 0x003a700001087983 */ /* 0x000ee80000300a00 */
[----:B------:R-:W-:Y:S04]  /*8a6d0*/  STL.64 [R1+0x1a20], R72 ;  /* 0x001a204801007387 */ /* 0x000fe80000100a00 */
[----:B------:R-:W-:Y:S04]  /*8a6e0*/  STL.64 [R1+0x1a28], R74 ;  /* 0x001a284a01007387 */ /* 0x000fe80000100a00 */
[----:B------:R-:W3:Y:S04]  /*8a6f0*/  LDL.LU.64 R10, [R1+0x3a78] ;  /* 0x003a7800010a7983 */ /* 0x000ee80000300a00 */
[----:B------:R-:W-:Y:S04]  /*8a700*/  STL.64 [R1+0x2e0], R68 ;  /* 0x0002e04401007387 */ /* 0x000fe80000100a00 */
[----:B------:R-:W-:Y:S01]  /*8a710*/  STL.64 [R1+0x2e8], R70 ;  /* 0x0002e84601007387 */ /* 0x000fe20000100a00 */
[----:B------:R-:W-:-:S02]  /*8a720*/  IMAD.MOV.U32 R102, RZ, RZ, R5 ;  /* 0x000000ffff667224 */ /* 0x000fc400078e0005 */
[----:B------:R-:W-:Y:S01]  /*8a730*/  IMAD.MOV.U32 R103, RZ, RZ, R4 ;  /* 0x000000ffff677224 */ /* 0x000fe200078e0004 */
[-C--:B--2---:R-:W-:Y:S08]  /*8a740*/  HMMA.1688.F32.TF32 R56, R204, R112.reuse, R56 ;  /* 0x00000070cc38723c */ /* 0x084ff00000081038 */
[-C--:B----4-:R-:W-:Y:S08]  /*8a750*/  HMMA.1688.F32.TF32 R28, R200, R112.reuse, R28 ;  /* 0x00000070c81c723c */ /* 0x090ff0000008101c */
[-C--:B---3--:R-:W-:Y:S08]  /*8a760*/  HMMA.1688.F32.TF32 R20, R196, R112.reuse, R20 ;  /* 0x00000070c414723c */ /* 0x088ff00000081014 */
[-C--:B------:R-:W-:Y:S08]  /*8a770*/  HMMA.1688.F32.TF32 R16, R192, R112.reuse, R16 ;  /* 0x00000070c010723c */ /* 0x080ff00000081010 */
[----:B------:R-:W-:Y:S01]  /*8a780*/  HMMA.1688.F32.TF32 R12, R188, R112, R12 ;  /* 0x00000070bc0c723c */ /* 0x000fe2000008100c */
[----:B------:R-:W-:-:S02]  /*8a790*/  IMAD.MOV.U32 R252, RZ, RZ, R57 ;  /* 0x000000fffffc7224 */ /* 0x000fc400078e0039 */
[----:B------:R-:W-:Y:S01]  /*8a7a0*/  IMAD.MOV.U32 R2, RZ, RZ, R56 ;  /* 0x000000ffff027224 */ /* 0x000fe200078e0038 */
[----:B------:R-:W-:Y:S04]  /*8a7b0*/  STL.64 [R1+0x1d88], R58 ;  /* 0x001d883a01007387 */ /* 0x000fe80000100a00 */
[----:B------:R-:W-:Y:S04]  /*8a7c0*/  STL [R1+0x91f0], R252 ;  /* 0x0091f0fc01007387 */ /* 0x000fe80000100800 */
[----:B------:R-:W-:Y:S04]  /*8a7d0*/  STL [R1+0x91ec], R2 ;  /* 0x0091ec0201007387 */ /* 0x000fe80000100800 */
[----:B------:R-:W-:Y:S04]  /*8a7e0*/  STL.64 [R1+0x2d0], R28 ;  /* 0x0002d01c01007387 */ /* 0x000fe80000100a00 */
[----:B------:R-:W-:Y:S04]  /*8a7f0*/  STL.64 [R1+0x2d8], R30 ;  /* 0x0002d81e01007387 */ /* 0x000fe80000100a00 */
[----:B------:R-:W-:Y:S01]  /*8a800*/  MOV R49, R12 ;  /* 0x0000000c00317202 */ /* 0x000fe20000000f00 */
[----:B------:R-:W-:Y:S01]  /*8a810*/  STL.64 [R1+0x1f20], R20 ;  /* 0x001f201401007387 */ /* 0x000fe20000100a00 */
[----:B------:R-:W-:-:S02]  /*8a820*/  IMAD.MOV.U32 R61, RZ, RZ, R13 ;  /* 0x000000ffff3d7224 */ /* 0x000fc400078e000d */
[----:B------:R-:W-:Y:S01]  /*8a830*/  IMAD.MOV.U32 R40, RZ, RZ, R14 ;  /* 0x000000ffff287224 */ /* 0x000fe200078e000e */
[----:B------:R-:W-:Y:S01]  /*8a840*/  STL.64 [R1+0x1f28], R22 ;  /* 0x001f281601007387 */ /* 0x000fe20000100a00 */
[----:B------:R-:W-:Y:S03]  /*8a850*/  HMMA.1688.F32.TF32 R8, R184, R112, R8 ;  /* 0x00000070b808723c */ /* 0x000fe60000081008 */
[----:B------:R1:W-:Y:S01]  /*8a860*/  STL.64 [R1+0x2c0], R16 ;  /* 0x0002c01001007387 */ /* 0x0003e20000100a00 */
[----:B------:R-:W-:-:S03]  /*8a870*/  IMAD.MOV.U32 R64, RZ, RZ, R15 ;  /* 0x000000ffff407224 */ /* 0x000fc600078e000f */
[----:B------:R2:W-:Y:S04]  /*8a880*/  STL.64 [R1+0x2c8], R18 ;  /* 0x0002c81201007387 */ /* 0x0005e80000100a00 */
[----:B------:R-:W-:Y:S04]  /*8a890*/  STL [R1+0x8ffc], R49 ;  /* 0x008ffc3101007387 */ /* 0x000fe80000100800 */
[----:B------:R-:W-:Y:S04]  /*8a8a0*/  STL [R1+0x8ff8], R61 ;  /* 0x008ff83d01007387 */ /* 0x000fe80000100800 */
[----:B------:R-:W-:Y:S04]  /*8a8b0*/  STL [R1+0x8ff4], R40 ;  /* 0x008ff42801007387 */ /* 0x000fe80000100800 */
[----:B------:R-:W-:Y:S04]  /*8a8c0*/  STL [R1+0x8ff0], R64 ;  /* 0x008ff04001007387 */ /* 0x000fe80000100800 */
[----:B------:R-:W3:Y:S04]  /*8a8d0*/  LDL.LU R100, [R1+0x2110] ;  /* 0x0021100001647983 */ /* 0x000ee80000300800 */
[----:B------:R4:W-:Y:S04]  /*8a8e0*/  STL.64 [R1+0xfa0], R8 ;  /* 0x000fa00801007387 */ /* 0x0009e80000100a00 */
[----:B------:R2:W-:Y:S04]  /*8a8f0*/  STL.64 [R1+0xfa8], R10 ;  /* 0x000fa80a01007387 */ /* 0x0005e80000100a00 */
[----:B------:R-:W3:Y:S04]  /*8a900*/  LDL.LU R101, [R1+0x2114] ;  /* 0x0021140001657983 */ /* 0x000ee80000300800 */
        /* <DEDUP_REMOVED lines=25> */
[----:B------:R-:W4:Y:S04]  /*8aaa0*/  LDL.LU R9, [R1+0x2724] ;  /* 0x0027240001097983 */ /* 0x000f280000300800 */
[----:B------:R-:W4:Y:S04]  /*8aab0*/  LDL.LU R10, [R1+0x2728] ;  /* 0x00272800010a7983 */ /* 0x000f280000300800 */
[----:B------:R-:W4:Y:S04]  /*8aac0*/  LDL.LU R11, [R1+0x272c] ;  /* 0x00272c00010b7983 */ /* 0x000f280000300800 */
        /* <DEDUP_REMOVED lines=34> */
[----:B--2---:R-:W-:Y:S11]  /*8acf0*/  HMMA.1688.F32.TF32 R4, R180, R112, R4 ;  /* 0x00000070b404723c */ /* 0x004ff60000081004 */
[----:B------:R-:W-:Y:S11]  /*8ad00*/  @!UPT UIADD3 URZ, URZ, URZ, URZ ;  /* 0x0000003f3f3ff290 */ /* 0x000ff6000fffe03f */
[----:B------:R-:W-:Y:S02]  /*8ad10*/  @!UPT UIADD3 URZ, URZ, URZ, URZ ;  /* 0x0000003f3f3ff290 */ /* 0x000fe4000fffe03f */
[----:B------:R-:W-:Y:S01]  /*8ad20*/  MOV R37, R6 ;  /* 0x0000000600257202 */ /* 0x000fe20000000f00 */
[----:B------:R-:W-:Y:S02]  /*8ad30*/  IMAD.MOV.U32 R52, RZ, RZ, R7 ;  /* 0x000000ffff347224 */ /* 0x000fe400078e0007 */
[----:B------:R-:W3:Y:S01]  /*8ad40*/  LDL.LU.64 R6, [R1+0x9b58] ;  /* 0x009b580001067983 */ /* 0x000ee20000300a00 */
[----:B------:R-:W-:Y:S02]  /*8ad50*/  IMAD.MOV.U32 R36, RZ, RZ, R5 ;  /* 0x000000ffff247224 */ /* 0x000fe400078e0005 */
[----:B------:R-:W-:Y:S01]  /*8ad60*/  IMAD.MOV.U32 R33, RZ, RZ, R4 ;  /* 0x000000ffff217224 */ /* 0x000fe200078e0004 */
[----:B------:R-:W-:Y:S04]  /*8ad70*/  STL [R1+0x909c], R37 ;  /* 0x00909c2501007387 */ /* 0x000fe80000100800 */
[----:B------:R-:W-:Y:S04]  /*8ad80*/  STL [R1+0x9098], R36 ;  /* 0x0090982401007387 */ /* 0x000fe80000100800 */
[----:B------:R-:W-:Y:S04]  /*8ad90*/  STL [R1+0x9094], R33 ;  /* 0x0090942101007387 */ /* 0x000fe80000100800 */
[----:B------:R-:W-:Y:S01]  /*8ada0*/  STL [R1+0x9000], R52 ;  /* 0x0090003401007387 */ /* 0x000fe20000100800 */
[-C--:B---3--:R-:W-:Y:S08]  /*8adb0*/  HMMA.1688.F32.TF32 R80, R176, R6.reuse, R80 ;  /* 0x00000006b050723c */ /* 0x088ff00000081050 */
[-C--:B------:R-:W-:Y:S08]  /*8adc0*/  HMMA.1688.F32.TF32 R56, R144, R6.reuse, R56 ;  /* 0x000000069038723c */ /* 0x080ff00000081038 */
[-C--:B------:R-:W-:Y:S08]  /*8add0*/  HMMA.1688.F32.TF32 R88, R172, R6.reuse, R88 ;  /* 0x00000006ac58723c */ /* 0x080ff00000081058 */
[-C--:B----4-:R-:W-:Y:S08]  /*8ade0*/  HMMA.1688.F32.TF32 R8, R140, R6.reuse, R8 ;  /* 0x000000068c08723c */ /* 0x090ff00000081008 */
[-C--:B------:R-:W-:Y:S01]  /*8adf0*/  HMMA.1688.F32.TF32 R104, R168, R6.reuse, R104 ;  /* 0x00000006a868723c */ /* 0x080fe20000081068 */
[----:B------:R-:W-:Y:S04]  /*8ae00*/  STL.64 [R1+0x3270], R80 ;  /* 0x0032705001007387 */ /* 0x000fe80000100a00 */
[----:B------:R1:W-:Y:S04]  /*8ae10*/  STL.64 [R1+0x3278], R82 ;  /* 0x0032785201007387 */ /* 0x0003e80000100a00 */
[----:B-1----:R-:W2:Y:S04]  /*8ae20*/  LDL.LU.64 R82, [R1+0x9b50] ;  /* 0x009b500001527983 */ /* 0x002ea80000300a00 */
[----:B------:R-:W-:Y:S04]  /*8ae30*/  STL.64 [R1+0x3250], R56 ;  /* 0x0032503801007387 */ /* 0x000fe80000100a00 */
[----:B------:R1:W-:Y:S01]  /*8ae40*/  STL.64 [R1+0x3258], R58 ;  /* 0x0032583a01007387 */ /* 0x0003e20000100a00 */
[-C--:B------:R-:W-:Y:S03]  /*8ae50*/  HMMA.1688.F32.TF32 R244, R136, R6.reuse, R244 ;  /* 0x0000000688f4723c */ /* 0x080fe600000810f4 */
[----:B-1----:R-:W3:Y:S04]  /*8ae60*/  LDL.LU.64 R58, [R1+0x9b48] ;  /* 0x009b4800013a7983 */ /* 0x002ee80000300a00 */
[----:B------:R-:W-:Y:S04]  /*8ae70*/  STL.64 [R1+0x3240], R88 ;  /* 0x0032405801007387 */ /* 0x000fe80000100a00 */
[----:B------:R1:W-:Y:S01]  /*8ae80*/  STL.64 [R1+0x3248], R90 ;  /* 0x0032485a01007387 */ /* 0x0003e20000100a00 */
[-C--:B------:R-:W-:Y:S03]  /*8ae90*/  HMMA.1688.F32.TF32 R28, R132, R6.reuse, R28 ;  /* 0x00000006841c723c */ /* 0x080fe6000008101c */
[----:B-1----:R-:W4:Y:S04]  /*8aea0*/  LDL.LU.64 R90, [R1+0x9b40] ;  /* 0x009b4000015a7983 */ /* 0x002f280000300a00 */
[----:B------:R-:W-:Y:S04]  /*8aeb0*/  STL.64 [R1+0x3230], R8 ;  /* 0x0032300801007387 */ /* 0x000fe80000100a00 */
[----:B------:R1:W-:Y:S04]  /*8aec0*/  STL.64 [R1+0x3238], R10 ;  /* 0x0032380a01007387 */ /* 0x0003e80000100a00 */
[----:B-1----:R-:W2:Y:S04]  /*8aed0*/  LDL.LU.64 R10, [R1+0x9b38] ;  /* 0x009b3800010a7983 */ /* 0x002ea80000300a00 */
[----:B------:R-:W2:Y:S04]  /*8aee0*/  LDL.LU.64 R8, [R1+0x9b30] ;  /* 0x009b300001087983 */ /* 0x000ea80000300a00 */
[----:B------:R-:W-:Y:S04]  /*8aef0*/  STL.64 [R1+0x3220], R104 ;  /* 0x0032206801007387 */ /* 0x000fe80000100a00 */
[----:B------:R1:W-:Y:S02]  /*8af00*/  STL.64 [R1+0x3228], R106 ;  /* 0x0032286a01007387 */ /* 0x0003e40000100a00 */
[-C--:B-1----:R-:W-:Y:S02]  /*8af10*/  HMMA.1688.F32.TF32 R104, R164, R6.reuse, R20 ;  /* 0x00000006a468723c */ /* 0x082fe40000081014 */
[----:B------:R-:W2:Y:S04]  /*8af20*/  LDL.LU.64 R20, [R1+0x51b0] ;  /* 0x0051b00001147983 */ /* 0x000ea80000300a00 */
[----:B------:R-:W-:Y:S04]  /*8af30*/  STL.64 [R1+0x3210], R244 ;  /* 0x003210f401007387 */ /* 0x000fe80000100a00 */
[----:B------:R-:W-:Y:S04]  /*8af40*/  STL.64 [R1+0x3218], R246 ;  /* 0x003218f601007387 */ /* 0x000fe80000100a00 */
[----:B------:R-:W2:Y:S09]  /*8af50*/  LDL.LU.64 R22, [R1+0x51b8] ;  /* 0x0051b80001167983 */ /* 0x000eb20000300a00 */
[----:B------:R-:W-:Y:S04]  /*8af60*/  STL.64 [R1+0x31f0], R104 ;  /* 0x0031f06801007387 */ /* 0x000fe80000100a00 */
[----:B------:R1:W-:Y:S04]  /*8af70*/  STL.64 [R1+0x31f8], R106 ;  /* 0x0031f86a01007387 */ /* 0x0003e80000100a00 */
[----:B------:R-:W-:Y:S04]  /*8af80*/  STL.64 [R1+0x31e0], R28 ;  /* 0x0031e01c01007387 */ /* 0x000fe80000100a00 */
[----:B------:R1:W-:Y:S02]  /*8af90*/  STL.64 [R1+0x31e8], R30 ;  /* 0x0031e81e01007387 */ /* 0x0003e40000100a00 */
[-C--:B-1----:R-:W-:Y:S08]  /*8afa0*/  HMMA.1688.F32.TF32 R104, R160, R6.reuse, R76 ;  /* 0x00000006a068723c */ /* 0x082ff0000008104c */
        /* <DEDUP_REMOVED lines=13> */
[----:B------:R-:W3:Y:S04]  /*8b080*/  LDL.LU.64 R30, [R1+0x4f18] ;  /* 0x004f1800011e7983 */ /* 0x000ee80000300a00 */
[----:B------:R1:W-:Y:S04]  /*8b090*/  STL.64 [R1+0x2d70], R16 ;  /* 0x002d701001007387 */ /* 0x0003e80000100a00 */
[----:B------:R1:W-:Y:S04]  /*8b0a0*/  STL.64 [R1+0x2d78], R18 ;  /* 0x002d781201007387 */ /* 0x0003e80000100a00 */
[----:B-1----:R-:W4:Y:S04]  /*8b0b0*/  LDL.LU.64 R16, [R1+0x5170] ;  /* 0x0051700001107983 */ /* 0x002f280000300a00 */
[----:B------:R-:W4:Y:S01]  /*8b0c0*/  LDL.LU.64 R18, [R1+0x5178] ;  /* 0x0051780001127983 */ /* 0x000f220000300a00 */
[-C--:B------:R-:W-:Y:S03]  /*8b0d0*/  HMMA.1688.F32.TF32 R68, R120, R6.reuse, R12 ;  /* 0x000000067844723c */ /* 0x080fe6000008100c */
[----:B------:R-:W4:Y:S04]  /*8b0e0*/  LDL.LU.64 R12, [R1+0x4e40] ;  /* 0x004e4000010c7983 */ /* 0x000f280000300a00 */
[----:B------:R-:W4:Y:S01]  /*8b0f0*/  LDL.LU.64 R14, [R1+0x4e48] ;  /* 0x004e4800010e7983 */ /* 0x000f220000300a00 */
[-C--:B------:R-:W-:Y:S11]  /*8b100*/  HMMA.1688.F32.TF32 R72, R116, R6.reuse, R100 ;  /* 0x000000067448723c */ /* 0x080ff60000081064 */
[----:B------:R-:W-:Y:S04]  /*8b110*/  @!UPT UIADD3 URZ, URZ, URZ, URZ ;  /* 0x0000003f3f3ff290 */ /* 0x000fe8000fffe03f */
[----:B------:R-:W-:Y:S04]  /*8b120*/  STL.64 [R1+0x2d60], R68 ;  /* 0x002d604401007387 */ /* 0x000fe80000100a00 */
[----:B------:R1:W-:Y:S02]  /*8b130*/  STL.64 [R1+0x2d68], R70 ;  /* 0x002d684601007387 */ /* 0x0003e40000100a00 */
[----:B-1----:R-:W-:Y:S02]  /*8b140*/  HMMA.1688.F32.TF32 R68, R148, R6, R248 ;  /* 0x000000069444723c */ /* 0x002fe400000810f8 */
[----:B------:R-:W2:Y:S11]  /*8b150*/  LDSM.16.M88.4 R4, [R3+0xf000] ;  /* 0x00f000000304783b */ /* 0x000eb60000000200 */
[----:B------:R-:W-:Y:S10]  /*8b160*/  @!UPT UIADD3 URZ, URZ, URZ, URZ ;  /* 0x0000003f3f3ff290 */ /* 0x000ff4000fffe03f */
[----:B------:R-:W-:Y:S04]  /*8b170*/  STL.64 [R1+0x2d50], R68 ;  /* 0x002d504401007387 */ /* 0x000fe80000100a00 */
[----:B------:R2:W-:Y:S04]  /*8b180*/  STL.64 [R1+0x2d58], R70 ;  /* 0x002d584601007387 */ /* 0x0005e80000100a00 */
[----:B------:R-:W-:Y:S04]  /*8b190*/  STL.64 [R1+0x2d20], R72 ;  /* 0x002d204801007387 */ /* 0x000fe80000100a00 */
[----:B------:R-:W-:Y:S01]  /*8b1a0*/  STL.64 [R1+0x2d28], R74 ;  /* 0x002d284a01007387 */ /* 0x000fe20000100a00 */
[-C--:B--2---:R-:W-:Y:S11]  /*8b1b0*/  HMMA.1688.F32.TF32 R68, R240, R4.reuse, R20 ;  /* 0x00000004f044723c */ /* 0x084ff60000081014 */
[----:B------:R-:W-:Y:S11]  /*8b1c0*/  @!UPT UIADD3 URZ, URZ, URZ, URZ ;  /* 0x0000003f3f3ff290 */ /* 0x000ff6000fffe03f */
[----:B------:R-:W-:Y:S02]  /*8b1d0*/  @!UPT UIADD3 URZ, URZ, URZ, URZ ;  /* 0x0000003f3f3ff290 */ /* 0x000fe4000fffe03f */
[----:B------:R-:W-:Y:S02]  /*8b1e0*/  IMAD.MOV.U32 R23, RZ, RZ, R68 ;  /* 0x000000ffff177224 */ /* 0x000fe400078e0044 */
[----:B------:R-:W-:Y:S02]  /*8b1f0*/  IMAD.MOV.U32 R22, RZ, RZ, R69 ;  /* 0x000000ffff167224 */ /* 0x000fe400078e0045 */
[----:B------:R-:W-:Y:S02]  /*8b200*/  IMAD.MOV.U32 R247, RZ, RZ, R70 ;  /* 0x000000fffff77224 */ /* 0x000fe400078e0046 */
[----:B------:R-:W-:Y:S01]  /*8b210*/  IMAD.MOV.U32 R246, RZ, RZ, R71 ;  /* 0x000000fffff67224 */ /* 0x000fe200078e0047 */
[----:B------:R-:W-:Y:S04]  /*8b220*/  STL [R1+0x990c], R23 ;  /* 0x00990c1701007387 */ /* 0x000fe80000100800 */
[----:B------:R1:W-:Y:S04]  /*8b230*/  STL [R1+0x9908], R22 ;  /* 0x0099081601007387 */ /* 0x0003e80000100800 */
[----:B------:R-:W-:Y:S04]  /*8b240*/  STL [R1+0x9904], R247 ;  /* 0x009904f701007387 */ /* 0x000fe80000100800 */
[----:B------:R-:W-:Y:S04]  /*8b250*/  STL [R1+0x9900], R246 ;  /* 0x009900f601007387 */ /* 0x000fe80000100800 */
[----:B------:R-:W2:Y:S01]  /*8b260*/  LDL.LU.64 R20, [R1+0x5100] ;  /* 0x0051000001147983 */ /* 0x000ea20000300a00 */
[-C--:B---3--:R-:W-:Y:S08]  /*8b270*/  HMMA.1688.F32.TF32 R28, R236, R4.reuse, R28 ;  /* 0x00000004ec1c723c */ /* 0x088ff0000008101c */
[-C--:B----4-:R-:W-:Y:S11]  /*8b280*/  HMMA.1688.F32.TF32 R16, R232, R4.reuse, R16 ;  /* 0x00000004e810723c */ /* 0x090ff60000081010 */
[----:B------:R-:W-:Y:S04]  /*8b290*/  @!UPT UIADD3 URZ, URZ, URZ, URZ ;  /* 0x0000003f3f3ff290 */ /* 0x000fe8000fffe03f */
[----:B------:R-:W-:Y:S04]  /*8b2a0*/  STL.64 [R1+0x12b0], R28 ;  /* 0x0012b01c01007387 */ /* 0x000fe80000100a00 */
[----:B------:R-:W-:Y:S04]  /*8b2b0*/  STL.64 [R1+0x12b8], R30 ;  /* 0x0012b81e01007387 */ /* 0x000fe80000100a00 */
[----:B-1----:R-:W2:Y:S04]  /*8b2c0*/  LDL.LU.64 R22, [R1+0x5108] ;  /* 0x0051080001167983 */ /* 0x002ea80000300a00 */
        /* <DEDUP_REMOVED lines=12> */
[-C--:B------:R-:W-:Y:S11]  /*8b390*/  HMMA.1688.F32.TF32 R12, R228, R4.reuse, R12 ;  /* 0x00000004e40c723c */ /* 0x080ff6000008100c */
[----:B------:R-:W-:Y:S11]  /*8b3a0*/  @!UPT UIADD3 URZ, URZ, URZ, URZ ;  /* 0x0000003f3f3ff290 */ /* 0x000ff6000fffe03f */
[----:B------:R-:W-:Y:S02]  /*8b3b0*/  @!UPT UIADD3 URZ, URZ, URZ, URZ ;  /* 0x0000003f3f3ff290 */ /* 0x000fe4000fffe03f */
[----:B------:R-:W-:Y:S01]  /*8b3c0*/  IMAD.MOV.U32 R92, RZ, RZ, R12 ;  /* 0x000000ffff5c7224 */ /* 0x000fe200078e000c */
[----:B------:R-:W-:Y:S01]  /*8b3d0*/  MOV R108, R14 ;  /* 0x0000000e006c7202 */ /* 0x000fe20000000f00 */
[----:B------:R-:W-:Y:S02]  /*8b3e0*/  IMAD.MOV.U32 R93, RZ, RZ, R13 ;  /* 0x000000ffff5d7224 */ /* 0x000fe400078e000d */
[----:B------:R-:W-:Y:S01]  /*8b3f0*/  IMAD.MOV.U32 R109, RZ, RZ, R15 ;  /* 0x000000ffff6d7224 */ /* 0x000fe200078e000f */
[----:B------:R-:W3:Y:S04]  /*8b400*/  LDL.LU.64 R12, [R1+0x4700] ;  /* 0x00470000010c7983 */ /* 0x000ee80000300a00 */
[----:B------:R-:W3:Y:S04]  /*8b410*/  LDL.LU.64 R14, [R1+0x4708] ;  /* 0x00470800010e7983 */ /* 0x000ee80000300a00 */
[----:B------:R-:W-:Y:S04]  /*8b420*/  STL [R1+0x93b4], R92 ;  /* 0x0093b45c01007387 */ /* 0x000fe80000100800 */
[----:B------:R-:W-:Y:S04]  /*8b430*/  STL [R1+0x93b0], R93 ;  /* 0x0093b05d01007387 */ /* 0x000fe80000100800 */
[----:B------:R1:W-:Y:S04]  /*8b440*/  STL.64 [R1+0x9ab8], R94 ;  /* 0x009ab85e01007387 */ /* 0x0003e80000100a00 */
[----:B------:R-:W-:Y:S04]  /*8b450*/  STL [R1+0x93ac], R108 ;  /* 0x0093ac6c01007387 */ /* 0x000fe80000100800 */
[----:B------:R-:W-:Y:S01]  /*8b460*/  STL [R1+0x93a8], R109 ;  /* 0x0093a86d01007387 */ /* 0x000fe20000100800 */
[-C--:B--2---:R-:W-:Y:S08]  /*8b470*/  HMMA.1688.F32.TF32 R20, R224, R4.reuse, R20 ;  /* 0x00000004e014723c */ /* 0x084ff00000081014 */
[-C--:B----4-:R-:W-:Y:S08]  /*8b480*/  HMMA.1688.F32.TF32 R100, R220, R4.reuse, R100 ;  /* 0x00000004dc64723c */ /* 0x090ff00000081064 */
[-C--:B------:R-:W-:Y:S08]  /*8b490*/  HMMA.1688.F32.TF32 R96, R216, R4.reuse, R96 ;  /* 0x00000004d860723c */ /* 0x080ff00000081060 */
[-C--:B-1----:R-:W-:Y:S08]  /*8b4a0*/  HMMA.1688.F32.TF32 R92, R212, R4.reuse, R76 ;  /* 0x00000004d45c723c */ /* 0x082ff0000008104c */
[----:B------:R-:W-:Y:S01]  /*8b4b0*/  HMMA.1688.F32.TF32 R76, R208, R4, R72 ;  /* 0x00000004d04c723c */ /* 0x000fe20000081048 */
[----:B------:R1:W-:Y:S01]  /*8b4c0*/  STL.64 [R1+0x290], R20 ;  /* 0x0002901401007387 */ /* 0x0003e20000100a00 */
[----:B------:R-:W-:-:S03]  /*8b4d0*/  IMAD.MOV.U32 R112, RZ, RZ, R23 ;  /* 0x000000ffff707224 */ /* 0x000fc600078e0017 */
[----:B------:R-:W2:Y:S03]  /*8b4e0*/  LDL.LU.64 R68, [R1+0x3c30] ;  /* 0x003c300001447983 */ /* 0x000ea60000300a00 */
[----:B---3--:R-:W-:Y:S01]  /*8b4f0*/  HMMA.1688.F32.TF32 R72, R204, R4, R16 ;  /* 0x00000004cc48723c */ /* 0x008fe20000081010 */
[----:B------:R-:W2:Y:S01]  /*8b500*/  LDL.LU.64 R70, [R1+0x3c38] ;  /* 0x003c380001467983 */ /* 0x000ea20000300a00 */
[----:B------:R-:W-:-:S03]  /*8b510*/  IMAD.MOV.U32 R113, RZ, RZ, R22 ;  /* 0x000000ffff717224 */ /* 0x000fc600078e0016 */
[----:B------:R-:W3:Y:S04]  /*8b520*/  LDL.LU.64 R28, [R1+0x4460] ;  /* 0x00446000011c7983 */ /* 0x000ee80000300a00 */
[----:B------:R-:W3:Y:S04]  /*8b530*/  LDL.LU.64 R30, [R1+0x4468] ;  /* 0x00446800011e7983 */ /* 0x000ee80000300a00 */
[----:B-1----:R-:W4:Y:S04]  /*8b540*/  LDL.LU.64 R20, [R1+0x37c0] ;  /* 0x0037c00001147983 */ /* 0x002f280000300a00 */
[----:B------:R-:W4:Y:S04]  /*8b550*/  LDL.LU.64 R22, [R1+0x37c8] ;  /* 0x0037c80001167983 */ /* 0x000f280000300a00 */
        /* <DEDUP_REMOVED lines=13> */
[----:B------:R-:W4:Y:S01]  /*8b630*/  LDL.LU.64 R18, [R1+0x4198] ;  /* 0x0041980001127983 */ /* 0x000f220000300a00 */
[-C--:B------:R-:W-:Y:S11]  /*8b640*/  HMMA.1688.F32.TF32 R12, R200, R4.reuse, R12 ;  /* 0x00000004c80c723c */ /* 0x080ff6000008100c */
[----:B------:R-:W-:Y:S11]  /*8b650*/  @!UPT UIADD3 URZ, URZ, URZ, URZ ;  /* 0x0000003f3f3ff290 */ /* 0x000ff6000fffe03f */
[----:B------:R-:W-:Y:S01]  /*8b660*/  @!UPT UIADD3 URZ, URZ, URZ, URZ ;  /* 0x0000003f3f3ff290 */ /* 0x000fe2000fffe03f */
[----:B------:R1:W-:Y:S04]  /*8b670*/  STL.64 [R1+0x260], R12 ;  /* 0x0002600c01007387 */ /* 0x0003e80000100a00 */
[----:B------:R1:W-:Y:S04]  /*8b680*/  STL.64 [R1+0x268], R14 ;  /* 0x0002680e01007387 */ /* 0x0003e80000100a00 */
[----:B-1----:R-:W4:Y:S04]  /*8b690*/  LDL.LU.64 R12, [R1+0x2ba0] ;  /* 0x002ba000010c7983 */ /* 0x002f280000300a00 */
[----:B------:R-:W4:Y:S01]  /*8b6a0*/  LDL.LU.64 R14, [R1+0x2ba8] ;  /* 0x002ba800010e7983 */ /* 0x000f220000300a00 */
[----:B------:R-:W-:Y:S01]  /*8b6b0*/  IMAD.MOV.U32 R75, RZ, RZ, R11 ;  /* 0x000000ffff4b7224 */ /* 0x000fe200078e000b */
[-C--:B--2---:R-:W-:Y:S08]  /*8b6c0*/  HMMA.1688.F32.TF32 R68, R196, R4.reuse, R68 ;  /* 0x00000004c444723c */ /* 0x084ff00000081044 */
[-C--:B---3--:R-:W-:Y:S08]  /*8b6d0*/  HMMA.1688.F32.TF32 R28, R192, R4.reuse, R28 ;  /* 0x00000004c01c723c */ /* 0x088ff0000008101c */
[----:B----4-:R-:W-:Y:S08]  /*8b6e0*/  HMMA.1688.F32.TF32 R20, R188, R4, R20 ;  /* 0x00000004bc14723c */ /* 0x010ff00000081014 */
[----:B------:R-:W-:Y:S01]  /*8b6f0*/  IMAD.MOV.U32 R37, RZ, RZ, R71 ;  /* 0x000000ffff257224 */ /* 0x000fe200078e0047 */
[----:B------:R1:W-:Y:S04]  /*8b700*/  STL.64 [R1+0x1f10], R68 ;  /* 0x001f104401007387 */ /* 0x0003e80000100a00 */
[----:B------:R2:W-:Y:S04]  /*8b710*/  STL [R1+0x1f18], R70 ;  /* 0x001f184601007387 */ /* 0x0005e80000100800 */
[----:B------:R-:W-:Y:S04]  /*8b720*/  STL [R1+0x9100], R37 ;  /* 0x0091002501007387 */ /* 0x000fe80000100800 */
[----:B------:R3:W-:Y:S03]  /*8b730*/  STL.64 [R1+0x250], R28 ;  /* 0x0002501c01007387 */ /* 0x0007e60000100a00 */
[----:B------:R-:W-:Y:S01]  /*8b740*/  MOV R48, R23 ;  /* 0x0000001700307202 */ /* 0x000fe20000000f00 */
[----:B------:R-:W-:Y:S01]  /*8b750*/  IMAD.MOV.U32 R64, RZ, RZ, R21 ;  /* 0x000000ffff407224 */ /* 0x000fe200078e0015 */
[----:B------:R2:W-:Y:S01]  /*8b760*/  STL.64 [R1+0x258], R30 ;  /* 0x0002581e01007387 */ /* 0x0005e20000100a00 */
[----:B------:R-:W-:-:S02]  /*8b770*/  IMAD.MOV.U32 R40, RZ, RZ, R20 ;  /* 0x000000ffff287224 */ /* 0x000fc400078e0014 */
[----:B------:R-:W-:Y:S01]  /*8b780*/  IMAD.MOV.U32 R45, RZ, RZ, R22 ;  /* 0x000000ffff2d7224 */ /* 0x000fe200078e0016 */
[----:B------:R-:W-:Y:S04]  /*8b790*/  STL [R1+0x910c], R48 ;  /* 0x00910c3001007387 */ /* 0x000fe80000100800 */
[----:B------:R-:W-:Y:S01]  /*8b7a0*/  STL [R1+0x9108], R64 ;  /* 0x0091084001007387 */ /* 0x000fe20000100800 */
[-C--:B------:R-:W-:Y:S03]  /*8b7b0*/  HMMA.1688.F32.TF32 R16, R184, R4.reuse, R16 ;  /* 0x00000004b810723c */ /* 0x080fe60000081010 */
[----:B------:R-:W-:Y:S04]  /*8b7c0*/  STL.64 [R1+0x9ac0], R66 ;  /* 0x009ac04201007387 */ /* 0x000fe80000100a00 */
[----:B------:R-:W-:Y:S04]  /*8b7d0*/  STL [R1+0x9104], R40 ;  /* 0x0091042801007387 */ /* 0x000fe80000100800 */
[----:B------:R-:W-:Y:S04]  /*8b7e0*/  STL.64 [R1+0x9ac8], R42 ;  /* 0x009ac82a01007387 */ /* 0x000fe80000100a00 */
[----:B------:R-:W-:Y:S08]  /*8b7f0*/  STL [R1+0x9004], R45 ;  /* 0x0090042d01007387 */ /* 0x000ff00000100800 */
[----:B------:R1:W-:Y:S04]  /*8b800*/  STL.64 [R1+0xf90], R16 ;  /* 0x000f901001007387 */ /* 0x0003e80000100a00 */
[----:B------:R1:W-:Y:S04]  /*8b810*/  STL.64 [R1+0xf98], R18 ;  /* 0x000f981201007387 */ /* 0x0003e80000100a00 */
        /* <DEDUP_REMOVED lines=8> */
[----:B------:R-:W-:Y:S03]  /*8b8a0*/  HMMA.1688.F32.TF32 R12, R180, R4, R12 ;  /* 0x00000004b40c723c */ /* 0x000fe6000008100c */
[----:B-1----:R-:W4:Y:S04]  /*8b8b0*/  LDL.LU R68, [R1+0x2470] ;  /* 0x0024700001447983 */ /* 0x002f280000300800 */
[----:B------:R-:W4:Y:S04]  /*8b8c0*/  LDL.LU R69, [R1+0x2474] ;  /* 0x0024740001457983 */ /* 0x000f280000300800 */
[----:B--2---:R-:W2:Y:S04]  /*8b8d0*/  LDL.LU R70, [R1+0x2478] ;  /* 0x0024780001467983 */ /* 0x004ea80000300800 */
[----:B------:R-:W2:Y:S04]  /*8b8e0*/  LDL.LU R71, [R1+0x247c] ;  /* 0x00247c0001477983 */ /* 0x000ea80000300800 */
[----:B---3--:R-:W3:Y:S04]  /*8b8f0*/  LDL.LU R28, [R1+0x2600] ;  /* 0x00260000011c7983 */ /* 0x008ee80000300800 */
        /* <DEDUP_REMOVED lines=44> */
[----:B----4-:R-:W-:-:S03]  /*8bbc0*/  IMAD.MOV.U32 R77, RZ, RZ, R11 ;  /* 0x000000ffff4d7224 */ /* 0x010fc600078e000b */
[----:B------:R-:W4:Y:S01]  /*8bbd0*/  LDL.LU R11, [R1+0x9b28] ;  /* 0x009b2800010b7983 */ /* 0x000f220000300800 */
[----:B------:R-:W-:-:S03]  /*8bbe0*/  IMAD.MOV.U32 R101, RZ, RZ, R10 ;  /* 0x000000ffff657224 */ /* 0x000fc600078e000a */
[----:B------:R-:W2:Y:S04]  /*8bbf0*/  LDL.LU R78, [R1+0x2548] ;  /* 0x00254800014e7983 */ /* 0x000ea80000300800 */
[----:B------:R-:W2:Y:S04]  /*8bc00*/  LDL.LU R79, [R1+0x254c] ;  /* 0x00254c00014f7983 */ /* 0x000ea80000300800 */
[----:B------:R-:W2:Y:S04]  /*8bc10*/  LDL.LU R100, [R1+0x2250] ;  /* 0x0022500001647983 */ /* 0x000ea80000300800 */
[----:B------:R-:W2:Y:S04]  /*8bc20*/  LDL.LU R10, [R1+0x9b24] ;  /* 0x009b2400010a7983 */ /* 0x000ea80000300800 */
[----:B------:R1:W-:Y:S01]  /*8bc30*/  STL.64 [R1+0x9b08], R6 ;  /* 0x009b080601007387 */ /* 0x0003e20000100a00 */
[----:B----4-:R-:W-:-:S03]  /*8bc40*/  IMAD.MOV.U32 R4, RZ, RZ, R11 ;  /* 0x000000ffff047224 */ /* 0x010fc600078e000b */
[----:B------:R-:W2:Y:S04]  /*8bc50*/  LDL.LU R11, [R1+0x9b20] ;  /* 0x009b2000010b7983 */ /* 0x000ea80000300800 */
[----:B------:R-:W4:Y:S04]  /*8bc60*/  LDL.LU R5, [R1+0x2874] ;  /* 0x0028740001057983 */ /* 0x000f280000300800 */
[----:B-1----:R-:W4:Y:S04]  /*8bc70*/  LDL.LU R6, [R1+0x2878] ;  /* 0x0028780001067983 */ /* 0x002f280000300800 */
[----:B------:R-:W4:Y:S04]  /*8bc80*/  LDL.LU R7, [R1+0x287c] ;  /* 0x00287c0001077983 */ /* 0x000f280000300800 */
[----:B------:R-:W-:Y:S04]  /*8bc90*/  STL [R1+0x91f4], R32 ;  /* 0x0091f42001007387 */ /* 0x000fe80000100800 */
[----:B------:R-:W-:Y:S04]  /*8bca0*/  STL [R1+0x9118], R57 ;  /* 0x0091183901007387 */ /* 0x000fe80000100800 */
[----:B------:R-:W-:Y:S04]  /*8bcb0*/  STL [R1+0x9114], R56 ;  /* 0x0091143801007387 */ /* 0x000fe80000100800 */
[----:B------:R-:W-:Y:S01]  /*8bcc0*/  STL [R1+0x9110], R53 ;  /* 0x0091103501007387 */ /* 0x000fe20000100800 */
[-C--:B--2---:R-:W-:Y:S08]  /*8bcd0*/  HMMA.1688.F32.TF32 R96, R176, R10.reuse, R96 ;  /* 0x0000000ab060723c */ /* 0x084ff00000081060 */
[-C--:B------:R-:W-:Y:S08]  /*8bce0*/  HMMA.1688.F32.TF32 R12, R144, R10.reuse, R12 ;  /* 0x0000000a900c723c */ /* 0x080ff0000008100c */
[-C--:B----4-:R-:W-:Y:S08]  /*8bcf0*/  HMMA.1688.F32.TF32 R4, R172, R10.reuse, R4 ;  /* 0x0000000aac04723c */ /* 0x090ff00000081004 */
[-C--:B------:R-:W-:Y:S01]  /*8bd00*/  HMMA.1688.F32.TF32 R40, R140, R10.reuse, R40 ;  /* 0x0000000a8c28723c */ /* 0x080fe20000081028 */
[----:B------:R-:W-:Y:S04]  /*8bd10*/  STL.64 [R1+0x2d10], R96 ;  /* 0x002d106001007387 */ /* 0x000fe80000100a00 */
[----:B------:R1:W-:Y:S04]  /*8bd20*/  STL.64 [R1+0x2d18], R98 ;  /* 0x002d186201007387 */ /* 0x0003e80000100a00 */
[----:B-1----:R-:W2:Y:S04]  /*8bd30*/  LDL.LU.64 R98, [R1+0x9b18] ;  /* 0x009b180001627983 */ /* 0x002ea80000300a00 */
[----:B------:R1:W-:Y:S04]  /*8bd40*/  STL.64 [R1+0x2d00], R12 ;  /* 0x002d000c01007387 */ /* 0x0003e80000100a00 */
[----:B------:R-:W-:Y:S04]  /*8bd50*/  STL.64 [R1+0x2d08], R14 ;  /* 0x002d080e01007387 */ /* 0x000fe80000100a00 */
[----:B-1----:R-:W2:Y:S04]  /*8bd60*/  LDL.LU.64 R12, [R1+0x9b10] ;  /* 0x009b1000010c7983 */ /* 0x002ea80000300a00 */
[----:B------:R-:W-:Y:S04]  /*8bd70*/  STL.64 [R1+0x9af8], R146 ;  /* 0x009af89201007387 */ /* 0x000fe80000100a00 */
[----:B------:R-:W-:Y:S04]  /*8bd80*/  STL.64 [R1+0x9af0], R144 ;  /* 0x009af09001007387 */ /* 0x000fe80000100a00 */
[----:B------:R-:W-:Y:S04]  /*8bd90*/  STL.64 [R1+0x9ae8], R174 ;  /* 0x009ae8ae01007387 */ /* 0x000fe80000100a00 */
[----:B------:R-:W-:Y:S04]  /*8bda0*/  STL.64 [R1+0x9ae0], R172 ;  /* 0x009ae0ac01007387 */ /* 0x000fe80000100a00 */
[----:B------:R-:W-:Y:S04]  /*8bdb0*/  STL.64 [R1+0x2cb0], R4 ;  /* 0x002cb00401007387 */ /* 0x000fe80000100a00 */
[----:B------:R1:W-:Y:S04]  /*8bdc0*/  STL.64 [R1+0x2cb8], R6 ;  /* 0x002cb80601007387 */ /* 0x0003e80000100a00 */
[----:B------:R-:W-:Y:S04]  /*8bdd0*/  STL.64 [R1+0x9ad8], R170 ;  /* 0x009ad8aa01007387 */ /* 0x000fe80000100a00 */
[----:B------:R-:W-:Y:S01]  /*8bde0*/  STL.64 [R1+0x2c90], R40 ;  /* 0x002c902801007387 */ /* 0x000fe20000100a00 */
[-C--:B-1----:R-:W-:Y:S03]  /*8bdf0*/  HMMA.1688.F32.TF32 R4, R168, R10.reuse, R64 ;  /* 0x0000000aa804723c */ /* 0x082fe60000081040 */
[----:B------:R1:W-:Y:S05]  /*8be00*/  STL.64 [R1+0x2c98], R42 ;  /* 0x002c982a01007387 */ /* 0x0003ea0000100a00 */
[-C--:B-1----:R-:W-:Y:S01]  /*8be10*/  HMMA.1688.F32.TF32 R40, R136, R10.reuse, R92 ;  /* 0x0000000a8828723c */ /* 0x082fe2000008105c */
[----:B------:R-:W-:Y:S11]  /*8be20*/  STL.64 [R1+0x9ad0], R168 ;  /* 0x009ad0a801007387 */ /* 0x000ff60000100a00 */
[----:B------:R-:W-:Y:S03]  /*8be30*/  @!UPT UIADD3 URZ, URZ, URZ, URZ ;  /* 0x0000003f3f3ff290 */ /* 0x000fe6000fffe03f */
[----:B------:R-:W-:Y:S04]  /*8be40*/  STL.64 [R1+0x2c80], R4 ;  /* 0x002c800401007387 */ /* 0x000fe80000100a00 */
[----:B------:R1:W-:Y:S02]  /*8be50*/  STL.64 [R1+0x2c88], R6 ;  /* 0x002c880601007387 */ /* 0x0003e40000100a00 */
[-C--:B-1----:R-:W-:Y:S02]  /*8be60*/  HMMA.1688.F32.TF32 R4, R164, R10.reuse, R16 ;  /* 0x0000000aa404723c */ /* 0x082fe40000081010 */
[----:B------:R-:W2:Y:S04]  /*8be70*/  LDL.LU.64 R16, [R1+0x51c0] ;  /* 0x0051c00001107983 */ /* 0x000ea80000300a00 */
[----:B------:R-:W-:Y:S04]  /*8be80*/  STL.64 [R1+0x2c70], R40 ;  /* 0x002c702801007387 */ /* 0x000fe80000100a00 */
[----:B------:R1:W-:Y:S04]  /*8be90*/  STL.64 [R1+0x2c78], R42 ;  /* 0x002c782a01007387 */ /* 0x0003e80000100a00 */
[----:B------:R-:W2:Y:S01]  /*8bea0*/  LDL.LU.64 R18, [R1+0x51c8] ;  /* 0x0051c80001127983 */ /* 0x000ea20000300a00 */
[-C--:B-1----:R-:W-:Y:S08]  /*8beb0*/  HMMA.1688.F32.TF32 R40, R132, R10.reuse, R244 ;  /* 0x0000000a8428723c */ /* 0x082ff000000810f4 */
[----:B------:R1:W-:Y:S04]  /*8bec0*/  STL.64 [R1+0x2c60], R4 ;  /* 0x002c600401007387 */ /* 0x0003e80000100a00 */
[----:B------:R3:W-:Y:S04]  /*8bed0*/  STL.64 [R1+0x2c68], R6 ;  /* 0x002c680601007387 */ /* 0x0007e80000100a00 */
[----:B-1----:R-:W2:Y:S07]  /*8bee0*/  LDL.LU.64 R4, [R1+0x4f90] ;  /* 0x004f900001047983 */ /* 0x002eae0000300a00 */
[----:B------:R-:W-:Y:S04]  /*8bef0*/  STL.64 [R1+0x2c30], R40 ;  /* 0x002c302801007387 */ /* 0x000fe80000100a00 */
[----:B------:R1:W-:Y:S04]  /*8bf00*/  STL.64 [R1+0x2c38], R42 ;  /* 0x002c382a01007387 */ /* 0x0003e80000100a00 */
[----:B---3--:R-:W2:Y:S01]  /*8bf10*/  LDL.LU.64 R6, [R1+0x4f98] ;  /* 0x004f980001067983 */ /* 0x008ea20000300a00 */
[-C--:B------:R-:W-:Y:S08]  /*8bf20*/  HMMA.1688.F32.TF32 R20, R160, R10.reuse, R20 ;  /* 0x0000000aa014723c */ /* 0x080ff00000081014 */
[-C--:B-1----:R-:W-:Y:S08]  /*8bf30*/  HMMA.1688.F32.TF32 R40, R128, R10.reuse, R104 ;  /* 0x0000000a8028723c */ /* 0x082ff00000081068 */
[-C--:B------:R-:W-:Y:S07]  /*8bf40*/  HMMA.1688.F32.TF32 R28, R156, R10.reuse, R28 ;  /* 0x0000000a9c1c723c */ /* 0x080fee000008101c */
[----:B------:R-:W-:Y:S04]  /*8bf50*/  STL.64 [R1+0x2c00], R20 ;  /* 0x002c001401007387 */ /* 0x000fe80000100a00 */
[----:B------:R1:W-:Y:S02]  /*8bf60*/  STL.64 [R1+0x2c08], R22 ;  /* 0x002c081601007387 */ /* 0x0003e40000100a00 */
[----:B-1----:R-:W-:Y:S02]  /*8bf70*/  HMMA.1688.F32.TF32 R20, R124, R10, R76 ;  /* 0x0000000a7c14723c */ /* 0x002fe4000008104c */
[----:B------:R-:W-:Y:S01]  /*8bf80*/  STL.64 [R1+0x2bf0], R40 ;  /* 0x002bf02801007387 */ /* 0x000fe20000100a00 */
[----:B------:R-:W-:Y:S01]  /*8bf90*/  MOV R102, R9 ;  /* 0x0000000900667202 */ /* 0x000fe20000000f00 */
[----:B------:R-:W-:-:S02]  /*8bfa0*/  IMAD.MOV.U32 R103, RZ, RZ, R8 ;  /* 0x000000ffff677224 */ /* 0x000fc400078e0008 */
[----:B------:R1:W-:Y:S04]  /*8bfb0*/  STL.64 [R1+0x2bf8], R42 ;  /* 0x002bf82a01007387 */ /* 0x0003e80000100a00 */
[----:B------:R-:W-:Y:S04]  /*8bfc0*/  STL.64 [R1+0x2be0], R28 ;  /* 0x002be01c01007387 */ /* 0x000fe80000100a00 */
[----:B------:R3:W-:Y:S01]  /*8bfd0*/  STL.64 [R1+0x2be8], R30 ;  /* 0x002be81e01007387 */ /* 0x0007e20000100a00 */
[-C--:B-1----:R-:W-:Y:S08]  /*8bfe0*/  HMMA.1688.F32.TF32 R40, R152, R10.reuse, R68 ;  /* 0x0000000a9828723c */ /* 0x082ff00000081044 */
[----:B------:R-:W-:Y:S01]  /*8bff0*/  STL.64 [R1+0x2bc0], R20 ;  /* 0x002bc01401007387 */ /* 0x000fe20000100a00 */
[-C--:B---3--:R-:W-:Y:S03]  /*8c000*/  HMMA.1688.F32.TF32 R28, R120, R10.reuse, R72 ;  /* 0x0000000a781c723c */ /* 0x088fe60000081048 */
[----:B------:R1:W-:Y:S05]  /*8c010*/  STL.64 [R1+0x2bc8], R22 ;  /* 0x002bc81601007387 */ /* 0x0003ea0000100a00 */
[-C--:B-1----:R-:W-:Y:S08]  /*8c020*/  HMMA.1688.F32.TF32 R20, R148, R10.reuse, R248 ;  /* 0x0000000a9414723c */ /* 0x082ff000000810f8 */
[----:B------:R-:W-:Y:S01]  /*8c030*/  HMMA.1688.F32.TF32 R8, R116, R10, R100 ;  /* 0x0000000a7408723c */ /* 0x000fe20000081064 */
[----:B------:R1:W-:Y:S04]  /*8c040*/  STL.64 [R1+0x2ba0], R40 ;  /* 0x002ba02801007387 */ /* 0x0003e80000100a00 */
[----:B------:R3:W-:Y:S04]  /*8c050*/  STL.64 [R1+0x2ba8], R42 ;  /* 0x002ba82a01007387 */ /* 0x0007e80000100a00 */
[----:B------:R-:W-:Y:S04]  /*8c060*/  STL.64 [R1+0x2b40], R28 ;  /* 0x002b401c01007387 */ /* 0x000fe80000100a00 */
[----:B------:R-:W-:Y:S04]  /*8c070*/  STL.64 [R1+0x2b48], R30 ;  /* 0x002b481e01007387 */ /* 0x000fe80000100a00 */
[----:B-1----:R-:W4:Y:S04]  /*8c080*/  LDL.LU.64 R40, [R1+0x5190] ;  /* 0x0051900001287983 */ /* 0x002f280000300a00 */
[----:B------:R-:W-:Y:S04]  /*8c090*/  STL.64 [R1+0x2ab0], R20 ;  /* 0x002ab01401007387 */ /* 0x000fe80000100a00 */
[----:B------:R-:W-:Y:S04]  /*8c0a0*/  STL.64 [R1+0x2ab8], R22 ;  /* 0x002ab81601007387 */ /* 0x000fe80000100a00 */
[----:B---3--:R-:W4:Y:S04]  /*8c0b0*/  LDL.LU.64 R42, [R1+0x5198] ;  /* 0x00519800012a7983 */ /* 0x008f280000300a00 */
[----:B------:R-:W-:Y:S04]  /*8c0c0*/  STL.64 [R1+0x2aa0], R8 ;  /* 0x002aa00801007387 */ /* 0x000fe80000100a00 */
[----:B------:R-:W-:Y:S04]  /*8c0d0*/  STL.64 [R1+0x2aa8], R10 ;  /* 0x002aa80a01007387 */ /* 0x000fe80000100a00 */
[----:B------:R-:W2:Y:S04]  /*8c0e0*/  LDSM.16.M88.4 R8, [R3+0xf400] ;  /* 0x00f400000308783b */ /* 0x000ea80000000200 */
[----:B------:R-:W3:Y:S04]  /*8c0f0*/  LDL.LU.64 R68, [R1+0x4ec0] ;  /* 0x004ec00001447983 */ /* 0x000ee80000300a00 */
[----:B------:R-:W3:Y:S01]  /*8c100*/  LDL.LU.64 R70, [R1+0x4ec8] ;  /* 0x004ec80001467983 */ /* 0x000ee20000300a00 */
[-C--:B--2---:R-:W-:Y:S11]  /*8c110*/  HMMA.1688.F32.TF32 R16, R240, R8.reuse, R16 ;  /* 0x00000008f010723c */ /* 0x084ff60000081010 */
[----:B------:R-:W-:Y:S11]  /*8c120*/  @!UPT UIADD3 URZ, URZ, URZ, URZ ;  /* 0x0000003f3f3ff290 */ /* 0x000ff6000fffe03f */
[----:B------:R-:W-:Y:S02]  /*8c130*/  @!UPT UIADD3 URZ, URZ, URZ, URZ ;  /* 0x0000003f3f3ff290 */ /* 0x000fe4000fffe03f */
[----:B------:R-:W-:Y:S02]  /*8c140*/  IMAD.MOV.U32 R247, RZ, RZ, R16 ;  /* 0x000000fffff77224 */ /* 0x000fe400078e0010 */
[----:B------:R-:W-:Y:S01]  /*8c150*/  IMAD.MOV.U32 R246, RZ, RZ, R17 ;  /* 0x000000fffff67224 */ /* 0x000fe200078e0011 */
[----:B------:R1:W-:Y:S04]  /*8c160*/  STL.64 [R1+0x248], R18 ;  /* 0x0002481201007387 */ /* 0x0003e80000100a00 */
[----:B------:R-:W-:Y:S04]  /*8c170*/  STL.64 [R1+0x99c8], R246 ;  /* 0x0099c8f601007387 */ /* 0x000fe80000100a00 */
[----:B------:R-:W2:Y:S01]  /*8c180*/  LDL.LU.64 R64, [R1+0x5140] ;  /* 0x0051400001407983 */ /* 0x000ea20000300a00 */
[-C--:B------:R-:W-:Y:S03]  /*8c190*/  HMMA.1688.F32.TF32 R4, R236, R8.reuse, R4 ;  /* 0x00000008ec04723c */ /* 0x080fe60000081004 */
[----:B------:R-:W2:Y:S11]  /*8c1a0*/  LDL.LU.64 R66, [R1+0x5148] ;  /* 0x0051480001427983 */ /* 0x000eb60000300a00 */
[----:B------:R-:W-:Y:S09]  /*8c1b0*/  @!UPT UIADD3 URZ, URZ, URZ, URZ ;  /* 0x0000003f3f3ff290 */ /* 0x000ff2000fffe03f */
[----:B------:R1:W-:Y:S04]  /*8c1c0*/  STL.64 [R1+0x12a0], R4 ;  /* 0x0012a00401007387 */ /* 0x0003e80000100a00 */
[----:B------:R1:W-:Y:S04]  /*8c1d0*/  STL.64 [R1+0x12a8], R6 ;  /* 0x0012a80601007387 */ /* 0x0003e80000100a00 */
[----:B------:R-:W2:Y:S04]  /*8c1e0*/  LDL.LU.64 R28, [R1+0x4d90] ;  /* 0x004d9000011c7983 */ /* 0x000ea80000300a00 */
[----:B------:R-:W2:Y:S04]  /*8c1f0*/  LDL.LU.64 R30, [R1+0x4d98] ;  /* 0x004d9800011e7983 */ /* 0x000ea80000300a00 */
[----:B------:R-:W2:Y:S04]  /*8c200*/  LDL.LU.64 R20, [R1+0x50c0] ;  /* 0x0050c00001147983 */ /* 0x000ea80000300a00 */
[----:B------:R-:W2:Y:S04]  /*8c210*/  LDL.LU.64 R22, [R1+0x50c8] ;  /* 0x0050c80001167983 */ /* 0x000ea80000300a00 */
[----:B------:R-:W2:Y:S04]  /*8c220*/  LDL.LU.64 R16, [R1+0x4c30] ;  /* 0x004c300001107983 */ /* 0x000ea80000300a00 */
[----:B-1----:R-:W2:Y:S04]  /*8c230*/  LDL.LU.64 R18, [R1+0x4c38] ;  /* 0x004c380001127983 */ /* 0x002ea80000300a00 */
[----:B------:R-:W2:Y:S04]  /*8c240*/  LDL.LU.64 R4, [R1+0x5040] ;  /* 0x0050400001047983 */ /* 0x000ea80000300a00 */
[----:B------:R-:W2:Y:S01]  /*8c250*/  LDL.LU.64 R6, [R1+0x5048] ;  /* 0x0050480001067983 */ /* 0x000ea20000300a00 */
[-C--:B----4-:R-:W-:Y:S08]  /*8c260*/  HMMA.1688.F32.TF32 R40, R232, R8.reuse, R40 ;  /* 0x00000008e828723c */ /* 0x090ff00000081028 */
[----:B---3--:R-:W-:Y:S11]  /*8c270*/  HMMA.1688.F32.TF32 R68, R228, R8, R68 ;  /* 0x00000008e444723c */ /* 0x008ff60000081044 */
[----:B------:R-:W-:Y:S04]  /*8c280*/  @!UPT UIADD3 URZ, URZ, URZ, URZ ;  /* 0x0000003f3f3ff290 */ /* 0x000fe8000fffe03f */
[----:B------:R1:W-:Y:S01]  /*8c290*/  STL.64 [R1+0x230], R40 ;  /* 0x0002302801007387 */ /* 0x0003e20000100a00 */
[----:B------:R-:W-:-:S03]  /*8c2a0*/  IMAD.MOV.U32 R112, RZ, RZ, R43 ;  /* 0x000000ffff707224 */ /* 0x000fc600078e002b */
[----:B------:R3:W-:Y:S04]  /*8c2b0*/  STL [R1+0x238], R42 ;  /* 0x0002382a01007387 */ /* 0x0007e80000100800 */
[----:B-1----:R-:W4:Y:S04]  /*8c2c0*/  LDL.LU.64 R40, [R1+0x4ad0] ;  /* 0x004ad00001287983 */ /* 0x002f280000300a00 */
[----:B---3--:R-:W4:Y:S01]  /*8c2d0*/  LDL.LU.64 R42, [R1+0x4ad8] ;  /* 0x004ad800012a7983 */ /* 0x008f220000300a00 */
[----:B------:R-:W-:Y:S01]  /*8c2e0*/  IMAD.MOV.U32 R109, RZ, RZ, R69 ;  /* 0x000000ffff6d7224 */ /* 0x000fe200078e0045 */
[----:B------:R-:W-:Y:S01]  /*8c2f0*/  MOV R84, R70 ;  /* 0x0000004600547202 */ /* 0x000fe20000000f00 */
[----:B------:R-:W-:-:S02]  /*8c300*/  IMAD.MOV.U32 R108, RZ, RZ, R68 ;  /* 0x000000ffff6c7224 */ /* 0x000fc400078e0044 */
[----:B------:R-:W-:Y:S01]  /*8c310*/  IMAD.MOV.U32 R85, RZ, RZ, R71 ;  /* 0x000000ffff557224 */ /* 0x000fe200078e0047 */
[----:B------:R-:W-:Y:S04]  /*8c320*/  STL [R1+0x93dc], R109 ;  /* 0x0093dc6d01007387 */ /* 0x000fe80000100800 */
[----:B------:R-:W-:Y:S04]  /*8c330*/  STL [R1+0x93d8], R108 ;  /* 0x0093d86c01007387 */ /* 0x000fe80000100800 */
[----:B------:R-:W-:Y:S04]  /*8c340*/  STL [R1+0x93bc], R84 ;  /* 0x0093bc5401007387 */ /* 0x000fe80000100800 */
[----:B------:R-:W-:Y:S01]  /*8c350*/  STL [R1+0x93b8], R85 ;  /* 0x0093b85501007387 */ /* 0x000fe20000100800 */
[-C--:B--2---:R-:W-:Y:S11]  /*8c360*/  HMMA.1688.F32.TF32 R64, R224, R8.reuse, R64 ;  /* 0x00000008e040723c */ /* 0x084ff60000081040 */
[----:B------:R-:W-:Y:S11]  /*8c370*/  @!UPT UIADD3 URZ, URZ, URZ, URZ ;  /* 0x0000003f3f3ff290 */ /* 0x000ff6000fffe03f */
[----:B------:R-:W-:Y:S02]  /*8c380*/  @!UPT UIADD3 URZ, URZ, URZ, URZ ;  /* 0x0000003f3f3ff290 */ /* 0x000fe4000fffe03f */
[----:B------:R-:W-:Y:S02]  /*8c390*/  IMAD.MOV.U32 R97, RZ, RZ, R64 ;  /* 0x000000ffff617224 */ /* 0x000fe400078e0040 */
[----:B------:R-:W-:Y:S02]  /*8c3a0*/  IMAD.MOV.U32 R96, RZ, RZ, R65 ;  /* 0x000000ffff607224 */ /* 0x000fe400078e0041 */
[----:B------:R-:W-:Y:S02]  /*8c3b0*/  IMAD.MOV.U32 R89, RZ, RZ, R66 ;  /* 0x000000ffff597224 */ /* 0x000fe400078e0042 */
[----:B------:R-:W-:Y:S02]  /*8c3c0*/  IMAD.MOV.U32 R88, RZ, RZ, R67 ;  /* 0x000000ffff587224 */ /* 0x000fe400078e0043 */
[-C--:B------:R-:W-:Y:S01]  /*8c3d0*/  HMMA.1688.F32.TF32 R64, R220, R8.reuse, R28 ;  /* 0x00000008dc40723c */ /* 0x080fe2000008101c */
[----:B------:R-:W-:Y:S04]  /*8c3e0*/  STL [R1+0x9914], R89 ;  /* 0x0099145901007387 */ /* 0x000fe80000100800 */
[----:B------:R-:W-:Y:S03]  /*8c3f0*/  STL [R1+0x9910], R96 ;  /* 0x0099106001007387 */ /* 0x000fe60000100800 */
[-C--:B------:R-:W-:Y:S01]  /*8c400*/  HMMA.1688.F32.TF32 R20, R216, R8.reuse, R20 ;  /* 0x00000008d814723c */ /* 0x080fe20000081014 */
[----:B------:R-:W-:Y:S04]  /*8c410*/  STL [R1+0x9778], R97 ;  /* 0x0097786101007387 */ /* 0x000fe80000100800 */
[----:B------:R-:W2:Y:S10]  /*8c420*/  LDL.LU.64 R28, [R1+0x4960] ;  /* 0x00496000011c7983 */ /* 0x000eb40000300a00 */
[----:B------:R-:W-:Y:S04]  /*8c430*/  STL.64 [R1+0x17e0], R64 ;  /* 0x0017e04001007387 */ /* 0x000fe80000100a00 */
[----:B------:R1:W-:Y:S04]  /*8c440*/  STL.64 [R1+0x17e8], R66 ;  /* 0x0017e84201007387 */ /* 0x0003e80000100a00 */
[----:B------:R-:W2:Y:S01]  /*8c450*/  LDL.LU.64 R30, [R1+0x4968] ;  /* 0x00496800011e7983 */ /* 0x000ea20000300a00 */
[-C--:B-1----:R-:W-:Y:S03]  /*8c460*/  HMMA.1688.F32.TF32 R64, R212, R8.reuse, R16 ;  /* 0x00000008d440723c */ /* 0x082fe60000081010 */
[----:B------:R1:W-:Y:S04]  /*8c470*/  STL.64 [R1+0x210], R20 ;  /* 0x0002101401007387 */ /* 0x0003e80000100a00 */
[----:B------:R3:W-:Y:S04]  /*8c480*/  STL.64 [R1+0x218], R22 ;  /* 0x0002181601007387 */ /* 0x0007e80000100a00 */
[----:B-1----:R-:W2:Y:S04]  /*8c490*/  LDL.LU.64 R20, [R1+0x40a0] ;  /* 0x0040a00001147983 */ /* 0x002ea80000300a00 */
[----:B---3--:R-:W3:Y:S04]  /*8c4a0*/  LDL.LU.64 R22, [R1+0x40a8] ;  /* 0x0040a80001167983 */ /* 0x008ee80000300a00 */
[----:B------:R-:W3:Y:S04]  /*8c4b0*/  LDL.LU.64 R16, [R1+0x4670] ;  /* 0x0046700001107983 */ /* 0x000ee80000300a00 */
[----:B------:R-:W-:Y:S04]  /*8c4c0*/  STL.64 [R1+0x1a00], R64 ;  /* 0x001a004001007387 */ /* 0x000fe80000100a00 */
[----:B------:R-:W-:Y:S04]  /*8c4d0*/  STL.64 [R1+0x1a08], R66 ;  /* 0x001a084201007387 */ /* 0x000fe80000100a00 */
[----:B------:R-:W3:Y:S01]  /*8c4e0*/  LDL.LU.64 R18, [R1+0x4678] ;  /* 0x0046780001127983 */ /* 0x000ee20000300a00 */
[-C--:B------:R-:W-:Y:S11]  /*8c4f0*/  HMMA.1688.F32.TF32 R4, R208, R8.reuse, R4 ;  /* 0x00000008d004723c */ /* 0x080ff60000081004 */
[----:B------:R-:W-:Y:S11]  /*8c500*/  @!UPT UIADD3 URZ, URZ, URZ, URZ ;  /* 0x0000003f3f3ff290 */ /* 0x000ff6000fffe03f */
[----:B------:R-:W-:Y:S01]  /*8c510*/  @!UPT UIADD3 URZ, URZ, URZ, URZ ;  /* 0x0000003f3f3ff290 */ /* 0x000fe2000fffe03f */
[----:B------:R1:W-:Y:S04]  /*8c520*/  STL.64 [R1+0x200], R4 ;  /* 0x0002000401007387 */ /* 0x0003e80000100a00 */
[----:B------:R1:W-:Y:S04]  /*8c530*/  STL.64 [R1+0x208], R6 ;  /* 0x0002080601007387 */ /* 0x0003e80000100a00 */
[----:B-1----:R-:W3:Y:S04]  /*8c540*/  LDL.LU.64 R4, [R1+0x3ec0] ;  /* 0x003ec00001047983 */ /* 0x002ee80000300a00 */
[----:B------:R-:W3:Y:S01]  /*8c550*/  LDL.LU.64 R6, [R1+0x3ec8] ;  /* 0x003ec80001067983 */ /* 0x000ee20000300a00 */
[----:B----4-:R-:W-:Y:S11]  /*8c560*/  HMMA.1688.F32.TF32 R40, R204, R8, R40 ;  /* 0x00000008cc28723c */ /* 0x010ff60000081028 */
        /* <DEDUP_REMOVED lines=9> */
[----:B------:R-:W-:Y:S01]  /*8c600*/  STL [R1+0x9260], R57 ;  /* 0x0092603901007387 */ /* 0x000fe20000100800 */
[----:B------:R-:W-:-:S02]  /*8c610*/  IMAD.MOV.U32 R246, RZ, RZ, R13 ;  /* 0x000000fffff67224 */ /* 0x000fc400078e000d */
[----:B------:R-:W-:Y:S01]  /*8c620*/  IMAD.MOV.U32 R247, RZ, RZ, R12 ;  /* 0x000000fffff77224 */ /* 0x000fe200078e000c */
[-C--:B--2---:R-:W-:Y:S08]  /*8c630*/  HMMA.1688.F32.TF32 R28, R200, R8.reuse, R28 ;  /* 0x00000008c81c723c */ /* 0x084ff0000008101c */
[-C--:B---3--:R-:W-:Y:S08]  /*8c640*/  HMMA.1688.F32.TF32 R20, R196, R8.reuse, R20 ;  /* 0x00000008c414723c */ /* 0x088ff00000081014 */
[----:B------:R-:W-:Y:S07]  /*8c650*/  HMMA.1688.F32.TF32 R16, R192, R8, R16 ;  /* 0x00000008c010723c */ /* 0x000fee0000081010 */
[----:B------:R-:W-:Y:S09]  /*8c660*/  STL.64 [R1+0x1f0], R28 ;  /* 0x0001f01c01007387 */ /* 0x000ff20000100a00 */
[----:B------:R-:W-:-:S02]  /*8c670*/  IMAD.MOV.U32 R25, RZ, RZ, R23 ;  /* 0x000000ffff197224 */ /* 0x000fc400078e0017 */
[----:B------:R-:W-:Y:S02]  /*8c680*/  IMAD.MOV.U32 R24, RZ, RZ, R22 ;  /* 0x000000ffff187224 */ /* 0x000fe400078e0016 */
[----:B------:R-:W-:Y:S01]  /*8c690*/  IMAD.MOV.U32 R33, RZ, RZ, R21 ;  /* 0x000000ffff217224 */ /* 0x000fe200078e0015 */
[----:B------:R-:W-:Y:S01]  /*8c6a0*/  STL.64 [R1+0x1f8], R30 ;  /* 0x0001f81e01007387 */ /* 0x000fe20000100a00 */
[----:B------:R-:W-:-:S03]  /*8c6b0*/  IMAD.MOV.U32 R36, RZ, RZ, R20 ;  /* 0x000000ffff247224 */ /* 0x000fc600078e0014 */
[----:B------:R-:W-:Y:S04]  /*8c6c0*/  STL [R1+0x94c4], R25 ;  /* 0x0094c41901007387 */ /* 0x000fe80000100800 */
[----:B------:R-:W-:Y:S01]  /*8c6d0*/  STL [R1+0x94c0], R24 ;  /* 0x0094c01801007387 */ /* 0x000fe20000100800 */
[----:B------:R-:W-:-:S03]  /*8c6e0*/  IMAD.MOV.U32 R80, RZ, RZ, R19 ;  /* 0x000000ffff507224 */ /* 0x000fc600078e0013 */
[----:B------:R-:W-:Y:S01]  /*8c6f0*/  STL [R1+0x94bc], R33 ;  /* 0x0094bc2101007387 */ /* 0x000fe20000100800 */
[----:B------:R-:W-:-:S03]  /*8c700*/  IMAD.MOV.U32 R81, RZ, RZ, R18 ;  /* 0x000000ffff517224 */ /* 0x000fc600078e0012 */
[----:B------:R-:W-:Y:S04]  /*8c710*/  STL [R1+0x94b8], R36 ;  /* 0x0094b82401007387 */ /* 0x000fe80000100800 */
[----:B------:R1:W-:Y:S04]  /*8c720*/  STL.64 [R1+0x1e0], R16 ;  /* 0x0001e01001007387 */ /* 0x0003e80000100a00 */
[----:B------:R-:W-:Y:S04]  /*8c730*/  STL [R1+0x952c], R80 ;  /* 0x00952c5001007387 */ /* 0x000fe80000100800 */
[----:B------:R-:W-:Y:S04]  /*8c740*/  STL [R1+0x9528], R81 ;  /* 0x0095285101007387 */ /* 0x000fe80000100800 */
[----:B------:R-:W2:Y:S04]  /*8c750*/  LDL.LU R244, [R1+0x2530] ;  /* 0x0025300001f47983 */ /* 0x000ea80000300800 */
[----:B------:R-:W2:Y:S04]  /*8c760*/  LDL.LU R245, [R1+0x2534] ;  /* 0x0025340001f57983 */ /* 0x000ea80000300800 */
[----:B-1----:R-:W3:Y:S04]  /*8c770*/  LDL.LU R16, [R1+0x25f0] ;  /* 0x0025f00001107983 */ /* 0x002ee80000300800 */
[----:B------:R-:W3:Y:S04]  /*8c780*/  LDL.LU R17, [R1+0x25f4] ;  /* 0x0025f40001117983 */ /* 0x000ee80000300800 */
[----:B------:R-:W3:Y:S04]  /*8c790*/  LDL.LU R18, [R1+0x25f8] ;  /* 0x0025f80001127983 */ /* 0x000ee80000300800 */
[----:B------:R-:W3:Y:S04]  /*8c7a0*/  LDL.LU R19, [R1+0x25fc] ;  /* 0x0025fc0001137983 */ /* 0x000ee80000300800 */
[----:B------:R-:W4:Y:S04]  /*8c7b0*/  LDL.LU R100, [R1+0x26d0] ;  /* 0x0026d00001647983 */ /* 0x000f280000300800 */
[----:B------:R-:W4:Y:S04]  /*8c7c0*/  LDL.LU R101, [R1+0x26d4] ;  /* 0x0026d40001657983 */ /* 0x000f280000300800 */
[----:B------:R-:W4:Y:S04]  /*8c7d0*/  LDL.LU R102, [R1+0x26d8] ;  /* 0x0026d80001667983 */ /* 0x000f280000300800 */
[----:B------:R-:W4:Y:S01]  /*8c7e0*/  LDL.LU R103, [R1+0x26dc] ;  /* 0x0026dc0001677983 */ /* 0x000f220000300800 */
[----:B------:R-:W-:Y:S03]  /*8c7f0*/  HMMA.1688.F32.TF32 R4, R188, R8, R4 ;  /* 0x00000008bc04723c */ /* 0x000fe60000081004 */
        /* <DEDUP_REMOVED lines=24> */
[----:B------:R-:W-:-:S03]  /*8c980*/  MOV R45, R4 ;  /* 0x00000004002d7202 */ /* 0x000fc60000000f00 */
[----:B------:R-:W2:Y:S01]  /*8c990*/  LDL.LU R20, [R1+0x2970] ;  /* 0x0029700001147983 */ /* 0x000ea20000300800 */
[----:B------:R-:W-:-:S03]  /*8c9a0*/  IMAD.MOV.U32 R52, RZ, RZ, R5 ;  /* 0x000000ffff347224 */ /* 0x000fc600078e0005 */
[----:B------:R-:W2:Y:S01]  /*8c9b0*/  LDL.LU R21, [R1+0x2974] ;  /* 0x0029740001157983 */ /* 0x000ea20000300800 */
[----:B------:R-:W-:-:S03]  /*8c9c0*/  IMAD.MOV.U32 R49, RZ, RZ, R6 ;  /* 0x000000ffff317224 */ /* 0x000fc600078e0006 */
[----:B------:R-:W2:Y:S01]  /*8c9d0*/  LDL.LU R22, [R1+0x2978] ;  /* 0x0029780001167983 */ /* 0x000ea20000300800 */
[----:B------:R-:W-:-:S03]  /*8c9e0*/  IMAD.MOV.U32 R61, RZ, RZ, R7 ;  /* 0x000000ffff3d7224 */ /* 0x000fc600078e0007 */
        /* <DEDUP_REMOVED lines=29> */
[----:B------:R-:W-:Y:S04]  /*8cbc0*/  STL [R1+0x9534], R49 ;  /* 0x0095343101007387 */ /* 0x000fe80000100800 */
[----:B------:R-:W-:Y:S04]  /*8cbd0*/  STL [R1+0x9530], R45 ;  /* 0x0095302d01007387 */ /* 0x000fe80000100800 */
[----:B------:R-:W-:Y:S04]  /*8cbe0*/  STL [R1+0x93e4], R61 ;  /* 0x0093e43d01007387 */ /* 0x000fe80000100800 */
[----:B------:R-:W-:Y:S01]  /*8cbf0*/  STL [R1+0x93e0], R52 ;  /* 0x0093e03401007387 */ /* 0x000fe20000100800 */
[-C--:B--2---:R-:W-:Y:S11]  /*8cc00*/  HMMA.1688.F32.TF32 R4, R184, R8.reuse, R4 ;  /* 0x00000008b804723c */ /* 0x084ff60000081004 */
[----:B------:R-:W-:Y:S11]  /*8cc10*/  @!UPT UIADD3 URZ, URZ, URZ, URZ ;  /* 0x0000003f3f3ff290 */ /* 0x000ff6000fffe03f */
[----:B------:R-:W-:Y:S01]  /*8cc20*/  @!UPT UIADD3 URZ, URZ, URZ, URZ ;  /* 0x0000003f3f3ff290 */ /* 0x000fe2000fffe03f */
[----:B------:R-:W-:Y:S04]  /*8cc30*/  STL.64 [R1+0xf80], R4 ;  /* 0x000f800401007387 */ /* 0x000fe80000100a00 */
[----:B------:R1:W-:Y:S04]  /*8cc40*/  STL.64 [R1+0xf88], R6 ;  /* 0x000f880601007387 */ /* 0x0003e80000100a00 */
[----:B-1----:R-:W2:Y:S01]  /*8cc50*/  LDL.LU.64 R6, [R1+0x9b08] ;  /* 0x009b080001067983 */ /* 0x002ea20000300a00 */
[----:B---3--:R-:W-:Y:S11]  /*8cc60*/  HMMA.1688.F32.TF32 R12, R180, R8, R12 ;  /* 0x00000008b40c723c */ /* 0x008ff6000008100c */
        /* <DEDUP_REMOVED lines=11> */
[-C--:B---3--:R-:W-:Y:S11]  /*8cd20*/  HMMA.1688.F32.TF32 R144, R176, R14.reuse, R144 ;  /* 0x0000000eb090723c */ /* 0x088ff60000081090 */
[----:B------:R-:W-:Y:S11]  /*8cd30*/  @!UPT UIADD3 URZ, URZ, URZ, URZ ;  /* 0x0000003f3f3ff290 */ /* 0x000ff6000fffe03f */
[----:B------:R-:W-:Y:S01]  /*8cd40*/  @!UPT UIADD3 URZ, URZ, URZ, URZ ;  /* 0x0000003f3f3ff290 */ /* 0x000fe2000fffe03f */
[----:B------:R-:W-:Y:S04]  /*8cd50*/  STL.64 [R1+0x2a40], R144 ;  /* 0x002a409001007387 */ /* 0x000fe80000100a00 */
[----:B------:R1:W-:Y:S04]  /*8cd60*/  STL.64 [R1+0x2a48], R146 ;  /* 0x002a489201007387 */ /* 0x0003e80000100a00 */
[----:B-1----:R-:W3:Y:S04]  /*8cd70*/  LDL.LU.64 R146, [R1+0x9af8] ;  /* 0x009af80001927983 */ /* 0x002ee80000300a00 */
[----:B------:R-:W3:Y:S02]  /*8cd80*/  LDL.LU.64 R144, [R1+0x9af0] ;  /* 0x009af00001907983 */ /* 0x000ee40000300a00 */
[-C--:B---3--:R-:W-:Y:S11]  /*8cd90*/  HMMA.1688.F32.TF32 R172, R144, R14.reuse, R172 ;  /* 0x0000000e90ac723c */ /* 0x088ff600000810ac */
[----:B------:R-:W-:Y:S11]  /*8cda0*/  @!UPT UIADD3 URZ, URZ, URZ, URZ ;  /* 0x0000003f3f3ff290 */ /* 0x000ff6000fffe03f */
[----:B------:R-:W-:Y:S01]  /*8cdb0*/  @!UPT UIADD3 URZ, URZ, URZ, URZ ;  /* 0x0000003f3f3ff290 */ /* 0x000fe2000fffe03f */
[----:B------:R-:W-:Y:S04]  /*8cdc0*/  STL.64 [R1+0x2980], R172 ;  /* 0x002980ac01007387 */ /* 0x000fe80000100a00 */
[----:B------:R1:W-:Y:S04]  /*8cdd0*/  STL.64 [R1+0x2988], R174 ;  /* 0x002988ae01007387 */ /* 0x0003e80000100a00 */
[----:B-1----:R-:W3:Y:S04]  /*8cde0*/  LDL.LU.64 R174, [R1+0x9ae8] ;  /* 0x009ae80001ae7983 */ /* 0x002ee80000300a00 */
[----:B------:R-:W3:Y:S01]  /*8cdf0*/  LDL.LU.64 R172, [R1+0x9ae0] ;  /* 0x009ae00001ac7983 */ /* 0x000ee20000300a00 */
[-C--:B------:R-:W-:Y:S08]  /*8ce00*/  HMMA.1688.F32.TF32 R168, R140, R14.reuse, R168 ;  /* 0x0000000e8ca8723c */ /* 0x080ff000000810a8 */
[-C--:B---3--:R-:W-:Y:S11]  /*8ce10*/  HMMA.1688.F32.TF32 R20, R172, R14.reuse, R20 ;  /* 0x0000000eac14723c */ /* 0x088ff60000081014 */
[----:B------:R-:W-:Y:S11]  /*8ce20*/  @!UPT UIADD3 URZ, URZ, URZ, URZ ;  /* 0x0000003f3f3ff290 */ /* 0x000ff6000fffe03f */
[----:B------:R-:W-:Y:S01]  /*8ce30*/  @!UPT UIADD3 URZ, URZ, URZ, URZ ;  /* 0x0000003f3f3ff290 */ /* 0x000fe2000fffe03f */
[----:B------:R1:W-:Y:S04]  /*8ce40*/  STL.64 [R1+0x2970], R20 ;  /* 0x0029701401007387 */ /* 0x0003e80000100a00 */
[----:B------:R3:W-:Y:S04]  /*8ce50*/  STL.64 [R1+0x2978], R22 ;  /* 0x0029781601007387 */ /* 0x0007e80000100a00 */
[----:B-1----:R-:W2:Y:S04]  /*8ce60*/  LDL.LU.64 R20, [R1+0x5200] ;  /* 0x0052000001147983 */ /* 0x002ea80000300a00 */
[----:B---3--:R-:W2:Y:S04]  /*8ce70*/  LDL.LU.64 R22, [R1+0x5208] ;  /* 0x0052080001167983 */ /* 0x008ea80000300a00 */
[----:B------:R-:W-:Y:S04]  /*8ce80*/  STL.64 [R1+0x2940], R168 ;  /* 0x002940a801007387 */ /* 0x000fe80000100a00 */
[----:B------:R1:W-:Y:S04]  /*8ce90*/  STL.64 [R1+0x2948], R170 ;  /* 0x002948aa01007387 */ /* 0x0003e80000100a00 */
[----:B-1----:R-:W3:Y:S04]  /*8cea0*/  LDL.LU.64 R170, [R1+0x9ad8] ;  /* 0x009ad80001aa7983 */ /* 0x002ee80000300a00 */
[----:B------:R-:W3:Y:S01]  /*8ceb0*/  LDL.LU.64 R168, [R1+0x9ad0] ;  /* 0x009ad00001a87983 */ /* 0x000ee20000300a00 */
[-C--:B------:R-:W-:Y:S08]  /*8cec0*/  HMMA.1688.F32.TF32 R64, R136, R14.reuse, R64 ;  /* 0x0000000e8840723c */ /* 0x080ff00000081040 */
[-C--:B----4-:R-:W-:Y:S08]  /*8ced0*/  HMMA.1688.F32.TF32 R92, R164, R14.reuse, R92 ;  /* 0x0000000ea45c723c */ /* 0x090ff0000008105c */
[-C--:B------:R-:W-:Y:S08]  /*8cee0*/  HMMA.1688.F32.TF32 R104, R132, R14.reuse, R104 ;  /* 0x0000000e8468723c */ /* 0x080ff00000081068 */
[-C--:B------:R-:W-:Y:S08]  /*8cef0*/  HMMA.1688.F32.TF32 R28, R160, R14.reuse, R28 ;  /* 0x0000000ea01c723c */ /* 0x080ff0000008101c */
[-C--:B------:R-:W-:Y:S08]  /*8cf00*/  HMMA.1688.F32.TF32 R68, R128, R14.reuse, R68 ;  /* 0x0000000e8044723c */ /* 0x080ff00000081044 */
[-C--:B---3--:R-:W-:Y:S11]  /*8cf10*/  HMMA.1688.F32.TF32 R40, R168, R14.reuse, R40 ;  /* 0x0000000ea828723c */ /* 0x088ff60000081028 */
[----:B------:R-:W-:Y:S11]  /*8cf20*/  @!UPT UIADD3 URZ, URZ, URZ, URZ ;  /* 0x0000003f3f3ff290 */ /* 0x000ff6000fffe03f */
[----:B------:R-:W-:Y:S01]  /*8cf30*/  @!UPT UIADD3 URZ, URZ, URZ, URZ ;  /* 0x0000003f3f3ff290 */ /* 0x000fe2000fffe03f */
[----:B------:R-:W-:Y:S04]  /*8cf40*/  STL.64 [R1+0x2920], R40 ;  /* 0x0029202801007387 */ /* 0x000fe80000100a00 */
[----:B------:R1:W-:Y:S04]  /*8cf50*/  STL.64 [R1+0x2928], R42 ;  /* 0x0029282a01007387 */ /* 0x0003e80000100a00 */
[----:B-1----:R-:W3:Y:S04]  /*8cf60*/  LDL.LU.64 R42, [R1+0x9ac8] ;  /* 0x009ac800012a7983 */ /* 0x002ee80000300a00 */
[----:B------:R-:W-:Y:S04]  /*8cf70*/  STL.64 [R1+0x28c0], R64 ;  /* 0x0028c04001007387 */ /* 0x000fe80000100a00 */
[----:B------:R1:W-:Y:S04]  /*8cf80*/  STL.64 [R1+0x28c8], R66 ;  /* 0x0028c84201007387 */ /* 0x0003e80000100a00 */
[----:B-1----:R-:W4:Y:S04]  /*8cf90*/  LDL.LU.64 R66, [R1+0x9ac0] ;  /* 0x009ac00001427983 */ /* 0x002f280000300a00 */
[----:B------:R-:W-:Y:S04]  /*8cfa0*/  STL.64 [R1+0x2890], R92 ;  /* 0x0028905c01007387 */ /* 0x000fe80000100a00 */
[----:B------:R1:W-:Y:S04]  /*8cfb0*/  STL.64 [R1+0x2898], R94 ;  /* 0x0028985e01007387 */ /* 0x0003e80000100a00 */
[----:B-1----:R-:W3:Y:S04]  /*8cfc0*/  LDL.LU.64 R94, [R1+0x9ab8] ;  /* 0x009ab800015e7983 */ /* 0x002ee80000300a00 */
[----:B------:R-:W-:Y:S04]  /*8cfd0*/  STL.64 [R1+0x2870], R104 ;  /* 0x0028706801007387 */ /* 0x000fe80000100a00 */
[----:B------:R1:W-:Y:S04]  /*8cfe0*/  STL.64 [R1+0x2878], R106 ;  /* 0x0028786a01007387 */ /* 0x0003e80000100a00 */
[----:B-1----:R-:W3:Y:S04]  /*8cff0*/  LDL.LU.64 R106, [R1+0x9ab0] ;  /* 0x009ab000016a7983 */ /* 0x002ee80000300a00 */
[----:B------:R-:W-:Y:S04]  /*8d000*/  STL.64 [R1+0x2820], R28 ;  /* 0x0028201c01007387 */ /* 0x000fe80000100a00 */
[----:B------:R1:W-:Y:S04]  /*8d010*/  STL.64 [R1+0x2828], R30 ;  /* 0x0028281e01007387 */ /* 0x0003e80000100a00 */
[----:B-1----:R-:W3:Y:S04]  /*8d020*/  LDL.LU.64 R30, [R1+0x9aa8] ;  /* 0x009aa800011e7983 */ /* 0x002ee80000300a00 */
[----:B------:R1:W-:Y:S04]  /*8d030*/  STL.64 [R1+0x2810], R68 ;  /* 0x0028104401007387 */ /* 0x0003e80000100a00 */
[----:B------:R2:W-:Y:S04]  /*8d040*/  STL.64 [R1+0x2818], R70 ;  /* 0x0028184601007387 */ /* 0x0005e80000100a00 */
[----:B-1----:R-:W3:Y:S04]  /*8d050*/  LDL.LU.64 R68, [R1+0x5020] ;  /* 0x0050200001447983 */ /* 0x002ee80000300a00 */
[----:B--2---:R-:W3:Y:S01]  /*8d060*/  LDL.LU.64 R70, [R1+0x5028] ;  /* 0x0050280001467983 */ /* 0x004ee20000300a00 */
[-C--:B------:R-:W-:Y:S08]  /*8d070*/  HMMA.1688.F32.TF32 R76, R156, R14.reuse, R76 ;  /* 0x0000000e9c4c723c */ /* 0x080ff0000008104c */
[-C--:B------:R-:W-:Y:S08]  /*8d080*/  HMMA.1688.F32.TF32 R72, R124, R14.reuse, R72 ;  /* 0x0000000e7c48723c */ /* 0x080ff00000081048 */
[-C--:B------:R-:W-:Y:S08]  /*8d090*/  HMMA.1688.F32.TF32 R248, R152, R14.reuse, R248 ;  /* 0x0000000e98f8723c */ /* 0x080ff000000810f8 */
[-C--:B------:R-:W-:Y:S08]  /*8d0a0*/  HMMA.1688.F32.TF32 R100, R120, R14.reuse, R100 ;  /* 0x0000000e7864723c */ /* 0x080ff00000081064 */
[-C--:B------:R-:W-:Y:S08]  /*8d0b0*/  HMMA.1688.F32.TF32 R16, R148, R14.reuse, R16 ;  /* 0x0000000e9410723c */ /* 0x080ff00000081010 */
[----:B------:R-:W-:Y:S01]  /*8d0c0*/  HMMA.1688.F32.TF32 R244, R116, R14, R244 ;  /* 0x0000000e74f4723c */ /* 0x000fe200000810f4 */
[----:B------:R-:W1:Y:S04]  /*8d0d0*/  LDSM.16.M88.4 R12, [R3+0xf800] ;  /* 0x00f80000030c783b */ /* 0x000e680000000200 */
[----:B------:R-:W-:Y:S04]  /*8d0e0*/  STL.64 [R1+0x2800], R76 ;  /* 0x0028004c01007387 */ /* 0x000fe80000100a00 */
[----:B------:R2:W-:Y:S04]  /*8d0f0*/  STL.64 [R1+0x2808], R78 ;  /* 0x0028084e01007387 */ /* 0x0005e80000100a00 */
[----:B--2---:R-:W2:Y:S04]  /*8d100*/  LDL.LU.64 R78, [R1+0x9aa0] ;  /* 0x009aa000014e7983 */ /* 0x004ea80000300a00 */
[----:B------:R-:W-:Y:S04]  /*8d110*/  STL.64 [R1+0x27e0], R72 ;  /* 0x0027e04801007387 */ /* 0x000fe80000100a00 */
[----:B------:R1:W-:Y:S04]  /*8d120*/  STL.64 [R1+0x27e8], R74 ;  /* 0x0027e84a01007387 */ /* 0x0003e80000100a00 */
[----:B-1----:R-:W2:Y:S04]  /*8d130*/  LDL.LU.64 R74, [R1+0x9a98] ;  /* 0x009a9800014a7983 */ /* 0x002ea80000300a00 */
        /* <DEDUP_REMOVED lines=9> */
[----:B------:R-:W2:Y:S04]  /*8d1d0*/  LDL.LU.64 R16, [R1+0x9a78] ;  /* 0x009a780001107983 */ /* 0x000ea80000300a00 */
[----:B------:R-:W-:Y:S04]  /*8d1e0*/  STL.64 [R1+0x2790], R244 ;  /* 0x002790f401007387 */ /* 0x000fe80000100a00 */
[----:B------:R1:W-:Y:S02]  /*8d1f0*/  STL.64 [R1+0x2798], R246 ;  /* 0x002798f601007387 */ /* 0x0003e40000100a00 */
[----:B-1----:R-:W-:Y:S11]  /*8d200*/  HMMA.1688.F32.TF32 R244, R240, R12, R20 ;  /* 0x0000000cf0f4723c */ /* 0x002ff60000081014 */
[----:B------:R-:W-:Y:S11]  /*8d210*/  @!UPT UIADD3 URZ, URZ, URZ, URZ ;  /* 0x0000003f3f3ff290 */ /* 0x000ff6000fffe03f */
[----:B------:R-:W-:Y:S02]  /*8d220*/  @!UPT UIADD3 URZ, URZ, URZ, URZ ;  /* 0x0000003f3f3ff290 */ /* 0x000fe4000fffe03f */
[----:B------:R-:W-:Y:S02]  /*8d230*/  IMAD.MOV.U32 R89, RZ, RZ, R244 ;  /* 0x000000ffff597224 */ /* 0x000fe400078e00f4 */
[----:B------:R-:W-:Y:S02]  /*8d240*/  IMAD.MOV.U32 R96, RZ, RZ, R245 ;  /* 0x000000ffff607224 */ /* 0x000fe400078e00f5 */
[----:B------:R-:W-:Y:S01]  /*8d250*/  IMAD.MOV.U32 R23, RZ, RZ, R246 ;  /* 0x000000ffff177224 */ /* 0x000fe200078e00f6 */
[----:B------:R-:W2:Y:S01]  /*8d260*/  LDL.LU.64 R244, [R1+0x51e0] ;  /* 0x0051e00001f47983 */ /* 0x000ea20000300a00 */
[----:B------:R-:W-:-:S03]  /*8d270*/  IMAD.MOV.U32 R22, RZ, RZ, R247 ;  /* 0x000000ffff167224 */ /* 0x000fc600078e00f7 */
[----:B------:R-:W2:Y:S04]  /*8d280*/  LDL.LU.64 R246, [R1+0x51e8] ;  /* 0x0051e80001f67983 */ /* 0x000ea80000300a00 */
[----:B------:R-:W-:Y:S04]  /*8d290*/  STL.64 [R1+0x99d8], R90 ;  /* 0x0099d85a01007387 */ /* 0x000fe80000100a00 */
[----:B------:R2:W-:Y:S01]  /*8d2a0*/  STL.64 [R1+0x99d0], R88 ;  /* 0x0099d05801007387 */ /* 0x0005e20000100a00 */
[-C--:B---3--:R-:W-:Y:S11]  /*8d2b0*/  HMMA.1688.F32.TF32 R68, R236, R12.reuse, R68 ;  /* 0x0000000cec44723c */ /* 0x088ff60000081044 */
        /* <DEDUP_REMOVED lines=10> */
[----:B------:R-:W-:Y:S01]  /*8d360*/  STL [R1+0x9678], R52 ;  /* 0x0096783401007387 */ /* 0x000fe20000100800 */
[----:B--2---:R-:W-:Y:S11]  /*8d370*/  HMMA.1688.F32.TF32 R88, R232, R12, R244 ;  /* 0x0000000ce858723c */ /* 0x004ff600000810f4 */
        /* <DEDUP_REMOVED lines=9> */
[----:B------:R2:W-:Y:S04]  /*8d410*/  STL.64 [R1+0x99f0], R72 ;  /* 0x0099f04801007387 */ /* 0x0005e80000100a00 */
        /* <DEDUP_REMOVED lines=22> */
[----:B------:R-:W2:Y:S04]  /*8d580*/  LDL.LU.64 R72, [R1+0x5150] ;  /* 0x0051500001487983 */ /* 0x000ea80000300a00 */
[----:B------:R-:W2:Y:S04]  /*8d590*/  LDL.LU.64 R74, [R1+0x5158] ;  /* 0x00515800014a7983 */ /* 0x000ea80000300a00 */
[----:B------:R-:W-:Y:S04]  /*8d5a0*/  STL.64 [R1+0x9a18], R106 ;  /* 0x009a186a01007387 */ /* 0x000fe80000100a00 */
[----:B------:R-:W-:Y:S04]  /*8d5b0*/  STL.64 [R1+0x9a10], R104 ;  /* 0x009a106801007387 */ /* 0x000fe80000100a00 */
[----:B------:R-:W-:Y:S04]  /*8d5c0*/  STL.64 [R1+0x9a08], R98 ;  /* 0x009a086201007387 */ /* 0x000fe80000100a00 */
[----:B------:R1:W-:Y:S04]  /*8d5d0*/  STL.64 [R1+0x9a00], R96 ;  /* 0x009a006001007387 */ /* 0x0003e80000100a00 */
[----:B------:R-:W-:Y:S04]  /*8d5e0*/  STL.64 [R1+0x98c8], R114 ;  /* 0x0098c87201007387 */ /* 0x000fe80000100a00 */
[----:B------:R-:W-:Y:S01]  /*8d5f0*/  STL.64 [R1+0x98c0], R112 ;  /* 0x0098c07001007387 */ /* 0x000fe20000100a00 */
        /* <DEDUP_REMOVED lines=9> */
[----:B-1----:R-:W4:Y:S04]  /*8d690*/  LDL.LU.64 R100, [R1+0x50e0] ;  /* 0x0050e00001647983 */ /* 0x002f280000300a00 */
[----:B------:R-:W4:Y:S04]  /*8d6a0*/  LDL.LU.64 R102, [R1+0x50e8] ;  /* 0x0050e80001667983 */ /* 0x000f280000300a00 */
[----:B------:R-:W-:Y:S04]  /*8d6b0*/  STL.64 [R1+0x9a28], R58 ;  /* 0x009a283a01007387 */ /* 0x000fe80000100a00 */
[----:B------:R3:W-:Y:S04]  /*8d6c0*/  STL.64 [R1+0x9a20], R56 ;  /* 0x009a203801007387 */ /* 0x0007e80000100a00 */
[----:B------:R1:W-:Y:S04]  /*8d6d0*/  STL [R1+0x9684], R48 ;  /* 0x0096843001007387 */ /* 0x0003e80000100800 */
[----:B------:R-:W4:Y:S04]  /*8d6e0*/  LDL.LU.64 R96, [R1+0x4c90] ;  /* 0x004c900001607983 */ /* 0x000f280000300a00 */
[----:B------:R-:W4:Y:S04]  /*8d6f0*/  LDL.LU.64 R98, [R1+0x4c98] ;  /* 0x004c980001627983 */ /* 0x000f280000300a00 */
[----:B------:R-:W4:Y:S04]  /*8d700*/  LDL.LU.64 R88, [R1+0x4b70] ;  /* 0x004b700001587983 */ /* 0x000f280000300a00 */
[----:B------:R-:W4:Y:S01]  /*8d710*/  LDL.LU.64 R90, [R1+0x4b78] ;  /* 0x004b7800015a7983 */ /* 0x000f220000300a00 */
        /* <DEDUP_REMOVED lines=10> */
[----:B------:R1:W-:Y:S04]  /*8d7c0*/  STL.64 [R1+0x9a40], R84 ;  /* 0x009a405401007387 */ /* 0x0003e80000100a00 */
[----:B------:R-:W-:Y:S04]  /*8d7d0*/  STL.64 [R1+0x9a38], R94 ;  /* 0x009a385e01007387 */ /* 0x000fe80000100a00 */
[----:B------:R-:W-:Y:S01]  /*8d7e0*/  STL.64 [R1+0x9a30], R92 ;  /* 0x009a305c01007387 */ /* 0x000fe20000100a00 */
[-C--:B---3--:R-:W-:Y:S03]  /*8d7f0*/  HMMA.1688.F32.TF32 R56, R212, R12.reuse, R68 ;  /* 0x0000000cd438723c */ /* 0x088fe60000081044 */
[----:B------:R-:W3:Y:S04]  /*8d800*/  LDL.LU.64 R68, [R1+0x4a60] ;  /* 0x004a600001447983 */ /* 0x000ee80000300a00 */
[----:B------:R-:W3:Y:S11]  /*8d810*/  LDL.LU.64 R70, [R1+0x4a68] ;  /* 0x004a680001467983 */ /* 0x000ef60000300a00 */
[----:B------:R-:W-:Y:S06]  /*8d820*/  @!UPT UIADD3 URZ, URZ, URZ, URZ ;  /* 0x0000003f3f3ff290 */ /* 0x000fec000fffe03f */
[----:B------:R-:W-:Y:S01]  /*8d830*/  IMAD.MOV.U32 R32, RZ, RZ, R56 ;  /* 0x000000ffff207224 */ /* 0x000fe200078e0038 */
[----:B------:R-:W-:Y:S01]  /*8d840*/  MOV R2, R58 ;  /* 0x0000003a00027202 */ /* 0x000fe20000000f00 */
[----:B------:R-:W-:Y:S02]  /*8d850*/  IMAD.MOV.U32 R252, RZ, RZ, R57 ;  /* 0x000000fffffc7224 */ /* 0x000fe400078e0039 */
[----:B------:R-:W-:Y:S02]  /*8d860*/  IMAD.MOV.U32 R0, RZ, RZ, R59 ;  /* 0x000000ffff007224 */ /* 0x000fe400078e003b */
[----:B----4-:R-:W-:Y:S11]  /*8d870*/  HMMA.1688.F32.TF32 R56, R208, R12, R100 ;  /* 0x0000000cd038723c */ /* 0x010ff60000081064 */
[----:B------:R-:W-:Y:S11]  /*8d880*/  @!UPT UIADD3 URZ, URZ, URZ, URZ ;  /* 0x0000003f3f3ff290 */ /* 0x000ff6000fffe03f */
[----:B------:R-:W-:Y:S02]  /*8d890*/  @!UPT UIADD3 URZ, URZ, URZ, URZ ;  /* 0x0000003f3f3ff290 */ /* 0x000fe4000fffe03f */
[----:B-1----:R-:W-:Y:S02]  /*8d8a0*/  IMAD.MOV.U32 R48, RZ, RZ, R56 ;  /* 0x000000ffff307224 */ /* 0x002fe400078e0038 */
[----:B------:R-:W-:Y:S02]  /*8d8b0*/  IMAD.MOV.U32 R108, RZ, RZ, R57 ;  /* 0x000000ffff6c7224 */ /* 0x000fe400078e0039 */
[----:B------:R-:W-:Y:S01]  /*8d8c0*/  IMAD.MOV.U32 R109, RZ, RZ, R58 ;  /* 0x000000ffff6d7224 */ /* 0x000fe200078e003a */
[----:B------:R-:W4:Y:S01]  /*8d8d0*/  LDL.LU.64 R56, [R1+0x4380] ;  /* 0x0043800001387983 */ /* 0x000f220000300a00 */
[----:B------:R-:W-:-:S03]  /*8d8e0*/  IMAD.MOV.U32 R52, RZ, RZ, R59 ;  /* 0x000000ffff347224 */ /* 0x000fc600078e003b */
[----:B------:R-:W4:Y:S01]  /*8d8f0*/  LDL.LU.64 R58, [R1+0x4388] ;  /* 0x00438800013a7983 */ /* 0x000f220000300a00 */
[-C--:B------:R-:W-:Y:S11]  /*8d900*/  HMMA.1688.F32.TF32 R84, R204, R12.reuse, R96 ;  /* 0x0000000ccc54723c */ /* 0x080ff60000081060 */
[----:B------:R-:W-:Y:S11]  /*8d910*/  @!UPT UIADD3 URZ, URZ, URZ, URZ ;  /* 0x0000003f3f3ff290 */ /* 0x000ff6000fffe03f */
[----:B------:R-:W-:Y:S02]  /*8d920*/  @!UPT UIADD3 URZ, URZ, URZ, URZ ;  /* 0x0000003f3f3ff290 */ /* 0x000fe4000fffe03f */
[----:B------:R-:W-:Y:S01]  /*8d930*/  IMAD.MOV.U32 R64, RZ, RZ, R84 ;  /* 0x000000ffff407224 */ /* 0x000fe200078e0054 */
[----:B------:R-:W-:Y:S01]  /*8d940*/  MOV R37, R86 ;  /* 0x0000005600257202 */ /* 0x000fe20000000f00 */
[----:B------:R-:W-:Y:S02]  /*8d950*/  IMAD.MOV.U32 R40, RZ, RZ, R85 ;  /* 0x000000ffff287224 */ /* 0x000fe400078e0055 */
[----:B------:R-:W-:Y:S02]  /*8d960*/  IMAD.MOV.U32 R76, RZ, RZ, R87 ;  /* 0x000000ffff4c7224 */ /* 0x000fe400078e0057 */
[----:B------:R-:W-:Y:S01]  /*8d970*/  HMMA.1688.F32.TF32 R84, R200, R12, R88 ;  /* 0x0000000cc854723c */ /* 0x000fe20000081058 */
[----:B------:R-:W-:Y:S04]  /*8d980*/  STL.64 [R1+0x9a58], R110 ;  /* 0x009a586e01007387 */ /* 0x000fe80000100a00 */
[----:B------:R-:W-:Y:S04]  /*8d990*/  STL.64 [R1+0x9a50], R108 ;  /* 0x009a506c01007387 */ /* 0x000fe80000100a00 */
[----:B------:R-:W-:Y:S11]  /*8d9a0*/  STL.64 [R1+0x98b8], R6 ;  /* 0x0098b80601007387 */ /* 0x000ff60000100a00 */
[----:B------:R-:W-:Y:S04]  /*8d9b0*/  @!UPT UIADD3 URZ, URZ, URZ, URZ ;  /* 0x0000003f3f3ff290 */ /* 0x000fe8000fffe03f */
[----:B------:R-:W-:Y:S02]  /*8d9c0*/  IMAD.MOV.U32 R4, RZ, RZ, R84 ;  /* 0x000000ffff047224 */ /* 0x000fe400078e0054 */
[----:B------:R-:W-:-:S05]  /*8d9d0*/  IMAD.MOV.U32 R5, RZ, RZ, R85 ;  /* 0x000000ffff057224 */ /* 0x000fca00078e0055 */
[----:B------:R-:W-:Y:S01]  /*8d9e0*/  STL.64 [R1+0x98b0], R4 ;  /* 0x0098b00401007387 */ /* 0x000fe20000100a00 */
[----:B------:R-:W-:Y:S02]  /*8d9f0*/  IMAD.MOV.U32 R8, RZ, RZ, R86 ;  /* 0x000000ffff087224 */ /* 0x000fe400078e0056 */
[----:B------:R-:W-:Y:S01]  /*8da00*/  IMAD.MOV.U32 R9, RZ, RZ, R87 ;  /* 0x000000ffff097224 */ /* 0x000fe200078e0057 */
[----:B------:R-:W-:Y:S04]  /*8da10*/  STL.64 [R1+0x98a8], R10 ;  /* 0x0098a80a01007387 */ /* 0x000fe80000100a00 */
        /* <DEDUP_REMOVED lines=8> */
[----:B------:R-:W-:Y:S01]  /*8daa0*/  IMAD.MOV.U32 R29, RZ, RZ, R73 ;  /* 0x000000ffff1d7224 */ /* 0x000fe200078e0049 */
[-C--:B---3--:R-:W-:Y:S11]  /*8dab0*/  HMMA.1688.F32.TF32 R4, R192, R12.reuse, R68 ;  /* 0x0000000cc004723c */ /* 0x088ff60000081044 */
[----:B------:R-:W-:Y:S11]  /*8dac0*/  @!UPT UIADD3 URZ, URZ, URZ, URZ ;  /* 0x0000003f3f3ff290 */ /* 0x000ff6000fffe03f */
[----:B------:R-:W-:Y:S02]  /*8dad0*/  @!UPT UIADD3 URZ, URZ, URZ, URZ ;  /* 0x0000003f3f3ff290 */ /* 0x000fe4000fffe03f */
[----:B------:R-:W-:Y:S02]  /*8dae0*/  IMAD.MOV.U32 R49, RZ, RZ, R4 ;  /* 0x000000ffff317224 */ /* 0x000fe400078e0004 */
[----:B------:R-:W-:Y:S02]  /*8daf0*/  IMAD.MOV.U32 R45, RZ, RZ, R5 ;  /* 0x000000ffff2d7224 */ /* 0x000fe400078e0005 */
[----:B------:R-:W-:Y:S02]  /*8db00*/  IMAD.MOV.U32 R80, RZ, RZ, R6 ;  /* 0x000000ffff507224 */ /* 0x000fe400078e0006 */
[----:B------:R-:W-:Y:S02]  /*8db10*/  IMAD.MOV.U32 R81, RZ, RZ, R7 ;  /* 0x000000ffff517224 */ /* 0x000fe400078e0007 */
[----:B----4-:R-:W-:Y:S11]  /*8db20*/  HMMA.1688.F32.TF32 R4, R188, R12, R56 ;  /* 0x0000000cbc04723c */ /* 0x010ff60000081038 */
        /* <DEDUP_REMOVED lines=8> */
[----:B------:R-:W3:Y:S04]  /*8dbb0*/  LDL.LU R104, [R1+0x2a20] ;  /* 0x002a200001687983 */ /* 0x000ee80000300800 */
[----:B------:R-:W3:Y:S04]  /*8dbc0*/  LDL.LU R105, [R1+0x2a24] ;  /* 0x002a240001697983 */ /* 0x000ee80000300800 */
[----:B------:R-:W3:Y:S04]  /*8dbd0*/  LDL.LU R106, [R1+0x2a28] ;  /* 0x002a2800016a7983 */ /* 0x000ee80000300800 */
[----:B------:R-:W3:Y:S04]  /*8dbe0*/  LDL.LU R107, [R1+0x2a2c] ;  /* 0x002a2c00016b7983 */ /* 0x000ee80000300800 */
[----:B------:R-:W4:Y:S04]  /*8dbf0*/  LDL.LU R96, [R1+0x2a80] ;  /* 0x002a800001607983 */ /* 0x000f280000300800 */
        /* <DEDUP_REMOVED lines=14> */
[----:B------:R-:W-:-:S03]  /*8dce0*/  IMAD.MOV.U32 R77, RZ, RZ, R75 ;  /* 0x000000ffff4d7224 */ /* 0x000fc600078e004b */
[----:B------:R-:W3:Y:S01]  /*8dcf0*/  LDL.LU R103, [R1+0x2a0c] ;  /* 0x002a0c0001677983 */ /* 0x000ee20000300800 */
[----:B------:R-:W-:-:S03]  /*8dd00*/  IMAD.MOV.U32 R68, RZ, RZ, R18 ;  /* 0x000000ffff447224 */ /* 0x000fc600078e0012 */
[----:B------:R-:W3:Y:S01]  /*8dd10*/  LDL.LU R72, [R1+0x29f0] ;  /* 0x0029f00001487983 */ /* 0x000ee20000300800 */
[----:B------:R-:W-:-:S03]  /*8dd20*/  IMAD.MOV.U32 R69, RZ, RZ, R19 ;  /* 0x000000ffff457224 */ /* 0x000fc600078e0013 */
[----:B------:R-:W3:Y:S04]  /*8dd30*/  LDL.LU R73, [R1+0x29f4] ;  /* 0x0029f40001497983 */ /* 0x000ee80000300800 */
[----:B------:R-:W3:Y:S04]  /*8dd40*/  LDL.LU R74, [R1+0x29f8] ;  /* 0x0029f800014a7983 */ /* 0x000ee80000300800 */
[----:B------:R-:W3:Y:S04]  /*8dd50*/  LDL.LU R75, [R1+0x29fc] ;  /* 0x0029fc00014b7983 */ /* 0x000ee80000300800 */
[----:B------:R-:W4:Y:S04]  /*8dd60*/  LDL.LU R18, [R1+0x9a74] ;  /* 0x009a740001127983 */ /* 0x000f280000300800 */
[----:B------:R-:W4:Y:S01]  /*8dd70*/  LDL.LU R19, [R1+0x9a70] ;  /* 0x009a700001137983 */ /* 0x000f220000300800 */
[-C--:B------:R-:W-:Y:S03]  /*8dd80*/  HMMA.1688.F32.TF32 R8, R184, R12.reuse, R8 ;  /* 0x0000000cb808723c */ /* 0x080fe60000081008 */
[----:B------:R-:W3:Y:S04]  /*8dd90*/  LDL.LU R70, [R1+0x29d8] ;  /* 0x0029d80001467983 */ /* 0x000ee80000300800 */
[----:B------:R-:W3:Y:S11]  /*8dda0*/  LDL.LU R71, [R1+0x29dc] ;  /* 0x0029dc0001477983 */ /* 0x000ef60000300800 */
[----:B------:R-:W-:Y:S06]  /*8ddb0*/  @!UPT UIADD3 URZ, URZ, URZ, URZ ;  /* 0x0000003f3f3ff290 */ /* 0x000fec000fffe03f */
[----:B------:R-:W-:Y:S02]  /*8ddc0*/  IMAD.MOV.U32 R25, RZ, RZ, R8 ;  /* 0x000000ffff197224 */ /* 0x000fe400078e0008 */
[----:B------:R-:W-:Y:S02]  /*8ddd0*/  IMAD.MOV.U32 R24, RZ, RZ, R9 ;  /* 0x000000ffff187224 */ /* 0x000fe400078e0009 */
[----:B------:R-:W-:Y:S02]  /*8dde0*/  IMAD.MOV.U32 R33, RZ, RZ, R10 ;  /* 0x000000ffff217224 */ /* 0x000fe400078e000a */
[----:B------:R-:W-:Y:S01]  /*8ddf0*/  IMAD.MOV.U32 R36, RZ, RZ, R11 ;  /* 0x000000ffff247224 */ /* 0x000fe200078e000b */
[----:B------:R-:W-:Y:S01]  /*8de00*/  STL.64 [R1+0x9898], R14 ;  /* 0x0098980e01007387 */ /* 0x000fe20000100a00 */
[----:B--2---:R-:W-:Y:S11]  /*8de10*/  HMMA.1688.F32.TF32 R4, R180, R12, R4 ;  /* 0x0000000cb404723c */ /* 0x004ff60000081004 */
[----:B------:R-:W-:Y:S11]  /*8de20*/  @!UPT UIADD3 URZ, URZ, URZ, URZ ;  /* 0x0000003f3f3ff290 */ /* 0x000ff6000fffe03f */
[----:B------:R-:W-:Y:S02]  /*8de30*/  @!UPT UIADD3 URZ, URZ, URZ, URZ ;  /* 0x0000003f3f3ff290 */ /* 0x000fe4000fffe03f */
[----:B------:R-:W-:Y:S01]  /*8de40*/  MOV R21, R4 ;  /* 0x0000000400157202 */ /* 0x000fe20000000f00 */
[----:B------:R-:W-:Y:S02]  /*8de50*/  IMAD.MOV.U32 R20, RZ, RZ, R5 ;  /* 0x000000ffff147224 */ /* 0x000fe400078e0005 */
[----:B------:R-:W-:Y:S02]  /*8de60*/  IMAD.MOV.U32 R13, RZ, RZ, R6 ;  /* 0x000000ffff0d7224 */ /* 0x000fe400078e0006 */
[----:B------:R-:W-:-:S05]  /*8de70*/  IMAD.MOV.U32 R12, RZ, RZ, R7 ;  /* 0x000000ffff0c7224 */ /* 0x000fca00078e0007 */
[----:B------:R-:W-:Y:S04]  /*8de80*/  STL.64 [R1+0x9890], R12 ;  /* 0x0098900c01007387 */ /* 0x000fe80000100a00 */
[----:B------:R-:W-:Y:S01]  /*8de90*/  STL.64 [R1+0x9480], R146 ;  /* 0x0094809201007387 */ /* 0x000fe20000100a00 */
[-C--:B----4-:R-:W-:Y:S08]  /*8dea0*/  HMMA.1688.F32.TF32 R8, R176, R18.reuse, R96 ;  /* 0x00000012b008723c */ /* 0x090ff00000081060 */
[-C--:B---3--:R-:W-:Y:S11]  /*8deb0*/  HMMA.1688.F32.TF32 R4, R144, R18.reuse, R104 ;  /* 0x000000129004723c */ /* 0x088ff60000081068 */
[----:B------:R-:W-:Y:S04]  /*8dec0*/  @!UPT UIADD3 URZ, URZ, URZ, URZ ;  /* 0x0000003f3f3ff290 */ /* 0x000fe8000fffe03f */
[----:B------:R-:W-:Y:S04]  /*8ded0*/  STL.64 [R1+0x2780], R8 ;  /* 0x0027800801007387 */ /* 0x000fe80000100a00 */
[----:B------:R-:W-:Y:S04]  /*8dee0*/  STL.64 [R1+0x2788], R10 ;  /* 0x0027880a01007387 */ /* 0x000fe80000100a00 */
[----:B------:R-:W-:Y:S04]  /*8def0*/  STL.64 [R1+0x9478], R144 ;  /* 0x0094789001007387 */ /* 0x000fe80000100a00 */
[----:B------:R-:W-:Y:S04]  /*8df00*/  STL.64 [R1+0x2770], R4 ;  /* 0x0027700401007387 */ /* 0x000fe80000100a00 */
[----:B------:R1:W-:Y:S02]  /*8df10*/  STL.64 [R1+0x2778], R6 ;  /* 0x0027780601007387 */ /* 0x0003e40000100a00 */
[-C--:B-1----:R-:W-:Y:S02]  /*8df20*/  HMMA.1688.F32.TF32 R4, R172, R18.reuse, R88 ;  /* 0x00000012ac04723c */ /* 0x082fe40000081058 */
[----:B------:R-:W2:Y:S11]  /*8df30*/  LDL.LU R88, [R1+0x29c0] ;  /* 0x0029c00001587983 */ /* 0x000eb60000300800 */
[----:B------:R-:W-:Y:S10]  /*8df40*/  @!UPT UIADD3 URZ, URZ, URZ, URZ ;  /* 0x0000003f3f3ff290 */ /* 0x000ff4000fffe03f */
[----:B------:R-:W-:Y:S04]  /*8df50*/  STL.64 [R1+0x2760], R4 ;  /* 0x0027600401007387 */ /* 0x000fe80000100a00 */
[----:B------:R1:W-:Y:S04]  /*8df60*/  STL.64 [R1+0x2768], R6 ;  /* 0x0027680601007387 */ /* 0x0003e80000100a00 */
[----:B------:R-:W2:Y:S04]  /*8df70*/  LDL.LU R89, [R1+0x29c4] ;  /* 0x0029c40001597983 */ /* 0x000ea80000300800 */
[----:B------:R-:W2:Y:S04]  /*8df80*/  LDL.LU R90, [R1+0x29c8] ;  /* 0x0029c800015a7983 */ /* 0x000ea80000300800 */
[----:B------:R-:W2:Y:S01]  /*8df90*/  LDL.LU R91, [R1+0x29cc] ;  /* 0x0029cc00015b7983 */ /* 0x000ea20000300800 */
[-C--:B-1----:R-:W-:Y:S03]  /*8dfa0*/  HMMA.1688.F32.TF32 R4, R140, R18.reuse, R100 ;  /* 0x000000128c04723c */ /* 0x082fe60000081064 */
[----:B------:R-:W-:Y:S04]  /*8dfb0*/  STL.64 [R1+0x9888], R174 ;  /* 0x009888ae01007387 */ /* 0x000fe80000100a00 */
[----:B------:R-:W-:Y:S04]  /*8dfc0*/  STL.64 [R1+0x9880], R172 ;  /* 0x009880ac01007387 */ /* 0x000fe80000100a00 */
[----:B------:R-:W-:Y:S04]  /*8dfd0*/  STL.64 [R1+0x93f0], R142 ;  /* 0x0093f08e01007387 */ /* 0x000fe80000100a00 */
[----:B------:R-:W-:Y:S08]  /*8dfe0*/  STL.64 [R1+0x93e8], R140 ;  /* 0x0093e88c01007387 */ /* 0x000ff00000100a00 */
[----:B------:R-:W-:Y:S04]  /*8dff0*/  STL.64 [R1+0x2740], R4 ;  /* 0x0027400401007387 */ /* 0x000fe80000100a00 */
[----:B------:R1:W-:Y:S02]  /*8e000*/  STL.64 [R1+0x2748], R6 ;  /* 0x0027480601007387 */ /* 0x0003e40000100a00 */
[-C--:B-1----:R-:W-:Y:S02]  /*8e010*/  HMMA.1688.F32.TF32 R4, R168, R18.reuse, R72 ;  /* 0x00000012a804723c */ /* 0x082fe40000081048 */
[----:B------:R-:W-:Y:S04]  /*8e020*/  STL.64 [R1+0x9810], R170 ;  /* 0x009810aa01007387 */ /* 0x000fe80000100a00 */
[----:B------:R-:W-:Y:S11]  /*8e030*/  STL.64 [R1+0x9808], R168 ;  /* 0x009808a801007387 */ /* 0x000ff60000100a00 */
[----:B------:R-:W-:Y:S06]  /*8e040*/  @!UPT UIADD3 URZ, URZ, URZ, URZ ;  /* 0x0000003f3f3ff290 */ /* 0x000fec000fffe03f */
[----:B------:R-:W-:Y:S04]  /*8e050*/  STL.64 [R1+0x2720], R4 ;  /* 0x0027200401007387 */ /* 0x000fe80000100a00 */
[----:B------:R1:W-:Y:S02]  /*8e060*/  STL.64 [R1+0x2728], R6 ;  /* 0x0027280601007387 */ /* 0x0003e40000100a00 */
[-C--:B-1----:R-:W-:Y:S02]  /*8e070*/  HMMA.1688.F32.TF32 R4, R136, R18.reuse, R244 ;  /* 0x000000128804723c */ /* 0x082fe400000810f4 */
[----:B------:R-:W3:Y:S11]  /*8e080*/  LDL.LU R244, [R1+0x2990] ;  /* 0x0029900001f47983 */ /* 0x000ef60000300800 */
[----:B------:R-:W-:Y:S10]  /*8e090*/  @!UPT UIADD3 URZ, URZ, URZ, URZ ;  /* 0x0000003f3f3ff290 */ /* 0x000ff4000fffe03f */
[----:B------:R-:W-:Y:S04]  /*8e0a0*/  STL.64 [R1+0x2710], R4 ;  /* 0x0027100401007387 */ /* 0x000fe80000100a00 */
[----:B------:R1:W-:Y:S04]  /*8e0b0*/  STL.64 [R1+0x2718], R6 ;  /* 0x0027180601007387 */ /* 0x0003e80000100a00 */
[----:B------:R-:W3:Y:S04]  /*8e0c0*/  LDL.LU R245, [R1+0x2994] ;  /* 0x0029940001f57983 */ /* 0x000ee80000300800 */
[----:B------:R-:W3:Y:S01]  /*8e0d0*/  LDL.LU R246, [R1+0x2998] ;  /* 0x0029980001f67983 */ /* 0x000ee20000300800 */
[-C--:B-1----:R-:W-:Y:S03]  /*8e0e0*/  HMMA.1688.F32.TF32 R4, R164, R18.reuse, R68 ;  /* 0x00000012a404723c */ /* 0x082fe60000081044 */
[----:B------:R-:W3:Y:S04]  /*8e0f0*/  LDL.LU R247, [R1+0x299c] ;  /* 0x00299c0001f77983 */ /* 0x000ee80000300800 */
[----:B------:R-:W-:Y:S04]  /*8e100*/  STL.64 [R1+0x92d0], R138 ;  /* 0x0092d08a01007387 */ /* 0x000fe80000100a00 */
[----:B------:R-:W-:Y:S04]  /*8e110*/  STL.64 [R1+0x92c8], R136 ;  /* 0x0092c88801007387 */ /* 0x000fe80000100a00 */
[----:B------:R-:W4:Y:S08]  /*8e120*/  LDL.LU R96, [R1+0x2960] ;  /* 0x0029600001607983 */ /* 0x000f300000300800 */
[----:B------:R-:W-:Y:S04]  /*8e130*/  STL.64 [R1+0x26f0], R4 ;  /* 0x0026f00401007387 */ /* 0x000fe80000100a00 */
        /* <DEDUP_REMOVED lines=12> */
[----:B------:R-:W-:Y:S04]  /*8e200*/  STL.64 [R1+0x9788], R166 ;  /* 0x009788a601007387 */ /* 0x000fe80000100a00 */
[----:B------:R-:W-:Y:S04]  /*8e210*/  STL.64 [R1+0x9780], R164 ;  /* 0x009780a401007387 */ /* 0x000fe80000100a00 */
[----:B------:R-:W4:Y:S01]  /*8e220*/  LDL.LU R100, [R1+0x28a0] ;  /* 0x0028a00001647983 */ /* 0x000f220000300800 */
[-C--:B--2---:R-:W-:Y:S11]  /*8e230*/  HMMA.1688.F32.TF32 R4, R132, R18.reuse, R88 ;  /* 0x000000128404723c */ /* 0x084ff60000081058 */
[----:B------:R-:W-:Y:S11]  /*8e240*/  @!UPT UIADD3 URZ, URZ, URZ, URZ ;  /* 0x0000003f3f3ff290 */ /* 0x000ff6000fffe03f */
[----:B------:R-:W-:Y:S01]  /*8e250*/  @!UPT UIADD3 URZ, URZ, URZ, URZ ;  /* 0x0000003f3f3ff290 */ /* 0x000fe2000fffe03f */
[----:B------:R-:W-:Y:S04]  /*8e260*/  STL.64 [R1+0x26e0], R4 ;  /* 0x0026e00401007387 */ /* 0x000fe80000100a00 */
[----:B------:R3:W-:Y:S04]  /*8e270*/  STL.64 [R1+0x26e8], R6 ;  /* 0x0026e80601007387 */ /* 0x0007e80000100a00 */
        /* <DEDUP_REMOVED lines=11> */
[----:B------:R-:W-:Y:S04]  /*8e330*/  STL.64 [R1+0x9278], R134 ;  /* 0x0092788601007387 */ /* 0x000fe80000100a00 */
[----:B------:R-:W-:Y:S01]  /*8e340*/  STL.64 [R1+0x9270], R132 ;  /* 0x0092708401007387 */ /* 0x000fe20000100a00 */
[-C--:B---3--:R-:W-:Y:S03]  /*8e350*/  HMMA.1688.F32.TF32 R4, R160, R18.reuse, R244 ;  /* 0x00000012a004723c */ /* 0x088fe600000810f4 */
[----:B------:R-:W3:Y:S11]  /*8e360*/  LDL.LU R244, [R1+0x27b0] ;  /* 0x0027b00001f47983 */ /* 0x000ef60000300800 */
[----:B------:R-:W-:Y:S09]  /*8e370*/  @!UPT UIADD3 URZ, URZ, URZ, URZ ;  /* 0x0000003f3f3ff290 */ /* 0x000ff2000fffe03f */
[----:B------:R-:W-:Y:S04]  /*8e380*/  STL.64 [R1+0x26d0], R4 ;  /* 0x0026d00401007387 */ /* 0x000fe80000100a00 */
[----:B------:R4:W-:Y:S04]  /*8e390*/  STL.64 [R1+0x26d8], R6 ;  /* 0x0026d80601007387 */ /* 0x0009e80000100a00 */
[----:B------:R-:W3:Y:S01]  /*8e3a0*/  LDL.LU R245, [R1+0x27b4] ;  /* 0x0027b40001f57983 */ /* 0x000ee20000300800 */
[-C--:B----4-:R-:W-:Y:S03]  /*8e3b0*/  HMMA.1688.F32.TF32 R4, R128, R18.reuse, R96 ;  /* 0x000000128004723c */ /* 0x090fe60000081060 */
        /* <DEDUP_REMOVED lines=17> */
[----:B------:R2:W-:Y:S04]  /*8e4d0*/  STL.64 [R1+0x2688], R6 ;  /* 0x0026880601007387 */ /* 0x0005e80000100a00 */
[----:B------:R-:W4:Y:S04]  /*8e4e0*/  LDL.LU.64 R12, [R1+0x5070] ;  /* 0x00507000010c7983 */ /* 0x000f280000300a00 */
[----:B------:R-:W4:Y:S04]  /*8e4f0*/  LDL.LU.64 R14, [R1+0x5078] ;  /* 0x00507800010e7983 */ /* 0x000f280000300a00 */
[----:B------:R-:W-:Y:S04]  /*8e500*/  STL.64 [R1+0x90e8], R126 ;  /* 0x0090e87e01007387 */ /* 0x000fe80000100a00 */
[----:B------:R-:W-:Y:S04]  /*8e510*/  STL.64 [R1+0x90e0], R124 ;  /* 0x0090e07c01007387 */ /* 0x000fe80000100a00 */
[----:B------:R-:W4:Y:S04]  /*8e520*/  LDL.LU.64 R56, [R1+0x51f0] ;  /* 0x0051f00001387983 */ /* 0x000f280000300a00 */
[----:B------:R-:W4:Y:S01]  /*8e530*/  LDL.LU.64 R58, [R1+0x51f8] ;  /* 0x0051f800013a7983 */ /* 0x000f220000300a00 */
[-C--:B--2---:R-:W-:Y:S11]  /*8e540*/  HMMA.1688.F32.TF32 R4, R152, R18.reuse, R100 ;  /* 0x000000129804723c */ /* 0x084ff60000081064 */
[----:B------:R-:W-:Y:S11]  /*8e550*/  @!UPT UIADD3 URZ, URZ, URZ, URZ ;  /* 0x0000003f3f3ff290 */ /* 0x000ff6000fffe03f */
[----:B------:R-:W-:Y:S01]  /*8e560*/  @!UPT UIADD3 URZ, URZ, URZ, URZ ;  /* 0x0000003f3f3ff290 */ /* 0x000fe2000fffe03f */
[----:B------:R-:W-:Y:S04]  /*8e570*/  STL.64 [R1+0x2670], R4 ;  /* 0x0026700401007387 */ /* 0x000fe80000100a00 */
[----:B------:R1:W-:Y:S04]  /*8e580*/  STL.64 [R1+0x2678], R6 ;  /* 0x0026780601007387 */ /* 0x0003e80000100a00 */
[----:B------:R-:W-:Y:S04]  /*8e590*/  STL.64 [R1+0x95a0], R154 ;  /* 0x0095a09a01007387 */ /* 0x000fe80000100a00 */
[----:B------:R-:W-:Y:S04]  /*8e5a0*/  STL.64 [R1+0x9598], R152 ;  /* 0x0095989801007387 */ /* 0x000fe80000100a00 */
[----:B------:R-:W2:Y:S01]  /*8e5b0*/  LDL.LU.64 R8, [R1+0x4fd0] ;  /* 0x004fd00001087983 */ /* 0x000ea20000300a00 */
[-C--:B-1----:R-:W-:Y:S03]  /*8e5c0*/  HMMA.1688.F32.TF32 R4, R120, R18.reuse, R72 ;  /* 0x000000127804723c */ /* 0x082fe60000081048 */
[----:B------:R-:W2:Y:S11]  /*8e5d0*/  LDL.LU.64 R10, [R1+0x4fd8] ;  /* 0x004fd800010a7983 */ /* 0x000eb60000300a00 */
[----:B------:R-:W-:Y:S09]  /*8e5e0*/  @!UPT UIADD3 URZ, URZ, URZ, URZ ;  /* 0x0000003f3f3ff290 */ /* 0x000ff2000fffe03f */
[----:B------:R1:W-:Y:S04]  /*8e5f0*/  STL.64 [R1+0x2540], R4 ;  /* 0x0025400401007387 */ /* 0x0003e80000100a00 */
[----:B------:R1:W-:Y:S04]  /*8e600*/  STL.64 [R1+0x2548], R6 ;  /* 0x0025480601007387 */ /* 0x0003e80000100a00 */
[----:B------:R-:W-:Y:S04]  /*8e610*/  STL.64 [R1+0x90a8], R122 ;  /* 0x0090a87a01007387 */ /* 0x000fe80000100a00 */
[----:B------:R-:W-:Y:S04]  /*8e620*/  STL.64 [R1+0x90a0], R120 ;  /* 0x0090a07801007387 */ /* 0x000fe80000100a00 */
[----:B-1----:R-:W2:Y:S04]  /*8e630*/  LDL.LU.64 R4, [R1+0x51d0] ;  /* 0x0051d00001047983 */ /* 0x002ea80000300a00 */
[----:B------:R-:W2:Y:S01]  /*8e640*/  LDL.LU.64 R6, [R1+0x51d8] ;  /* 0x0051d80001067983 */ /* 0x000ea20000300a00 */
[----:B------:R-:W-:Y:S01]  /*8e650*/  IMAD.MOV.U32 R246, RZ, RZ, R17 ;  /* 0x000000fffff67224 */ /* 0x000fe200078e0011 */
[----:B------:R-:W-:Y:S01]  /*8e660*/  HMMA.1688.F32.TF32 R72, R148, R18, R88 ;  /* 0x000000129448723c */ /* 0x000fe20000081058 */
[----:B------:R-:W-:-:S07]  /*8e670*/  IMAD.MOV.U32 R247, RZ, RZ, R16 ;  /* 0x000000fffff77224 */ /* 0x000fce00078e0010 */
[----:B---3--:R-:W-:Y:S11]  /*8e680*/  HMMA.1688.F32.TF32 R16, R116, R18, R244 ;  /* 0x000000127410723c */ /* 0x008ff600000810f4 */
[----:B------:R-:W-:Y:S04]  /*8e690*/  @!UPT UIADD3 URZ, URZ, URZ, URZ ;  /* 0x0000003f3f3ff290 */ /* 0x000fe8000fffe03f */
[----:B------:R1:W-:Y:S04]  /*8e6a0*/  STL.64 [R1+0x2510], R72 ;  /* 0x0025104801007387 */ /* 0x0003e80000100a00 */
[----:B------:R3:W-:Y:S04]  /*8e6b0*/  STL.64 [R1+0x2518], R74 ;  /* 0x0025184a01007387 */ /* 0x0007e80000100a00 */
[----:B------:R-:W-:Y:S04]  /*8e6c0*/  STL.64 [R1+0x9500], R150 ;  /* 0x0095009601007387 */ /* 0x000fe80000100a00 */
[----:B------:R-:W-:Y:S04]  /*8e6d0*/  STL.64 [R1+0x94f8], R148 ;  /* 0x0094f89401007387 */ /* 0x000fe80000100a00 */
[----:B------:R-:W2:Y:S04]  /*8e6e0*/  LDL.LU.64 R88, [R1+0x4f00] ;  /* 0x004f000001587983 */ /* 0x000ea80000300a00 */
[----:B------:R-:W2:Y:S04]  /*8e6f0*/  LDL.LU.64 R90, [R1+0x4f08] ;  /* 0x004f0800015a7983 */ /* 0x000ea80000300a00 */
[----:B------:R-:W-:Y:S04]  /*8e700*/  STL.64 [R1+0x24f0], R16 ;  /* 0x0024f01001007387 */ /* 0x000fe80000100a00 */
[----:B------:R-:W-:Y:S04]  /*8e710*/  STL.64 [R1+0x24f8], R18 ;  /* 0x0024f81201007387 */ /* 0x000fe80000100a00 */
[----:B------:R-:W4:Y:S04]  /*8e720*/  LDSM.16.M88.4 R16, [R3+0xfc00] ;  /* 0x00fc00000310783b */ /* 0x000f280000000200 */
[----:B------:R-:W2:Y:S04]  /*8e730*/  LDL.LU.64 R84, [R1+0x5180] ;  /* 0x0051800001547983 */ /* 0x000ea80000300a00 */
[----:B------:R-:W2:Y:S04]  /*8e740*/  LDL.LU.64 R86, [R1+0x5188] ;  /* 0x0051880001567983 */ /* 0x000ea80000300a00 */
[----:B------:R-:W-:Y:S04]  /*8e750*/  STL.64 [R1+0x8f18], R118 ;  /* 0x008f187601007387 */ /* 0x000fe80000100a00 */
[----:B------:R-:W-:Y:S04]  /*8e760*/  STL.64 [R1+0x8f10], R116 ;  /* 0x008f107401007387 */ /* 0x000fe80000100a00 */
[----:B-1----:R-:W2:Y:S04]  /*8e770*/  LDL.LU.64 R72, [R1+0x4e60] ;  /* 0x004e600001487983 */ /* 0x002ea80000300a00 */
[----:B---3--:R-:W3:Y:S01]  /*8e780*/  LDL.LU.64 R74, [R1+0x4e68] ;  /* 0x004e6800014a7983 */ /* 0x008ee20000300a00 */
[-C--:B----4-:R-:W-:Y:S03]  /*8e790*/  HMMA.1688.F32.TF32 R240, R240, R16.reuse, R68 ;  /* 0x00000010f0f0723c */ /* 0x090fe60000081044 */
[----:B------:R-:W4:Y:S04]  /*8e7a0*/  LDL.LU.64 R68, [R1+0x5120] ;  /* 0x0051200001447983 */ /* 0x000f280000300a00 */
[----:B------:R-:W4:Y:S01]  /*8e7b0*/  LDL.LU.64 R70, [R1+0x5128] ;  /* 0x0051280001467983 */ /* 0x000f220000300a00 */
[-C--:B------:R-:W-:Y:S11]  /*8e7c0*/  HMMA.1688.F32.TF32 R236, R236, R16.reuse, R12 ;  /* 0x00000010ecec723c */ /* 0x080ff6000008100c */
[----:B------:R-:W-:Y:S04]  /*8e7d0*/  @!UPT UIADD3 URZ, URZ, URZ, URZ ;  /* 0x0000003f3f3ff290 */ /* 0x000fe8000fffe03f */
[----:B------:R-:W-:Y:S01]  /*8e7e0*/  STL.64 [R1+0x98d8], R242 ;  /* 0x0098d8f201007387 */ /* 0x000fe20000100a00 */
[-C--:B------:R-:W-:Y:S03]  /*8e7f0*/  HMMA.1688.F32.TF32 R232, R232, R16.reuse, R56 ;  /* 0x00000010e8e8723c */ /* 0x080fe60000081038 */
[----:B------:R-:W-:Y:S04]  /*8e800*/  STL.64 [R1+0x98d0], R240 ;  /* 0x0098d0f001007387 */ /* 0x000fe80000100a00 */
[----:B------:R-:W4:Y:S04]  /*8e810*/  LDL.LU.64 R12, [R1+0x4d50] ;  /* 0x004d5000010c7983 */ /* 0x000f280000300a00 */
[----:B------:R-:W4:Y:S04]  /*8e820*/  LDL.LU.64 R14, [R1+0x4d58] ;  /* 0x004d5800010e7983 */ /* 0x000f280000300a00 */
[----:B------:R-:W-:Y:S04]  /*8e830*/  STL.64 [R1+0x9400], R238 ;  /* 0x009400ee01007387 */ /* 0x000fe80000100a00 */
[----:B------:R-:W-:Y:S04]  /*8e840*/  STL.64 [R1+0x93f8], R236 ;  /* 0x0093f8ec01007387 */ /* 0x000fe80000100a00 */
[----:B------:R-:W4:Y:S04]  /*8e850*/  LDL.LU.64 R56, [R1+0x4c40] ;  /* 0x004c400001387983 */ /* 0x000f280000300a00 */
[----:B------:R-:W4:Y:S04]  /*8e860*/  LDL.LU.64 R58, [R1+0x4c48] ;  /* 0x004c4800013a7983 */ /* 0x000f280000300a00 */
[----:B------:R-:W-:Y:S04]  /*8e870*/  STL.64 [R1+0x9820], R234 ;  /* 0x009820ea01007387 */ /* 0x000fe80000100a00 */
[----:B------:R-:W-:Y:S01]  /*8e880*/  STL.64 [R1+0x9818], R232 ;  /* 0x009818e801007387 */ /* 0x000fe20000100a00 */
[-C--:B--2---:R-:W-:Y:S03]  /*8e890*/  HMMA.1688.F32.TF32 R228, R228, R16.reuse, R8 ;  /* 0x00000010e4e4723c */ /* 0x084fe60000081008 */
[----:B------:R-:W2:Y:S04]  /*8e8a0*/  LDL.LU.64 R8, [R1+0x46e0] ;  /* 0x0046e00001087983 */ /* 0x000ea80000300a00 */
[----:B------:R-:W2:Y:S11]  /*8e8b0*/  LDL.LU.64 R10, [R1+0x46e8] ;  /* 0x0046e800010a7983 */ /* 0x000eb60000300a00 */
[----:B------:R-:W-:Y:S05]  /*8e8c0*/  @!UPT UIADD3 URZ, URZ, URZ, URZ ;  /* 0x0000003f3f3ff290 */ /* 0x000fea000fffe03f */
[----:B------:R1:W-:Y:S04]  /*8e8d0*/  STL.64 [R1+0x92e0], R230 ;  /* 0x0092e0e601007387 */ /* 0x0003e80000100a00 */
[----:B------:R-:W-:Y:S01]  /*8e8e0*/  STL.64 [R1+0x92d8], R228 ;  /* 0x0092d8e401007387 */ /* 0x000fe20000100a00 */
[-C--:B------:R-:W-:Y:S03]  /*8e8f0*/  HMMA.1688.F32.TF32 R224, R224, R16.reuse, R4 ;  /* 0x00000010e0e0723c */ /* 0x080fe60000081004 */
[----:B------:R-:W2:Y:S04]  /*8e900*/  LDL.LU.64 R4, [R1+0x4b20] ;  /* 0x004b200001047983 */ /* 0x000ea80000300a00 */
[----:B------:R-:W2:Y:S11]  /*8e910*/  LDL.LU.64 R6, [R1+0x4b28] ;  /* 0x004b280001067983 */ /* 0x000eb60000300a00 */
[----:B------:R-:W-:Y:S05]  /*8e920*/  @!UPT UIADD3 URZ, URZ, URZ, URZ ;  /* 0x0000003f3f3ff290 */ /* 0x000fea000fffe03f */
[----:B------:R-:W-:Y:S04]  /*8e930*/  STL.64 [R1+0x9798], R226 ;  /* 0x009798e201007387 */ /* 0x000fe80000100a00 */
[----:B------:R-:W-:Y:S01]  /*8e940*/  STL.64 [R1+0x9790], R224 ;  /* 0x009790e001007387 */ /* 0x000fe20000100a00 */
[-C--:B------:R-:W-:Y:S08]  /*8e950*/  HMMA.1688.F32.TF32 R220, R220, R16.reuse, R88 ;  /* 0x00000010dcdc723c */ /* 0x080ff00000081058 */
[-C--:B------:R-:W-:Y:S08]  /*8e960*/  HMMA.1688.F32.TF32 R216, R216, R16.reuse, R84 ;  /* 0x00000010d8d8723c */ /* 0x080ff00000081054 */
[-C--:B---3--:R-:W-:Y:S07]  /*8e970*/  HMMA.1688.F32.TF32 R212, R212, R16.reuse, R72 ;  /* 0x00000010d4d4723c */ /* 0x088fee0000081048 */
[----:B------:R-:W-:Y:S04]  /*8e980*/  STL.64 [R1+0x9288], R222 ;  /* 0x009288de01007387 */ /* 0x000fe80000100a00 */
[----:B------:R-:W-:Y:S04]  /*8e990*/  STL.64 [R1+0x9280], R220 ;  /* 0x009280dc01007387 */ /* 0x000fe80000100a00 */
[----:B------:R-:W-:Y:S04]  /*8e9a0*/  STL.64 [R1+0x96b8], R218 ;  /* 0x0096b8da01007387 */ /* 0x000fe80000100a00 */
[----:B------:R-:W-:Y:S01]  /*8e9b0*/  STL.64 [R1+0x96b0], R216 ;  /* 0x0096b0d801007387 */ /* 0x000fe20000100a00 */
[-C--:B----4-:R-:W-:Y:S03]  /*8e9c0*/  HMMA.1688.F32.TF32 R208, R208, R16.reuse, R68 ;  /* 0x00000010d0d0723c */ /* 0x090fe60000081044 */
[----:B------:R-:W-:Y:S04]  /*8e9d0*/  STL.64 [R1+0x91e0], R214 ;  /* 0x0091e0d601007387 */ /* 0x000fe80000100a00 */
[----:B------:R-:W-:Y:S11]  /*8e9e0*/  STL.64 [R1+0x91d8], R212 ;  /* 0x0091d8d401007387 */ /* 0x000ff60000100a00 */
[----:B------:R-:W-:Y:S05]  /*8e9f0*/  @!UPT UIADD3 URZ, URZ, URZ, URZ ;  /* 0x0000003f3f3ff290 */ /* 0x000fea000fffe03f */
[----:B------:R-:W-:Y:S04]  /*8ea00*/  STL.64 [R1+0x9640], R210 ;  /* 0x009640d201007387 */ /* 0x000fe80000100a00 */
[----:B------:R-:W-:Y:S04]  /*8ea10*/  STL.64 [R1+0x9638], R208 ;  /* 0x009638d001007387 */ /* 0x000fe80000100a00 */
[----:B------:R-:W3:Y:S01]  /*8ea20*/  LDL.LU.64 R122, [R1+0xc8] ;  /* 0x0000c800017a7983 */ /* 0x000ee20000300a00 */
[-C--:B------:R-:W-:Y:S03]  /*8ea30*/  HMMA.1688.F32.TF32 R204, R204, R16.reuse, R12 ;  /* 0x00000010cccc723c */ /* 0x080fe6000008100c */
[----:B------:R-:W4:Y:S04]  /*8ea40*/  LDL.LU.64 R12, [R1+0x45a0] ;  /* 0x0045a000010c7983 */ /* 0x000f280000300a00 */
[----:B------:R-:W4:Y:S04]  /*8ea50*/  LDL.LU.64 R14, [R1+0x45a8] ;  /* 0x0045a800010e7983 */ /* 0x000f280000300a00 */
[----:B-1----:R-:W3:Y:S04]  /*8ea60*/  LDL.LU.64 R230, [R1+0xd8] ;  /* 0x0000d80001e67983 */ /* 0x002ee80000300a00 */
[----:B------:R-:W3:Y:S01]  /*8ea70*/  LDL.LU.64 R118, [R1+0xb8] ;  /* 0x0000b80001767983 */ /* 0x000ee20000300a00 */
[-C--:B------:R-:W-:Y:S07]  /*8ea80*/  HMMA.1688.F32.TF32 R200, R200, R16.reuse, R56 ;  /* 0x00000010c8c8723c */ /* 0x080fee0000081038 */
[----:B------:R-:W-:Y:S04]  /*8ea90*/  STL.64 [R1+0x90f8], R206 ;  /* 0x0090f8ce01007387 */ /* 0x000fe80000100a00 */
[----:B------:R-:W-:Y:S11]  /*8eaa0*/  STL.64 [R1+0x90f0], R204 ;  /* 0x0090f0cc01007387 */ /* 0x000ff60000100a00 */
[----:B------:R-:W-:Y:S01]  /*8eab0*/  @!UPT UIADD3 URZ, URZ, URZ, URZ ;  /* 0x0000003f3f3ff290 */ /* 0x000fe2000fffe03f */
[----:B------:R-:W-:Y:S04]  /*8eac0*/  STL.64 [R1+0x95c0], R202 ;  /* 0x0095c0ca01007387 */ /* 0x000fe80000100a00 */
[----:B------:R-:W-:Y:S01]  /*8ead0*/  STL.64 [R1+0x95b8], R200 ;  /* 0x0095b8c801007387 */ /* 0x000fe20000100a00 */
[-C--:B--2---:R-:W-:Y:S03]  /*8eae0*/  HMMA.1688.F32.TF32 R196, R196, R16.reuse, R8 ;  /* 0x00000010c4c4723c */ /* 0x084fe60000081008 */
[----:B------:R-:W2:Y:S04]  /*8eaf0*/  LDL.LU.64 R8, [R1+0x4a00] ;  /* 0x004a000001087983 */ /* 0x000ea80000300a00 */
[----:B------:R-:W2:Y:S11]  /*8eb00*/  LDL.LU.64 R10, [R1+0x4a08] ;  /* 0x004a0800010a7983 */ /* 0x000eb60000300a00 */
[----:B------:R-:W-:Y:S05]  /*8eb10*/  @!UPT UIADD3 URZ, URZ, URZ, URZ ;  /* 0x0000003f3f3ff290 */ /* 0x000fea000fffe03f */
[----:B------:R1:W-:Y:S04]  /*8eb20*/  STL.64 [R1+0x90b8], R198 ;  /* 0x0090b8c601007387 */ /* 0x0003e80000100a00 */
[----:B------:R-:W-:Y:S04]  /*8eb30*/  STL.64 [R1+0x90b0], R196 ;  /* 0x0090b0c401007387 */ /* 0x000fe80000100a00 */
[----:B-1----:R-:W3:Y:S04]  /*8eb40*/  LDL.64 R198, [R1+0x88] ;  /* 0x0000880001c67983 */ /* 0x002ee80000100a00 */
[----:B------:R-:W3:Y:S01]  /*8eb50*/  LDL.LU R68, [R1+0x2b90] ;  /* 0x002b900001447983 */ /* 0x000ee20000300800 */
[----:B------:R-:W-:Y:S03]  /*8eb60*/  HMMA.1688.F32.TF32 R192, R192, R16, R4 ;  /* 0x00000010c0c0723c */ /* 0x000fe60000081004 */
[----:B------:R-:W3:Y:S04]  /*8eb70*/  LDL.LU R69, [R1+0x2b94] ;  /* 0x002b940001457983 */ /* 0x000ee80000300800 */
[----:B------:R-:W3:Y:S04]  /*8eb80*/  LDL.LU R70, [R1+0x2b98] ;  /* 0x002b980001467983 */ /* 0x000ee80000300800 */
[----:B------:R-:W3:Y:S04]  /*8eb90*/  LDL.LU R71, [R1+0x2b9c] ;  /* 0x002b9c0001477983 */ /* 0x000ee80000300800 */
[----:B------:R-:W3:Y:S04]  /*8eba0*/  LDL.LU.64 R4, [R1+0x4030] ;  /* 0x0040300001047983 */ /* 0x000ee80000300a00 */
[----:B------:R-:W3:Y:S04]  /*8ebb0*/  LDL.LU.64 R6, [R1+0x4038] ;  /* 0x0040380001067983 */ /* 0x000ee80000300a00 */
[----:B------:R-:W3:Y:S04]  /*8ebc0*/  LDL.LU R244, [R1+0x2fb0] ;  /* 0x002fb00001f47983 */ /* 0x000ee80000300800 */
[----:B------:R-:W3:Y:S04]  /*8ebd0*/  LDL.LU R245, [R1+0x2fb4] ;  /* 0x002fb40001f57983 */ /* 0x000ee80000300800 */
[----:B------:R-:W3:Y:S04]  /*8ebe0*/  LDL.LU R246, [R1+0x2fb8] ;  /* 0x002fb80001f67983 */ /* 0x000ee80000300800 */
[----:B------:R-:W3:Y:S04]  /*8ebf0*/  LDL.LU R247, [R1+0x2fbc] ;  /* 0x002fbc0001f77983 */ /* 0x000ee80000300800 */
[----:B------:R-:W3:Y:S04]  /*8ec00*/  LDL.LU.64 R226, [R1+0x158] ;  /* 0x0001580001e27983 */ /* 0x000ee80000300a00 */
[----:B------:R-:W3:Y:S04]  /*8ec10*/  LDL.LU.64 R210, [R1+0x138] ;  /* 0x0001380001d27983 */ /* 0x000ee80000300a00 */
[----:B------:R-:W3:Y:S04]  /*8ec20*/  LDL.LU.64 R150, [R1+0x128] ;  /* 0x0001280001967983 */ /* 0x000ee80000300a00 */
[----:B------:R-:W3:Y:S04]  /*8ec30*/  LDL.LU.64 R238, [R1+0x118] ;  /* 0x0001180001ee7983 */ /* 0x000ee80000300a00 */
[----:B------:R-:W3:Y:S04]  /*8ec40*/  LDL.64 R126, [R1+0xf8] ;  /* 0x0000f800017e7983 */ /* 0x000ee80000100a00 */
[----:B------:R-:W3:Y:S04]  /*8ec50*/  LDL.LU.64 R134, [R1+0xe8] ;  /* 0x0000e80001867983 */ /* 0x000ee80000300a00 */
[----:B------:R1:W-:Y:S04]  /*8ec60*/  STL.64 [R1+0x9510], R194 ;  /* 0x009510c201007387 */ /* 0x0003e80000100a00 */
[----:B------:R-:W-:Y:S04]  /*8ec70*/  STL.64 [R1+0x9508], R192 ;  /* 0x009508c001007387 */ /* 0x000fe80000100a00 */
[----:B-1----:R-:W3:Y:S04]  /*8ec80*/  LDL.LU.64 R194, [R1+0x168] ;  /* 0x0001680001c27983 */ /* 0x002ee80000300a00 */
[----:B------:R-:W3:Y:S04]  /*8ec90*/  LDL R130, [R1+0x78] ;  /* 0x0000780001827983 */ /* 0x000ee80000100800 */
[----:B------:R-:W3:Y:S04]  /*8eca0*/  LDL R131, [R1+0x7c] ;  /* 0x00007c0001837983 */ /* 0x000ee80000100800 */
[----:B------:R-:W3:Y:S04]  /*8ecb0*/  LDL R170, [R1+0x98] ;  /* 0x0000980001aa7983 */ /* 0x000ee80000100800 */
[----:B------:R-:W3:Y:S04]  /*8ecc0*/  LDL R171, [R1+0x9c] ;  /* 0x00009c0001ab7983 */ /* 0x000ee80000100800 */
[----:B------:R-:W3:Y:S04]  /*8ecd0*/  LDL.64 R214, [R1+0xa8] ;  /* 0x0000a80001d67983 */ /* 0x000ee80000100a00 */
[----:B------:R-:W3:Y:S01]  /*8ece0*/  LDL.LU.64 R202, [R1+0x68] ;  /* 0x0000680001ca7983 */ /* 0x000ee20000300a00 */
[----:B------:R-:W-:-:S02]  /*8ecf0*/  IMAD.MOV.U32 R114, RZ, RZ, R251 ;  /* 0x000000ffff727224 */ /* 0x000fc400078e00fb */
[----:B------:R-:W-:Y:S01]  /*8ed00*/  IMAD.MOV.U32 R115, RZ, RZ, R250 ;  /* 0x000000ffff737224 */ /* 0x000fe200078e00fa */
[-C--:B----4-:R-:W-:Y:S11]  /*8ed10*/  HMMA.1688.F32.TF32 R188, R188, R16.reuse, R12 ;  /* 0x00000010bcbc723c */ /* 0x090ff6000008100c */
[----:B------:R-:W-:Y:S11]  /*8ed20*/  @!UPT UIADD3 URZ, URZ, URZ, URZ ;  /* 0x0000003f3f3ff290 */ /* 0x000ff6000fffe03f */
[----:B------:R-:W-:Y:S01]  /*8ed30*/  @!UPT UIADD3 URZ, URZ, URZ, URZ ;  /* 0x0000003f3f3ff290 */ /* 0x000fe2000fffe03f */
[----:B------:R1:W-:Y:S04]  /*8ed40*/  STL.64 [R1+0x8f28], R190 ;  /* 0x008f28be01007387 */ /* 0x0003e80000100a00 */
[----:B------:R-:W-:Y:S04]  /*8ed50*/  STL.64 [R1+0x8f20], R188 ;  /* 0x008f20bc01007387 */ /* 0x000fe80000100a00 */
[----:B-1----:R-:W4:Y:S04]  /*8ed60*/  LDL.LU.64 R190, [R1+0x38] ;  /* 0x0000380001be7983 */ /* 0x002f280000300a00 */
[----:B------:R-:W4:Y:S04]  /*8ed70*/  LDL.64 R146, [R1+0x48] ;  /* 0x0000480001927983 */ /* 0x000f280000100a00 */
[----:B------:R-:W4:Y:S04]  /*8ed80*/  LDL.LU.64 R206, [R1+0x28] ;  /* 0x0000280001ce7983 */ /* 0x000f280000300a00 */
[----:B------:R-:W4:Y:S04]  /*8ed90*/  LDL R222, [R1+0x18] ;  /* 0x0000180001de7983 */ /* 0x000f280000100800 */
[----:B------:R-:W4:Y:S01]  /*8eda0*/  LDL R223, [R1+0x1c] ;  /* 0x00001c0001df7983 */ /* 0x000f220000100800 */
[-C--:B--2---:R-:W-:Y:S08]  /*8edb0*/  HMMA.1688.F32.TF32 R184, R184, R16.reuse, R8 ;  /* 0x00000010b8b8723c */ /* 0x084ff00000081008 */
[----:B---3--:R-:W-:Y:S11]  /*8edc0*/  HMMA.1688.F32.TF32 R4, R180, R16, R4 ;  /* 0x00000010b404723c */ /* 0x008ff60000081004 */
[----:B------:R-:W-:Y:S04]  /*8edd0*/  @!UPT UIADD3 URZ, URZ, URZ, URZ ;  /* 0x0000003f3f3ff290 */ /* 0x000fe8000fffe03f */
[----:B------:R1:W-:Y:S04]  /*8ede0*/  STL.64 [R1+0x9490], R186 ;  /* 0x009490ba01007387 */ /* 0x0003e80000100a00 */
[----:B------:R-:W-:Y:S04]  /*8edf0*/  STL.64 [R1+0x9488], R184 ;  /* 0x009488b801007387 */ /* 0x000fe80000100a00 */
[----:B-1----:R-:W2:Y:S04]  /*8ee00*/  LDL.LU.64 R186, [R1+0x108] ;  /* 0x0001080001ba7983 */ /* 0x002ea80000300a00 */
[----:B------:R-:W3:Y:S04]  /*8ee10*/  LDL.LU R182, [R1+0x8] ;  /* 0x0000080001b67983 */ /* 0x000ee80000300800 */
[----:B------:R-:W3:Y:S01]  /*8ee20*/  LDL.LU R183, [R1+0xc] ;  /* 0x00000c0001b77983 */ /* 0x000ee20000300800 */
[----:B------:R-:W-:Y:S01]  /*8ee30*/  IMAD.MOV.U32 R65, RZ, RZ, R4 ;  /* 0x000000ffff417224 */ /* 0x000fe200078e0004 */
[----:B------:R-:W-:Y:S01]  /*8ee40*/  MOV R16, R6 ;  /* 0x0000000600107202 */ /* 0x000fe20000000f00 */
[----:B------:R-:W-:Y:S01]  /*8ee50*/  IMAD.MOV.U32 R17, RZ, RZ, R5 ;  /* 0x000000ffff117224 */ /* 0x000fe200078e0005 */
[----:B------:R-:W2:Y:S01]  /*8ee60*/  LDL.LU R112, [R1+0xd20] ;  /* 0x000d200001707983 */ /* 0x000ea20000300800 */
[----:B------:R-:W-:-:S02]  /*8ee70*/  IMAD.MOV.U32 R3, RZ, RZ, R7 ;  /* 0x000000ffff037224 */ /* 0x000fc400078e0007 */
[C---:B------:R-:W-:Y:S08]  /*8ee80*/  HMMA.1688.F32.TF32 R4, R176.reuse, R226, R68 ;  /* 0x000000e2b004723c */ /* 0x040ff00000081044 */
[----:B------:R-:W-:Y:S11]  /*8ee90*/  HMMA.1688.F32.TF32 R8, R176, R194, R244 ;  /* 0x000000c2b008723c */ /* 0x000ff600000810f4 */
[----:B------:R-:W-:Y:S11]  /*8eea0*/  @!UPT UIADD3 URZ, URZ, URZ, URZ ;  /* 0x0000003f3f3ff290 */ /* 0x000ff6000fffe03f */
[----:B------:R-:W-:Y:S01]  /*8eeb0*/  @!UPT UIADD3 URZ, URZ, URZ, URZ ;  /* 0x0000003f3f3ff290 */ /* 0x000fe2000fffe03f */
[----:B------:R1:W-:Y:S04]  /*8eec0*/  STL.64 [R1+0x2440], R8 ;  /* 0x0024400801007387 */ /* 0x0003e80000100a00 */
[----:B------:R1:W-:Y:S04]  /*8eed0*/  STL.64 [R1+0x2448], R10 ;  /* 0x0024480a01007387 */ /* 0x0003e80000100a00 */
[----:B------:R-:W-:Y:S04]  /*8eee0*/  STL.64 [R1+0x2490], R4 ;  /* 0x0024900401007387 */ /* 0x000fe80000100a00 */
[----:B------:R1:W-:Y:S04]  /*8eef0*/  STL.64 [R1+0x2498], R6 ;  /* 0x0024980601007387 */ /* 0x0003e80000100a00 */
[----:B------:R-:W2:Y:S04]  /*8ef00*/  LDL.LU R113, [R1+0xd24] ;  /* 0x000d240001717983 */ /* 0x000ea80000300800 */
[----:B------:R-:W2:Y:S04]  /*8ef10*/  LDL.LU R251, [R1+0x9a6c] ;  /* 0x009a6c0001fb7983 */ /* 0x000ea80000300800 */
[----:B------:R-:W2:Y:S04]  /*8ef20*/  LDL.LU R250, [R1+0x9a68] ;  /* 0x009a680001fa7983 */ /* 0x000ea80000300800 */
[----:B-1----:R-:W2:Y:S04]  /*8ef30*/  LDL.LU R8, [R1+0xda0] ;  /* 0x000da00001087983 */ /* 0x002ea80000300800 */
[----:B------:R-:W2:Y:S04]  /*8ef40*/  LDL.LU R9, [R1+0xda4] ;  /* 0x000da40001097983 */ /* 0x000ea80000300800 */
[----:B------:R-:W2:Y:S04]  /*8ef50*/  LDL.LU R10, [R1+0xda8] ;  /* 0x000da800010a7983 */ /* 0x000ea80000300800 */
[----:B------:R-:W2:Y:S04]  /*8ef60*/  LDL.LU R11, [R1+0xdac] ;  /* 0x000dac00010b7983 */ /* 0x000ea80000300800 */
[----:B------:R-:W2:Y:S04]  /*8ef70*/  LDL.LU R12, [R1+0xe10] ;  /* 0x000e1000010c7983 */ /* 0x000ea80000300800 */
[----:B------:R-:W2:Y:S04]  /*8ef80*/  LDL.LU R13, [R1+0xe14] ;  /* 0x000e1400010d7983 */ /* 0x000ea80000300800 */
[----:B------:R-:W2:Y:S04]  /*8ef90*/  LDL.LU R14, [R1+0xe18] ;  /* 0x000e1800010e7983 */ /* 0x000ea80000300800 */
[----:B------:R-:W2:Y:S04]  /*8efa0*/  LDL.LU R15, [R1+0xe1c] ;  /* 0x000e1c00010f7983 */ /* 0x000ea80000300800 */
        /* <DEDUP_REMOVED lines=52> */
[----:B------:R-:W4:Y:S04]  /*8f2f0*/  LDL R86, [R1+0x148] ;  /* 0x0001480001567983 */ /* 0x000f280000100800 */
[----:B------:R-:W4:Y:S04]  /*8f300*/  LDL R87, [R1+0x14c] ;  /* 0x00014c0001577983 */ /* 0x000f280000100800 */
        /* <DEDUP_REMOVED lines=16> */
[----:B------:R-:W4:Y:S04]  /*8f410*/  LDL.LU.64 R158, [R1+0x58] ;  /* 0x00005800019e7983 */ /* 0x000f280000300a00 */
[----:B------:R-:W4:Y:S04]  /*8f420*/  LDL.LU R164, [R1+0x11b0] ;  /* 0x0011b00001a47983 */ /* 0x000f280000300800 */
[----:B------:R-:W4:Y:S04]  /*8f430*/  LDL.LU R165, [R1+0x11b4] ;  /* 0x0011b40001a57983 */ /* 0x000f280000300800 */
[----:B------:R-:W4:Y:S04]  /*8f440*/  LDL.LU R166, [R1+0x11b8] ;  /* 0x0011b80001a67983 */ /* 0x000f280000300800 */
[----:B------:R-:W4:Y:S04]  /*8f450*/  LDL.LU R167, [R1+0x11bc] ;  /* 0x0011bc0001a77983 */ /* 0x000f280000300800 */
[----:B------:R-:W4:Y:S04]  /*8f460*/  LDL.LU R140, [R1+0xef0] ;  /* 0x000ef000018c7983 */ /* 0x000f280000300800 */
[----:B------:R-:W4:Y:S01]  /*8f470*/  LDL.LU R141, [R1+0xef4] ;  /* 0x000ef400018d7983 */ /* 0x000f220000300800 */
[----:B--2---:R-:W-:-:S03]  /*8f480*/  IMAD.MOV.U32 R6, RZ, RZ, R250 ;  /* 0x000000ffff067224 */ /* 0x004fc600078e00fa */
[----:B------:R-:W2:Y:S01]  /*8f490*/  LDL.LU R142, [R1+0xef8] ;  /* 0x000ef800018e7983 */ /* 0x000ea20000300800 */
[----:B------:R-:W-:-:S03]  /*8f4a0*/  IMAD.MOV.U32 R7, RZ, RZ, R251 ;  /* 0x000000ffff077224 */ /* 0x000fc600078e00fb */
[----:B------:R-:W2:Y:S04]  /*8f4b0*/  LDL.LU R143, [R1+0xefc] ;  /* 0x000efc00018f7983 */ /* 0x000ea80000300800 */
[----:B------:R-:W2:Y:S04]  /*8f4c0*/  LDL.LU R4, [R1+0xd30] ;  /* 0x000d300001047983 */ /* 0x000ea80000300800 */
[----:B------:R-:W2:Y:S04]  /*8f4d0*/  LDL.LU R5, [R1+0xd34] ;  /* 0x000d340001057983 */ /* 0x000ea80000300800 */
[----:B------:R-:W2:Y:S04]  /*8f4e0*/  LDL.LU R250, [R1+0x9a64] ;  /* 0x009a640001fa7983 */ /* 0x000ea80000300800 */
[----:B------:R-:W2:Y:S04]  /*8f4f0*/  LDL.LU R251, [R1+0x9a60] ;  /* 0x009a600001fb7983 */ /* 0x000ea80000300800 */
[----:B------:R1:W-:Y:S04]  /*8f500*/  STL.64 [R1+0x9878], R226 ;  /* 0x009878e201007387 */ /* 0x0003e80000100a00 */
[----:B------:R-:W2:Y:S04]  /*8f510*/  LDL.LU R224, [R1+0x17b0] ;  /* 0x0017b00001e07983 */ /* 0x000ea80000300800 */
[----:B------:R-:W2:Y:S04]  /*8f520*/  LDL.LU R225, [R1+0x17b4] ;  /* 0x0017b40001e17983 */ /* 0x000ea80000300800 */
[----:B-1----:R-:W2:Y:S04]  /*8f530*/  LDL.LU R226, [R1+0x17b8] ;  /* 0x0017b80001e27983 */ /* 0x002ea80000300800 */
[----:B------:R-:W2:Y:S01]  /*8f540*/  LDL.LU R227, [R1+0x17bc] ;  /* 0x0017bc0001e37983 */ /* 0x000ea20000300800 */
[C---:B---3--:R-:W-:Y:S08]  /*8f550*/  HMMA.1688.F32.TF32 R92, R176.reuse, R210, R92 ;  /* 0x000000d2b05c723c */ /* 0x048ff0000008105c */
[C---:B----4-:R-:W-:Y:S01]  /*8f560*/  HMMA.1688.F32.TF32 R84, R176.reuse, R86, R108 ;  /* 0x00000056b054723c */ /* 0x050fe2000008106c */
[----:B------:R-:W3:Y:S04]  /*8f570*/  LDL.LU.64 R110, [R1+0x9a58] ;  /* 0x009a5800016e7983 */ /* 0x000ee80000300a00 */
[----:B------:R-:W4:Y:S11]  /*8f580*/  LDL.LU.64 R108, [R1+0x9a50] ;  /* 0x009a5000016c7983 */ /* 0x000f360000300a00 */
[----:B------:R-:W-:Y:S07]  /*8f590*/  @!UPT UIADD3 URZ, URZ, URZ, URZ ;  /* 0x0000003f3f3ff290 */ /* 0x000fee000fffe03f */
[----:B------:R-:W-:Y:S04]  /*8f5a0*/  STL.64 [R1+0x2470], R84 ;  /* 0x0024705401007387 */ /* 0x000fe80000100a00 */
[----:B------:R1:W-:Y:S04]  /*8f5b0*/  STL.64 [R1+0x2478], R86 ;  /* 0x0024785601007387 */ /* 0x0003e80000100a00 */
[----:B-1----:R-:W2:Y:S04]  /*8f5c0*/  LDL.LU.64 R86, [R1+0x9a48] ;  /* 0x009a480001567983 */ /* 0x002ea80000300a00 */
[----:B------:R-:W2:Y:S04]  /*8f5d0*/  LDL.LU.64 R84, [R1+0x9a40] ;  /* 0x009a400001547983 */ /* 0x000ea80000300a00 */
[----:B------:R-:W-:Y:S04]  /*8f5e0*/  STL.64 [R1+0x2480], R92 ;  /* 0x0024805c01007387 */ /* 0x000fe80000100a00 */
[----:B------:R1:W-:Y:S04]  /*8f5f0*/  STL.64 [R1+0x2488], R94 ;  /* 0x0024885e01007387 */ /* 0x0003e80000100a00 */
[----:B-1----:R-:W2:Y:S04]  /*8f600*/  LDL.LU.64 R94, [R1+0x9a38] ;  /* 0x009a3800015e7983 */ /* 0x002ea80000300a00 */
[----:B------:R-:W2:Y:S04]  /*8f610*/  LDL.LU.64 R92, [R1+0x9a30] ;  /* 0x009a3000015c7983 */ /* 0x000ea80000300a00 */
[----:B------:R1:W-:Y:S04]  /*8f620*/  STL.64 [R1+0x9870], R210 ;  /* 0x009870d201007387 */ /* 0x0003e80000100a00 */
[----:B------:R-:W2:Y:S04]  /*8f630*/  LDL.LU R208, [R1+0x1860] ;  /* 0x0018600001d07983 */ /* 0x000ea80000300800 */
[----:B------:R-:W2:Y:S04]  /*8f640*/  LDL.LU R209, [R1+0x1864] ;  /* 0x0018640001d17983 */ /* 0x000ea80000300800 */
[----:B-1----:R-:W2:Y:S04]  /*8f650*/  LDL.LU R210, [R1+0x1868] ;  /* 0x0018680001d27983 */ /* 0x002ea80000300800 */
[----:B------:R-:W2:Y:S01]  /*8f660*/  LDL.LU R211, [R1+0x186c] ;  /* 0x00186c0001d37983 */ /* 0x000ea20000300800 */
[C---:B------:R-:W-:Y:S08]  /*8f670*/  HMMA.1688.F32.TF32 R56, R176.reuse, R150, R56 ;  /* 0x00000096b038723c */ /* 0x040ff00000081038 */
[C---:B------:R-:W-:Y:S08]  /*8f680*/  HMMA.1688.F32.TF32 R104, R176.reuse, R238, R104 ;  /* 0x000000eeb068723c */ /* 0x040ff00000081068 */
[C---:B------:R-:W-:Y:S08]  /*8f690*/  HMMA.1688.F32.TF32 R96, R176.reuse, R186, R96 ;  /* 0x000000bab060723c */ /* 0x040ff00000081060 */
[C---:B------:R-:W-:Y:S01]  /*8f6a0*/  HMMA.1688.F32.TF32 R72, R176.reuse, R126, R72 ;  /* 0x0000007eb048723c */ /* 0x040fe20000081048 */
[----:B------:R-:W-:Y:S07]  /*8f6b0*/  STL.64 [R1+0x2460], R56 ;  /* 0x0024603801007387 */ /* 0x000fee0000100a00 */
[C---:B------:R-:W-:Y:S01]  /*8f6c0*/  HMMA.1688.F32.TF32 R100, R176.reuse, R134, R100 ;  /* 0x00000086b064723c */ /* 0x040fe20000081064 */
[----:B------:R1:W-:Y:S04]  /*8f6d0*/  STL.64 [R1+0x2468], R58 ;  /* 0x0024683a01007387 */ /* 0x0003e80000100a00 */
[----:B-1----:R-:W3:Y:S04]  /*8f6e0*/  LDL.LU.64 R58, [R1+0x9a28] ;  /* 0x009a2800013a7983 */ /* 0x002ee80000300a00 */
[----:B------:R-:W3:Y:S04]  /*8f6f0*/  LDL.LU.64 R56, [R1+0x9a20] ;  /* 0x009a200001387983 */ /* 0x000ee80000300a00 */
[----:B------:R-:W-:Y:S04]  /*8f700*/  STL.64 [R1+0x24a0], R104 ;  /* 0x0024a06801007387 */ /* 0x000fe80000100a00 */
[----:B------:R1:W-:Y:S04]  /*8f710*/  STL.64 [R1+0x24a8], R106 ;  /* 0x0024a86a01007387 */ /* 0x0003e80000100a00 */
[----:B-1----:R-:W3:Y:S04]  /*8f720*/  LDL.LU.64 R106, [R1+0x9a18] ;  /* 0x009a1800016a7983 */ /* 0x002ee80000300a00 */
[----:B------:R-:W3:Y:S04]  /*8f730*/  LDL.LU.64 R104, [R1+0x9a10] ;  /* 0x009a100001687983 */ /* 0x000ee80000300a00 */
[----:B------:R-:W-:Y:S04]  /*8f740*/  STL.64 [R1+0x2610], R96 ;  /* 0x0026106001007387 */ /* 0x000fe80000100a00 */
[----:B------:R1:W-:Y:S01]  /*8f750*/  STL.64 [R1+0x2618], R98 ;  /* 0x0026186201007387 */ /* 0x0003e20000100a00 */
[C---:B------:R-:W-:Y:S03]  /*8f760*/  HMMA.1688.F32.TF32 R88, R176.reuse, R230, R88 ;  /* 0x000000e6b058723c */ /* 0x040fe60000081058 */
        /* <DEDUP_REMOVED lines=13> */
[----:B------:R1:W-:Y:S04]  /*8f840*/  STL.64 [R1+0x2758], R90 ;  /* 0x0027585a01007387 */ /* 0x0003e80000100a00 */
[----:B-1----:R-:W3:Y:S04]  /*8f850*/  LDL.LU.64 R90, [R1+0x99d8] ;  /* 0x0099d800015a7983 */ /* 0x002ee80000300a00 */
[----:B------:R-:W3:Y:S04]  /*8f860*/  LDL.LU.64 R88, [R1+0x99d0] ;  /* 0x0099d00001587983 */ /* 0x000ee80000300a00 */
[----:B------:R-:W-:Y:S04]  /*8f870*/  STL.64 [R1+0x27b0], R244 ;  /* 0x0027b0f401007387 */ /* 0x000fe80000100a00 */
[----:B------:R1:W-:Y:S04]  /*8f880*/  STL.64 [R1+0x27b8], R246 ;  /* 0x0027b8f601007387 */ /* 0x0003e80000100a00 */
[----:B-1----:R-:W3:Y:S04]  /*8f890*/  LDL.LU.64 R246, [R1+0x99c8] ;  /* 0x0099c80001f67983 */ /* 0x002ee80000300a00 */
[----:B------:R-:W-:Y:S04]  /*8f8a0*/  STL.64 [R1+0x3280], R68 ;  /* 0x0032804401007387 */ /* 0x000fe80000100a00 */
[----:B------:R1:W-:Y:S04]  /*8f8b0*/  STL.64 [R1+0x3288], R70 ;  /* 0x0032884601007387 */ /* 0x0003e80000100a00 */
[----:B-1----:R-:W4:Y:S01]  /*8f8c0*/  LDL.LU.64 R70, [R1+0x99c0] ;  /* 0x0099c00001467983 */ /* 0x002f220000300a00 */
[C---:B------:R-:W-:Y:S08]  /*8f8d0*/  HMMA.1688.F32.TF32 R152, R176.reuse, R158, R152 ;  /* 0x0000009eb098723c */ /* 0x040ff00000081098 */
[C---:B--2---:R-:W-:Y:S11]  /*8f8e0*/  HMMA.1688.F32.TF32 R208, R176.reuse, R214, R208 ;  /* 0x000000d6b0d0723c */ /* 0x044ff600000810d0 */
[----:B------:R-:W-:Y:S11]  /*8f8f0*/  @!UPT UIADD3 URZ, URZ, URZ, URZ ;  /* 0x0000003f3f3ff290 */ /* 0x000ff6000fffe03f */
[----:B------:R-:W-:Y:S01]  /*8f900*/  @!UPT UIADD3 URZ, URZ, URZ, URZ ;  /* 0x0000003f3f3ff290 */ /* 0x000fe2000fffe03f */
[----:B------:R-:W-:Y:S04]  /*8f910*/  STL.64 [R1+0x33a0], R208 ;  /* 0x0033a0d001007387 */ /* 0x000fe80000100a00 */
[----:B------:R1:W-:Y:S02]  /*8f920*/  STL.64 [R1+0x33a8], R210 ;  /* 0x0033a8d201007387 */ /* 0x0003e40000100a00 */
[C---:B-1----:R-:W-:Y:S08]  /*8f930*/  HMMA.1688.F32.TF32 R208, R176.reuse, R170, R224 ;  /* 0x000000aab0d0723c */ /* 0x042ff000000810e0 */
[C---:B------:R-:W-:Y:S08]  /*8f940*/  HMMA.1688.F32.TF32 R224, R176.reuse, R198, R216 ;  /* 0x000000c6b0e0723c */ /* 0x040ff000000810d8 */
[C---:B------:R-:W-:Y:S07]  /*8f950*/  HMMA.1688.F32.TF32 R216, R176.reuse, R130, R232 ;  /* 0x00000082b0d8723c */ /* 0x040fee00000810e8 */
[----:B------:R-:W-:Y:S04]  /*8f960*/  STL.64 [R1+0x3650], R208 ;  /* 0x003650d001007387 */ /* 0x000fe80000100a00 */
[----:B------:R1:W-:Y:S02]  /*8f970*/  STL.64 [R1+0x3658], R210 ;  /* 0x003658d201007387 */ /* 0x0003e40000100a00 */
[C---:B-1----:R-:W-:Y:S02]  /*8f980*/  HMMA.1688.F32.TF32 R208, R176.reuse, R202, R240 ;  /* 0x000000cab0d0723c */ /* 0x042fe400000810f0 */
[----:B------:R-:W-:Y:S04]  /*8f990*/  STL.64 [R1+0x37c0], R224 ;  /* 0x0037c0e001007387 */ /* 0x000fe80000100a00 */
[----:B------:R-:W-:Y:S04]  /*8f9a0*/  STL.64 [R1+0x37c8], R226 ;  /* 0x0037c8e201007387 */ /* 0x000fe80000100a00 */
[----:B------:R-:W-:Y:S04]  /*8f9b0*/  STL.64 [R1+0x9868], R202 ;  /* 0x009868ca01007387 */ /* 0x000fe80000100a00 */
[----:B------:R-:W-:Y:S04]  /*8f9c0*/  STL.64 [R1+0x39a0], R216 ;  /* 0x0039a0d801007387 */ /* 0x000fe80000100a00 */
[----:B------:R-:W-:Y:S05]  /*8f9d0*/  STL.64 [R1+0x39a8], R218 ;  /* 0x0039a8da01007387 */ /* 0x000fea0000100a00 */
[----:B------:R-:W-:Y:S04]  /*8f9e0*/  STL.64 [R1+0x3b20], R208 ;  /* 0x003b20d001007387 */ /* 0x000fe80000100a00 */
[----:B------:R-:W-:Y:S04]  /*8f9f0*/  STL.64 [R1+0x3b28], R210 ;  /* 0x003b28d201007387 */ /* 0x000fe80000100a00 */
[----:B------:R-:W-:Y:S04]  /*8fa00*/  STL.64 [R1+0x3d80], R152 ;  /* 0x003d809801007387 */ /* 0x000fe80000100a00 */
[----:B------:R1:W-:Y:S02]  /*8fa10*/  STL.64 [R1+0x3d88], R154 ;  /* 0x003d889a01007387 */ /* 0x0003e40000100a00 */
[C---:B-1----:R-:W-:Y:S02]  /*8fa20*/  HMMA.1688.F32.TF32 R152, R176.reuse, R146, R160 ;  /* 0x00000092b098723c */ /* 0x042fe400000810a0 */
[----:B------:R1:W-:Y:S06]  /*8fa30*/  STL.64 [R1+0x9858], R146 ;  /* 0x0098589201007387 */ /* 0x0003ec0000100a00 */
[C---:B-1----:R-:W-:Y:S11]  /*8fa40*/  HMMA.1688.F32.TF32 R144, R176.reuse, R190, R164 ;  /* 0x000000beb090723c */ /* 0x042ff600000810a4 */
[----:B------:R-:W-:Y:S04]  /*8fa50*/  @!UPT UIADD3 URZ, URZ, URZ, URZ ;  /* 0x0000003f3f3ff290 */ /* 0x000fe8000fffe03f */
[----:B------:R-:W-:Y:S04]  /*8fa60*/  STL.64 [R1+0x3ed0], R152 ;  /* 0x003ed09801007387 */ /* 0x000fe80000100a00 */
[----:B------:R1:W-:Y:S02]  /*8fa70*/  STL.64 [R1+0x3ed8], R154 ;  /* 0x003ed89a01007387 */ /* 0x0003e40000100a00 */
[C---:B-1----:R-:W-:Y:S08]  /*8fa80*/  HMMA.1688.F32.TF32 R152, R176.reuse, R206, R136 ;  /* 0x000000ceb098723c */ /* 0x042ff00000081088 */
[C---:B------:R-:W-:Y:S01]  /*8fa90*/  HMMA.1688.F32.TF32 R136, R176.reuse, R222, R140 ;  /* 0x000000deb088723c */ /* 0x040fe2000008108c */
[----:B------:R-:W-:Y:S04]  /*8faa0*/  STL.64 [R1+0x9860], R190 ;  /* 0x009860be01007387 */ /* 0x000fe80000100a00 */
[----:B------:R-:W-:Y:S04]  /*8fab0*/  STL.64 [R1+0x40a0], R144 ;  /* 0x0040a09001007387 */ /* 0x000fe80000100a00 */
[----:B------:R1:W-:Y:S01]  /*8fac0*/  STL.64 [R1+0x40a8], R146 ;  /* 0x0040a89201007387 */ /* 0x0003e20000100a00 */
[C---:B------:R-:W-:Y:S05]  /*8fad0*/  HMMA.1688.F32.TF32 R140, R176.reuse, R250, R12 ;  /* 0x000000fab08c723c */ /* 0x040fea000008100c */
[----:B------:R-:W-:Y:S04]  /*8fae0*/  STL.64 [R1+0x4190], R152 ;  /* 0x0041909801007387 */ /* 0x000fe80000100a00 */
[----:B------:R-:W-:Y:S01]  /*8faf0*/  STL.64 [R1+0x4198], R154 ;  /* 0x0041989a01007387 */ /* 0x000fe20000100a00 */
[C---:B-1----:R-:W-:Y:S03]  /*8fb00*/  HMMA.1688.F32.TF32 R144, R176.reuse, R182, R172 ;  /* 0x000000b6b090723c */ /* 0x042fe600000810ac */
[----:B------:R-:W-:Y:S04]  /*8fb10*/  STL.64 [R1+0x42c0], R136 ;  /* 0x0042c08801007387 */ /* 0x000fe80000100a00 */
[----:B------:R1:W-:Y:S01]  /*8fb20*/  STL.64 [R1+0x42c8], R138 ;  /* 0x0042c88a01007387 */ /* 0x0003e20000100a00 */
[C---:B---3--:R-:W-:Y:S08]  /*8fb30*/  HMMA.1688.F32.TF32 R12, R176.reuse, R106, R4 ;  /* 0x0000006ab00c723c */ /* 0x048ff00000081004 */
[C---:B-1----:R-:W-:Y:S08]  /*8fb40*/  HMMA.1688.F32.TF32 R136, R176.reuse, R110, R8 ;  /* 0x0000006eb088723c */ /* 0x042ff00000081008 */
[----:B------:R-:W-:Y:S01]  /*8fb50*/  HMMA.1688.F32.TF32 R8, R176, R102, R112 ;  /* 0x00000066b008723c */ /* 0x000fe20000081070 */
[----:B------:R-:W-:Y:S04]  /*8fb60*/  STL.64 [R1+0x4380], R144 ;  /* 0x0043809001007387 */ /* 0x000fe80000100a00 */
[----:B------:R-:W-:Y:S04]  /*8fb70*/  STL.64 [R1+0x4388], R146 ;  /* 0x0043889201007387 */ /* 0x000fe80000100a00 */
[----:B------:R-:W-:Y:S04]  /*8fb80*/  STL.64 [R1+0x4440], R140 ;  /* 0x0044408c01007387 */ /* 0x000fe80000100a00 */
[----:B------:R-:W-:Y:S01]  /*8fb90*/  STL.64 [R1+0x4448], R142 ;  /* 0x0044488e01007387 */ /* 0x000fe20000100a00 */
[----:B------:R-:W-:-:S03]  /*8fba0*/  MOV R4, R46 ;  /* 0x0000002e00047202 */ /* 0x000fc60000000f00 */
[----:B------:R-:W-:Y:S04]  /*8fbb0*/  STL.64 [R1+0x4500], R136 ;  /* 0x0045008801007387 */ /* 0x000fe80000100a00 */
[----:B------:R-:W-:Y:S04]  /*8fbc0*/  STL.64 [R1+0x4508], R138 ;  /* 0x0045088a01007387 */ /* 0x000fe80000100a00 */
[----:B------:R-:W-:Y:S01]  /*8fbd0*/  STL.64 [R1+0x4530], R12 ;  /* 0x0045300c01007387 */ /* 0x000fe20000100a00 */
[----:B------:R-:W-:-:S03]  /*8fbe0*/  IMAD.MOV.U32 R5, RZ, RZ, R47 ;  /* 0x000000ffff057224 */ /* 0x000fc600078e002f */
[----:B------:R-:W-:Y:S01]  /*8fbf0*/  STL.64 [R1+0x4538], R14 ;  /* 0x0045380e01007387 */ /* 0x000fe20000100a00 */
[----:B------:R-:W-:-:S03]  /*8fc00*/  IMAD.MOV.U32 R6, RZ, RZ, R50 ;  /* 0x000000ffff067224 */ /* 0x000fc600078e0032 */
[----:B------:R-:W2:Y:S01]  /*8fc10*/  LDL.LU R46, [R1+0x99bc] ;  /* 0x0099bc00012e7983 */ /* 0x000ea20000300800 */
[----:B------:R-:W-:-:S03]  /*8fc20*/  IMAD.MOV.U32 R7, RZ, RZ, R51 ;  /* 0x000000ffff077224 */ /* 0x000fc600078e0033 */
[----:B------:R1:W-:Y:S04]  /*8fc30*/  STL.64 [R1+0x4650], R8 ;  /* 0x0046500801007387 */ /* 0x0003e80000100a00 */
[----:B------:R3:W-:Y:S04]  /*8fc40*/  STL.64 [R1+0x4658], R10 ;  /* 0x0046580a01007387 */ /* 0x0007e80000100a00 */
[----:B------:R-:W2:Y:S04]  /*8fc50*/  LDL.LU R47, [R1+0x99b8] ;  /* 0x0099b800012f7983 */ /* 0x000ea80000300800 */
[----:B------:R-:W2:Y:S01]  /*8fc60*/  LDL.LU R50, [R1+0x99b4] ;  /* 0x0099b40001327983 */ /* 0x000ea20000300800 */
[----:B-1----:R-:W-:-:S02]  /*8fc70*/  IMAD.MOV.U32 R8, RZ, RZ, R63 ;  /* 0x000000ffff087224 */ /* 0x002fc400078e003f */
[----:B------:R-:W-:Y:S01]  /*8fc80*/  IMAD.MOV.U32 R9, RZ, RZ, R62 ;  /* 0x000000ffff097224 */ /* 0x000fe200078e003e */
[----:B------:R-:W2:Y:S01]  /*8fc90*/  LDL.LU R51, [R1+0x99b0] ;  /* 0x0099b00001337983 */ /* 0x000ea20000300800 */
[----:B---3--:R-:W-:-:S03]  /*8fca0*/  IMAD.MOV.U32 R10, RZ, RZ, R59 ;  /* 0x000000ffff0a7224 */ /* 0x008fc600078e003b */
[----:B------:R-:W3:Y:S01]  /*8fcb0*/  LDL.LU R63, [R1+0x99ac] ;  /* 0x0099ac00013f7983 */ /* 0x000ee20000300800 */
[----:B------:R-:W-:Y:S01]  /*8fcc0*/  IMAD.MOV.U32 R11, RZ, RZ, R58 ;  /* 0x000000ffff0b7224 */ /* 0x000fe200078e003a */
[----:B------:R-:W-:Y:S02]  /*8fcd0*/  MOV R12, R75 ;  /* 0x0000004b000c7202 */ /* 0x000fe40000000f00 */
[----:B------:R-:W2:Y:S01]  /*8fce0*/  LDL.LU R62, [R1+0x99a8] ;  /* 0x0099a800013e7983 */ /* 0x000ea20000300800 */
[----:B------:R-:W-:-:S03]  /*8fcf0*/  IMAD.MOV.U32 R13, RZ, RZ, R74 ;  /* 0x000000ffff0d7224 */ /* 0x000fc600078e004a */
[----:B------:R-:W2:Y:S01]  /*8fd00*/  LDL.LU R59, [R1+0x99a4] ;  /* 0x0099a400013b7983 */ /* 0x000ea20000300800 */
[----:B----4-:R-:W-:-:S03]  /*8fd10*/  IMAD.MOV.U32 R14, RZ, RZ, R71 ;  /* 0x000000ffff0e7224 */ /* 0x010fc600078e0047 */
[----:B------:R-:W4:Y:S01]  /*8fd20*/  LDL.LU R58, [R1+0x99a0] ;  /* 0x0099a000013a7983 */ /* 0x000f220000300800 */
[----:B------:R-:W-:-:S03]  /*8fd30*/  IMAD.MOV.U32 R15, RZ, RZ, R70 ;  /* 0x000000ffff0f7224 */ /* 0x000fc600078e0046 */
        /* <DEDUP_REMOVED lines=8> */
[----:B------:R-:W4:Y:S04]  /*8fdc0*/  LDL.LU R54, [R1+0x998c] ;  /* 0x00998c0001367983 */ /* 0x000f280000300800 */
[----:B------:R-:W4:Y:S04]  /*8fdd0*/  LDL.LU R55, [R1+0x9988] ;  /* 0x0099880001377983 */ /* 0x000f280000300800 */
[----:B------:R-:W4:Y:S04]  /*8fde0*/  LDL.LU R66, [R1+0x9984] ;  /* 0x0099840001427983 */ /* 0x000f280000300800 */
[----:B------:R-:W4:Y:S01]  /*8fdf0*/  LDL.LU R67, [R1+0x9980] ;  /* 0x0099800001437983 */ /* 0x000f220000300800 */
[----:B---3--:R-:W-:-:S02]  /*8fe00*/  IMAD.MOV.U32 R167, RZ, RZ, R63 ;  /* 0x000000ffffa77224 */ /* 0x008fc400078e003f */
[----:B--2---:R-:W-:Y:S02]  /*8fe10*/  IMAD.MOV.U32 R166, RZ, RZ, R62 ;  /* 0x000000ffffa67224 */ /* 0x004fe400078e003e */
[----:B------:R-:W-:Y:S01]  /*8fe20*/  IMAD.MOV.U32 R165, RZ, RZ, R59 ;  /* 0x000000ffffa57224 */ /* 0x000fe200078e003b */
[----:B----4-:R-:W-:Y:S02]  /*8fe30*/  MOV R164, R58 ;  /* 0x0000003a00a47202 */ /* 0x010fe40000000f00 */
[----:B------:R-:W2:Y:S04]  /*8fe40*/  LDL.LU R58, [R1+0x997c] ;  /* 0x00997c00013a7983 */ /* 0x000ea80000300800 */
[----:B------:R-:W2:Y:S04]  /*8fe50*/  LDL.LU R59, [R1+0x9978] ;  /* 0x00997800013b7983 */ /* 0x000ea80000300800 */
[----:B------:R-:W3:Y:S04]  /*8fe60*/  LDL.LU R62, [R1+0x9974] ;  /* 0x00997400013e7983 */ /* 0x000ee80000300800 */
[----:B------:R-:W4:Y:S01]  /*8fe70*/  LDL.LU R63, [R1+0x9970] ;  /* 0x00997000013f7983 */ /* 0x000f220000300800 */
[----:B------:R-:W-:-:S03]  /*8fe80*/  IMAD.MOV.U32 R156, RZ, RZ, R66 ;  /* 0x000000ffff9c7224 */ /* 0x000fc600078e0042 */
[----:B------:R-:W2:Y:S01]  /*8fe90*/  LDL.LU R66, [R1+0x996c] ;  /* 0x00996c0001427983 */ /* 0x000ea20000300800 */
[----:B------:R-:W-:-:S03]  /*8fea0*/  IMAD.MOV.U32 R157, RZ, RZ, R67 ;  /* 0x000000ffff9d7224 */ /* 0x000fc600078e0043 */
[----:B------:R-:W2:Y:S01]  /*8feb0*/  LDL.LU R67, [R1+0x9968] ;  /* 0x0099680001437983 */ /* 0x000ea20000300800 */
[----:B------:R-:W-:Y:S02]  /*8fec0*/  IMAD.MOV.U32 R69, RZ, RZ, R158 ;  /* 0x000000ffff457224 */ /* 0x000fe400078e009e */
[----:B------:R-:W-:Y:S01]  /*8fed0*/  IMAD.MOV.U32 R68, RZ, RZ, R159 ;  /* 0x000000ffff447224 */ /* 0x000fe200078e009f */
[----:B------:R-:W2:Y:S04]  /*8fee0*/  LDL.LU R158, [R1+0xc88] ;  /* 0x000c8800019e7983 */ /* 0x000ea80000300800 */
[----:B------:R-:W2:Y:S01]  /*8fef0*/  LDL.LU R159, [R1+0xc8c] ;  /* 0x000c8c00019f7983 */ /* 0x000ea20000300800 */
[----:B------:R-:W-:Y:S02]  /*8ff00*/  IMAD.MOV.U32 R160, RZ, RZ, R70 ;  /* 0x000000ffffa07224 */ /* 0x000fe400078e0046 */
[----:B------:R-:W-:-:S02]  /*8ff10*/  IMAD.MOV.U32 R161, RZ, RZ, R71 ;  /* 0x000000ffffa17224 */ /* 0x000fc400078e0047 */
[----:B------:R-:W-:Y:S02]  /*8ff20*/  IMAD.MOV.U32 R162, RZ, RZ, R74 ;  /* 0x000000ffffa27224 */ /* 0x000fe400078e004a */
[----:B------:R-:W-:Y:S02]  /*8ff30*/  IMAD.MOV.U32 R163, RZ, RZ, R75 ;  /* 0x000000ffffa37224 */ /* 0x000fe400078e004b */
[----:B------:R-:W-:Y:S01]  /*8ff40*/  IMAD.MOV.U32 R136, RZ, RZ, R78 ;  /* 0x000000ffff887224 */ /* 0x000fe200078e004e */
[----:B------:R-:W-:Y:S01]  /*8ff50*/  MOV R138, R90 ;  /* 0x0000005a008a7202 */ /* 0x000fe20000000f00 */
[----:B------:R-:W-:Y:S02]  /*8ff60*/  IMAD.MOV.U32 R137, RZ, RZ, R86 ;  /* 0x000000ffff897224 */ /* 0x000fe400078e0056 */
[----:B------:R-:W-:Y:S02]  /*8ff70*/  IMAD.MOV.U32 R139, RZ, RZ, R94 ;  /* 0x000000ffff8b7224 */ /* 0x000fe400078e005e */
[----:B------:R-:W-:-:S02]  /*8ff80*/  IMAD.MOV.U32 R172, RZ, RZ, R95 ;  /* 0x000000ffffac7224 */ /* 0x000fc400078e005f */
[----:B------:R-:W-:Y:S02]  /*8ff90*/  IMAD.MOV.U32 R173, RZ, RZ, R98 ;  /* 0x000000ffffad7224 */ /* 0x000fe400078e0062 */
[----:B------:R-:W-:Y:S02]  /*8ffa0*/  IMAD.MOV.U32 R174, RZ, RZ, R99 ;  /* 0x000000ffffae7224 */ /* 0x000fe400078e0063 */
[----:B------:R-:W-:Y:S02]  /*8ffb0*/  IMAD.MOV.U32 R175, RZ, RZ, R91 ;  /* 0x000000ffffaf7224 */ /* 0x000fe400078e005b */
[----:B------:R-:W-:Y:S01]  /*8ffc0*/  IMAD.MOV.U32 R112, RZ, RZ, R87 ;  /* 0x000000ffff707224 */ /* 0x000fe200078e0057 */
[----:B------:R-:W-:Y:S01]  /*8ffd0*/  MOV R114, R83 ;  /* 0x0000005300727202 */ /* 0x000fe20000000f00 */
[----:B------:R-:W-:Y:S02]  /*8ffe0*/  IMAD.MOV.U32 R113, RZ, RZ, R82 ;  /* 0x000000ffff717224 */ /* 0x000fe400078e0052 */
[----:B------:R-:W-:-:S02]  /*8fff0*/  IMAD.MOV.U32 R115, RZ, RZ, R79 ;  /* 0x000000ffff737224 */ /* 0x000fc400078e004f */
[----:B---3--:R-:W-:Y:S02]  /*90000*/  IMAD.MOV.U32 R152, RZ, RZ, R62 ;  /* 0x000000ffff987224 */ /* 0x008fe400078e003e */
[----:B------:R-:W3:Y:S01]  /*90010*/  LDL.LU R62, [R1+0x9964] ;  /* 0x00996400013e7983 */ /* 0x000ee20000300800 */
[----:B----4-:R-:W-:-:S03]  /*90020*/  IMAD.MOV.U32 R153, RZ, RZ, R63 ;  /* 0x000000ffff997224 */ /* 0x010fc600078e003f */
[----:B------:R-:W3:Y:S01]  /*90030*/  LDL.LU R63, [R1+0x9960] ;  /* 0x00996000013f7983 */ /* 0x000ee20000300800 */
[----:B--2---:R-:W-:-:S03]  /*90040*/  MOV R154, R66 ;  /* 0x00000042009a7202 */ /* 0x004fc60000000f00 */
[----:B------:R-:W2:Y:S01]  /*90050*/  LDL.LU R66, [R1+0x995c] ;  /* 0x00995c0001427983 */ /* 0x000ea20000300800 */
[----:B------:R-:W-:-:S03]  /*90060*/  IMAD.MOV.U32 R155, RZ, RZ, R67 ;  /* 0x000000ffff9b7224 */ /* 0x000fc600078e0043 */
        /* <DEDUP_REMOVED lines=46> */
[----:B------:R-:W4:Y:S04]  /*90350*/  LDL.LU R82, [R1+0x9920] ;  /* 0x0099200001527983 */ /* 0x000f280000300800 */
[----:B------:R-:W4:Y:S04]  /*90360*/  LDL.LU R83, [R1+0x991c] ;  /* 0x00991c0001537983 */ /* 0x000f280000300800 */
[----:B------:R-:W4:Y:S01]  /*90370*/  LDL.LU R79, [R1+0x9918] ;  /* 0x00991800014f7983 */ /* 0x000f220000300800 */
[C---:B---3--:R-:W-:Y:S08]  /*90380*/  HMMA.1688.F32.TF32 R156, R176.reuse, R62, R156 ;  /* 0x0000003eb09c723c */ /* 0x048ff0000008109c */
[C---:B--2---:R-:W-:Y:S08]  /*90390*/  HMMA.1688.F32.TF32 R144, R176.reuse, R94, R144 ;  /* 0x0000005eb090723c */ /* 0x044ff00000081090 */
[C---:B----4-:R-:W-:Y:S08]  /*903a0*/  HMMA.1688.F32.TF32 R188, R176.reuse, R98, R188 ;  /* 0x00000062b0bc723c */ /* 0x050ff000000810bc */
[C---:B------:R-:W-:Y:S11]  /*903b0*/  HMMA.1688.F32.TF32 R200, R176.reuse, R90, R200 ;  /* 0x0000005ab0c8723c */ /* 0x040ff600000810c8 */
[----:B------:R-:W-:Y:S04]  /*903c0*/  @!UPT UIADD3 URZ, URZ, URZ, URZ ;  /* 0x0000003f3f3ff290 */ /* 0x000fe8000fffe03f */
[----:B------:R-:W-:Y:S04]  /*903d0*/  STL.64 [R1+0x46f0], R188 ;  /* 0x0046f0bc01007387 */ /* 0x000fe80000100a00 */
[----:B------:R1:W-:Y:S04]  /*903e0*/  STL.64 [R1+0x46f8], R190 ;  /* 0x0046f8be01007387 */ /* 0x0003e80000100a00 */
[----:B------:R-:W-:Y:S04]  /*903f0*/  STL.64 [R1+0x4770], R144 ;  /* 0x0047709001007387 */ /* 0x000fe80000100a00 */
[----:B------:R2:W-:Y:S01]  /*90400*/  STL.64 [R1+0x4778], R146 ;  /* 0x0047789201007387 */ /* 0x0005e20000100a00 */
[C---:B-1----:R-:W-:Y:S08]  /*90410*/  HMMA.1688.F32.TF32 R188, R176.reuse, R86, R208 ;  /* 0x00000056b0bc723c */ /* 0x042ff000000810d0 */
[----:B--2---:R-:W-:Y:S01]  /*90420*/  HMMA.1688.F32.TF32 R144, R176, R82, R224 ;  /* 0x00000052b090723c */ /* 0x004fe200000810e0 */
[----:B------:R-:W-:Y:S04]  /*90430*/  STL.64 [R1+0x4b00], R200 ;  /* 0x004b00c801007387 */ /* 0x000fe80000100a00 */
[----:B------:R-:W-:Y:S10]  /*90440*/  STL.64 [R1+0x4b08], R202 ;  /* 0x004b08ca01007387 */ /* 0x000ff40000100a00 */
[----:B------:R-:W-:Y:S04]  /*90450*/  STL.64 [R1+0x4df0], R188 ;  /* 0x004df0bc01007387 */ /* 0x000fe80000100a00 */
[----:B------:R1:W-:Y:S04]  /*90460*/  STL.64 [R1+0x4df8], R190 ;  /* 0x004df8be01007387 */ /* 0x0003e80000100a00 */
[----:B------:R2:W-:Y:S01]  /*90470*/  STL.64 [R1+0x53e0], R144 ;  /* 0x0053e09001007387 */ /* 0x0005e20000100a00 */
[----:B------:R-:W-:-:S02]  /*90480*/  IMAD.MOV.U32 R245, RZ, RZ, R146 ;  /* 0x000000fffff57224 */ /* 0x000fc400078e0092 */
[----:B------:R-:W-:Y:S01]  /*90490*/  IMAD.MOV.U32 R244, RZ, RZ, R147 ;  /* 0x000000fffff47224 */ /* 0x000fe200078e0093 */
[C---:B-1----:R-:W-:Y:S08]  /*904a0*/  HMMA.1688.F32.TF32 R188, R176.reuse, R78, R216 ;  /* 0x0000004eb0bc723c */ /* 0x042ff000000810d8 */
[----:B--2---:R-:W-:Y:S01]  /*904b0*/  HMMA.1688.F32.TF32 R144, R176, R74, R232 ;  /* 0x0000004ab090723c */ /* 0x004fe200000810e8 */
[----:B------:R1:W-:Y:S04]  /*904c0*/  STL [R1+0x8b24], R244 ;  /* 0x008b24f401007387 */ /* 0x0003e80000100800 */
[----:B------:R2:W-:Y:S10]  /*904d0*/  STL [R1+0x8b20], R245 ;  /* 0x008b20f501007387 */ /* 0x0005f40000100800 */
[----:B------:R-:W-:Y:S04]  /*904e0*/  STL.64 [R1+0x53d0], R188 ;  /* 0x0053d0bc01007387 */ /* 0x000fe80000100a00 */
[----:B------:R3:W-:Y:S04]  /*904f0*/  STL.64 [R1+0x53d8], R190 ;  /* 0x0053d8be01007387 */ /* 0x0007e80000100a00 */
[----:B------:R4:W-:Y:S01]  /*90500*/  STL.64 [R1+0x53c0], R144 ;  /* 0x0053c09001007387 */ /* 0x0009e20000100a00 */
[----:B-1----:R-:W-:-:S02]  /*90510*/  IMAD.MOV.U32 R244, RZ, RZ, R146 ;  /* 0x000000fffff47224 */ /* 0x002fc400078e0092 */
[----:B--2---:R-:W-:Y:S01]  /*90520*/  IMAD.MOV.U32 R245, RZ, RZ, R147 ;  /* 0x000000fffff57224 */ /* 0x004fe200078e0093 */
[C---:B---3--:R-:W-:Y:S08]  /*90530*/  HMMA.1688.F32.TF32 R188, R176.reuse, R70, R240 ;  /* 0x00000046b0bc723c */ /* 0x048ff000000810f0 */
[C---:B----4-:R-:W-:Y:S08]  /*90540*/  HMMA.1688.F32.TF32 R144, R176.reuse, R66, R152 ;  /* 0x00000042b090723c */ /* 0x050ff00000081098 */
[C---:B------:R-:W-:Y:S01]  /*90550*/  HMMA.1688.F32.TF32 R152, R176.reuse, R58, R160 ;  /* 0x0000003ab098723c */ /* 0x040fe200000810a0 */
[----:B------:R-:W-:Y:S04]  /*90560*/  STL [R1+0x8b2c], R245 ;  /* 0x008b2cf501007387 */ /* 0x000fe80000100800 */
[----:B------:R-:W-:Y:S04]  /*90570*/  STL [R1+0x8b28], R244 ;  /* 0x008b28f401007387 */ /* 0x000fe80000100800 */
[----:B------:R-:W-:Y:S04]  /*90580*/  STL.64 [R1+0x53b0], R188 ;  /* 0x0053b0bc01007387 */ /* 0x000fe80000100a00 */
[----:B------:R-:W-:Y:S04]  /*90590*/  STL.64 [R1+0x53b8], R190 ;  /* 0x0053b8be01007387 */ /* 0x000fe80000100a00 */
[----:B------:R-:W-:Y:S04]  /*905a0*/  STL.64 [R1+0x53a0], R144 ;  /* 0x0053a09001007387 */ /* 0x000fe80000100a00 */
[----:B------:R1:W-:Y:S04]  /*905b0*/  STL.64 [R1+0x53a8], R146 ;  /* 0x0053a89201007387 */ /* 0x0003e80000100a00 */
[----:B------:R-:W-:Y:S04]  /*905c0*/  STL.64 [R1+0x5390], R156 ;  /* 0x0053909c01007387 */ /* 0x000fe80000100a00 */
[----:B------:R-:W-:Y:S01]  /*905d0*/  STL.64 [R1+0x5398], R158 ;  /* 0x0053989e01007387 */ /* 0x000fe20000100a00 */
[C---:B-1----:R-:W-:Y:S03]  /*905e0*/  HMMA.1688.F32.TF32 R144, R176.reuse, R54, R164 ;  /* 0x00000036b090723c */ /* 0x042fe600000810a4 */
[----:B------:R-:W-:Y:S04]  /*905f0*/  STL.64 [R1+0x9840], R54 ;  /* 0x0098403601007387 */ /* 0x000fe80000100a00 */
[----:B------:R-:W-:Y:S04]  /*90600*/  STL.64 [R1+0x5380], R152 ;  /* 0x0053809801007387 */ /* 0x000fe80000100a00 */
[----:B------:R-:W-:Y:S04]  /*90610*/  STL.64 [R1+0x5388], R154 ;  /* 0x0053889a01007387 */ /* 0x000fe80000100a00 */
[----:B------:R1:W-:Y:S02]  /*90620*/  STL.64 [R1+0x9838], R52 ;  /* 0x0098383401007387 */ /* 0x0003e40000100a00 */
[C---:B-1----:R-:W-:Y:S06]  /*90630*/  HMMA.1688.F32.TF32 R52, R176.reuse, R50, R136 ;  /* 0x00000032b034723c */ /* 0x042fec0000081088 */
[----:B------:R-:W-:Y:S04]  /*90640*/  STL.64 [R1+0x5370], R144 ;  /* 0x0053709001007387 */ /* 0x000fe80000100a00 */
[----:B------:R-:W-:Y:S04]  /*90650*/  STL.64 [R1+0x5378], R146 ;  /* 0x0053789201007387 */ /* 0x000fe80000100a00 */
[----:B------:R-:W-:Y:S01]  /*90660*/  STL.64 [R1+0x9830], R50 ;  /* 0x0098303201007387 */ /* 0x000fe20000100a00 */
[C---:B------:R-:W-:Y:S03]  /*90670*/  HMMA.1688.F32.TF32 R136, R176.reuse, R46, R140 ;  /* 0x0000002eb088723c */ /* 0x040fe6000008108c */
[----:B------:R1:W-:Y:S05]  /*90680*/  STL.64 [R1+0x9828], R48 ;  /* 0x0098283001007387 */ /* 0x0003ea0000100a00 */
[----:B------:R-:W-:Y:S04]  /*90690*/  STL.64 [R1+0x5360], R52 ;  /* 0x0053603401007387 */ /* 0x000fe80000100a00 */
[----:B------:R2:W-:Y:S01]  /*906a0*/  STL.64 [R1+0x5368], R54 ;  /* 0x0053683601007387 */ /* 0x0005e20000100a00 */
[C---:B-1----:R-:W-:Y:S08]  /*906b0*/  HMMA.1688.F32.TF32 R48, R176.reuse, R38, R12 ;  /* 0x00000026b030723c */ /* 0x042ff0000008100c */
[C---:B--2---:R-:W-:Y:S08]  /*906c0*/  HMMA.1688.F32.TF32 R52, R176.reuse, R42, R172 ;  /* 0x0000002ab034723c */ /* 0x044ff000000810ac */
[C---:B------:R-:W-:Y:S08]  /*906d0*/  HMMA.1688.F32.TF32 R12, R176.reuse, R34, R8 ;  /* 0x00000022b00c723c */ /* 0x040ff00000081008 */
[C---:B------:R-:W-:Y:S08]  /*906e0*/  HMMA.1688.F32.TF32 R8, R176.reuse, R30, R4 ;  /* 0x0000001eb008723c */ /* 0x040ff00000081004 */
[----:B------:R-:W-:Y:S01]  /*906f0*/  HMMA.1688.F32.TF32 R4, R176, R26, R112 ;  /* 0x0000001ab004723c */ /* 0x000fe20000081070 */
        /* <DEDUP_REMOVED lines=8> */
[----:B-1----:R-:W3:Y:S04]  /*90780*/  LDL.LU R136, [R1+0x17a0] ;  /* 0x0017a00001887983 */ /* 0x002ee80000300800 */
[----:B------:R1:W-:Y:S04]  /*90790*/  STL.64 [R1+0x5310], R8 ;  /* 0x0053100801007387 */ /* 0x0003e80000100a00 */
[----:B------:R1:W-:Y:S04]  /*907a0*/  STL.64 [R1+0x5318], R10 ;  /* 0x0053180a01007387 */ /* 0x0003e80000100a00 */
[----:B------:R-:W-:Y:S04]  /*907b0*/  STL.64 [R1+0x5300], R4 ;  /* 0x0053000401007387 */ /* 0x000fe80000100a00 */
[----:B------:R1:W-:Y:S04]  /*907c0*/  STL.64 [R1+0x5308], R6 ;  /* 0x0053080601007387 */ /* 0x0003e80000100a00 */
        /* <DEDUP_REMOVED lines=25> */
[----:B------:R-:W3:Y:S04]  /*90960*/  LDL.LU R54, [R1+0x2038] ;  /* 0x0020380001367983 */ /* 0x000ee80000300800 */
[----:B------:R-:W3:Y:S01]  /*90970*/  LDL.LU R55, [R1+0x203c] ;  /* 0x00203c0001377983 */ /* 0x000ee20000300800 */
[----:B------:R-:W-:-:S03]  /*90980*/  IMAD.MOV.U32 R172, RZ, RZ, R89 ;  /* 0x000000ffffac7224 */ /* 0x000fc600078e0059 */
[----:B------:R-:W2:Y:S01]  /*90990*/  LDL.LU R48, [R1+0x2240] ;  /* 0x0022400001307983 */ /* 0x000ea20000300800 */
[----:B------:R-:W-:-:S03]  /*909a0*/  IMAD.MOV.U32 R173, RZ, RZ, R96 ;  /* 0x000000ffffad7224 */ /* 0x000fc600078e0060 */
        /* <DEDUP_REMOVED lines=9> */
[----:B------:R-:W1:Y:S04]  /*90a40*/  LDL.LU R23, [R1+0x990c] ;  /* 0x00990c0001177983 */ /* 0x000e680000300800 */
[----:B------:R-:W2:Y:S04]  /*90a50*/  LDL.LU R22, [R1+0x9908] ;  /* 0x0099080001167983 */ /* 0x000ea80000300800 */
[----:B------:R-:W3:Y:S04]  /*90a60*/  LDL.LU R247, [R1+0x9904] ;  /* 0x0099040001f77983 */ /* 0x000ee80000300800 */
[----:B------:R-:W3:Y:S04]  /*90a70*/  LDL.LU R246, [R1+0x9900] ;  /* 0x0099000001f67983 */ /* 0x000ee80000300800 */
[----:B------:R-:W3:Y:S04]  /*90a80*/  LDL.LU R14, [R1+0x248] ;  /* 0x00024800010e7983 */ /* 0x000ee80000300800 */
[----:B------:R-:W3:Y:S01]  /*90a90*/  LDL.LU R15, [R1+0x24c] ;  /* 0x00024c00010f7983 */ /* 0x000ee20000300800 */
[----:B-1----:R-:W-:-:S03]  /*90aa0*/  IMAD.MOV.U32 R8, RZ, RZ, R23 ;  /* 0x000000ffff087224 */ /* 0x002fc600078e0017 */
[----:B------:R-:W4:Y:S01]  /*90ab0*/  LDL.LU R23, [R1+0x98fc] ;  /* 0x0098fc0001177983 */ /* 0x000f220000300800 */
[----:B--2---:R-:W-:-:S03]  /*90ac0*/  IMAD.MOV.U32 R9, RZ, RZ, R22 ;  /* 0x000000ffff097224 */ /* 0x004fc600078e0016 */
[----:B------:R-:W2:Y:S01]  /*90ad0*/  LDL.LU R22, [R1+0x98f8] ;  /* 0x0098f80001167983 */ /* 0x000ea20000300800 */
[----:B---3--:R-:W-:-:S03]  /*90ae0*/  IMAD.MOV.U32 R10, RZ, RZ, R247 ;  /* 0x000000ffff0a7224 */ /* 0x008fc600078e00f7 */
[----:B------:R-:W3:Y:S01]  /*90af0*/  LDL.LU R247, [R1+0x98f4] ;  /* 0x0098f40001f77983 */ /* 0x000ee20000300800 */
[----:B------:R-:W-:-:S03]  /*90b00*/  IMAD.MOV.U32 R11, RZ, RZ, R246 ;  /* 0x000000ffff0b7224 */ /* 0x000fc600078e00f6 */
        /* <DEDUP_REMOVED lines=9> */
[----:B----4-:R-:W-:-:S02]  /*90ba0*/  IMAD.MOV.U32 R7, RZ, RZ, R23 ;  /* 0x000000ffff077224 */ /* 0x010fc400078e0017 */
[----:B--2---:R-:W-:Y:S02]  /*90bb0*/  IMAD.MOV.U32 R6, RZ, RZ, R22 ;  /* 0x000000ffff067224 */ /* 0x004fe400078e0016 */
[----:B---3--:R-:W-:Y:S01]  /*90bc0*/  IMAD.MOV.U32 R5, RZ, RZ, R247 ;  /* 0x000000ffff057224 */ /* 0x008fe200078e00f7 */
[----:B------:R-:W-:Y:S02]  /*90bd0*/  MOV R4, R246 ;  /* 0x000000f600047202 */ /* 0x000fe40000000f00 */
[----:B------:R-:W2:Y:S04]  /*90be0*/  LDL.LU R246, [R1+0x98ec] ;  /* 0x0098ec0001f67983 */ /* 0x000ea80000300800 */
[----:B------:R-:W2:Y:S04]  /*90bf0*/  LDL.LU R247, [R1+0x98e8] ;  /* 0x0098e80001f77983 */ /* 0x000ea80000300800 */
[----:B------:R-:W3:Y:S04]  /*90c00*/  LDL.LU R22, [R1+0x98e4] ;  /* 0x0098e40001167983 */ /* 0x000ee80000300800 */
        /* <DEDUP_REMOVED lines=29> */
[C---:B--2---:R-:W-:Y:S08]  /*90de0*/  HMMA.1688.F32.TF32 R112, R176.reuse, R246, R112 ;  /* 0x000000f6b070723c */ /* 0x044ff00000081070 */
[C---:B---3--:R-:W-:Y:S11]  /*90df0*/  HMMA.1688.F32.TF32 R240, R176.reuse, R22, R240 ;  /* 0x00000016b0f0723c */ /* 0x048ff600000810f0 */
[----:B------:R-:W-:Y:S11]  /*90e00*/  @!UPT UIADD3 URZ, URZ, URZ, URZ ;  /* 0x0000003f3f3ff290 */ /* 0x000ff6000fffe03f */
[----:B------:R-:W-:Y:S01]  /*90e10*/  @!UPT UIADD3 URZ, URZ, URZ, URZ ;  /* 0x0000003f3f3ff290 */ /* 0x000fe2000fffe03f */
[----:B------:R-:W-:Y:S04]  /*90e20*/  STL.64 [R1+0x52f0], R240 ;  /* 0x0052f0f001007387 */ /* 0x000fe80000100a00 */
[----:B------:R1:W-:Y:S04]  /*90e30*/  STL.64 [R1+0x52f8], R242 ;  /* 0x0052f8f201007387 */ /* 0x0003e80000100a00 */
[----:B-1----:R-:W2:Y:S04]  /*90e40*/  LDL.LU.64 R242, [R1+0x98d8] ;  /* 0x0098d80001f27983 */ /* 0x002ea80000300a00 */
[----:B------:R-:W2:Y:S04]  /*90e50*/  LDL.LU.64 R240, [R1+0x98d0] ;  /* 0x0098d00001f07983 */ /* 0x000ea80000300a00 */
[----:B------:R-:W-:Y:S04]  /*90e60*/  STL.64 [R1+0x52e0], R112 ;  /* 0x0052e07001007387 */ /* 0x000fe80000100a00 */
[----:B------:R1:W-:Y:S04]  /*90e70*/  STL.64 [R1+0x52e8], R114 ;  /* 0x0052e87201007387 */ /* 0x0003e80000100a00 */
[----:B-1----:R-:W3:Y:S04]  /*90e80*/  LDL.LU.64 R114, [R1+0x98c8] ;  /* 0x0098c80001727983 */ /* 0x002ee80000300a00 */
[----:B------:R-:W2:Y:S01]  /*90e90*/  LDL.LU.64 R112, [R1+0x98c0] ;  /* 0x0098c00001707983 */ /* 0x000ea20000300a00 */
[C---:B---3--:R-:W-:Y:S11]  /*90ea0*/  HMMA.1688.F32.TF32 R4, R176.reuse, R114, R4 ;  /* 0x00000072b004723c */ /* 0x048ff60000081004 */
[----:B------:R-:W-:Y:S11]  /*90eb0*/  @!UPT UIADD3 URZ, URZ, URZ, URZ ;  /* 0x0000003f3f3ff290 */ /* 0x000ff6000fffe03f */
[----:B------:R-:W-:Y:S01]  /*90ec0*/  @!UPT UIADD3 URZ, URZ, URZ, URZ ;  /* 0x0000003f3f3ff290 */ /* 0x000fe2000fffe03f */
        /* <DEDUP_REMOVED lines=23> */
[----:B-1----:R-:W4:Y:S04]  /*91040*/  LDL.LU.64 R174, [R1+0x9888] ;  /* 0x0098880001ae7983 */ /* 0x002f280000300a00 */
[----:B------:R-:W4:Y:S01]  /*91050*/  LDL.LU.64 R172, [R1+0x9880] ;  /* 0x0098800001ac7983 */ /* 0x000f220000300a00 */
[----:B--2---:R-:W-:Y:S03]  /*91060*/  HMMA.1688.F32.TF32 R176, R176, R18, R240 ;  /* 0x00000012b0b0723c */ /* 0x004fe600000810f0 */
[----:B------:R-:W2:Y:S11]  /*91070*/  LDL.64 R242, [R1+0x148] ;  /* 0x0001480001f27983 */ /* 0x000eb60000100a00 */
[----:B------:R-:W-:Y:S09]  /*91080*/  @!UPT UIADD3 URZ, URZ, URZ, URZ ;  /* 0x0000003f3f3ff290 */ /* 0x000ff2000fffe03f */
[----:B------:R-:W-:Y:S04]  /*91090*/  STL.64 [R1+0x5290], R176 ;  /* 0x005290b001007387 */ /* 0x000fe80000100a00 */
[----:B------:R-:W-:Y:S01]  /*910a0*/  STL.64 [R1+0x5298], R178 ;  /* 0x005298b201007387 */ /* 0x000fe20000100a00 */
[C---:B----4-:R-:W-:Y:S11]  /*910b0*/  HMMA.1688.F32.TF32 R224, R172.reuse, R194, R224 ;  /* 0x000000c2ace0723c */ /* 0x050ff600000810e0 */
[----:B------:R-:W-:Y:S11]  /*910c0*/  @!UPT UIADD3 URZ, URZ, URZ, URZ ;  /* 0x0000003f3f3ff290 */ /* 0x000ff6000fffe03f */
[----:B------:R-:W-:Y:S01]  /*910d0*/  @!UPT UIADD3 URZ, URZ, URZ, URZ ;  /* 0x0000003f3f3ff290 */ /* 0x000fe2000fffe03f */
[----:B------:R-:W-:Y:S04]  /*910e0*/  STL.64 [R1+0x2110], R224 ;  /* 0x002110e001007387 */ /* 0x000fe80000100a00 */
[----:B------:R1:W-:Y:S04]  /*910f0*/  STL.64 [R1+0x2118], R226 ;  /* 0x002118e201007387 */ /* 0x0003e80000100a00 */
[----:B-1----:R-:W3:Y:S02]  /*91100*/  LDL.LU.64 R226, [R1+0x9878] ;  /* 0x0098780001e27983 */ /* 0x002ee40000300a00 */
[C---:B---3--:R-:W-:Y:S11]  /*91110*/  HMMA.1688.F32.TF32 R208, R172.reuse, R226, R208 ;  /* 0x000000e2acd0723c */ /* 0x048ff600000810d0 */
[----:B------:R-:W-:Y:S11]  /*91120*/  @!UPT UIADD3 URZ, URZ, URZ, URZ ;  /* 0x0000003f3f3ff290 */ /* 0x000ff6000fffe03f */
[----:B------:R-:W-:Y:S01]  /*91130*/  @!UPT UIADD3 URZ, URZ, URZ, URZ ;  /* 0x0000003f3f3ff290 */ /* 0x000fe2000fffe03f */
[----:B------:R-:W-:Y:S04]  /*91140*/  STL.64 [R1+0x2140], R208 ;  /* 0x002140d001007387 */ /* 0x000fe80000100a00 */
[----:B------:R1:W-:Y:S04]  /*91150*/  STL.64 [R1+0x2148], R210 ;  /* 0x002148d201007387 */ /* 0x0003e80000100a00 */
[----:B-1----:R-:W3:Y:S01]  /*91160*/  LDL.LU.64 R210, [R1+0x9870] ;  /* 0x0098700001d27983 */ /* 0x002ee20000300a00 */
[C---:B--2---:R-:W-:Y:S11]  /*91170*/  HMMA.1688.F32.TF32 R48, R172.reuse, R242, R48 ;  /* 0x000000f2ac30723c */ /* 0x044ff60000081030 */
[----:B------:R-:W-:Y:S11]  /*91180*/  @!UPT UIADD3 URZ, URZ, URZ, URZ ;  /* 0x0000003f3f3ff290 */ /* 0x000ff6000fffe03f */
[----:B------:R-:W-:Y:S01]  /*91190*/  @!UPT UIADD3 URZ, URZ, URZ, URZ ;  /* 0x0000003f3f3ff290 */ /* 0x000fe2000fffe03f */
[----:B------:R-:W-:Y:S04]  /*911a0*/  STL.64 [R1+0x2130], R48 ;  /* 0x0021303001007387 */ /* 0x000fe80000100a00 */
[----:B------:R3:W-:Y:S01]  /*911b0*/  STL.64 [R1+0x2138], R50 ;  /* 0x0021383201007387 */ /* 0x0007e20000100a00 */
[----:B------:R-:W-:Y:S01]  /*911c0*/  HMMA.1688.F32.TF32 R188, R172, R150, R188 ;  /* 0x00000096acbc723c */ /* 0x000fe200000810bc */
[----:B------:R-:W-:Y:S02]  /*911d0*/  IMAD.MOV.U32 R178, RZ, RZ, R69 ;  /* 0x000000ffffb27224 */ /* 0x000fe400078e0045 */
[----:B------:R-:W-:Y:S02]  /*911e0*/  IMAD.MOV.U32 R179, RZ, RZ, R68 ;  /* 0x000000ffffb37224 */ /* 0x000fe400078e0044 */
[----:B------:R-:W-:-:S02]  /*911f0*/  IMAD.MOV.U32 R69, RZ, RZ, R186 ;  /* 0x000000ffff457224 */ /* 0x000fc400078e00ba */
[----:B------:R-:W-:Y:S01]  /*91200*/  IMAD.MOV.U32 R68, RZ, RZ, R187 ;  /* 0x000000ffff447224 */ /* 0x000fe200078e00bb */
[C---:B---3--:R-:W-:Y:S08]  /*91210*/  HMMA.1688.F32.TF32 R48, R172.reuse, R210, R52 ;  /* 0x000000d2ac30723c */ /* 0x048ff00000081034 */
[C---:B------:R-:W-:Y:S11]  /*91220*/  HMMA.1688.F32.TF32 R52, R172.reuse, R238, R144 ;  /* 0x000000eeac34723c */ /* 0x040ff60000081090 */
[----:B------:R-:W-:Y:S04]  /*91230*/  @!UPT UIADD3 URZ, URZ, URZ, URZ ;  /* 0x0000003f3f3ff290 */ /* 0x000fe8000fffe03f */
[----:B------:R-:W-:Y:S04]  /*91240*/  STL.64 [R1+0x2150], R48 ;  /* 0x0021503001007387 */ /* 0x000fe80000100a00 */
[----:B------:R1:W-:Y:S02]  /*91250*/  STL.64 [R1+0x2158], R50 ;  /* 0x0021583201007387 */ /* 0x0003e40000100a00 */
[C---:B-1----:R-:W-:Y:S02]  /*91260*/  HMMA.1688.F32.TF32 R48, R172.reuse, R186, R200 ;  /* 0x000000baac30723c */ /* 0x042fe400000810c8 */
[----:B------:R-:W-:Y:S04]  /*91270*/  STL.64 [R1+0x2120], R188 ;  /* 0x002120bc01007387 */ /* 0x000fe80000100a00 */
[----:B------:R-:W-:Y:S02]  /*91280*/  STL.64 [R1+0x2128], R190 ;  /* 0x002128be01007387 */ /* 0x000fe40000100a00 */
[C---:B------:R-:W-:Y:S02]  /*91290*/  HMMA.1688.F32.TF32 R144, R172.reuse, R126, R216 ;  /* 0x0000007eac90723c */ /* 0x040fe400000810d8 */
[----:B------:R-:W-:Y:S04]  /*912a0*/  STL.64 [R1+0x2160], R52 ;  /* 0x0021603401007387 */ /* 0x000fe80000100a00 */
[----:B------:R-:W-:Y:S09]  /*912b0*/  STL.64 [R1+0x2168], R54 ;  /* 0x0021683601007387 */ /* 0x000ff20000100a00 */
[----:B------:R-:W-:Y:S04]  /*912c0*/  STL.64 [R1+0x2170], R48 ;  /* 0x0021703001007387 */ /* 0x000fe80000100a00 */
[----:B------:R1:W-:Y:S02]  /*912d0*/  STL.64 [R1+0x2178], R50 ;  /* 0x0021783201007387 */ /* 0x0003e40000100a00 */
[C---:B-1----:R-:W-:Y:S02]  /*912e0*/  HMMA.1688.F32.TF32 R48, R172.reuse, R134, R232 ;  /* 0x00000086ac30723c */ /* 0x042fe400000810e8 */
[----:B------:R-:W-:Y:S04]  /*912f0*/  STL.64 [R1+0x2190], R144 ;  /* 0x0021909001007387 */ /* 0x000fe80000100a00 */
[----:B------:R-:W-:Y:S02]  /*91300*/  STL.64 [R1+0x2198], R146 ;  /* 0x0021989201007387 */ /* 0x000fe40000100a00 */
[C---:B------:R-:W-:Y:S02]  /*91310*/  HMMA.1688.F32.TF32 R52, R172.reuse, R230, R152 ;  /* 0x000000e6ac34723c */ /* 0x040fe40000081098 */
[----:B------:R-:W-:Y:S11]  /*91320*/  STL.64 [R1+0x9800], R230 ;  /* 0x009800e601007387 */ /* 0x000ff60000100a00 */
[----:B------:R-:W-:Y:S02]  /*91330*/  @!UPT UIADD3 URZ, URZ, URZ, URZ ;  /* 0x0000003f3f3ff290 */ /* 0x000fe4000fffe03f */
[----:B------:R-:W-:Y:S04]  /*91340*/  STL.64 [R1+0x21d0], R48 ;  /* 0x0021d03001007387 */ /* 0x000fe80000100a00 */
[----:B------:R1:W-:Y:S02]  /*91350*/  STL.64 [R1+0x21d8], R50 ;  /* 0x0021d83201007387 */ /* 0x0003e40000100a00 */
[C---:B-1----:R-:W-:Y:S02]  /*91360*/  HMMA.1688.F32.TF32 R48, R172.reuse, R122, R156 ;  /* 0x0000007aac30723c */ /* 0x042fe4000008109c */
[----:B------:R-:W-:Y:S04]  /*91370*/  STL.64 [R1+0x2230], R52 ;  /* 0x0022303401007387 */ /* 0x000fe80000100a00 */
[----:B------:R1:W-:Y:S04]  /*91380*/  STL.64 [R1+0x2238], R54 ;  /* 0x0022383601007387 */ /* 0x0003e80000100a00 */
[----:B------:R-:W-:Y:S01]  /*91390*/  STL.64 [R1+0x97f8], R122 ;  /* 0x0097f87a01007387 */ /* 0x000fe20000100a00 */
[C---:B-1----:R-:W-:Y:S11]  /*913a0*/  HMMA.1688.F32.TF32 R52, R172.reuse, R118, R160 ;  /* 0x00000076ac34723c */ /* 0x042ff600000810a0 */
[----:B------:R-:W-:Y:S01]  /*913b0*/  @!UPT UIADD3 URZ, URZ, URZ, URZ ;  /* 0x0000003f3f3ff290 */ /* 0x000fe2000fffe03f */
[----:B------:R-:W-:Y:S04]  /*913c0*/  STL.64 [R1+0x23a0], R48 ;  /* 0x0023a03001007387 */ /* 0x000fe80000100a00 */
[----:B------:R1:W-:Y:S02]  /*913d0*/  STL.64 [R1+0x23a8], R50 ;  /* 0x0023a83201007387 */ /* 0x0003e40000100a00 */
[C---:B-1----:R-:W-:Y:S02]  /*913e0*/  HMMA.1688.F32.TF32 R48, R172.reuse, R214, R164 ;  /* 0x000000d6ac30723c */ /* 0x042fe400000810a4 */
[----:B------:R-:W-:Y:S04]  /*913f0*/  STL.64 [R1+0x97f0], R118 ;  /* 0x0097f07601007387 */ /* 0x000fe80000100a00 */
[----:B------:R-:W-:Y:S04]  /*91400*/  STL.64 [R1+0x23d0], R52 ;  /* 0x0023d03401007387 */ /* 0x000fe80000100a00 */
[----:B------:R1:W-:Y:S04]  /*91410*/  STL.64 [R1+0x23d8], R54 ;  /* 0x0023d83601007387 */ /* 0x0003e80000100a00 */
[----:B------:R-:W-:Y:S01]  /*91420*/  STL.64 [R1+0x97e8], R214 ;  /* 0x0097e8d601007387 */ /* 0x000fe20000100a00 */
[C---:B-1----:R-:W-:Y:S08]  /*91430*/  HMMA.1688.F32.TF32 R52, R172.reuse, R170, R136 ;  /* 0x000000aaac34723c */ /* 0x042ff00000081088 */
[----:B------:R-:W-:Y:S04]  /*91440*/  STL.64 [R1+0x2400], R48 ;  /* 0x0024003001007387 */ /* 0x000fe80000100a00 */
[----:B------:R1:W-:Y:S04]  /*91450*/  STL.64 [R1+0x2408], R50 ;  /* 0x0024083201007387 */ /* 0x0003e80000100a00 */
[----:B------:R-:W2:Y:S01]  /*91460*/  LDL.LU R168, [R1+0xb80] ;  /* 0x000b800001a87983 */ /* 0x000ea20000300800 */
[C---:B-1----:R-:W-:Y:S06]  /*91470*/  HMMA.1688.F32.TF32 R48, R172.reuse, R198, R140 ;  /* 0x000000c6ac30723c */ /* 0x042fec000008108c */
[----:B------:R1:W-:Y:S04]  /*91480*/  STL.64 [R1+0x2550], R52 ;  /* 0x0025503401007387 */ /* 0x0003e80000100a00 */
[----:B------:R3:W-:Y:S11]  /*91490*/  STL.64 [R1+0x2558], R54 ;  /* 0x0025583601007387 */ /* 0x0007f60000100a00 */
[----:B------:R-:W-:Y:S02]  /*914a0*/  @!UPT UIADD3 URZ, URZ, URZ, URZ ;  /* 0x0000003f3f3ff290 */ /* 0x000fe4000fffe03f */
[----:B------:R4:W-:Y:S04]  /*914b0*/  STL.64 [R1+0x2630], R48 ;  /* 0x0026303001007387 */ /* 0x0009e80000100a00 */
        /* <DEDUP_REMOVED lines=24> */
[----:B-1----:R-:W2:Y:S04]  /*91640*/  LDL.LU R52, [R1+0xc10] ;  /* 0x000c100001347983 */ /* 0x002ea80000300800 */
[----:B------:R-:W2:Y:S04]  /*91650*/  LDL.LU R53, [R1+0xc14] ;  /* 0x000c140001357983 */ /* 0x000ea80000300800 */
[----:B---3--:R-:W2:Y:S04]  /*91660*/  LDL.LU R54, [R1+0xc18] ;  /* 0x000c180001367983 */ /* 0x008ea80000300800 */
[----:B------:R-:W2:Y:S04]  /*91670*/  LDL.LU R55, [R1+0xc1c] ;  /* 0x000c1c0001377983 */ /* 0x000ea80000300800 */
[----:B----4-:R-:W3:Y:S04]  /*91680*/  LDL.LU R48, [R1+0xc20] ;  /* 0x000c200001307983 */ /* 0x010ee80000300800 */
[----:B------:R-:W3:Y:S04]  /*91690*/  LDL.LU R49, [R1+0xc24] ;  /* 0x000c240001317983 */ /* 0x000ee80000300800 */
[----:B------:R-:W3:Y:S04]  /*916a0*/  LDL.LU R50, [R1+0xc28] ;  /* 0x000c280001327983 */ /* 0x000ee80000300800 */
[----:B------:R-:W3:Y:S04]  /*916b0*/  LDL.LU R51, [R1+0xc2c] ;  /* 0x000c2c0001337983 */ /* 0x000ee80000300800 */
        /* <DEDUP_REMOVED lines=44> */
[----:B------:R1:W-:Y:S04]  /*91980*/  STL.64 [R1+0x97d8], R198 ;  /* 0x0097d8c601007387 */ /* 0x0003e80000100a00 */
[----:B------:R-:W4:Y:S04]  /*91990*/  LDL.LU R196, [R1+0xf50] ;  /* 0x000f500001c47983 */ /* 0x000f280000300800 */
[----:B------:R-:W4:Y:S04]  /*919a0*/  LDL.LU R197, [R1+0xf54] ;  /* 0x000f540001c57983 */ /* 0x000f280000300800 */
[----:B-1----:R-:W4:Y:S04]  /*919b0*/  LDL.LU R198, [R1+0xf58] ;  /* 0x000f580001c67983 */ /* 0x002f280000300800 */
[----:B------:R-:W4:Y:S01]  /*919c0*/  LDL.LU R199, [R1+0xf5c] ;  /* 0x000f5c0001c77983 */ /* 0x000f220000300800 */
[C---:B--2---:R-:W-:Y:S11]  /*919d0*/  HMMA.1688.F32.TF32 R200, R172.reuse, R130, R200 ;  /* 0x00000082acc8723c */ /* 0x044ff600000810c8 */
[----:B------:R-:W-:Y:S11]  /*919e0*/  @!UPT UIADD3 URZ, URZ, URZ, URZ ;  /* 0x0000003f3f3ff290 */ /* 0x000ff6000fffe03f */
[----:B------:R-:W-:Y:S01]  /*919f0*/  @!UPT UIADD3 URZ, URZ, URZ, URZ ;  /* 0x0000003f3f3ff290 */ /* 0x000fe2000fffe03f */
[----:B------:R-:W-:Y:S04]  /*91a00*/  STL.64 [R1+0x2700], R200 ;  /* 0x002700c801007387 */ /* 0x000fe80000100a00 */
[----:B------:R1:W-:Y:S04]  /*91a10*/  STL.64 [R1+0x2708], R202 ;  /* 0x002708ca01007387 */ /* 0x0003e80000100a00 */
[----:B-1----:R-:W2:Y:S01]  /*91a20*/  LDL.LU.64 R202, [R1+0x9868] ;  /* 0x0098680001ca7983 */ /* 0x002ea20000300a00 */
[C---:B---3--:R-:W-:Y:S03]  /*91a30*/  HMMA.1688.F32.TF32 R144, R172.reuse, R178, R144 ;  /* 0x000000b2ac90723c */ /* 0x048fe60000081090 */
[----:B------:R1:W-:Y:S04]  /*91a40*/  STL.64 [R1+0x97d0], R130 ;  /* 0x0097d08201007387 */ /* 0x0003e80000100a00 */
[----:B------:R-:W3:Y:S04]  /*91a50*/  LDL.LU R128, [R1+0x11a0] ;  /* 0x0011a00001807983 */ /* 0x000ee80000300800 */
[----:B------:R-:W3:Y:S04]  /*91a60*/  LDL.LU R129, [R1+0x11a4] ;  /* 0x0011a40001817983 */ /* 0x000ee80000300800 */
[----:B-1----:R-:W3:Y:S04]  /*91a70*/  LDL.LU R130, [R1+0x11a8] ;  /* 0x0011a80001827983 */ /* 0x002ee80000300800 */
[----:B------:R-:W3:Y:S01]  /*91a80*/  LDL.LU R131, [R1+0x11ac] ;  /* 0x0011ac0001837983 */ /* 0x000ee20000300800 */
[C---:B--2---:R-:W-:Y:S11]  /*91a90*/  HMMA.1688.F32.TF32 R188, R172.reuse, R202, R188 ;  /* 0x000000caacbc723c */ /* 0x044ff600000810bc */
[----:B------:R-:W-:Y:S11]  /*91aa0*/  @!UPT UIADD3 URZ, URZ, URZ, URZ ;  /* 0x0000003f3f3ff290 */ /* 0x000ff6000fffe03f */
[----:B------:R-:W-:Y:S01]  /*91ab0*/  @!UPT UIADD3 URZ, URZ, URZ, URZ ;  /* 0x0000003f3f3ff290 */ /* 0x000fe2000fffe03f */
[----:B------:R-:W-:Y:S04]  /*91ac0*/  STL.64 [R1+0x27f0], R188 ;  /* 0x0027f0bc01007387 */ /* 0x000fe80000100a00 */
[----:B------:R1:W-:Y:S04]  /*91ad0*/  STL.64 [R1+0x27f8], R190 ;  /* 0x0027f8be01007387 */ /* 0x0003e80000100a00 */
[----:B-1----:R-:W3:Y:S04]  /*91ae0*/  LDL.LU.64 R190, [R1+0x9860] ;  /* 0x0098600001be7983 */ /* 0x002ee80000300a00 */
[----:B------:R1:W-:Y:S04]  /*91af0*/  STL.64 [R1+0x97c8], R202 ;  /* 0x0097c8ca01007387 */ /* 0x0003e80000100a00 */
[----:B------:R-:W2:Y:S04]  /*91b00*/  LDL.LU R200, [R1+0x1210] ;  /* 0x0012100001c87983 */ /* 0x000ea80000300800 */
[----:B------:R-:W2:Y:S04]  /*91b10*/  LDL.LU R201, [R1+0x1214] ;  /* 0x0012140001c97983 */ /* 0x000ea80000300800 */
[----:B-1----:R-:W2:Y:S04]  /*91b20*/  LDL.LU R202, [R1+0x1218] ;  /* 0x0012180001ca7983 */ /* 0x002ea80000300800 */
[----:B------:R-:W2:Y:S04]  /*91b30*/  LDL.LU R203, [R1+0x121c] ;  /* 0x00121c0001cb7983 */ /* 0x000ea80000300800 */
[----:B------:R-:W-:Y:S04]  /*91b40*/  STL.64 [R1+0x3330], R144 ;  /* 0x0033309001007387 */ /* 0x000fe80000100a00 */
[----:B------:R1:W-:Y:S04]  /*91b50*/  STL.64 [R1+0x3338], R146 ;  /* 0x0033389201007387 */ /* 0x0003e80000100a00 */
[----:B-1----:R-:W2:Y:S04]  /*91b60*/  LDL.LU.64 R146, [R1+0x9858] ;  /* 0x0098580001927983 */ /* 0x002ea80000300a00 */
[----:B------:R3:W-:Y:S01]  /*91b70*/  STL.64 [R1+0x97c0], R178 ;  /* 0x0097c0b201007387 */ /* 0x0007e20000100a00 */
[C---:B------:R-:W-:Y:S08]  /*91b80*/  HMMA.1688.F32.TF32 R116, R172.reuse, R182, R116 ;  /* 0x000000b6ac74723c */ /* 0x040ff00000081074 */
[C---:B------:R-:W-:Y:S08]  /*91b90*/  HMMA.1688.F32.TF32 R52, R172.reuse, R102, R52 ;  /* 0x00000066ac34723c */ /* 0x040ff00000081034 */
[C---:B---3--:R-:W-:Y:S08]  /*91ba0*/  HMMA.1688.F32.TF32 R176, R172.reuse, R190, R128 ;  /* 0x000000beacb0723c */ /* 0x048ff00000081080 */
[C---:B----4-:R-:W-:Y:S08]  /*91bb0*/  HMMA.1688.F32.TF32 R128, R172.reuse, R206, R196 ;  /* 0x000000ceac80723c */ /* 0x050ff000000810c4 */
[C---:B--2---:R-:W-:Y:S01]  /*91bc0*/  HMMA.1688.F32.TF32 R200, R172.reuse, R146, R200 ;  /* 0x00000092acc8723c */ /* 0x044fe200000810c8 */
[----:B------:R1:W-:Y:S07]  /*91bd0*/  STL.64 [R1+0x97e0], R146 ;  /* 0x0097e09201007387 */ /* 0x0003ee0000100a00 */
[C---:B-1----:R-:W-:Y:S11]  /*91be0*/  HMMA.1688.F32.TF32 R144, R172.reuse, R222, R212 ;  /* 0x000000deac90723c */ /* 0x042ff600000810d4 */
[----:B------:R-:W-:Y:S04]  /*91bf0*/  @!UPT UIADD3 URZ, URZ, URZ, URZ ;  /* 0x0000003f3f3ff290 */ /* 0x000fe8000fffe03f */
        /* <DEDUP_REMOVED lines=10> */
[----:B------:R1:W-:Y:S01]  /*91ca0*/  STL.64 [R1+0x3ec8], R118 ;  /* 0x003ec87601007387 */ /* 0x0003e20000100a00 */
[C---:B------:R-:W-:Y:S08]  /*91cb0*/  HMMA.1688.F32.TF32 R120, R172.reuse, R110, R228 ;  /* 0x0000006eac78723c */ /* 0x040ff000000810e4 */
[C---:B-1----:R-:W-:Y:S08]  /*91cc0*/  HMMA.1688.F32.TF32 R116, R172.reuse, R106, R48 ;  /* 0x0000006aac74723c */ /* 0x042ff00000081030 */
[C---:B------:R-:W-:Y:S01]  /*91cd0*/  HMMA.1688.F32.TF32 R48, R172.reuse, R98, R184 ;  /* 0x00000062ac30723c */ /* 0x040fe200000810b8 */
[----:B------:R-:W-:Y:S04]  /*91ce0*/  STL.64 [R1+0x40c0], R128 ;  /* 0x0040c08001007387 */ /* 0x000fe80000100a00 */
[----:B------:R-:W-:Y:S04]  /*91cf0*/  STL.64 [R1+0x40c8], R130 ;  /* 0x0040c88201007387 */ /* 0x000fe80000100a00 */
[----:B------:R-:W-:Y:S04]  /*91d00*/  STL.64 [R1+0x41e0], R120 ;  /* 0x0041e07801007387 */ /* 0x000fe80000100a00 */
[----:B------:R-:W-:Y:S04]  /*91d10*/  STL.64 [R1+0x41e8], R122 ;  /* 0x0041e87a01007387 */ /* 0x000fe80000100a00 */
[----:B------:R-:W-:Y:S04]  /*91d20*/  STL.64 [R1+0x42f0], R116 ;  /* 0x0042f07401007387 */ /* 0x000fe80000100a00 */
[----:B------:R1:W-:Y:S04]  /*91d30*/  STL.64 [R1+0x42f8], R118 ;  /* 0x0042f87601007387 */ /* 0x0003e80000100a00 */
[----:B------:R-:W-:Y:S04]  /*91d40*/  STL.64 [R1+0x4430], R52 ;  /* 0x0044303401007387 */ /* 0x000fe80000100a00 */
[----:B------:R2:W-:Y:S01]  /*91d50*/  STL.64 [R1+0x4438], R54 ;  /* 0x0044383601007387 */ /* 0x0005e20000100a00 */
[C---:B-1----:R-:W-:Y:S03]  /*91d60*/  HMMA.1688.F32.TF32 R116, R172.reuse, R94, R216 ;  /* 0x0000005eac74723c */ /* 0x042fe600000810d8 */
[----:B------:R-:W-:Y:S04]  /*91d70*/  STL.64 [R1+0x44a0], R48 ;  /* 0x0044a03001007387 */ /* 0x000fe80000100a00 */
[----:B------:R1:W-:Y:S01]  /*91d80*/  STL.64 [R1+0x44a8], R50 ;  /* 0x0044a83201007387 */ /* 0x0003e20000100a00 */
[C---:B--2---:R-:W-:Y:S08]  /*91d90*/  HMMA.1688.F32.TF32 R52, R172.reuse, R90, R232 ;  /* 0x0000005aac34723c */ /* 0x044ff000000810e8 */
[C---:B-1----:R-:W-:Y:S07]  /*91da0*/  HMMA.1688.F32.TF32 R48, R172.reuse, R86, R152 ;  /* 0x00000056ac30723c */ /* 0x042fee0000081098 */
[----:B------:R-:W-:Y:S04]  /*91db0*/  STL.64 [R1+0x4520], R116 ;  /* 0x0045207401007387 */ /* 0x000fe80000100a00 */
[----:B------:R-:W-:Y:S04]  /*91dc0*/  STL.64 [R1+0x4528], R118 ;  /* 0x0045287601007387 */ /* 0x000fe80000100a00 */
[----:B------:R-:W-:Y:S04]  /*91dd0*/  STL.64 [R1+0x97b8], R86 ;  /* 0x0097b85601007387 */ /* 0x000fe80000100a00 */
[----:B------:R-:W-:Y:S04]  /*91de0*/  STL.64 [R1+0x4640], R52 ;  /* 0x0046403401007387 */ /* 0x000fe80000100a00 */
[----:B------:R-:W-:Y:S04]  /*91df0*/  STL.64 [R1+0x4648], R54 ;  /* 0x0046483601007387 */ /* 0x000fe80000100a00 */
[----:B------:R-:W-:Y:S04]  /*91e00*/  STL.64 [R1+0x97b0], R84 ;  /* 0x0097b05401007387 */ /* 0x000fe80000100a00 */
[----:B------:R-:W-:Y:S04]  /*91e10*/  STL.64 [R1+0x4660], R48 ;  /* 0x0046603001007387 */ /* 0x000fe80000100a00 */
[----:B------:R1:W-:Y:S02]  /*91e20*/  STL.64 [R1+0x4668], R50 ;  /* 0x0046683201007387 */ /* 0x0003e40000100a00 */
[C---:B-1----:R-:W-:Y:S02]  /*91e30*/  HMMA.1688.F32.TF32 R48, R172.reuse, R82, R156 ;  /* 0x00000052ac30723c */ /* 0x042fe4000008109c */
[----:B------:R-:W-:Y:S04]  /*91e40*/  STL.64 [R1+0x97a8], R82 ;  /* 0x0097a85201007387 */ /* 0x000fe80000100a00 */
[----:B------:R-:W-:Y:S02]  /*91e50*/  STL.64 [R1+0x97a0], R80 ;  /* 0x0097a05001007387 */ /* 0x000fe40000100a00 */
[C---:B------:R-:W-:Y:S11]  /*91e60*/  HMMA.1688.F32.TF32 R52, R172.reuse, R78, R160 ;  /* 0x0000004eac34723c */ /* 0x040ff600000810a0 */
[----:B------:R-:W-:Y:S04]  /*91e70*/  @!UPT UIADD3 URZ, URZ, URZ, URZ ;  /* 0x0000003f3f3ff290 */ /* 0x000fe8000fffe03f */
[----:B------:R-:W-:Y:S04]  /*91e80*/  STL.64 [R1+0x5250], R48 ;  /* 0x0052503001007387 */ /* 0x000fe80000100a00 */
[----:B------:R1:W-:Y:S02]  /*91e90*/  STL.64 [R1+0x5258], R50 ;  /* 0x0052583201007387 */ /* 0x0003e40000100a00 */
[C---:B-1----:R-:W-:Y:S02]  /*91ea0*/  HMMA.1688.F32.TF32 R48, R172.reuse, R74, R164 ;  /* 0x0000004aac30723c */ /* 0x042fe400000810a4 */
[----:B------:R-:W-:Y:S04]  /*91eb0*/  STL.64 [R1+0x5240], R52 ;  /* 0x0052403401007387 */ /* 0x000fe80000100a00 */
[----:B------:R1:W-:Y:S02]  /*91ec0*/  STL.64 [R1+0x5248], R54 ;  /* 0x0052483601007387 */ /* 0x0003e40000100a00 */
[C---:B------:R-:W-:Y:S08]  /*91ed0*/  HMMA.1688.F32.TF32 R80, R172.reuse, R70, R136 ;  /* 0x00000046ac50723c */ /* 0x040ff00000081088 */
[C---:B-1----:R-:W-:Y:S07]  /*91ee0*/  HMMA.1688.F32.TF32 R52, R172.reuse, R66, R168 ;  /* 0x00000042ac34723c */ /* 0x042fee00000810a8 */
[----:B------:R-:W-:Y:S04]  /*91ef0*/  STL.64 [R1+0x5230], R48 ;  /* 0x0052303001007387 */ /* 0x000fe80000100a00 */
[----:B------:R1:W-:Y:S02]  /*91f00*/  STL.64 [R1+0x5238], R50 ;  /* 0x0052383201007387 */ /* 0x0003e40000100a00 */
[----:B-1----:R-:W-:Y:S02]  /*91f10*/  HMMA.1688.F32.TF32 R48, R172, R62, R140 ;  /* 0x0000003eac30723c */ /* 0x002fe4000008108c */
[----:B------:R1:W-:Y:S04]  /*91f20*/  STL.64 [R1+0x5220], R80 ;  /* 0x0052205001007387 */ /* 0x0003e80000100a00 */
[----:B------:R2:W-:Y:S04]  /*91f30*/  STL.64 [R1+0x5228], R82 ;  /* 0x0052285201007387 */ /* 0x0005e80000100a00 */
[----:B------:R-:W3:Y:S04]  /*91f40*/  LDL.LU R136, [R1+0x1e40] ;  /* 0x001e400001887983 */ /* 0x000ee80000300800 */
[----:B------:R-:W-:Y:S04]  /*91f50*/  STL.64 [R1+0x5210], R52 ;  /* 0x0052103401007387 */ /* 0x000fe80000100a00 */
[----:B------:R-:W-:Y:S05]  /*91f60*/  STL.64 [R1+0x5218], R54 ;  /* 0x0052183601007387 */ /* 0x000fea0000100a00 */
        /* <DEDUP_REMOVED lines=16> */
[----:B------:R-:W-:-:S03]  /*92070*/  MOV R123, R112 ;  /* 0x00000070007b7202 */ /* 0x000fc60000000f00 */
        /* <DEDUP_REMOVED lines=77> */
[C---:B--2---:R-:W-:Y:S11]  /*92550*/  HMMA.1688.F32.TF32 R52, R172.reuse, R58, R52 ;  /* 0x0000003aac34723c */ /* 0x044ff60000081034 */
[----:B------:R-:W-:Y:S11]  /*92560*/  @!UPT UIADD3 URZ, URZ, URZ, URZ ;  /* 0x0000003f3f3ff290 */ /* 0x000ff6000fffe03f */
[----:B------:R-:W-:Y:S01]  /*92570*/  @!UPT UIADD3 URZ, URZ, URZ, URZ ;  /* 0x0000003f3f3ff290 */ /* 0x000fe2000fffe03f */
[----:B------:R-:W-:Y:S04]  /*92580*/  STL.64 [R1+0x51f0], R52 ;  /* 0x0051f03401007387 */ /* 0x000fe80000100a00 */
[----:B------:R1:W-:Y:S04]  /*92590*/  STL.64 [R1+0x51f8], R54 ;  /* 0x0051f83601007387 */ /* 0x0003e80000100a00 */
[----:B-1----:R-:W4:Y:S04]  /*925a0*/  LDL.LU.64 R54, [R1+0x9840] ;  /* 0x0098400001367983 */ /* 0x002f280000300a00 */
[----:B------:R-:W2:Y:S01]  /*925b0*/  LDL.LU.64 R52, [R1+0x9838] ;  /* 0x0098380001347983 */ /* 0x000ea20000300a00 */
[C---:B----4-:R-:W-:Y:S11]  /*925c0*/  HMMA.1688.F32.TF32 R48, R172.reuse, R54, R48 ;  /* 0x00000036ac30723c */ /* 0x050ff60000081030 */
[----:B------:R-:W-:Y:S11]  /*925d0*/  @!UPT UIADD3 URZ, URZ, URZ, URZ ;  /* 0x0000003f3f3ff290 */ /* 0x000ff6000fffe03f */
[----:B------:R-:W-:Y:S01]  /*925e0*/  @!UPT UIADD3 URZ, URZ, URZ, URZ ;  /* 0x0000003f3f3ff290 */ /* 0x000fe2000fffe03f */
[----:B------:R-:W-:Y:S04]  /*925f0*/  STL.64 [R1+0x51e0], R48 ;  /* 0x0051e03001007387 */ /* 0x000fe80000100a00 */
[----:B------:R1:W-:Y:S04]  /*92600*/  STL.64 [R1+0x51e8], R50 ;  /* 0x0051e83201007387 */ /* 0x0003e80000100a00 */
[----:B-1----:R-:W4:Y:S01]  /*92610*/  LDL.LU.64 R50, [R1+0x9830] ;  /* 0x0098300001327983 */ /* 0x002f220000300a00 */
[C---:B------:R-:W-:Y:S03]  /*92620*/  HMMA.1688.F32.TF32 R168, R172.reuse, R46, R168 ;  /* 0x0000002eaca8723c */ /* 0x040fe600000810a8 */
[----:B------:R-:W2:Y:S05]  /*92630*/  LDL.LU.64 R48, [R1+0x9828] ;  /* 0x0098280001307983 */ /* 0x000eaa0000300a00 */
[C---:B---3--:R-:W-:Y:S08]  /*92640*/  HMMA.1688.F32.TF32 R80, R172.reuse, R42, R80 ;  /* 0x0000002aac50723c */ /* 0x048ff00000081050 */
[C---:B------:R-:W-:Y:S08]  /*92650*/  HMMA.1688.F32.TF32 R84, R172.reuse, R38, R84 ;  /* 0x00000026ac54723c */ /* 0x040ff00000081054 */
[C---:B----4-:R-:W-:Y:S11]  /*92660*/  HMMA.1688.F32.TF32 R232, R172.reuse, R50, R232 ;  /* 0x00000032ace8723c */ /* 0x050ff600000810e8 */
[----:B------:R-:W-:Y:S11]  /*92670*/  @!UPT UIADD3 URZ, URZ, URZ, URZ ;  /* 0x0000003f3f3ff290 */ /* 0x000ff6000fffe03f */
[----:B------:R-:W-:Y:S01]  /*92680*/  @!UPT UIADD3 URZ, URZ, URZ, URZ ;  /* 0x0000003f3f3ff290 */ /* 0x000fe2000fffe03f */
[----:B------:R-:W-:Y:S04]  /*92690*/  STL.64 [R1+0x51d0], R232 ;  /* 0x0051d0e801007387 */ /* 0x000fe80000100a00 */
[----:B------:R1:W-:Y:S04]  /*926a0*/  STL.64 [R1+0x51d8], R234 ;  /* 0x0051d8ea01007387 */ /* 0x0003e80000100a00 */
[----:B-1----:R-:W3:Y:S04]  /*926b0*/  LDL.LU.64 R234, [R1+0x9820] ;  /* 0x0098200001ea7983 */ /* 0x002ee80000300a00 */
[----:B------:R-:W3:Y:S04]  /*926c0*/  LDL.LU.64 R232, [R1+0x9818] ;  /* 0x0098180001e87983 */ /* 0x000ee80000300a00 */
[----:B------:R-:W-:Y:S04]  /*926d0*/  STL.64 [R1+0x51c0], R168 ;  /* 0x0051c0a801007387 */ /* 0x000fe80000100a00 */
[----:B------:R1:W-:Y:S04]  /*926e0*/  STL.64 [R1+0x51c8], R170 ;  /* 0x0051c8aa01007387 */ /* 0x0003e80000100a00 */
[----:B-1----:R-:W4:Y:S04]  /*926f0*/  LDL.LU.64 R170, [R1+0x9810] ;  /* 0x0098100001aa7983 */ /* 0x002f280000300a00 */
[----:B------:R-:W4:Y:S04]  /*92700*/  LDL.LU.64 R168, [R1+0x9808] ;  /* 0x0098080001a87983 */ /* 0x000f280000300a00 */
        /* <DEDUP_REMOVED lines=9> */
[C---:B-1----:R-:W-:Y:S02]  /*927a0*/  HMMA.1688.F32.TF32 R80, R172.reuse, R22, R128 ;  /* 0x00000016ac50723c */ /* 0x042fe40000081080 */
[----:B------:R-:W-:Y:S04]  /*927b0*/  STL.64 [R1+0x5180], R144 ;  /* 0x0051809001007387 */ /* 0x000fe80000100a00 */
[----:B------:R-:W-:Y:S02]  /*927c0*/  STL.64 [R1+0x5188], R146 ;  /* 0x0051889201007387 */ /* 0x000fe40000100a00 */
[C---:B------:R-:W-:Y:S02]  /*927d0*/  HMMA.1688.F32.TF32 R128, R172.reuse, R246, R196 ;  /* 0x000000f6ac80723c */ /* 0x040fe400000810c4 */
[----:B------:R-:W-:Y:S04]  /*927e0*/  STL.64 [R1+0x5170], R84 ;  /* 0x0051705401007387 */ /* 0x000fe80000100a00 */
[----:B------:R1:W-:Y:S09]  /*927f0*/  STL.64 [R1+0x5178], R86 ;  /* 0x0051785601007387 */ /* 0x0003f20000100a00 */
[----:B------:R-:W-:Y:S01]  /*92800*/  STL.64 [R1+0x5160], R80 ;  /* 0x0051605001007387 */ /* 0x000fe20000100a00 */
[C---:B-1----:R-:W-:Y:S03]  /*92810*/  HMMA.1688.F32.TF32 R84, R172.reuse, R114, R212 ;  /* 0x00000072ac54723c */ /* 0x042fe600000810d4 */
[----:B------:R1:W-:Y:S05]  /*92820*/  STL.64 [R1+0x5168], R82 ;  /* 0x0051685201007387 */ /* 0x0003ea0000100a00 */
[----:B-1----:R-:W-:Y:S01]  /*92830*/  HMMA.1688.F32.TF32 R80, R172, R6, R116 ;  /* 0x00000006ac50723c */ /* 0x002fe20000081074 */
[----:B------:R-:W-:-:S02]  /*92840*/  IMAD.MOV.U32 R230, RZ, RZ, R73 ;  /* 0x000000ffffe67224 */ /* 0x000fc400078e0049 */
[----:B------:R-:W-:Y:S01]  /*92850*/  IMAD.MOV.U32 R231, RZ, RZ, R72 ;  /* 0x000000ffffe77224 */ /* 0x000fe200078e0048 */
[----:B------:R-:W-:Y:S04]  /*92860*/  STL.64 [R1+0x5150], R128 ;  /* 0x0051508001007387 */ /* 0x000fe80000100a00 */
[----:B------:R-:W-:Y:S01]  /*92870*/  STL.64 [R1+0x5158], R130 ;  /* 0x0051588201007387 */ /* 0x000fe20000100a00 */
[C---:B------:R-:W-:Y:S06]  /*92880*/  HMMA.1688.F32.TF32 R116, R172.reuse, R10, R120 ;  /* 0x0000000aac74723c */ /* 0x040fec0000081078 */
[----:B------:R-:W-:Y:S04]  /*92890*/  STL.64 [R1+0x5140], R84 ;  /* 0x0051405401007387 */ /* 0x000fe80000100a00 */
[----:B------:R1:W-:Y:S04]  /*928a0*/  STL.64 [R1+0x5148], R86 ;  /* 0x0051485601007387 */ /* 0x0003e80000100a00 */
[----:B------:R-:W-:Y:S04]  /*928b0*/  STL.64 [R1+0x5130], R80 ;  /* 0x0051305001007387 */ /* 0x000fe80000100a00 */
[----:B------:R3:W-:Y:S01]  /*928c0*/  STL.64 [R1+0x5138], R82 ;  /* 0x0051385201007387 */ /* 0x0007e20000100a00 */
[C---:B-1----:R-:W-:Y:S04]  /*928d0*/  HMMA.1688.F32.TF32 R84, R172.reuse, R14, R228 ;  /* 0x0000000eac54723c */ /* 0x042fe800000810e4 */
[----:B------:R-:W-:Y:S04]  /*928e0*/  STL.64 [R1+0x5120], R116 ;  /* 0x0051207401007387 */ /* 0x000fe80000100a00 */
[----:B------:R-:W-:Y:S01]  /*928f0*/  STL.64 [R1+0x5128], R118 ;  /* 0x0051287601007387 */ /* 0x000fe20000100a00 */
[----:B------:R-:W-:Y:S01]  /*92900*/  IMAD.MOV.U32 R73, RZ, RZ, R194 ;  /* 0x000000ffff497224 */ /* 0x000fe200078e00c2 */
[----:B---3--:R-:W-:Y:S02]  /*92910*/  HMMA.1688.F32.TF32 R80, R172, R18, R232 ;  /* 0x00000012ac50723c */ /* 0x008fe400000810e8 */
[----:B------:R-:W3:Y:S11]  /*92920*/  LDL.LU.64 R234, [R1+0x98] ;  /* 0x0000980001ea7983 */ /* 0x000ef60000300a00 */
[----:B------:R-:W-:Y:S04]  /*92930*/  STL.64 [R1+0x5110], R84 ;  /* 0x0051105401007387 */ /* 0x000fe80000100a00 */
[----:B------:R-:W-:Y:S06]  /*92940*/  STL.64 [R1+0x5118], R86 ;  /* 0x0051185601007387 */ /* 0x000fec0000100a00 */
[----:B------:R-:W-:Y:S04]  /*92950*/  STL.64 [R1+0x5100], R80 ;  /* 0x0051005001007387 */ /* 0x000fe80000100a00 */
[----:B------:R4:W-:Y:S02]  /*92960*/  STL.64 [R1+0x5108], R82 ;  /* 0x0051085201007387 */ /* 0x0009e40000100a00 */
[C---:B----4-:R-:W-:Y:S11]  /*92970*/  HMMA.1688.F32.TF32 R80, R168.reuse, R194, R184 ;  /* 0x000000c2a850723c */ /* 0x050ff600000810b8 */
        /* <DEDUP_REMOVED lines=9> */
[----:B-1----:R-:W-:Y:S01]  /*92a10*/  HMMA.1688.F32.TF32 R80, R168, R150, R160 ;  /* 0x00000096a850723c */ /* 0x002fe200000810a0 */
[----:B------:R-:W-:-:S02]  /*92a20*/  IMAD.MOV.U32 R174, RZ, RZ, R69 ;  /* 0x000000ffffae7224 */ /* 0x000fc400078e0045 */
[----:B------:R-:W-:Y:S01]  /*92a30*/  IMAD.MOV.U32 R175, RZ, RZ, R68 ;  /* 0x000000ffffaf7224 */ /* 0x000fe200078e0044 */
[----:B------:R-:W-:Y:S04]  /*92a40*/  STL.64 [R1+0x1d00], R116 ;  /* 0x001d007401007387 */ /* 0x000fe80000100a00 */
[----:B------:R1:W-:Y:S04]  /*92a50*/  STL.64 [R1+0x1d08], R118 ;  /* 0x001d087601007387 */ /* 0x0003e80000100a00 */
[----:B------:R-:W-:Y:S04]  /*92a60*/  STL.64 [R1+0x1dd0], R84 ;  /* 0x001dd05401007387 */ /* 0x000fe80000100a00 */
[----:B------:R4:W-:Y:S01]  /*92a70*/  STL.64 [R1+0x1dd8], R86 ;  /* 0x001dd85601007387 */ /* 0x0009e20000100a00 */
[C---:B-1----:R-:W-:Y:S06]  /*92a80*/  HMMA.1688.F32.TF32 R116, R168.reuse, R238, R164 ;  /* 0x000000eea874723c */ /* 0x042fec00000810a4 */
[----:B------:R-:W-:Y:S04]  /*92a90*/  STL.64 [R1+0x1dc0], R80 ;  /* 0x001dc05001007387 */ /* 0x000fe80000100a00 */
[----:B------:R1:W-:Y:S01]  /*92aa0*/  STL.64 [R1+0x1dc8], R82 ;  /* 0x001dc85201007387 */ /* 0x0003e20000100a00 */
[C---:B----4-:R-:W-:Y:S08]  /*92ab0*/  HMMA.1688.F32.TF32 R84, R168.reuse, R174, R136 ;  /* 0x000000aea854723c */ /* 0x050ff00000081088 */
[----:B-1----:R-:W-:Y:S04]  /*92ac0*/  HMMA.1688.F32.TF32 R80, R168, R126, R140 ;  /* 0x0000007ea850723c */ /* 0x002fe8000008108c */
[----:B------:R-:W-:Y:S04]  /*92ad0*/  STL.64 [R1+0x1e10], R116 ;  /* 0x001e107401007387 */ /* 0x000fe80000100a00 */
[----:B------:R-:W-:Y:S04]  /*92ae0*/  STL.64 [R1+0x1e18], R118 ;  /* 0x001e187601007387 */ /* 0x000fe80000100a00 */
[----:B------:R-:W4:Y:S04]  /*92af0*/  LDL.LU R136, [R1+0xaf0] ;  /* 0x000af00001887983 */ /* 0x000f280000300800 */
[----:B------:R-:W-:Y:S04]  /*92b00*/  STL.64 [R1+0x1df0], R84 ;  /* 0x001df05401007387 */ /* 0x000fe80000100a00 */
[----:B------:R-:W-:Y:S04]  /*92b10*/  STL.64 [R1+0x1df8], R86 ;  /* 0x001df85601007387 */ /* 0x000fe80000100a00 */
[----:B------:R1:W-:Y:S04]  /*92b20*/  STL.64 [R1+0x1e30], R80 ;  /* 0x001e305001007387 */ /* 0x0003e80000100a00 */
[----:B------:R1:W-:Y:S04]  /*92b30*/  STL.64 [R1+0x1e38], R82 ;  /* 0x001e385201007387 */ /* 0x0003e80000100a00 */
        /* <DEDUP_REMOVED lines=89> */
[----:B-1----:R-:W2:Y:S02]  /*930d0*/  LDL.LU.64 R230, [R1+0x9800] ;  /* 0x0098000001e67983 */ /* 0x002ea40000300a00 */
[C---:B--2---:R-:W-:Y:S11]  /*930e0*/  HMMA.1688.F32.TF32 R120, R168.reuse, R230, R120 ;  /* 0x000000e6a878723c */ /* 0x044ff60000081078 */
        /* <DEDUP_REMOVED lines=16> */
[----:B-1----:R-:W2:Y:S01]  /*931f0*/  LDL.LU.64 R214, [R1+0x97e8] ;  /* 0x0097e80001d67983 */ /* 0x002ea20000300a00 */
[C---:B------:R-:W-:Y:S08]  /*93200*/  HMMA.1688.F32.TF32 R196, R168.reuse, R234, R196 ;  /* 0x000000eaa8c4723c */ /* 0x040ff000000810c4 */
[C---:B--2---:R-:W-:Y:S11]  /*93210*/  HMMA.1688.F32.TF32 R144, R168.reuse, R214, R144 ;  /* 0x000000d6a890723c */ /* 0x044ff60000081090 */
[----:B------:R-:W-:Y:S11]  /*93220*/  @!UPT UIADD3 URZ, URZ, URZ, URZ ;  /* 0x0000003f3f3ff290 */ /* 0x000ff6000fffe03f */
[----:B------:R-:W-:Y:S01]  /*93230*/  @!UPT UIADD3 URZ, URZ, URZ, URZ ;  /* 0x0000003f3f3ff290 */ /* 0x000fe2000fffe03f */
[----:B------:R-:W-:Y:S04]  /*93240*/  STL.64 [R1+0x20b0], R144 ;  /* 0x0020b09001007387 */ /* 0x000fe80000100a00 */
[----:B------:R1:W-:Y:S04]  /*93250*/  STL.64 [R1+0x20b8], R146 ;  /* 0x0020b89201007387 */ /* 0x0003e80000100a00 */
[----:B-1----:R-:W2:Y:S04]  /*93260*/  LDL.LU.64 R146, [R1+0x97e0] ;  /* 0x0097e00001927983 */ /* 0x002ea80000300a00 */
        /* <DEDUP_REMOVED lines=9> */
[----:B------:R-:W-:Y:S02]  /*93300*/  IMAD.MOV.U32 R142, RZ, RZ, R101 ;  /* 0x000000ffff8e7224 */ /* 0x000fe400078e0065 */
[----:B------:R-:W-:Y:S01]  /*93310*/  IMAD.MOV.U32 R143, RZ, RZ, R100 ;  /* 0x000000ffff8f7224 */ /* 0x000fe200078e0064 */
[C---:B---3--:R-:W-:Y:S11]  /*93320*/  HMMA.1688.F32.TF32 R200, R168.reuse, R130, R200 ;  /* 0x00000082a8c8723c */ /* 0x048ff600000810c8 */
[----:B------:R-:W-:Y:S11]  /*93330*/  @!UPT UIADD3 URZ, URZ, URZ, URZ ;  /* 0x0000003f3f3ff290 */ /* 0x000ff6000fffe03f */
[----:B------:R-:W-:Y:S01]  /*93340*/  @!UPT UIADD3 URZ, URZ, URZ, URZ ;  /* 0x0000003f3f3ff290 */ /* 0x000fe2000fffe03f */
[----:B------:R-:W-:Y:S01]  /*93350*/  STL.64 [R1+0x2220], R200 ;  /* 0x002220c801007387 */ /* 0x000fe20000100a00 */
[----:B------:R-:W-:Y:S02]  /*93360*/  IMAD.MOV.U32 R101, RZ, RZ, R202 ;  /* 0x000000ffff657224 */ /* 0x000fe400078e00ca */
[----:B------:R-:W-:Y:S02]  /*93370*/  IMAD.MOV.U32 R100, RZ, RZ, R203 ;  /* 0x000000ffff647224 */ /* 0x000fe400078e00cb */
[----:B------:R-:W3:Y:S04]  /*93380*/  LDL.LU.64 R202, [R1+0x97c8] ;  /* 0x0097c80001ca7983 */ /* 0x000ee80000300a00 */
[----:B------:R-:W-:Y:S04]  /*93390*/  STL [R1+0x8b50], R100 ;  /* 0x008b506401007387 */ /* 0x000fe80000100800 */
[----:B------:R-:W-:Y:S01]  /*933a0*/  STL [R1+0x8b4c], R101 ;  /* 0x008b4c6501007387 */ /* 0x000fe20000100800 */
[C---:B---3--:R-:W-:Y:S11]  /*933b0*/  HMMA.1688.F32.TF32 R176, R168.reuse, R202, R176 ;  /* 0x000000caa8b0723c */ /* 0x048ff600000810b0 */
[----:B------:R-:W-:Y:S11]  /*933c0*/  @!UPT UIADD3 URZ, URZ, URZ, URZ ;  /* 0x0000003f3f3ff290 */ /* 0x000ff6000fffe03f */
[----:B------:R-:W-:Y:S01]  /*933d0*/  @!UPT UIADD3 URZ, URZ, URZ, URZ ;  /* 0x0000003f3f3ff290 */ /* 0x000fe2000fffe03f */
[----:B------:R-:W-:Y:S04]  /*933e0*/  STL.64 [R1+0x2350], R176 ;  /* 0x002350b001007387 */ /* 0x000fe80000100a00 */
[----:B------:R1:W-:Y:S04]  /*933f0*/  STL.64 [R1+0x2358], R178 ;  /* 0x002358b201007387 */ /* 0x0003e80000100a00 */
[----:B-1----:R-:W3:Y:S01]  /*93400*/  LDL.LU.64 R178, [R1+0x97c0] ;  /* 0x0097c00001b27983 */ /* 0x002ee20000300a00 */
[C---:B------:R-:W-:Y:S08]  /*93410*/  HMMA.1688.F32.TF32 R184, R168.reuse, R190, R184 ;  /* 0x000000bea8b8723c */ /* 0x040ff000000810b8 */
[C---:B---3--:R-:W-:Y:S11]  /*93420*/  HMMA.1688.F32.TF32 R80, R168.reuse, R178, R80 ;  /* 0x000000b2a850723c */ /* 0x048ff60000081050 */
[----:B------:R-:W-:Y:S11]  /*93430*/  @!UPT UIADD3 URZ, URZ, URZ, URZ ;  /* 0x0000003f3f3ff290 */ /* 0x000ff6000fffe03f */
[----:B------:R-:W-:Y:S01]  /*93440*/  @!UPT UIADD3 URZ, URZ, URZ, URZ ;  /* 0x0000003f3f3ff290 */ /* 0x000fe2000fffe03f */
[----:B------:R-:W-:Y:S04]  /*93450*/  STL.64 [R1+0x23b0], R80 ;  /* 0x0023b05001007387 */ /* 0x000fe80000100a00 */
[----:B------:R2:W-:Y:S02]  /*93460*/  STL.64 [R1+0x23b8], R82 ;  /* 0x0023b85201007387 */ /* 0x0005e40000100a00 */
[C---:B--2---:R-:W-:Y:S08]  /*93470*/  HMMA.1688.F32.TF32 R80, R168.reuse, R146, R84 ;  /* 0x00000092a850723c */ /* 0x044ff00000081054 */
[C---:B------:R-:W-:Y:S11]  /*93480*/  HMMA.1688.F32.TF32 R84, R168.reuse, R206, R192 ;  /* 0x000000cea854723c */ /* 0x040ff600000810c0 */
[----:B------:R-:W-:Y:S04]  /*93490*/  @!UPT UIADD3 URZ, URZ, URZ, URZ ;  /* 0x0000003f3f3ff290 */ /* 0x000fe8000fffe03f */
[----:B------:R-:W-:Y:S04]  /*934a0*/  STL.64 [R1+0x2450], R80 ;  /* 0x0024505001007387 */ /* 0x000fe80000100a00 */
[----:B------:R1:W-:Y:S02]  /*934b0*/  STL.64 [R1+0x2458], R82 ;  /* 0x0024585201007387 */ /* 0x0003e40000100a00 */
[C---:B-1----:R-:W-:Y:S02]  /*934c0*/  HMMA.1688.F32.TF32 R80, R168.reuse, R222, R216 ;  /* 0x000000dea850723c */ /* 0x042fe400000810d8 */
[----:B------:R-:W-:Y:S04]  /*934d0*/  STL.64 [R1+0x2620], R184 ;  /* 0x002620b801007387 */ /* 0x000fe80000100a00 */
[----:B------:R-:W-:Y:S04]  /*934e0*/  STL.64 [R1+0x2628], R186 ;  /* 0x002628ba01007387 */ /* 0x000fe80000100a00 */
[----:B------:R-:W-:Y:S04]  /*934f0*/  STL.64 [R1+0x9768], R222 ;  /* 0x009768de01007387 */ /* 0x000fe80000100a00 */
[----:B------:R-:W-:Y:S04]  /*93500*/  STL.64 [R1+0x2690], R84 ;  /* 0x0026905401007387 */ /* 0x000fe80000100a00 */
[----:B------:R1:W-:Y:S05]  /*93510*/  STL.64 [R1+0x2698], R86 ;  /* 0x0026985601007387 */ /* 0x0003ea0000100a00 */
[----:B------:R-:W-:Y:S01]  /*93520*/  STL.64 [R1+0x2a20], R80 ;  /* 0x002a205001007387 */ /* 0x000fe20000100a00 */
[C---:B-1----:R-:W-:Y:S03]  /*93530*/  HMMA.1688.F32.TF32 R84, R168.reuse, R182, R224 ;  /* 0x000000b6a854723c */ /* 0x042fe600000810e0 */
[----:B------:R1:W-:Y:S05]  /*93540*/  STL.64 [R1+0x2a28], R82 ;  /* 0x002a285201007387 */ /* 0x0003ea0000100a00 */
[C---:B-1----:R-:W-:Y:S01]  /*93550*/  HMMA.1688.F32.TF32 R80, R168.reuse, R250, R152 ;  /* 0x000000faa850723c */ /* 0x042fe20000081098 */
[----:B------:R-:W-:Y:S11]  /*93560*/  STL.64 [R1+0x9760], R182 ;  /* 0x009760b601007387 */ /* 0x000ff60000100a00 */
[----:B------:R-:W-:Y:S03]  /*93570*/  @!UPT UIADD3 URZ, URZ, URZ, URZ ;  /* 0x0000003f3f3ff290 */ /* 0x000fe6000fffe03f */
        /* <DEDUP_REMOVED lines=8> */
[----:B------:R-:W-:Y:S11]  /*93600*/  STL.64 [R1+0x9740], R108 ;  /* 0x0097406c01007387 */ /* 0x000ff60000100a00 */
[----:B------:R-:W-:Y:S06]  /*93610*/  @!UPT UIADD3 URZ, URZ, URZ, URZ ;  /* 0x0000003f3f3ff290 */ /* 0x000fec000fffe03f */
[----:B------:R-:W-:Y:S04]  /*93620*/  STL.64 [R1+0x3990], R80 ;  /* 0x0039905001007387 */ /* 0x000fe80000100a00 */
[----:B------:R1:W-:Y:S02]  /*93630*/  STL.64 [R1+0x3998], R82 ;  /* 0x0039985201007387 */ /* 0x0003e40000100a00 */
[C---:B-1----:R-:W-:Y:S08]  /*93640*/  HMMA.1688.F32.TF32 R80, R168.reuse, R106, R160 ;  /* 0x0000006aa850723c */ /* 0x042ff000000810a0 */
[C---:B------:R-:W-:Y:S08]  /*93650*/  HMMA.1688.F32.TF32 R108, R168.reuse, R102, R164 ;  /* 0x00000066a86c723c */ /* 0x040ff000000810a4 */
[C---:B----4-:R-:W-:Y:S07]  /*93660*/  HMMA.1688.F32.TF32 R84, R168.reuse, R98, R136 ;  /* 0x00000062a854723c */ /* 0x050fee0000081088 */
[----:B------:R-:W-:Y:S04]  /*93670*/  STL.64 [R1+0x3c30], R80 ;  /* 0x003c305001007387 */ /* 0x000fe80000100a00 */
[----:B------:R1:W-:Y:S02]  /*93680*/  STL.64 [R1+0x3c38], R82 ;  /* 0x003c385201007387 */ /* 0x0003e40000100a00 */
[C---:B-1----:R-:W-:Y:S02]  /*93690*/  HMMA.1688.F32.TF32 R80, R168.reuse, R94, R140 ;  /* 0x0000005ea850723c */ /* 0x042fe4000008108c */
        /* <DEDUP_REMOVED lines=38> */
[----:B----4-:R-:W2:Y:S04]  /*93900*/  LDL.LU R80, [R1+0xac0] ;  /* 0x000ac00001507983 */ /* 0x010ea80000300800 */
        /* <DEDUP_REMOVED lines=32> */
[----:B------:R1:W-:Y:S04]  /*93b10*/  STL.64 [R1+0x9700], R92 ;  /* 0x0097005c01007387 */ /* 0x0003e80000100a00 */
[----:B-1----:R-:W2:Y:S04]  /*93b20*/  LDL.LU R92, [R1+0xa70] ;  /* 0x000a7000015c7983 */ /* 0x002ea80000300800 */
[----:B------:R-:W2:Y:S04]  /*93b30*/  LDL.LU R93, [R1+0xa74] ;  /* 0x000a7400015d7983 */ /* 0x000ea80000300800 */
[----:B------:R-:W2:Y:S04]  /*93b40*/  LDL.LU R94, [R1+0xa78] ;  /* 0x000a7800015e7983 */ /* 0x000ea80000300800 */
[----:B------:R-:W2:Y:S01]  /*93b50*/  LDL.LU R95, [R1+0xa7c] ;  /* 0x000a7c00015f7983 */ /* 0x000ea20000300800 */
[C---:B----4-:R-:W-:Y:S11]  /*93b60*/  HMMA.1688.F32.TF32 R84, R168.reuse, R90, R84 ;  /* 0x0000005aa854723c */ /* 0x050ff60000081054 */
[----:B------:R-:W-:Y:S11]  /*93b70*/  @!UPT UIADD3 URZ, URZ, URZ, URZ ;  /* 0x0000003f3f3ff290 */ /* 0x000ff6000fffe03f */
[----:B------:R-:W-:Y:S01]  /*93b80*/  @!UPT UIADD3 URZ, URZ, URZ, URZ ;  /* 0x0000003f3f3ff290 */ /* 0x000fe2000fffe03f */
[----:B------:R-:W-:Y:S04]  /*93b90*/  STL.64 [R1+0x43b0], R84 ;  /* 0x0043b05401007387 */ /* 0x000fe80000100a00 */
[----:B------:R1:W-:Y:S04]  /*93ba0*/  STL.64 [R1+0x43b8], R86 ;  /* 0x0043b85601007387 */ /* 0x0003e80000100a00 */
[----:B-1----:R-:W2:Y:S04]  /*93bb0*/  LDL.LU.64 R86, [R1+0x97b8] ;  /* 0x0097b80001567983 */ /* 0x002ea80000300a00 */
[----:B------:R-:W4:Y:S01]  /*93bc0*/  LDL.LU.64 R84, [R1+0x97b0] ;  /* 0x0097b00001547983 */ /* 0x000f220000300a00 */
[C---:B--2---:R-:W-:Y:S11]  /*93bd0*/  HMMA.1688.F32.TF32 R80, R168.reuse, R86, R80 ;  /* 0x00000056a850723c */ /* 0x044ff60000081050 */
[----:B------:R-:W-:Y:S11]  /*93be0*/  @!UPT UIADD3 URZ, URZ, URZ, URZ ;  /* 0x0000003f3f3ff290 */ /* 0x000ff6000fffe03f */
[----:B------:R-:W-:Y:S01]  /*93bf0*/  @!UPT UIADD3 URZ, URZ, URZ, URZ ;  /* 0x0000003f3f3ff290 */ /* 0x000fe2000fffe03f */
[----:B------:R-:W-:Y:S04]  /*93c00*/  STL.64 [R1+0x4460], R80 ;  /* 0x0044605001007387 */ /* 0x000fe80000100a00 */
[----:B------:R1:W-:Y:S04]  /*93c10*/  STL.64 [R1+0x4468], R82 ;  /* 0x0044685201007387 */ /* 0x0003e80000100a00 */
[----:B-1----:R-:W2:Y:S04]  /*93c20*/  LDL.LU.64 R82, [R1+0x97a8] ;  /* 0x0097a80001527983 */ /* 0x002ea80000300a00 */
[----:B------:R-:W3:Y:S04]  /*93c30*/  LDL.LU.64 R80, [R1+0x97a0] ;  /* 0x0097a00001507983 */ /* 0x000ee80000300a00 */
[----:B------:R-:W-:Y:S04]  /*93c40*/  STL.64 [R1+0x96e8], R86 ;  /* 0x0096e85601007387 */ /* 0x000fe80000100a00 */
[----:B----4-:R1:W-:Y:S04]  /*93c50*/  STL.64 [R1+0x96e0], R84 ;  /* 0x0096e05401007387 */ /* 0x0103e80000100a00 */
[----:B-1----:R-:W4:Y:S04]  /*93c60*/  LDL.LU R84, [R1+0xa80] ;  /* 0x000a800001547983 */ /* 0x002f280000300800 */
[----:B------:R-:W4:Y:S04]  /*93c70*/  LDL.LU R85, [R1+0xa84] ;  /* 0x000a840001557983 */ /* 0x000f280000300800 */
[----:B------:R-:W4:Y:S04]  /*93c80*/  LDL.LU R86, [R1+0xa88] ;  /* 0x000a880001567983 */ /* 0x000f280000300800 */
[----:B------:R-:W4:Y:S01]  /*93c90*/  LDL.LU R87, [R1+0xa8c] ;  /* 0x000a8c0001577983 */ /* 0x000f220000300800 */
[C---:B--2---:R-:W-:Y:S11]  /*93ca0*/  HMMA.1688.F32.TF32 R224, R168.reuse, R82, R224 ;  /* 0x00000052a8e0723c */ /* 0x044ff600000810e0 */
[----:B------:R-:W-:Y:S11]  /*93cb0*/  @!UPT UIADD3 URZ, URZ, URZ, URZ ;  /* 0x0000003f3f3ff290 */ /* 0x000ff6000fffe03f */
[----:B------:R-:W-:Y:S01]  /*93cc0*/  @!UPT UIADD3 URZ, URZ, URZ, URZ ;  /* 0x0000003f3f3ff290 */ /* 0x000fe2000fffe03f */
[----:B------:R-:W-:Y:S04]  /*93cd0*/  STL.64 [R1+0x50e0], R224 ;  /* 0x0050e0e001007387 */ /* 0x000fe80000100a00 */
[----:B------:R1:W-:Y:S04]  /*93ce0*/  STL.64 [R1+0x50e8], R226 ;  /* 0x0050e8e201007387 */ /* 0x0003e80000100a00 */
[----:B-1----:R-:W2:Y:S04]  /*93cf0*/  LDL.LU.64 R226, [R1+0x9798] ;  /* 0x0097980001e27983 */ /* 0x002ea80000300a00 */
[----:B------:R-:W2:Y:S04]  /*93d00*/  LDL.LU.64 R224, [R1+0x9790] ;  /* 0x0097900001e07983 */ /* 0x000ea80000300a00 */
[----:B------:R-:W-:Y:S04]  /*93d10*/  STL.64 [R1+0x96f8], R82 ;  /* 0x0096f85201007387 */ /* 0x000fe80000100a00 */
[----:B---3--:R1:W-:Y:S04]  /*93d20*/  STL.64 [R1+0x96f0], R80 ;  /* 0x0096f05001007387 */ /* 0x0083e80000100a00 */
[----:B-1----:R-:W3:Y:S04]  /*93d30*/  LDL.LU R80, [R1+0xa90] ;  /* 0x000a900001507983 */ /* 0x002ee80000300800 */
[----:B------:R-:W3:Y:S04]  /*93d40*/  LDL.LU R81, [R1+0xa94] ;  /* 0x000a940001517983 */ /* 0x000ee80000300800 */
[----:B------:R-:W3:Y:S04]  /*93d50*/  LDL.LU R82, [R1+0xa98] ;  /* 0x000a980001527983 */ /* 0x000ee80000300800 */
[----:B------:R-:W3:Y:S01]  /*93d60*/  LDL.LU R83, [R1+0xa9c] ;  /* 0x000a9c0001537983 */ /* 0x000ee20000300800 */
[C---:B------:R-:W-:Y:S11]  /*93d70*/  HMMA.1688.F32.TF32 R164, R168.reuse, R78, R164 ;  /* 0x0000004ea8a4723c */ /* 0x040ff600000810a4 */
[----:B------:R-:W-:Y:S11]  /*93d80*/  @!UPT UIADD3 URZ, URZ, URZ, URZ ;  /* 0x0000003f3f3ff290 */ /* 0x000ff6000fffe03f */
[----:B------:R-:W-:Y:S01]  /*93d90*/  @!UPT UIADD3 URZ, URZ, URZ, URZ ;  /* 0x0000003f3f3ff290 */ /* 0x000fe2000fffe03f */
[----:B------:R-:W-:Y:S04]  /*93da0*/  STL.64 [R1+0x50d0], R164 ;  /* 0x0050d0a401007387 */ /* 0x000fe80000100a00 */
[----:B------:R1:W-:Y:S04]  /*93db0*/  STL.64 [R1+0x50d8], R166 ;  /* 0x0050d8a601007387 */ /* 0x0003e80000100a00 */
[----:B-1----:R-:W2:Y:S04]  /*93dc0*/  LDL.LU.64 R166, [R1+0x9788] ;  /* 0x0097880001a67983 */ /* 0x002ea80000300a00 */
[----:B------:R-:W2:Y:S04]  /*93dd0*/  LDL.LU.64 R164, [R1+0x9780] ;  /* 0x0097800001a47983 */ /* 0x000ea80000300a00 */
[----:B------:R-:W-:Y:S04]  /*93de0*/  STL.64 [R1+0x9718], R78 ;  /* 0x0097184e01007387 */ /* 0x000fe80000100a00 */
[----:B------:R3:W-:Y:S02]  /*93df0*/  STL.64 [R1+0x9710], R76 ;  /* 0x0097104c01007387 */ /* 0x0007e40000100a00 */
[C---:B---3--:R-:W-:Y:S08]  /*93e00*/  HMMA.1688.F32.TF32 R76, R168.reuse, R74, R80 ;  /* 0x0000004aa84c723c */ /* 0x048ff00000081050 */
[C---:B----4-:R-:W-:Y:S11]  /*93e10*/  HMMA.1688.F32.TF32 R80, R168.reuse, R70, R84 ;  /* 0x00000046a850723c */ /* 0x050ff60000081054 */
[----:B------:R-:W-:Y:S04]  /*93e20*/  @!UPT UIADD3 URZ, URZ, URZ, URZ ;  /* 0x0000003f3f3ff290 */ /* 0x000fe8000fffe03f */
[----:B------:R-:W-:Y:S04]  /*93e30*/  STL.64 [R1+0x50c0], R76 ;  /* 0x0050c04c01007387 */ /* 0x000fe80000100a00 */
[----:B------:R1:W-:Y:S04]  /*93e40*/  STL.64 [R1+0x50c8], R78 ;  /* 0x0050c84e01007387 */ /* 0x0003e80000100a00 */
[----:B------:R-:W-:Y:S04]  /*93e50*/  STL.64 [R1+0x9728], R66 ;  /* 0x0097284201007387 */ /* 0x000fe80000100a00 */
[----:B------:R-:W-:Y:S01]  /*93e60*/  STL.64 [R1+0x50b0], R80 ;  /* 0x0050b05001007387 */ /* 0x000fe20000100a00 */
[C---:B-1----:R-:W-:Y:S03]  /*93e70*/  HMMA.1688.F32.TF32 R76, R168.reuse, R66, R92 ;  /* 0x00000042a84c723c */ /* 0x042fe6000008105c */
[----:B------:R-:W-:Y:S04]  /*93e80*/  STL.64 [R1+0x50b8], R82 ;  /* 0x0050b85201007387 */ /* 0x000fe80000100a00 */
[----:B------:R1:W-:Y:S02]  /*93e90*/  STL.64 [R1+0x9720], R64 ;  /* 0x0097204001007387 */ /* 0x0003e40000100a00 */
[C---:B-1----:R-:W-:Y:S11]  /*93ea0*/  HMMA.1688.F32.TF32 R64, R168.reuse, R62, R108 ;  /* 0x0000003ea840723c */ /* 0x042ff6000008106c */
[----:B------:R-:W-:Y:S03]  /*93eb0*/  @!UPT UIADD3 URZ, URZ, URZ, URZ ;  /* 0x0000003f3f3ff290 */ /* 0x000fe6000fffe03f */
[----:B------:R-:W-:Y:S04]  /*93ec0*/  STL.64 [R1+0x50a0], R76 ;  /* 0x0050a04c01007387 */ /* 0x000fe80000100a00 */
[----:B------:R1:W-:Y:S04]  /*93ed0*/  STL.64 [R1+0x50a8], R78 ;  /* 0x0050a84e01007387 */ /* 0x0003e80000100a00 */
[----:B------:R-:W-:Y:S04]  /*93ee0*/  STL.64 [R1+0x9738], R62 ;  /* 0x0097383e01007387 */ /* 0x000fe80000100a00 */
[----:B------:R3:W-:Y:S01]  /*93ef0*/  STL.64 [R1+0x9730], R60 ;  /* 0x0097303c01007387 */ /* 0x0007e20000100a00 */
[C---:B-1----:R-:W-:Y:S03]  /*93f00*/  HMMA.1688.F32.TF32 R76, R168.reuse, R54, R180 ;  /* 0x00000036a84c723c */ /* 0x042fe600000810b4 */
[----:B------:R-:W-:Y:S05]  /*93f10*/  STL.64 [R1+0x5090], R64 ;  /* 0x0050904001007387 */ /* 0x000fea0000100a00 */
[C---:B---3--:R-:W-:Y:S01]  /*93f20*/  HMMA.1688.F32.TF32 R60, R168.reuse, R58, R248 ;  /* 0x0000003aa83c723c */ /* 0x048fe200000810f8 */
[----:B------:R1:W-:Y:S07]  /*93f30*/  STL.64 [R1+0x5098], R66 ;  /* 0x0050984201007387 */ /* 0x0003ee0000100a00 */
[C---:B-1----:R-:W-:Y:S11]  /*93f40*/  HMMA.1688.F32.TF32 R64, R168.reuse, R50, R220 ;  /* 0x00000032a840723c */ /* 0x042ff600000810dc */
[----:B------:R-:W-:Y:S04]  /*93f50*/  @!UPT UIADD3 URZ, URZ, URZ, URZ ;  /* 0x0000003f3f3ff290 */ /* 0x000fe8000fffe03f */
[----:B------:R-:W-:Y:S04]  /*93f60*/  STL.64 [R1+0x5080], R60 ;  /* 0x0050803c01007387 */ /* 0x000fe80000100a00 */
[----:B------:R1:W-:Y:S04]  /*93f70*/  STL.64 [R1+0x5088], R62 ;  /* 0x0050883e01007387 */ /* 0x0003e80000100a00 */
[----:B------:R-:W-:Y:S04]  /*93f80*/  STL.64 [R1+0x5070], R76 ;  /* 0x0050704c01007387 */ /* 0x000fe80000100a00 */
[----:B------:R3:W-:Y:S01]  /*93f90*/  STL.64 [R1+0x5078], R78 ;  /* 0x0050784e01007387 */ /* 0x0007e20000100a00 */
[C---:B-1----:R-:W-:Y:S03]  /*93fa0*/  HMMA.1688.F32.TF32 R60, R168.reuse, R46, R184 ;  /* 0x0000002ea83c723c */ /* 0x042fe600000810b8 */
[----:B------:R-:W-:Y:S04]  /*93fb0*/  STL.64 [R1+0x5060], R64 ;  /* 0x0050604001007387 */ /* 0x000fe80000100a00 */
[----:B------:R1:W-:Y:S01]  /*93fc0*/  STL.64 [R1+0x5068], R66 ;  /* 0x0050684201007387 */ /* 0x0003e20000100a00 */
[C---:B---3--:R-:W-:Y:S08]  /*93fd0*/  HMMA.1688.F32.TF32 R76, R168.reuse, R42, R192 ;  /* 0x0000002aa84c723c */ /* 0x048ff000000810c0 */
[C---:B-1----:R-:W-:Y:S07]  /*93fe0*/  HMMA.1688.F32.TF32 R64, R168.reuse, R38, R216 ;  /* 0x00000026a840723c */ /* 0x042fee00000810d8 */
        /* <DEDUP_REMOVED lines=12> */
[----:B------:R-:W-:Y:S04]  /*940b0*/  STL.64 [R1+0x5018], R78 ;  /* 0x0050184e01007387 */ /* 0x000fe80000100a00 */
[----:B------:R-:W-:Y:S01]  /*940c0*/  STL.64 [R1+0x96c8], R22 ;  /* 0x0096c81601007387 */ /* 0x000fe20000100a00 */
[C---:B-1----:R-:W-:Y:S03]  /*940d0*/  HMMA.1688.F32.TF32 R60, R168.reuse, R22, R136 ;  /* 0x00000016a83c723c */ /* 0x042fe60000081088 */
[----:B------:R-:W-:Y:S04]  /*940e0*/  STL.64 [R1+0x5000], R64 ;  /* 0x0050004001007387 */ /* 0x000fe80000100a00 */
[----:B------:R-:W-:Y:S04]  /*940f0*/  STL.64 [R1+0x5008], R66 ;  /* 0x0050084201007387 */ /* 0x000fe80000100a00 */
[----:B------:R1:W-:Y:S02]  /*94100*/  STL.64 [R1+0x96c0], R20 ;  /* 0x0096c01401007387 */ /* 0x0003e40000100a00 */
[----:B-1----:R-:W-:Y:S10]  /*94110*/  HMMA.1688.F32.TF32 R20, R168, R246, R140 ;  /* 0x000000f6a814723c */ /* 0x002ff4000008108c */
[----:B------:R-:W-:Y:S04]  /*94120*/  STL.64 [R1+0x4ff0], R60 ;  /* 0x004ff03c01007387 */ /* 0x000fe80000100a00 */
[----:B------:R-:W-:Y:S04]  /*94130*/  STL.64 [R1+0x4ff8], R62 ;  /* 0x004ff83e01007387 */ /* 0x000fe80000100a00 */
[----:B------:R-:W3:Y:S01]  /*94140*/  LDL.LU R156, [R1+0x1f00] ;  /* 0x001f0000019c7983 */ /* 0x000ee20000300800 */
[----:B------:R-:W-:-:S04]  /*94150*/  IMAD.MOV.U32 R248, RZ, RZ, R113 ;  /* 0x000000fffff87224 */ /* 0x000fc800078e0071 */
[----:B------:R-:W-:Y:S04]  /*94160*/  STL.64 [R1+0x4fe0], R20 ;  /* 0x004fe01401007387 */ /* 0x000fe80000100a00 */
[----:B------:R1:W-:Y:S04]  /*94170*/  STL.64 [R1+0x4fe8], R22 ;  /* 0x004fe81601007387 */ /* 0x0003e80000100a00 */
[----:B------:R-:W3:Y:S04]  /*94180*/  LDL.LU R157, [R1+0x1f04] ;  /* 0x001f0400019d7983 */ /* 0x000ee80000300800 */
[----:B------:R-:W3:Y:S04]  /*94190*/  LDL.LU R158, [R1+0x1f08] ;  /* 0x001f0800019e7983 */ /* 0x000ee80000300800 */
[----:B------:R-:W3:Y:S04]  /*941a0*/  LDL.LU R159, [R1+0x1f0c] ;  /* 0x001f0c00019f7983 */ /* 0x000ee80000300800 */
[----:B------:R-:W4:Y:S04]  /*941b0*/  LDL.LU R192, [R1+0x3050] ;  /* 0x0030500001c07983 */ /* 0x000f280000300800 */
[----:B------:R-:W4:Y:S04]  /*941c0*/  LDL.LU R193, [R1+0x3054] ;  /* 0x0030540001c17983 */ /* 0x000f280000300800 */
[----:B------:R-:W4:Y:S04]  /*941d0*/  LDL.LU R194, [R1+0x3058] ;  /* 0x0030580001c27983 */ /* 0x000f280000300800 */
[----:B------:R-:W4:Y:S04]  /*941e0*/  LDL.LU R195, [R1+0x305c] ;  /* 0x00305c0001c37983 */ /* 0x000f280000300800 */
[----:B------:R-:W2:Y:S01]  /*941f0*/  LDL.LU R184, [R1+0x3130] ;  /* 0x0031300001b87983 */ /* 0x000ea20000300800 */
[----:B------:R-:W-:-:S03]  /*94200*/  MOV R249, R97 ;  /* 0x0000006100f97202 */ /* 0x000fc60000000f00 */
[----:B------:R-:W2:Y:S01]  /*94210*/  LDL.LU R185, [R1+0x3134] ;  /* 0x0031340001b97983 */ /* 0x000ea20000300800 */
[----:B------:R-:W-:-:S03]  /*94220*/  IMAD.MOV.U32 R250, RZ, RZ, R104 ;  /* 0x000000fffffa7224 */ /* 0x000fc600078e0068 */
[----:B------:R-:W2:Y:S01]  /*94230*/  LDL.LU R186, [R1+0x3138] ;  /* 0x0031380001ba7983 */ /* 0x000ea20000300800 */
[----:B------:R-:W-:-:S03]  /*94240*/  IMAD.MOV.U32 R251, RZ, RZ, R105 ;  /* 0x000000fffffb7224 */ /* 0x000fc600078e0069 */
[----:B------:R-:W2:Y:S04]  /*94250*/  LDL.LU R187, [R1+0x313c] ;  /* 0x00313c0001bb7983 */ /* 0x000ea80000300800 */
[----:B------:R-:W2:Y:S04]  /*94260*/  LDL.LU R113, [R1+0x977c] ;  /* 0x00977c0001717983 */ /* 0x000ea80000300800 */
[----:B------:R-:W3:Y:S04]  /*94270*/  LDL.LU R97, [R1+0x9778] ;  /* 0x0097780001617983 */ /* 0x000ee80000300800 */
[----:B------:R-:W3:Y:S04]  /*94280*/  LDL.LU R104, [R1+0x9774] ;  /* 0x0097740001687983 */ /* 0x000ee80000300800 */
[----:B------:R-:W4:Y:S04]  /*94290*/  LDL.LU R105, [R1+0x9770] ;  /* 0x0097700001697983 */ /* 0x000f280000300800 */
[----:B------:R-:W1:Y:S04]  /*942a0*/  LDL.LU R92, [R1+0x290] ;  /* 0x00029000015c7983 */ /* 0x000e680000300800 */
[----:B------:R-:W1:Y:S04]  /*942b0*/  LDL.LU R93, [R1+0x294] ;  /* 0x00029400015d7983 */ /* 0x000e680000300800 */
        /* <DEDUP_REMOVED lines=30> */
[----:B------:R-:W-:Y:S01]  /*944a0*/  IMAD.MOV.U32 R95, RZ, RZ, R112 ;  /* 0x000000ffff5f7224 */ /* 0x000fe200078e0070 */
[----:B------:R-:W-:Y:S01]  /*944b0*/  MOV R109, R96 ;  /* 0x00000060006d7202 */ /* 0x000fe20000000f00 */
[----:B------:R-:W-:-:S02]  /*944c0*/  IMAD.MOV.U32 R110, RZ, RZ, R89 ;  /* 0x000000ffff6e7224 */ /* 0x000fc400078e0059 */
[----:B------:R-:W-:Y:S02]  /*944d0*/  IMAD.MOV.U32 R111, RZ, RZ, R88 ;  /* 0x000000ffff6f7224 */ /* 0x000fe400078e0058 */
[----:B--2---:R-:W-:Y:S02]  /*944e0*/  IMAD.MOV.U32 R94, RZ, RZ, R113 ;  /* 0x000000ffff5e7224 */ /* 0x004fe400078e0071 */
[----:B---3--:R-:W-:Y:S02]  /*944f0*/  IMAD.MOV.U32 R87, RZ, RZ, R104 ;  /* 0x000000ffff577224 */ /* 0x008fe400078e0068 */
[----:B----4-:R-:W-:-:S03]  /*94500*/  IMAD.MOV.U32 R86, RZ, RZ, R105 ;  /* 0x000000ffff567224 */ /* 0x010fc600078e0069 */
[C---:B-1----:R-:W-:Y:S08]  /*94510*/  HMMA.1688.F32.TF32 R20, R168.reuse, R6, R92 ;  /* 0x00000006a814723c */ /* 0x042ff0000008105c */
[----:B------:R-:W-:Y:S01]  /*94520*/  HMMA.1688.F32.TF32 R60, R168, R114, R84 ;  /* 0x00000072a83c723c */ /* 0x000fe20000081054 */
[----:B------:R-:W-:-:S07]  /*94530*/  IMAD.MOV.U32 R108, RZ, RZ, R97 ;  /* 0x000000ffff6c7224 */ /* 0x000fce00078e0061 */
        /* <DEDUP_REMOVED lines=9> */
[----:B------:R-:W-:Y:S02]  /*945d0*/  STL.64 [R1+0x4fb8], R66 ;  /* 0x004fb84201007387 */ /* 0x000fe40000100a00 */
[----:B------:R-:W-:-:S02]  /*945e0*/  IMAD.MOV.U32 R226, RZ, RZ, R73 ;  /* 0x000000ffffe27224 */ /* 0x000fc400078e0049 */
[----:B------:R-:W-:-:S06]  /*945f0*/  IMAD.MOV.U32 R227, RZ, RZ, R72 ;  /* 0x000000ffffe37224 */ /* 0x000fcc00078e0048 */
[----:B------:R-:W-:Y:S04]  /*94600*/  STL.64 [R1+0x4fa0], R60 ;  /* 0x004fa03c01007387 */ /* 0x000fe80000100a00 */
[----:B------:R-:W-:Y:S04]  /*94610*/  STL.64 [R1+0x4fa8], R62 ;  /* 0x004fa83e01007387 */ /* 0x000fe80000100a00 */
[----:B------:R-:W-:Y:S04]  /*94620*/  STL.64 [R1+0x4f90], R20 ;  /* 0x004f901401007387 */ /* 0x000fe80000100a00 */
[----:B------:R1:W-:Y:S02]  /*94630*/  STL.64 [R1+0x4f98], R22 ;  /* 0x004f981601007387 */ /* 0x0003e40000100a00 */
[----:B-1----:R-:W-:Y:S01]  /*94640*/  HMMA.1688.F32.TF32 R20, R164, R226, R180 ;  /* 0x000000e2a414723c */ /* 0x002fe200000810b4 */
[----:B------:R-:W-:-:S02]  /*94650*/  IMAD.MOV.U32 R170, RZ, RZ, R69 ;  /* 0x000000ffffaa7224 */ /* 0x000fc400078e0045 */
[----:B------:R-:W-:-:S05]  /*94660*/  IMAD.MOV.U32 R171, RZ, RZ, R68 ;  /* 0x000000ffffab7224 */ /* 0x000fca00078e0044 */
[C---:B------:R-:W-:Y:S08]  /*94670*/  HMMA.1688.F32.TF32 R60, R164.reuse, R242, R184 ;  /* 0x000000f2a43c723c */ /* 0x040ff000000810b8 */
[C---:B------:R-:W-:Y:S07]  /*94680*/  HMMA.1688.F32.TF32 R64, R164.reuse, R170, R220 ;  /* 0x000000aaa440723c */ /* 0x040fee00000810dc */
[----:B------:R-:W-:Y:S04]  /*94690*/  STL.64 [R1+0x19a0], R20 ;  /* 0x0019a01401007387 */ /* 0x000fe80000100a00 */
[----:B------:R1:W-:Y:S02]  /*946a0*/  STL.64 [R1+0x19a8], R22 ;  /* 0x0019a81601007387 */ /* 0x0003e40000100a00 */
[C---:B-1----:R-:W-:Y:S10]  /*946b0*/  HMMA.1688.F32.TF32 R20, R164.reuse, R210, R192 ;  /* 0x000000d2a414723c */ /* 0x042ff400000810c0 */
[----:B------:R-:W-:Y:S04]  /*946c0*/  STL.64 [R1+0x19c0], R64 ;  /* 0x0019c04001007387 */ /* 0x000fe80000100a00 */
[----:B------:R-:W-:Y:S04]  /*946d0*/  STL.64 [R1+0x19c8], R66 ;  /* 0x0019c84201007387 */ /* 0x000fe80000100a00 */
[----:B------:R-:W-:Y:S04]  /*946e0*/  STL.64 [R1+0x19d0], R60 ;  /* 0x0019d03c01007387 */ /* 0x000fe80000100a00 */
[----:B------:R-:W-:Y:S04]  /*946f0*/  STL.64 [R1+0x19d8], R62 ;  /* 0x0019d83e01007387 */ /* 0x000fe80000100a00 */
[----:B------:R-:W-:Y:S04]  /*94700*/  STL.64 [R1+0x1a60], R20 ;  /* 0x001a601401007387 */ /* 0x000fe80000100a00 */
[----:B------:R1:W-:Y:S02]  /*94710*/  STL.64 [R1+0x1a68], R22 ;  /* 0x001a681601007387 */ /* 0x0003e40000100a00 */
[C---:B-1----:R-:W-:Y:S08]  /*94720*/  HMMA.1688.F32.TF32 R20, R164.reuse, R150, R216 ;  /* 0x00000096a414723c */ /* 0x042ff000000810d8 */
[C---:B------:R-:W-:Y:S11]  /*94730*/  HMMA.1688.F32.TF32 R60, R164.reuse, R238, R152 ;  /* 0x000000eea43c723c */ /* 0x040ff60000081098 */
[----:B------:R-:W-:Y:S04]  /*94740*/  @!UPT UIADD3 URZ, URZ, URZ, URZ ;  /* 0x0000003f3f3ff290 */ /* 0x000fe8000fffe03f */
[----:B------:R-:W-:Y:S04]  /*94750*/  STL.64 [R1+0x1a80], R20 ;  /* 0x001a801401007387 */ /* 0x000fe80000100a00 */
[----:B------:R1:W-:Y:S02]  /*94760*/  STL.64 [R1+0x1a88], R22 ;  /* 0x001a881601007387 */ /* 0x0003e40000100a00 */
[C---:B-1----:R-:W-:Y:S02]  /*94770*/  HMMA.1688.F32.TF32 R20, R164.reuse, R174, R156 ;  /* 0x000000aea414723c */ /* 0x042fe4000008109c */
[----:B------:R-:W-:Y:S04]  /*94780*/  STL.64 [R1+0x1aa0], R60 ;  /* 0x001aa03c01007387 */ /* 0x000fe80000100a00 */
[----:B------:R-:W-:Y:S11]  /*94790*/  STL.64 [R1+0x1aa8], R62 ;  /* 0x001aa83e01007387 */ /* 0x000ff60000100a00 */
[----:B------:R-:W-:Y:S06]  /*947a0*/  @!UPT UIADD3 URZ, URZ, URZ, URZ ;  /* 0x0000003f3f3ff290 */ /* 0x000fec000fffe03f */
[----:B------:R1:W-:Y:S01]  /*947b0*/  STL.64 [R1+0x1ab8], R22 ;  /* 0x001ab81601007387 */ /* 0x0003e20000100a00 */
[----:B------:R-:W-:Y:S02]  /*947c0*/  IMAD.MOV.U32 R72, RZ, RZ, R20 ;  /* 0x000000ffff487224 */ /* 0x000fe400078e0014 */
[----:B------:R-:W-:Y:S02]  /*947d0*/  IMAD.MOV.U32 R73, RZ, RZ, R21 ;  /* 0x000000ffff497224 */ /* 0x000fe400078e0015 */
[C---:B-1----:R-:W-:Y:S03]  /*947e0*/  HMMA.1688.F32.TF32 R20, R164.reuse, R126, R160 ;  /* 0x0000007ea414723c */ /* 0x042fe600000810a0 */
[----:B------:R-:W-:Y:S04]  /*947f0*/  STL [R1+0x8ce0], R73 ;  /* 0x008ce04901007387 */ /* 0x000fe80000100800 */
[----:B------:R-:W-:Y:S01]  /*94800*/  STL [R1+0x8cdc], R72 ;  /* 0x008cdc4801007387 */ /* 0x000fe20000100800 */
[C---:B------:R-:W-:Y:S11]  /*94810*/  HMMA.1688.F32.TF32 R60, R164.reuse, R134, R136 ;  /* 0x00000086a43c723c */ /* 0x040ff60000081088 */
[----:B------:R-:W-:Y:S04]  /*94820*/  @!UPT UIADD3 URZ, URZ, URZ, URZ ;  /* 0x0000003f3f3ff290 */ /* 0x000fe8000fffe03f */
[----:B------:R1:W-:Y:S01]  /*94830*/  STL.64 [R1+0x1ac0], R20 ;  /* 0x001ac01401007387 */ /* 0x0003e20000100a00 */
[----:B------:R-:W-:Y:S02]  /*94840*/  IMAD.MOV.U32 R69, RZ, RZ, R22 ;  /* 0x000000ffff457224 */ /* 0x000fe400078e0016 */
[----:B------:R-:W-:Y:S02]  /*94850*/  IMAD.MOV.U32 R68, RZ, RZ, R23 ;  /* 0x000000ffff447224 */ /* 0x000fe400078e0017 */
[----:B-1----:R-:W-:Y:S03]  /*94860*/  HMMA.1688.F32.TF32 R20, R164, R230, R140 ;  /* 0x000000e6a414723c */ /* 0x002fe6000008108c */
[----:B------:R-:W-:Y:S04]  /*94870*/  STL [R1+0x8cb4], R68 ;  /* 0x008cb44401007387 */ /* 0x000fe80000100800 */
[----:B------:R-:W-:Y:S04]  /*94880*/  STL [R1+0x8cb0], R69 ;  /* 0x008cb04501007387 */ /* 0x000fe80000100800 */
[----:B------:R-:W2:Y:S04]  /*94890*/  LDL.LU R136, [R1+0x11f0] ;  /* 0x0011f00001887983 */ /* 0x000ea80000300800 */
[----:B------:R-:W-:Y:S04]  /*948a0*/  STL.64 [R1+0x1ae0], R60 ;  /* 0x001ae03c01007387 */ /* 0x000fe80000100a00 */
[----:B------:R-:W-:Y:S04]  /*948b0*/  STL.64 [R1+0x1ae8], R62 ;  /* 0x001ae83e01007387 */ /* 0x000fe80000100a00 */
[----:B------:R-:W-:Y:S04]  /*948c0*/  STL.64 [R1+0x1b20], R20 ;  /* 0x001b201401007387 */ /* 0x000fe80000100a00 */
[----:B------:R1:W-:Y:S04]  /*948d0*/  STL.64 [R1+0x1b28], R22 ;  /* 0x001b281601007387 */ /* 0x0003e80000100a00 */
[----:B------:R-:W2:Y:S04]  /*948e0*/  LDL.LU R137, [R1+0x11f4] ;  /* 0x0011f40001897983 */ /* 0x000ea80000300800 */
[----:B------:R-:W2:Y:S04]  /*948f0*/  LDL.LU R138, [R1+0x11f8] ;  /* 0x0011f800018a7983 */ /* 0x000ea80000300800 */
[----:B------:R-:W2:Y:S04]  /*94900*/  LDL.LU R139, [R1+0x11fc] ;  /* 0x0011fc00018b7983 */ /* 0x000ea80000300800 */
[----:B------:R-:W1:Y:S04]  /*94910*/  LDL.LU R184, [R1+0x1c30] ;  /* 0x001c300001b87983 */ /* 0x000e680000300800 */
[----:B------:R-:W1:Y:S04]  /*94920*/  LDL.LU R185, [R1+0x1c34] ;  /* 0x001c340001b97983 */ /* 0x000e680000300800 */
[----:B------:R-:W1:Y:S04]  /*94930*/  LDL.LU R186, [R1+0x1c38] ;  /* 0x001c380001ba7983 */ /* 0x000e680000300800 */
[----:B------:R-:W1:Y:S04]  /*94940*/  LDL.LU R187, [R1+0x1c3c] ;  /* 0x001c3c0001bb7983 */ /* 0x000e680000300800 */
[----:B------:R-:W3:Y:S04]  /*94950*/  LDL.LU R192, [R1+0x1980] ;  /* 0x0019800001c07983 */ /* 0x000ee80000300800 */
[----:B------:R-:W3:Y:S01]  /*94960*/  LDL.LU R193, [R1+0x1984] ;  /* 0x0019840001c17983 */ /* 0x000ee20000300800 */
[----:B------:R-:W-:-:S03]  /*94970*/  IMAD.MOV.U32 R121, RZ, RZ, R210 ;  /* 0x000000ffff797224 */ /* 0x000fc600078e00d2 */
[----:B------:R-:W3:Y:S01]  /*94980*/  LDL.LU R194, [R1+0x1988] ;  /* 0x0019880001c27983 */ /* 0x000ee20000300800 */
[----:B------:R-:W-:-:S03]  /*94990*/  MOV R120, R211 ;  /* 0x000000d300787202 */ /* 0x000fc60000000f00 */
[----:B------:R-:W3:Y:S04]  /*949a0*/  LDL.LU R195, [R1+0x198c] ;  /* 0x00198c0001c37983 */ /* 0x000ee80000300800 */
[----:B------:R-:W4:Y:S04]  /*949b0*/  LDL.LU R208, [R1+0x1830] ;  /* 0x0018300001d07983 */ /* 0x000f280000300800 */
[----:B------:R-:W4:Y:S04]  /*949c0*/  LDL.LU R209, [R1+0x1834] ;  /* 0x0018340001d17983 */ /* 0x000f280000300800 */
[----:B------:R-:W4:Y:S04]  /*949d0*/  LDL.LU R210, [R1+0x1838] ;  /* 0x0018380001d27983 */ /* 0x000f280000300800 */
[----:B------:R-:W4:Y:S04]  /*949e0*/  LDL.LU R211, [R1+0x183c] ;  /* 0x00183c0001d37983 */ /* 0x000f280000300800 */
        /* <DEDUP_REMOVED lines=26> */
[----:B------:R-:W-:-:S02]  /*94b90*/  IMAD.MOV.U32 R101, RZ, RZ, R214 ;  /* 0x000000ffff657224 */ /* 0x000fc400078e00d6 */
[----:B------:R-:W-:Y:S01]  /*94ba0*/  IMAD.MOV.U32 R100, RZ, RZ, R215 ;  /* 0x000000ffff647224 */ /* 0x000fe200078e00d7 */
[C---:B-1----:R-:W-:Y:S08]  /*94bb0*/  HMMA.1688.F32.TF32 R20, R164.reuse, R122, R184 ;  /* 0x0000007aa414723c */ /* 0x042ff000000810b8 */
[C---:B---3--:R-:W-:Y:S11]  /*94bc0*/  HMMA.1688.F32.TF32 R60, R164.reuse, R118, R192 ;  /* 0x00000076a43c723c */ /* 0x048ff600000810c0 */
[----:B------:R-:W-:Y:S04]  /*94bd0*/  @!UPT UIADD3 URZ, URZ, URZ, URZ ;  /* 0x0000003f3f3ff290 */ /* 0x000fe8000fffe03f */
[----:B------:R4:W-:Y:S01]  /*94be0*/  STL.64 [R1+0x1b98], R22 ;  /* 0x001b981601007387 */ /* 0x0009e20000100a00 */
[----:B------:R-:W-:Y:S01]  /*94bf0*/  IMAD.MOV.U32 R88, RZ, RZ, R20 ;  /* 0x000000ffff587224 */ /* 0x000fe200078e0014 */
[----:B------:R-:W-:Y:S02]  /*94c00*/  MOV R89, R21 ;  /* 0x0000001500597202 */ /* 0x000fe40000000f00 */
[C---:B----4-:R-:W-:Y:S03]  /*94c10*/  HMMA.1688.F32.TF32 R20, R164.reuse, R214, R208 ;  /* 0x000000d6a414723c */ /* 0x050fe600000810d0 */
[----:B------:R-:W-:Y:S04]  /*94c20*/  STL [R1+0x8c38], R89 ;  /* 0x008c385901007387 */ /* 0x000fe80000100800 */
[----:B------:R-:W-:Y:S04]  /*94c30*/  STL [R1+0x8c34], R88 ;  /* 0x008c345801007387 */ /* 0x000fe80000100800 */
[----:B------:R-:W-:Y:S04]  /*94c40*/  STL.64 [R1+0x1bd0], R60 ;  /* 0x001bd03c01007387 */ /* 0x000fe80000100a00 */
[----:B------:R2:W-:Y:S08]  /*94c50*/  STL.64 [R1+0x1bd8], R62 ;  /* 0x001bd83e01007387 */ /* 0x0005f00000100a00 */
[----:B------:R1:W-:Y:S01]  /*94c60*/  STL.64 [R1+0x1c08], R22 ;  /* 0x001c081601007387 */ /* 0x0003e20000100a00 */
[----:B------:R-:W-:Y:S01]  /*94c70*/  IMAD.MOV.U32 R96, RZ, RZ, R20 ;  /* 0x000000ffff607224 */ /* 0x000fe200078e0014 */
[----:B--2---:R-:W-:Y:S01]  /*94c80*/  HMMA.1688.F32.TF32 R60, R164, R234, R216 ;  /* 0x000000eaa43c723c */ /* 0x004fe200000810d8 */
[----:B------:R-:W-:-:S07]  /*94c90*/  IMAD.MOV.U32 R97, RZ, RZ, R21 ;  /* 0x000000ffff617224 */ /* 0x000fce00078e0015 */
[----:B-1----:R-:W-:Y:S01]  /*94ca0*/  HMMA.1688.F32.TF32 R20, R164, R198, R148 ;  /* 0x000000c6a414723c */ /* 0x002fe20000081094 */
[----:B------:R-:W-:Y:S04]  /*94cb0*/  STL [R1+0x8bf4], R97 ;  /* 0x008bf46101007387 */ /* 0x000fe80000100800 */
[----:B------:R-:W-:Y:S04]  /*94cc0*/  STL [R1+0x8bf0], R96 ;  /* 0x008bf06001007387 */ /* 0x000fe80000100800 */
[----:B------:R-:W-:Y:S06]  /*94cd0*/  STL.64 [R1+0x9688], R234 ;  /* 0x009688ea01007387 */ /* 0x000fec0000100a00 */
[----:B------:R-:W-:Y:S04]  /*94ce0*/  STL.64 [R1+0x1ce0], R60 ;  /* 0x001ce03c01007387 */ /* 0x000fe80000100a00 */
[----:B------:R1:W-:Y:S04]  /*94cf0*/  STL.64 [R1+0x1ce8], R62 ;  /* 0x001ce83e01007387 */ /* 0x0003e80000100a00 */
[----:B------:R2:W-:Y:S01]  /*94d00*/  STL.64 [R1+0x1d68], R22 ;  /* 0x001d681601007387 */ /* 0x0005e20000100a00 */
[----:B------:R-:W-:-:S02]  /*94d10*/  IMAD.MOV.U32 R104, RZ, RZ, R20 ;  /* 0x000000ffff687224 */ /* 0x000fc400078e0014 */
[----:B------:R-:W-:Y:S01]  /*94d20*/  IMAD.MOV.U32 R105, RZ, RZ, R21 ;  /* 0x000000ffff697224 */ /* 0x000fe200078e0015 */
[C---:B-1----:R-:W-:Y:S08]  /*94d30*/  HMMA.1688.F32.TF32 R60, R164.reuse, R130, R152 ;  /* 0x00000082a43c723c */ /* 0x042ff00000081098 */
[C---:B--2---:R-:W-:Y:S01]  /*94d40*/  HMMA.1688.F32.TF32 R20, R164.reuse, R202, R156 ;  /* 0x000000caa414723c */ /* 0x044fe2000008109c */
[----:B------:R-:W-:Y:S04]  /*94d50*/  STL.64 [R1+0x9690], R198 ;  /* 0x009690c601007387 */ /* 0x000fe80000100a00 */
[----:B------:R-:W-:Y:S03]  /*94d60*/  STL [R1+0x8b78], R105 ;  /* 0x008b786901007387 */ /* 0x000fe60000100800 */
[C---:B------:R-:W-:Y:S01]  /*94d70*/  HMMA.1688.F32.TF32 R64, R164.reuse, R178, R160 ;  /* 0x000000b2a440723c */ /* 0x040fe200000810a0 */
[----:B------:R-:W-:Y:S04]  /*94d80*/  STL [R1+0x8b74], R104 ;  /* 0x008b746801007387 */ /* 0x000fe80000100800 */
[----:B------:R-:W-:Y:S04]  /*94d90*/  STL.64 [R1+0x9698], R130 ;  /* 0x0096988201007387 */ /* 0x000fe80000100a00 */
[----:B------:R-:W-:Y:S04]  /*94da0*/  STL.64 [R1+0x1e00], R60 ;  /* 0x001e003c01007387 */ /* 0x000fe80000100a00 */
[----:B------:R1:W-:Y:S03]  /*94db0*/  STL.64 [R1+0x1e08], R62 ;  /* 0x001e083e01007387 */ /* 0x0003e60000100a00 */
[----:B------:R-:W-:Y:S01]  /*94dc0*/  IMAD.MOV.U32 R112, RZ, RZ, R20 ;  /* 0x000000ffff707224 */ /* 0x000fe200078e0014 */
[----:B------:R2:W-:Y:S01]  /*94dd0*/  STL.64 [R1+0x1ec8], R22 ;  /* 0x001ec81601007387 */ /* 0x0005e20000100a00 */
[----:B------:R-:W-:Y:S01]  /*94de0*/  MOV R113, R21 ;  /* 0x0000001500717202 */ /* 0x000fe20000000f00 */
[C---:B-1----:R-:W-:Y:S08]  /*94df0*/  HMMA.1688.F32.TF32 R60, R164.reuse, R146, R136 ;  /* 0x00000092a43c723c */ /* 0x042ff00000081088 */
[C---:B--2---:R-:W-:Y:S01]  /*94e00*/  HMMA.1688.F32.TF32 R20, R164.reuse, R190, R140 ;  /* 0x000000bea414723c */ /* 0x044fe2000008108c */
[----:B------:R-:W-:Y:S04]  /*94e10*/  STL [R1+0x8b48], R113 ;  /* 0x008b487101007387 */ /* 0x000fe80000100800 */
[----:B------:R-:W-:Y:S04]  /*94e20*/  STL [R1+0x8b44], R112 ;  /* 0x008b447001007387 */ /* 0x000fe80000100800 */
[----:B------:R-:W-:Y:S04]  /*94e30*/  STL.64 [R1+0x2060], R64 ;  /* 0x0020604001007387 */ /* 0x000fe80000100a00 */
[----:B------:R-:W-:Y:S04]  /*94e40*/  STL.64 [R1+0x2068], R66 ;  /* 0x0020684201007387 */ /* 0x000fe80000100a00 */
[----:B------:R-:W2:Y:S04]  /*94e50*/  LDL.LU R136, [R1+0x520] ;  /* 0x0005200001887983 */ /* 0x000ea80000300800 */
[----:B------:R-:W-:Y:S04]  /*94e60*/  STL.64 [R1+0x20a0], R60 ;  /* 0x0020a03c01007387 */ /* 0x000fe80000100a00 */
[----:B------:R-:W-:Y:S04]  /*94e70*/  STL.64 [R1+0x20a8], R62 ;  /* 0x0020a83e01007387 */ /* 0x000fe80000100a00 */
[----:B------:R1:W-:Y:S04]  /*94e80*/  STL.64 [R1+0x2100], R20 ;  /* 0x0021001401007387 */ /* 0x0003e80000100a00 */
[----:B------:R3:W-:Y:S04]  /*94e90*/  STL.64 [R1+0x2108], R22 ;  /* 0x0021081601007387 */ /* 0x0007e80000100a00 */
        /* <DEDUP_REMOVED lines=116> */
[----:B-1----:R-:W2:Y:S04]  /*955e0*/  LDL.LU.64 R250, [R1+0x9758] ;  /* 0x0097580001fa7983 */ /* 0x002ea80000300a00 */
[----:B------:R-:W3:Y:S01]  /*955f0*/  LDL.LU.64 R248, [R1+0x9750] ;  /* 0x0097500001f87983 */ /* 0x000ee20000300a00 */
[C---:B--2---:R-:W-:Y:S11]  /*95600*/  HMMA.1688.F32.TF32 R108, R164.reuse, R250, R108 ;  /* 0x000000faa46c723c */ /* 0x044ff6000008106c */
[----:B------:R-:W-:Y:S11]  /*95610*/  @!UPT UIADD3 URZ, URZ, URZ, URZ ;  /* 0x0000003f3f3ff290 */ /* 0x000ff6000fffe03f */
[----:B------:R-:W-:Y:S01]  /*95620*/  @!UPT UIADD3 URZ, URZ, URZ, URZ ;  /* 0x0000003f3f3ff290 */ /* 0x000fe2000fffe03f */
[----:B------:R-:W-:Y:S04]  /*95630*/  STL.64 [R1+0x2570], R108 ;  /* 0x0025706c01007387 */ /* 0x000fe80000100a00 */
[----:B------:R1:W-:Y:S04]  /*95640*/  STL.64 [R1+0x2578], R110 ;  /* 0x0025786e01007387 */ /* 0x0003e80000100a00 */
[----:B-1----:R-:W2:Y:S01]  /*95650*/  LDL.LU.64 R110, [R1+0x9748] ;  /* 0x00974800016e7983 */ /* 0x002ea20000300a00 */
[C---:B------:R-:W-:Y:S03]  /*95660*/  HMMA.1688.F32.TF32 R64, R164.reuse, R106, R64 ;  /* 0x0000006aa440723c */ /* 0x040fe60000081040 */
[----:B------:R-:W3:Y:S05]  /*95670*/  LDL.LU.64 R108, [R1+0x9740] ;  /* 0x00974000016c7983 */ /* 0x000eea0000300a00 */
[C---:B------:R-:W-:Y:S08]  /*95680*/  HMMA.1688.F32.TF32 R76, R164.reuse, R102, R76 ;  /* 0x00000066a44c723c */ /* 0x040ff0000008104c */
[C---:B------:R-:W-:Y:S08]  /*95690*/  HMMA.1688.F32.TF32 R92, R164.reuse, R98, R92 ;  /* 0x00000062a45c723c */ /* 0x040ff0000008105c */
        /* <DEDUP_REMOVED lines=17> */
[----:B-1----:R-:W2:Y:S01]  /*957b0*/  LDL.LU.64 R94, [R1+0x9708] ;  /* 0x00970800015e7983 */ /* 0x002ea20000300a00 */
[C---:B------:R-:W-:Y:S03]  /*957c0*/  HMMA.1688.F32.TF32 R84, R164.reuse, R90, R84 ;  /* 0x0000005aa454723c */ /* 0x040fe60000081054 */
[----:B------:R-:W3:Y:S05]  /*957d0*/  LDL.LU.64 R92, [R1+0x9700] ;  /* 0x00970000015c7983 */ /* 0x000eea0000300a00 */
        /* <DEDUP_REMOVED lines=10> */
[----:B------:R-:W3:Y:S01]  /*95880*/  LDL.LU.64 R84, [R1+0x96e0] ;  /* 0x0096e00001547983 */ /* 0x000ee20000300a00 */
        /* <DEDUP_REMOVED lines=41> */
[----:B------:R4:W-:Y:S04]  /*95b20*/  STL.64 [R1+0x4ed8], R62 ;  /* 0x004ed83e01007387 */ /* 0x0009e80000100a00 */
[----:B------:R-:W-:Y:S04]  /*95b30*/  STL.64 [R1+0x4ec0], R56 ;  /* 0x004ec03801007387 */ /* 0x000fe80000100a00 */
[----:B------:R1:W-:Y:S01]  /*95b40*/  STL.64 [R1+0x4ec8], R58 ;  /* 0x004ec83a01007387 */ /* 0x0003e20000100a00 */
[C---:B----4-:R-:W-:Y:S08]  /*95b50*/  HMMA.1688.F32.TF32 R60, R164.reuse, R38, R160 ;  /* 0x00000026a43c723c */ /* 0x050ff000000810a0 */
[----:B------:R-:W-:Y:S01]  /*95b60*/  STL.64 [R1+0x4eb0], R20 ;  /* 0x004eb01401007387 */ /* 0x000fe20000100a00 */
[C---:B-1----:R-:W-:Y:S03]  /*95b70*/  HMMA.1688.F32.TF32 R56, R164.reuse, R34, R136 ;  /* 0x00000022a438723c */ /* 0x042fe60000081088 */
[----:B------:R1:W-:Y:S05]  /*95b80*/  STL.64 [R1+0x4eb8], R22 ;  /* 0x004eb81601007387 */ /* 0x0003ea0000100a00 */
[----:B-1----:R-:W-:Y:S06]  /*95b90*/  HMMA.1688.F32.TF32 R20, R164, R30, R140 ;  /* 0x0000001ea414723c */ /* 0x002fec000008108c */
[----:B------:R1:W-:Y:S04]  /*95ba0*/  STL.64 [R1+0x4ea0], R60 ;  /* 0x004ea03c01007387 */ /* 0x0003e80000100a00 */
[----:B------:R2:W-:Y:S04]  /*95bb0*/  STL.64 [R1+0x4ea8], R62 ;  /* 0x004ea83e01007387 */ /* 0x0005e80000100a00 */
[----:B------:R-:W4:Y:S04]  /*95bc0*/  LDL.LU R156, [R1+0x1e20] ;  /* 0x001e2000019c7983 */ /* 0x000f280000300800 */
[----:B------:R1:W-:Y:S04]  /*95bd0*/  STL.64 [R1+0x4e90], R56 ;  /* 0x004e903801007387 */ /* 0x0003e80000100a00 */
[----:B------:R1:W-:Y:S04]  /*95be0*/  STL.64 [R1+0x4e98], R58 ;  /* 0x004e983a01007387 */ /* 0x0003e80000100a00 */
        /* <DEDUP_REMOVED lines=41> */
[----:B---3--:R-:W-:-:S03]  /*95e80*/  IMAD.MOV.U32 R128, RZ, RZ, R93 ;  /* 0x000000ffff807224 */ /* 0x008fc600078e005d */
        /* <DEDUP_REMOVED lines=42> */
[----:B------:R-:W3:Y:S05]  /*96130*/  LDL.LU.64 R20, [R1+0x96c0] ;  /* 0x0096c00001147983 */ /* 0x000eea0000300a00 */
        /* <DEDUP_REMOVED lines=11> */
[----:B------:R-:W3:Y:S04]  /*961f0*/  LDL.LU.64 R160, [R1+0x96a0] ;  /* 0x0096a00001a07983 */ /* 0x000ee80000300a00 */
[----:B------:R-:W-:Y:S04]  /*96200*/  STL.64 [R1+0x4e40], R56 ;  /* 0x004e403801007387 */ /* 0x000fe80000100a00 */
[----:B------:R4:W-:Y:S02]  /*96210*/  STL.64 [R1+0x4e48], R58 ;  /* 0x004e483a01007387 */ /* 0x0009e40000100a00 */
[C---:B----4-:R-:W-:Y:S08]  /*96220*/  HMMA.1688.F32.TF32 R56, R164.reuse, R6, R60 ;  /* 0x00000006a438723c */ /* 0x050ff0000008103c */
[C---:B------:R-:W-:Y:S08]  /*96230*/  HMMA.1688.F32.TF32 R64, R164.reuse, R10, R64 ;  /* 0x0000000aa440723c */ /* 0x040ff00000081040 */
[----:B------:R-:W-:Y:S07]  /*96240*/  HMMA.1688.F32.TF32 R60, R164, R14, R128 ;  /* 0x0000000ea43c723c */ /* 0x000fee0000081080 */
[----:B------:R-:W-:Y:S04]  /*96250*/  STL.64 [R1+0x4e30], R56 ;  /* 0x004e303801007387 */ /* 0x000fe80000100a00 */
[----:B------:R2:W-:Y:S04]  /*96260*/  STL.64 [R1+0x4e38], R58 ;  /* 0x004e383a01007387 */ /* 0x0005e80000100a00 */
[----:B------:R-:W-:Y:S04]  /*96270*/  STL.64 [R1+0x4e20], R64 ;  /* 0x004e204001007387 */ /* 0x000fe80000100a00 */
[----:B------:R3:W-:Y:S04]  /*96280*/  STL.64 [R1+0x4e28], R66 ;  /* 0x004e284201007387 */ /* 0x0007e80000100a00 */
[----:B------:R-:W-:Y:S04]  /*96290*/  STL.64 [R1+0x4e10], R60 ;  /* 0x004e103c01007387 */ /* 0x000fe80000100a00 */
[----:B------:R1:W-:Y:S01]  /*962a0*/  STL.64 [R1+0x4e18], R62 ;  /* 0x004e183e01007387 */ /* 0x0003e20000100a00 */
[----:B------:R-:W-:-:S02]  /*962b0*/  IMAD.MOV.U32 R73, RZ, RZ, R134 ;  /* 0x000000ffff497224 */ /* 0x000fc400078e0086 */
[----:B------:R-:W-:Y:S02]  /*962c0*/  IMAD.MOV.U32 R72, RZ, RZ, R135 ;  /* 0x000000ffff487224 */ /* 0x000fe400078e0087 */
[----:B------:R-:W-:Y:S02]  /*962d0*/  IMAD.MOV.U32 R69, RZ, RZ, R126 ;  /* 0x000000ffff457224 */ /* 0x000fe400078e007e */
[----:B------:R-:W-:Y:S02]  /*962e0*/  IMAD.MOV.U32 R68, RZ, RZ, R127 ;  /* 0x000000ffff447224 */ /* 0x000fe400078e007f */
[----:B------:R-:W-:Y:S02]  /*962f0*/  IMAD.MOV.U32 R89, RZ, RZ, R238 ;  /* 0x000000ffff597224 */ /* 0x000fe400078e00ee */
[----:B------:R-:W-:Y:S01]  /*96300*/  IMAD.MOV.U32 R88, RZ, RZ, R239 ;  /* 0x000000ffff587224 */ /* 0x000fe200078e00ef */
[----:B--2---:R-:W-:Y:S08]  /*96310*/  HMMA.1688.F32.TF32 R56, R164, R18, R216 ;  /* 0x00000012a438723c */ /* 0x004ff000000810d8 */
[C---:B---3--:R-:W-:Y:S11]  /*96320*/  HMMA.1688.F32.TF32 R64, R160.reuse, R226, R196 ;  /* 0x000000e2a040723c */ /* 0x048ff600000810c4 */
[----:B------:R-:W-:Y:S04]  /*96330*/  @!UPT UIADD3 URZ, URZ, URZ, URZ ;  /* 0x0000003f3f3ff290 */ /* 0x000fe8000fffe03f */
[----:B------:R-:W-:Y:S04]  /*96340*/  STL.64 [R1+0x4e00], R56 ;  /* 0x004e003801007387 */ /* 0x000fe80000100a00 */
[----:B------:R2:W-:Y:S01]  /*96350*/  STL.64 [R1+0x4e08], R58 ;  /* 0x004e083a01007387 */ /* 0x0005e20000100a00 */
[C---:B-1----:R-:W-:Y:S08]  /*96360*/  HMMA.1688.F32.TF32 R60, R160.reuse, R170, R232 ;  /* 0x000000aaa03c723c */ /* 0x042ff000000810e8 */
[----:B--2---:R-:W-:Y:S01]  /*96370*/  HMMA.1688.F32.TF32 R56, R160, R242, R184 ;  /* 0x000000f2a038723c */ /* 0x004fe200000810b8 */
[----:B------:R-:W-:-:S02]  /*96380*/  IMAD.MOV.U32 R166, RZ, RZ, R121 ;  /* 0x000000ffffa67224 */ /* 0x000fc400078e0079 */
[----:B------:R-:W-:Y:S01]  /*96390*/  IMAD.MOV.U32 R167, RZ, RZ, R120 ;  /* 0x000000ffffa77224 */ /* 0x000fe200078e0078 */
[----:B------:R-:W-:Y:S01]  /*963a0*/  MOV R219, R116 ;  /* 0x0000007400db7202 */ /* 0x000fe20000000f00 */
[----:B------:R-:W-:Y:S01]  /*963b0*/  IMAD.MOV.U32 R218, RZ, RZ, R117 ;  /* 0x000000ffffda7224 */ /* 0x000fe200078e0075 */
[----:B------:R-:W-:Y:S04]  /*963c0*/  STL.64 [R1+0x15d0], R64 ;  /* 0x0015d04001007387 */ /* 0x000fe80000100a00 */
[----:B------:R1:W-:Y:S05]  /*963d0*/  STL.64 [R1+0x15d8], R66 ;  /* 0x0015d84201007387 */ /* 0x0003ea0000100a00 */
        /* <DEDUP_REMOVED lines=10> */
[----:B------:R1:W-:Y:S04]  /*96480*/  STL.64 [R1+0x1788], R62 ;  /* 0x0017883e01007387 */ /* 0x0003e80000100a00 */
[----:B------:R-:W-:Y:S04]  /*96490*/  STL.64 [R1+0x1760], R56 ;  /* 0x0017603801007387 */ /* 0x000fe80000100a00 */
[----:B------:R2:W-:Y:S01]  /*964a0*/  STL.64 [R1+0x1768], R58 ;  /* 0x0017683a01007387 */ /* 0x0005e20000100a00 */
[C---:B-1----:R-:W-:Y:S08]  /*964b0*/  HMMA.1688.F32.TF32 R60, R160.reuse, R174, R148 ;  /* 0x000000aea03c723c */ /* 0x042ff00000081094 */
[C---:B--2---:R-:W-:Y:S01]  /*964c0*/  HMMA.1688.F32.TF32 R56, R160.reuse, R126, R152 ;  /* 0x0000007ea038723c */ /* 0x044fe20000081098 */
[----:B------:R-:W-:Y:S11]  /*964d0*/  STL.64 [R1+0x9618], R174 ;  /* 0x009618ae01007387 */ /* 0x000ff60000100a00 */
[----:B------:R-:W-:Y:S03]  /*964e0*/  @!UPT UIADD3 URZ, URZ, URZ, URZ ;  /* 0x0000003f3f3ff290 */ /* 0x000fe6000fffe03f */
        /* <DEDUP_REMOVED lines=9> */
[----:B-1----:R-:W-:Y:S02]  /*96580*/  HMMA.1688.F32.TF32 R56, R160, R122, R140 ;  /* 0x0000007aa038723c */ /* 0x002fe4000008108c */
[----:B------:R-:W-:Y:S04]  /*96590*/  STL.64 [R1+0x9600], R230 ;  /* 0x009600e601007387 */ /* 0x000fe80000100a00 */
[----:B------:R-:W-:Y:S04]  /*965a0*/  STL.64 [R1+0x1830], R60 ;  /* 0x0018303c01007387 */ /* 0x000fe80000100a00 */
[----:B------:R-:W-:Y:S04]  /*965b0*/  STL.64 [R1+0x1838], R62 ;  /* 0x0018383e01007387 */ /* 0x000fe80000100a00 */
[----:B------:R-:W2:Y:S09]  /*965c0*/  LDL.LU R132, [R1+0x8b0] ;  /* 0x0008b00001847983 */ /* 0x000eb20000300800 */
        /* <DEDUP_REMOVED lines=57> */
[----:B------:R-:W4:Y:S01]  /*96960*/  LDL.LU R208, [R1+0xe40] ;  /* 0x000e400001d07983 */ /* 0x000f220000300800 */
[----:B------:R-:W-:-:S03]  /*96970*/  IMAD.MOV.U32 R234, RZ, RZ, R101 ;  /* 0x000000ffffea7224 */ /* 0x000fc600078e0065 */
[----:B------:R-:W4:Y:S01]  /*96980*/  LDL.LU R209, [R1+0xe44] ;  /* 0x000e440001d17983 */ /* 0x000f220000300800 */
[----:B------:R-:W-:-:S03]  /*96990*/  MOV R235, R100 ;  /* 0x0000006400eb7202 */ /* 0x000fc60000000f00 */
        /* <DEDUP_REMOVED lines=23> */
[C---:B--2---:R-:W-:Y:S08]  /*96b10*/  HMMA.1688.F32.TF32 R128, R160.reuse, R118, R128 ;  /* 0x00000076a080723c */ /* 0x044ff00000081080 */
[C---:B---3--:R-:W-:Y:S11]  /*96b20*/  HMMA.1688.F32.TF32 R232, R160.reuse, R234, R196 ;  /* 0x000000eaa0e8723c */ /* 0x048ff600000810c4 */
[----:B------:R-:W-:Y:S04]  /*96b30*/  @!UPT UIADD3 URZ, URZ, URZ, URZ ;  /* 0x0000003f3f3ff290 */ /* 0x000fe8000fffe03f */
[----:B------:R-:W-:Y:S04]  /*96b40*/  STL.64 [R1+0x1920], R128 ;  /* 0x0019208001007387 */ /* 0x000fe80000100a00 */
[----:B------:R1:W-:Y:S04]  /*96b50*/  STL.64 [R1+0x1928], R130 ;  /* 0x0019288201007387 */ /* 0x0003e80000100a00 */
[----:B-1----:R-:W2:Y:S04]  /*96b60*/  LDL.LU.64 R130, [R1+0x9698] ;  /* 0x0096980001827983 */ /* 0x002ea80000300a00 */
[----:B------:R1:W-:Y:S04]  /*96b70*/  STL.64 [R1+0x9610], R118 ;  /* 0x0096107601007387 */ /* 0x0003e80000100a00 */
[----:B------:R-:W3:Y:S04]  /*96b80*/  LDL.LU R116, [R1+0x1750] ;  /* 0x0017500001747983 */ /* 0x000ee80000300800 */
[----:B------:R-:W3:Y:S04]  /*96b90*/  LDL.LU R117, [R1+0x1754] ;  /* 0x0017540001757983 */ /* 0x000ee80000300800 */
[----:B-1----:R-:W3:Y:S04]  /*96ba0*/  LDL.LU R118, [R1+0x1758] ;  /* 0x0017580001767983 */ /* 0x002ee80000300800 */
[----:B------:R-:W3:Y:S04]  /*96bb0*/  LDL.LU R119, [R1+0x175c] ;  /* 0x00175c0001777983 */ /* 0x000ee80000300800 */
[----:B------:R-:W4:Y:S04]  /*96bc0*/  LDL.LU.64 R198, [R1+0x9690] ;  /* 0x0096900001c67983 */ /* 0x000f280000300a00 */
[----:B------:R-:W-:Y:S04]  /*96bd0*/  STL.64 [R1+0x1960], R232 ;  /* 0x001960e801007387 */ /* 0x000fe80000100a00 */
[----:B------:R1:W-:Y:S04]  /*96be0*/  STL.64 [R1+0x1968], R234 ;  /* 0x001968ea01007387 */ /* 0x0003e80000100a00 */
[----:B-1----:R-:W3:Y:S01]  /*96bf0*/  LDL.LU.64 R234, [R1+0x9688] ;  /* 0x0096880001ea7983 */ /* 0x002ee20000300a00 */
[C---:B------:R-:W-:Y:S08]  /*96c00*/  HMMA.1688.F32.TF32 R56, R160.reuse, R178, R56 ;  /* 0x000000b2a038723c */ /* 0x040ff00000081038 */
[C---:B---3--:R-:W-:Y:S01]  /*96c10*/  HMMA.1688.F32.TF32 R116, R160.reuse, R234, R116 ;  /* 0x000000eaa074723c */ /* 0x048fe20000081074 */
[----:B------:R4:W-:Y:S07]  /*96c20*/  STL.64 [R1+0x9620], R234 ;  /* 0x009620ea01007387 */ /* 0x0009ee0000100a00 */
[C---:B----4-:R-:W-:Y:S11]  /*96c30*/  HMMA.1688.F32.TF32 R232, R160.reuse, R198, R120 ;  /* 0x000000c6a0e8723c */ /* 0x050ff60000081078 */
[----:B------:R-:W-:Y:S04]  /*96c40*/  @!UPT UIADD3 URZ, URZ, URZ, URZ ;  /* 0x0000003f3f3ff290 */ /* 0x000fe8000fffe03f */
[----:B------:R-:W-:Y:S04]  /*96c50*/  STL.64 [R1+0x1970], R116 ;  /* 0x0019707401007387 */ /* 0x000fe80000100a00 */
[----:B------:R2:W-:Y:S01]  /*96c60*/  STL.64 [R1+0x1978], R118 ;  /* 0x0019787601007387 */ /* 0x0005e20000100a00 */
[C---:B------:R-:W-:Y:S08]  /*96c70*/  HMMA.1688.F32.TF32 R120, R160.reuse, R202, R172 ;  /* 0x000000caa078723c */ /* 0x040ff000000810ac */
[C---:B--2---:R-:W-:Y:S01]  /*96c80*/  HMMA.1688.F32.TF32 R116, R160.reuse, R130, R228 ;  /* 0x00000082a074723c */ /* 0x044fe200000810e4 */
[----:B------:R-:W-:Y:S04]  /*96c90*/  STL.64 [R1+0x15b0], R232 ;  /* 0x0015b0e801007387 */ /* 0x000fe80000100a00 */
[----:B------:R-:W-:Y:S11]  /*96ca0*/  STL.64 [R1+0x15b8], R234 ;  /* 0x0015b8ea01007387 */ /* 0x000ff60000100a00 */
[----:B------:R-:W-:Y:S07]  /*96cb0*/  @!UPT UIADD3 URZ, URZ, URZ, URZ ;  /* 0x0000003f3f3ff290 */ /* 0x000fee000fffe03f */
        /* <DEDUP_REMOVED lines=8> */
[C---:B-1----:R-:W-:Y:S07]  /*96d40*/  HMMA.1688.F32.TF32 R56, R160.reuse, R206, R184 ;  /* 0x000000cea038723c */ /* 0x042fee00000810b8 */
[----:B------:R-:W-:Y:S01]  /*96d50*/  STL.64 [R1+0x1c20], R116 ;  /* 0x001c207401007387 */ /* 0x000fe20000100a00 */
[C---:B------:R-:W-:Y:S03]  /*96d60*/  HMMA.1688.F32.TF32 R64, R160.reuse, R222, R192 ;  /* 0x000000dea040723c */ /* 0x040fe600000810c0 */
[----:B------:R-:W-:Y:S04]  /*96d70*/  STL.64 [R1+0x1c28], R118 ;  /* 0x001c287601007387 */ /* 0x000fe80000100a00 */
[----:B------:R-:W-:Y:S04]  /*96d80*/  STL.64 [R1+0x1cc0], R60 ;  /* 0x001cc03c01007387 */ /* 0x000fe80000100a00 */
[----:B------:R1:W-:Y:S04]  /*96d90*/  STL.64 [R1+0x1cc8], R62 ;  /* 0x001cc83e01007387 */ /* 0x0003e80000100a00 */
[----:B------:R-:W-:Y:S04]  /*96da0*/  STL.64 [R1+0x1d50], R56 ;  /* 0x001d503801007387 */ /* 0x000fe80000100a00 */
[----:B------:R2:W-:Y:S01]  /*96db0*/  STL.64 [R1+0x1d58], R58 ;  /* 0x001d583a01007387 */ /* 0x0005e20000100a00 */
[C---:B-1----:R-:W-:Y:S08]  /*96dc0*/  HMMA.1688.F32.TF32 R60, R160.reuse, R182, R208 ;  /* 0x000000b6a03c723c */ /* 0x042ff000000810d0 */
[C---:B--2---:R-:W-:Y:S01]  /*96dd0*/  HMMA.1688.F32.TF32 R56, R160.reuse, R250, R212 ;  /* 0x000000faa038723c */ /* 0x044fe200000810d4 */
[----:B------:R-:W-:Y:S04]  /*96de0*/  STL.64 [R1+0x1eb0], R64 ;  /* 0x001eb04001007387 */ /* 0x000fe80000100a00 */
[----:B------:R1:W-:Y:S10]  /*96df0*/  STL.64 [R1+0x1eb8], R66 ;  /* 0x001eb84201007387 */ /* 0x0003f40000100a00 */
[----:B------:R-:W-:Y:S01]  /*96e00*/  STL.64 [R1+0x2080], R60 ;  /* 0x0020803c01007387 */ /* 0x000fe20000100a00 */
[C---:B-1----:R-:W-:Y:S03]  /*96e10*/  HMMA.1688.F32.TF32 R64, R160.reuse, R110, R236 ;  /* 0x0000006ea040723c */ /* 0x042fe600000810ec */
[----:B------:R1:W-:Y:S04]  /*96e20*/  STL.64 [R1+0x2088], R62 ;  /* 0x0020883e01007387 */ /* 0x0003e80000100a00 */
[----:B------:R-:W-:Y:S04]  /*96e30*/  STL.64 [R1+0x20d0], R56 ;  /* 0x0020d03801007387 */ /* 0x000fe80000100a00 */
[----:B------:R2:W-:Y:S01]  /*96e40*/  STL.64 [R1+0x20d8], R58 ;  /* 0x0020d83a01007387 */ /* 0x0005e20000100a00 */
[C---:B-1----:R-:W-:Y:S08]  /*96e50*/  HMMA.1688.F32.TF32 R60, R160.reuse, R106, R148 ;  /* 0x0000006aa03c723c */ /* 0x042ff00000081094 */
[C---:B--2---:R-:W-:Y:S03]  /*96e60*/  HMMA.1688.F32.TF32 R56, R160.reuse, R102, R152 ;  /* 0x00000066a038723c */ /* 0x044fe60000081098 */
[----:B------:R-:W-:Y:S04]  /*96e70*/  STL.64 [R1+0x21c0], R64 ;  /* 0x0021c04001007387 */ /* 0x000fe80000100a00 */
        /* <DEDUP_REMOVED lines=11> */
[----:B------:R1:W-:Y:S04]  /*96f30*/  STL.64 [R1+0x2588], R62 ;  /* 0x0025883e01007387 */ /* 0x0003e80000100a00 */
[----:B------:R-:W-:Y:S04]  /*96f40*/  STL.64 [R1+0x95e8], R94 ;  /* 0x0095e85e01007387 */ /* 0x000fe80000100a00 */
[----:B------:R-:W-:Y:S01]  /*96f50*/  STL.64 [R1+0x95e0], R92 ;  /* 0x0095e05c01007387 */ /* 0x000fe20000100a00 */
[C---:B-1----:R-:W-:Y:S03]  /*96f60*/  HMMA.1688.F32.TF32 R60, R160.reuse, R90, R132 ;  /* 0x0000005aa03c723c */ /* 0x042fe60000081084 */
[----:B------:R-:W-:Y:S04]  /*96f70*/  STL.64 [R1+0x2730], R56 ;  /* 0x0027303801007387 */ /* 0x000fe80000100a00 */
[----:B------:R1:W-:Y:S02]  /*96f80*/  STL.64 [R1+0x2738], R58 ;  /* 0x0027383a01007387 */ /* 0x0003e40000100a00 */
[C---:B-1----:R-:W-:Y:S02]  /*96f90*/  HMMA.1688.F32.TF32 R56, R160.reuse, R86, R136 ;  /* 0x00000056a038723c */ /* 0x042fe40000081088 */
[----:B------:R-:W-:Y:S11]  /*96fa0*/  STL.64 [R1+0x95d8], R90 ;  /* 0x0095d85a01007387 */ /* 0x000ff60000100a00 */
[----:B------:R-:W-:Y:S01]  /*96fb0*/  @!UPT UIADD3 URZ, URZ, URZ, URZ ;  /* 0x0000003f3f3ff290 */ /* 0x000fe2000fffe03f */
[----:B------:R-:W-:Y:S04]  /*96fc0*/  STL.64 [R1+0x2a80], R60 ;  /* 0x002a803c01007387 */ /* 0x000fe80000100a00 */
[----:B------:R-:W-:Y:S04]  /*96fd0*/  STL.64 [R1+0x2a88], R62 ;  /* 0x002a883e01007387 */ /* 0x000fe80000100a00 */
[----:B------:R-:W-:Y:S04]  /*96fe0*/  STL.64 [R1+0x95d0], R86 ;  /* 0x0095d05601007387 */ /* 0x000fe80000100a00 */
[----:B------:R-:W-:Y:S04]  /*96ff0*/  STL.64 [R1+0x95c8], R84 ;  /* 0x0095c85401007387 */ /* 0x000fe80000100a00 */
[----:B------:R-:W-:Y:S04]  /*97000*/  STL.64 [R1+0x32c0], R56 ;  /* 0x0032c03801007387 */ /* 0x000fe80000100a00 */
[----:B------:R1:W-:Y:S04]  /*97010*/  STL.64 [R1+0x32c8], R58 ;  /* 0x0032c83a01007387 */ /* 0x0003e80000100a00 */
[----:B------:R-:W2:Y:S01]  /*97020*/  LDL.LU R136, [R1+0x4040] ;  /* 0x0040400001887983 */ /* 0x000ea20000300800 */
[----:B-1----:R-:W-:Y:S01]  /*97030*/  HMMA.1688.F32.TF32 R56, R160, R82, R140 ;  /* 0x00000052a038723c */ /* 0x002fe2000008108c */
[----:B------:R-:W-:-:S02]  /*97040*/  IMAD.MOV.U32 R152, RZ, RZ, R48 ;  /* 0x000000ffff987224 */ /* 0x000fc400078e0030 */
[----:B------:R-:W-:Y:S02]  /*97050*/  IMAD.MOV.U32 R153, RZ, RZ, R108 ;  /* 0x000000ffff997224 */ /* 0x000fe400078e006c */
[----:B------:R-:W-:Y:S02]  /*97060*/  IMAD.MOV.U32 R154, RZ, RZ, R109 ;  /* 0x000000ffff9a7224 */ /* 0x000fe400078e006d */
[----:B------:R-:W-:Y:S11]  /*97070*/  IMAD.MOV.U32 R155, RZ, RZ, R52 ;  /* 0x000000ffff9b7224 */ /* 0x000ff600078e0034 */
[----:B------:R-:W-:Y:S05]  /*97080*/  @!UPT UIADD3 URZ, URZ, URZ, URZ ;  /* 0x0000003f3f3ff290 */ /* 0x000fea000fffe03f */
[----:B------:R1:W-:Y:S04]  /*97090*/  STL.64 [R1+0x4dc0], R56 ;  /* 0x004dc03801007387 */ /* 0x0003e80000100a00 */
[----:B------:R3:W-:Y:S04]  /*970a0*/  STL.64 [R1+0x4dc8], R58 ;  /* 0x004dc83a01007387 */ /* 0x0007e80000100a00 */
[----:B------:R-:W2:Y:S04]  /*970b0*/  LDL.LU R137, [R1+0x4044] ;  /* 0x0040440001897983 */ /* 0x000ea80000300800 */
[----:B------:R-:W2:Y:S04]  /*970c0*/  LDL.LU R138, [R1+0x4048] ;  /* 0x00404800018a7983 */ /* 0x000ea80000300800 */
[----:B------:R-:W2:Y:S04]  /*970d0*/  LDL.LU R139, [R1+0x404c] ;  /* 0x00404c00018b7983 */ /* 0x000ea80000300800 */
        /* <DEDUP_REMOVED lines=56> */
[----:B-1----:R-:W4:Y:S04]  /*97460*/  LDL.LU R56, [R1+0x880] ;  /* 0x0008800001387983 */ /* 0x002f280000300800 */
        /* <DEDUP_REMOVED lines=35> */
[C---:B--2---:R-:W-:Y:S08]  /*976a0*/  HMMA.1688.F32.TF32 R60, R160.reuse, R74, R60 ;  /* 0x0000004aa03c723c */ /* 0x044ff0000008103c */
[C---:B----4-:R-:W-:Y:S08]  /*976b0*/  HMMA.1688.F32.TF32 R56, R160.reuse, R78, R56 ;  /* 0x0000004ea038723c */ /* 0x050ff00000081038 */
[C---:B---3--:R-:W-:Y:S11]  /*976c0*/  HMMA.1688.F32.TF32 R64, R160.reuse, R70, R64 ;  /* 0x00000046a040723c */ /* 0x048ff60000081040 */
[----:B------:R-:W-:Y:S04]  /*976d0*/  @!UPT UIADD3 URZ, URZ, URZ, URZ ;  /* 0x0000003f3f3ff290 */ /* 0x000fe8000fffe03f */
[----:B------:R-:W-:Y:S04]  /*976e0*/  STL.64 [R1+0x4db0], R56 ;  /* 0x004db03801007387 */ /* 0x000fe80000100a00 */
[----:B------:R1:W-:Y:S04]  /*976f0*/  STL.64 [R1+0x4db8], R58 ;  /* 0x004db83a01007387 */ /* 0x0003e80000100a00 */
[----:B-1----:R-:W2:Y:S04]  /*97700*/  LDL.LU.64 R58, [R1+0x9670] ;  /* 0x00967000013a7983 */ /* 0x002ea80000300a00 */
[----:B------:R-:W3:Y:S04]  /*97710*/  LDL.LU.64 R56, [R1+0x9668] ;  /* 0x0096680001387983 */ /* 0x000ee80000300a00 */
[----:B------:R-:W-:Y:S04]  /*97720*/  STL.64 [R1+0x4da0], R60 ;  /* 0x004da03c01007387 */ /* 0x000fe80000100a00 */
[----:B------:R1:W-:Y:S04]  /*97730*/  STL.64 [R1+0x4da8], R62 ;  /* 0x004da83e01007387 */ /* 0x0003e80000100a00 */
[----:B-1----:R-:W4:Y:S04]  /*97740*/  LDL.LU.64 R62, [R1+0x9660] ;  /* 0x00966000013e7983 */ /* 0x002f280000300a00 */
[----:B------:R-:W2:Y:S04]  /*97750*/  LDL.LU.64 R60, [R1+0x9658] ;  /* 0x00965800013c7983 */ /* 0x000ea80000300a00 */
[----:B------:R-:W-:Y:S04]  /*97760*/  STL.64 [R1+0x4d90], R64 ;  /* 0x004d904001007387 */ /* 0x000fe80000100a00 */
[----:B------:R1:W-:Y:S04]  /*97770*/  STL.64 [R1+0x4d98], R66 ;  /* 0x004d984201007387 */ /* 0x0003e80000100a00 */
[----:B-1----:R-:W2:Y:S04]  /*97780*/  LDL.LU.64 R66, [R1+0x9650] ;  /* 0x0096500001427983 */ /* 0x002ea80000300a00 */
[----:B------:R-:W3:Y:S01]  /*97790*/  LDL.LU.64 R64, [R1+0x9648] ;  /* 0x0096480001407983 */ /* 0x000ee20000300a00 */
[C---:B----4-:R-:W-:Y:S08]  /*977a0*/  HMMA.1688.F32.TF32 R156, R160.reuse, R62, R156 ;  /* 0x0000003ea09c723c */ /* 0x050ff0000008109c */
        /* <DEDUP_REMOVED lines=9> */
[----:B-1----:R-:W4:Y:S04]  /*97840*/  LDL.LU.64 R158, [R1+0x9630] ;  /* 0x00963000019e7983 */ /* 0x002f280000300a00 */
[----:B------:R-:W4:Y:S01]  /*97850*/  LDL.LU.64 R156, [R1+0x9628] ;  /* 0x00962800019c7983 */ /* 0x000f220000300a00 */
[C---:B------:R-:W-:Y:S11]  /*97860*/  HMMA.1688.F32.TF32 R84, R160.reuse, R58, R84 ;  /* 0x0000003aa054723c */ /* 0x040ff60000081054 */
[----:B------:R-:W-:Y:S11]  /*97870*/  @!UPT UIADD3 URZ, URZ, URZ, URZ ;  /* 0x0000003f3f3ff290 */ /* 0x000ff6000fffe03f */
[----:B------:R-:W-:Y:S01]  /*97880*/  @!UPT UIADD3 URZ, URZ, URZ, URZ ;  /* 0x0000003f3f3ff290 */ /* 0x000fe2000fffe03f */
        /* <DEDUP_REMOVED lines=16> */
[----:B------:R1:W-:Y:S04]  /*97990*/  STL.64 [R1+0x4d28], R98 ;  /* 0x004d286201007387 */ /* 0x0003e80000100a00 */
[----:B------:R-:W-:Y:S04]  /*979a0*/  STL.64 [R1+0x4d10], R92 ;  /* 0x004d105c01007387 */ /* 0x000fe80000100a00 */
[----:B------:R3:W-:Y:S01]  /*979b0*/  STL.64 [R1+0x4d18], R94 ;  /* 0x004d185e01007387 */ /* 0x0007e20000100a00 */
[C---:B-1----:R-:W-:Y:S08]  /*979c0*/  HMMA.1688.F32.TF32 R96, R160.reuse, R30, R228 ;  /* 0x0000001ea060723c */ /* 0x042ff000000810e4 */
[----:B------:R-:W-:Y:S01]  /*979d0*/  STL.64 [R1+0x4d00], R84 ;  /* 0x004d005401007387 */ /* 0x000fe20000100a00 */
[C---:B---3--:R-:W-:Y:S03]  /*979e0*/  HMMA.1688.F32.TF32 R92, R160.reuse, R26, R172 ;  /* 0x0000001aa05c723c */ /* 0x048fe600000810ac */
[----:B------:R1:W-:Y:S05]  /*979f0*/  STL.64 [R1+0x4d08], R86 ;  /* 0x004d085601007387 */ /* 0x0003ea0000100a00 */
[C---:B-1----:R-:W-:Y:S06]  /*97a00*/  HMMA.1688.F32.TF32 R84, R160.reuse, R22, R184 ;  /* 0x00000016a054723c */ /* 0x042fec00000810b8 */
[----:B------:R-:W-:Y:S04]  /*97a10*/  STL.64 [R1+0x4cf0], R96 ;  /* 0x004cf06001007387 */ /* 0x000fe80000100a00 */
[----:B------:R1:W-:Y:S05]  /*97a20*/  STL.64 [R1+0x4cf8], R98 ;  /* 0x004cf86201007387 */ /* 0x0003ea0000100a00 */
[----:B------:R-:W-:Y:S04]  /*97a30*/  STL.64 [R1+0x4ce0], R92 ;  /* 0x004ce05c01007387 */ /* 0x000fe80000100a00 */
[----:B------:R3:W-:Y:S01]  /*97a40*/  STL.64 [R1+0x4ce8], R94 ;  /* 0x004ce85e01007387 */ /* 0x0007e20000100a00 */
[C---:B-1----:R-:W-:Y:S03]  /*97a50*/  HMMA.1688.F32.TF32 R96, R160.reuse, R246, R192 ;  /* 0x000000f6a060723c */ /* 0x042fe600000810c0 */
[----:B------:R-:W-:Y:S05]  /*97a60*/  STL.64 [R1+0x4cd0], R84 ;  /* 0x004cd05401007387 */ /* 0x000fea0000100a00 */
[C---:B---3--:R-:W-:Y:S01]  /*97a70*/  HMMA.1688.F32.TF32 R92, R160.reuse, R114, R212 ;  /* 0x00000072a05c723c */ /* 0x048fe200000810d4 */
[----:B------:R1:W-:Y:S07]  /*97a80*/  STL.64 [R1+0x4cd8], R86 ;  /* 0x004cd85601007387 */ /* 0x0003ee0000100a00 */
[C---:B-1----:R-:W-:Y:S07]  /*97a90*/  HMMA.1688.F32.TF32 R84, R160.reuse, R6, R236 ;  /* 0x00000006a054723c */ /* 0x042fee00000810ec */
[----:B------:R-:W-:Y:S04]  /*97aa0*/  STL.64 [R1+0x4cc0], R96 ;  /* 0x004cc06001007387 */ /* 0x000fe80000100a00 */
[----:B------:R1:W-:Y:S04]  /*97ab0*/  STL.64 [R1+0x4cc8], R98 ;  /* 0x004cc86201007387 */ /* 0x0003e80000100a00 */
[----:B------:R-:W-:Y:S04]  /*97ac0*/  STL.64 [R1+0x4cb0], R92 ;  /* 0x004cb05c01007387 */ /* 0x000fe80000100a00 */
[----:B------:R3:W-:Y:S01]  /*97ad0*/  STL.64 [R1+0x4cb8], R94 ;  /* 0x004cb85e01007387 */ /* 0x0007e20000100a00 */
[C---:B-1----:R-:W-:Y:S03]  /*97ae0*/  HMMA.1688.F32.TF32 R96, R160.reuse, R10, R148 ;  /* 0x0000000aa060723c */ /* 0x042fe60000081094 */
[----:B------:R-:W-:Y:S05]  /*97af0*/  STL.64 [R1+0x4ca0], R84 ;  /* 0x004ca05401007387 */ /* 0x000fea0000100a00 */
[C---:B---3--:R-:W-:Y:S01]  /*97b00*/  HMMA.1688.F32.TF32 R92, R160.reuse, R14, R152 ;  /* 0x0000000ea05c723c */ /* 0x048fe20000081098 */
[----:B------:R2:W-:Y:S11]  /*97b10*/  STL.64 [R1+0x4ca8], R86 ;  /* 0x004ca85601007387 */ /* 0x0005f60000100a00 */
[----:B------:R-:W-:Y:S03]  /*97b20*/  @!UPT UIADD3 URZ, URZ, URZ, URZ ;  /* 0x0000003f3f3ff290 */ /* 0x000fe6000fffe03f */
[----:B------:R-:W-:Y:S04]  /*97b30*/  STL.64 [R1+0x4c90], R96 ;  /* 0x004c906001007387 */ /* 0x000fe80000100a00 */
[----:B------:R-:W-:Y:S04]  /*97b40*/  STL.64 [R1+0x4c98], R98 ;  /* 0x004c986201007387 */ /* 0x000fe80000100a00 */
[----:B------:R-:W-:Y:S04]  /*97b50*/  STL.64 [R1+0x4c80], R92 ;  /* 0x004c805c01007387 */ /* 0x000fe80000100a00 */
[----:B------:R-:W-:Y:S01]  /*97b60*/  STL.64 [R1+0x4c88], R94 ;  /* 0x004c885e01007387 */ /* 0x000fe20000100a00 */
[----:B--2---:R-:W-:Y:S07]  /*97b70*/  HMMA.1688.F32.TF32 R84, R160, R18, R208 ;  /* 0x00000012a054723c */ /* 0x004fee00000810d0 */
[----:B------:R-:W-:-:S02]  /*97b80*/  IMAD.MOV.U32 R162, RZ, RZ, R89 ;  /* 0x000000ffffa27224 */ /* 0x000fc400078e0059 */
[----:B------:R-:W-:Y:S11]  /*97b90*/  IMAD.MOV.U32 R163, RZ, RZ, R88 ;  /* 0x000000ffffa37224 */ /* 0x000ff600078e0058 */
[----:B------:R-:W-:Y:S03]  /*97ba0*/  @!UPT UIADD3 URZ, URZ, URZ, URZ ;  /* 0x0000003f3f3ff290 */ /* 0x000fe6000fffe03f */
[----:B------:R-:W-:Y:S01]  /*97bb0*/  STL.64 [R1+0x4c70], R84 ;  /* 0x004c705401007387 */ /* 0x000fe20000100a00 */
[C---:B----4-:R-:W-:Y:S03]  /*97bc0*/  HMMA.1688.F32.TF32 R88, R156.reuse, R226, R124 ;  /* 0x000000e29c58723c */ /* 0x050fe6000008107c */
[----:B------:R1:W-:Y:S05]  /*97bd0*/  STL.64 [R1+0x4c78], R86 ;  /* 0x004c785601007387 */ /* 0x0003ea0000100a00 */
[C---:B-1----:R-:W-:Y:S01]  /*97be0*/  HMMA.1688.F32.TF32 R84, R156.reuse, R170, R132 ;  /* 0x000000aa9c54723c */ /* 0x042fe20000081084 */
[----:B------:R-:W-:Y:S11]  /*97bf0*/  STL.64 [R1+0x9590], R170 ;  /* 0x009590aa01007387 */ /* 0x000ff60000100a00 */
[----:B------:R-:W-:Y:S03]  /*97c00*/  @!UPT UIADD3 URZ, URZ, URZ, URZ ;  /* 0x0000003f3f3ff290 */ /* 0x000fe6000fffe03f */
[----:B------:R-:W-:Y:S04]  /*97c10*/  STL.64 [R1+0x1220], R88 ;  /* 0x0012205801007387 */ /* 0x000fe80000100a00 */
[----:B------:R1:W-:Y:S04]  /*97c20*/  STL.64 [R1+0x1228], R90 ;  /* 0x0012285a01007387 */ /* 0x0003e80000100a00 */
[----:B------:R-:W-:Y:S01]  /*97c30*/  STL.64 [R1+0x1210], R84 ;  /* 0x0012105401007387 */ /* 0x000fe20000100a00 */
[C---:B-1----:R-:W-:Y:S03]  /*97c40*/  HMMA.1688.F32.TF32 R88, R156.reuse, R242, R136 ;  /* 0x000000f29c58723c */ /* 0x042fe60000081088 */
[----:B------:R1:W-:Y:S05]  /*97c50*/  STL.64 [R1+0x1218], R86 ;  /* 0x0012185601007387 */ /* 0x0003ea0000100a00 */
[C---:B-1----:R-:W-:Y:S01]  /*97c60*/  HMMA.1688.F32.TF32 R84, R156.reuse, R166, R140 ;  /* 0x000000a69c54723c */ /* 0x042fe2000008108c */
[----:B------:R-:W-:Y:S11]  /*97c70*/  STL.64 [R1+0x9588], R242 ;  /* 0x009588f201007387 */ /* 0x000ff60000100a00 */
[----:B------:R-:W-:Y:S03]  /*97c80*/  @!UPT UIADD3 URZ, URZ, URZ, URZ ;  /* 0x0000003f3f3ff290 */ /* 0x000fe6000fffe03f */
        /* <DEDUP_REMOVED lines=91> */
[----:B---3--:R-:W-:Y:S11]  /*98240*/  HMMA.1688.F32.TF32 R232, R156, R218, R232 ;  /* 0x000000da9ce8723c */ /* 0x008ff600000810e8 */
[----:B------:R-:W-:Y:S11]  /*98250*/  @!UPT UIADD3 URZ, URZ, URZ, URZ ;  /* 0x0000003f3f3ff290 */ /* 0x000ff6000fffe03f */
[----:B------:R-:W-:Y:S01]  /*98260*/  @!UPT UIADD3 URZ, URZ, URZ, URZ ;  /* 0x0000003f3f3ff290 */ /* 0x000fe2000fffe03f */
[----:B------:R-:W-:Y:S04]  /*98270*/  STL.64 [R1+0x1270], R232 ;  /* 0x001270e801007387 */ /* 0x000fe80000100a00 */
[----:B------:R1:W-:Y:S04]  /*98280*/  STL.64 [R1+0x1278], R234 ;  /* 0x001278ea01007387 */ /* 0x0003e80000100a00 */
[----:B-1----:R-:W2:Y:S04]  /*98290*/  LDL.LU.64 R234, [R1+0x9620] ;  /* 0x0096200001ea7983 */ /* 0x002ea80000300a00 */
[----:B------:R-:W-:Y:S04]  /*982a0*/  STL.64 [R1+0x1260], R172 ;  /* 0x001260ac01007387 */ /* 0x000fe80000100a00 */
[----:B------:R1:W-:Y:S04]  /*982b0*/  STL.64 [R1+0x1268], R174 ;  /* 0x001268ae01007387 */ /* 0x0003e80000100a00 */
[----:B-1----:R-:W3:Y:S01]  /*982c0*/  LDL.LU.64 R174, [R1+0x9618] ;  /* 0x0096180001ae7983 */ /* 0x002ee20000300a00 */
[----:B------:R-:W-:-:S02]  /*982d0*/  IMAD.MOV.U32 R230, RZ, RZ, R69 ;  /* 0x000000ffffe67224 */ /* 0x000fc400078e0045 */
[----:B------:R-:W-:-:S07]  /*982e0*/  IMAD.MOV.U32 R231, RZ, RZ, R68 ;  /* 0x000000ffffe77224 */ /* 0x000fce00078e0044 */
[C---:B------:R-:W-:Y:S08]  /*982f0*/  HMMA.1688.F32.TF32 R228, R156.reuse, R230, R120 ;  /* 0x000000e69ce4723c */ /* 0x040ff00000081078 */
[----:B---3--:R-:W-:Y:S11]  /*98300*/  HMMA.1688.F32.TF32 R116, R156, R174, R116 ;  /* 0x000000ae9c74723c */ /* 0x008ff60000081074 */
[----:B------:R-:W-:Y:S11]  /*98310*/  @!UPT UIADD3 URZ, URZ, URZ, URZ ;  /* 0x0000003f3f3ff290 */ /* 0x000ff6000fffe03f */
[----:B------:R-:W-:Y:S01]  /*98320*/  @!UPT UIADD3 URZ, URZ, URZ, URZ ;  /* 0x0000003f3f3ff290 */ /* 0x000fe2000fffe03f */
[----:B------:R-:W-:Y:S04]  /*98330*/  STL.64 [R1+0x1460], R116 ;  /* 0x0014607401007387 */ /* 0x000fe80000100a00 */
[----:B------:R1:W-:Y:S04]  /*98340*/  STL.64 [R1+0x1468], R118 ;  /* 0x0014687601007387 */ /* 0x0003e80000100a00 */
[----:B-1----:R-:W3:Y:S04]  /*98350*/  LDL.LU.64 R118, [R1+0x9610] ;  /* 0x0096100001767983 */ /* 0x002ee80000300a00 */
[----:B------:R-:W2:Y:S04]  /*98360*/  LDL.LU.64 R122, [R1+0x9608] ;  /* 0x00960800017a7983 */ /* 0x000ea80000300a00 */
[----:B------:R-:W-:Y:S04]  /*98370*/  STL.64 [R1+0x1280], R228 ;  /* 0x001280e401007387 */ /* 0x000fe80000100a00 */
[----:B------:R1:W-:Y:S04]  /*98380*/  STL.64 [R1+0x1288], R230 ;  /* 0x001288e601007387 */ /* 0x0003e80000100a00 */
[----:B-1----:R-:W2:Y:S01]  /*98390*/  LDL.LU.64 R230, [R1+0x9600] ;  /* 0x0096000001e67983 */ /* 0x002ea20000300a00 */
[----:B------:R-:W-:Y:S01]  /*983a0*/  IMAD.MOV.U32 R210, RZ, RZ, R73 ;  /* 0x000000ffffd27224 */ /* 0x000fe200078e0049 */
[----:B------:R-:W-:-:S07]  /*983b0*/  MOV R211, R72 ;  /* 0x0000004800d37202 */ /* 0x000fce0000000f00 */
[C---:B----4-:R-:W-:Y:S11]  /*983c0*/  HMMA.1688.F32.TF32 R164, R156.reuse, R210, R164 ;  /* 0x000000d29ca4723c */ /* 0x050ff600000810a4 */
[----:B------:R-:W-:Y:S11]  /*983d0*/  @!UPT UIADD3 URZ, URZ, URZ, URZ ;  /* 0x0000003f3f3ff290 */ /* 0x000ff6000fffe03f */
[----:B------:R-:W-:Y:S01]  /*983e0*/  @!UPT UIADD3 URZ, URZ, URZ, URZ ;  /* 0x0000003f3f3ff290 */ /* 0x000fe2000fffe03f */
[----:B------:R-:W-:Y:S04]  /*983f0*/  STL.64 [R1+0x1480], R164 ;  /* 0x001480a401007387 */ /* 0x000fe80000100a00 */
[----:B------:R3:W-:Y:S01]  /*98400*/  STL.64 [R1+0x1488], R166 ;  /* 0x001488a601007387 */ /* 0x0007e20000100a00 */
[----:B------:R-:W-:Y:S02]  /*98410*/  IMAD.MOV.U32 R73, RZ, RZ, R94 ;  /* 0x000000ffff497224 */ /* 0x000fe400078e005e */
[----:B------:R-:W-:Y:S02]  /*98420*/  IMAD.MOV.U32 R72, RZ, RZ, R95 ;  /* 0x000000ffff487224 */ /* 0x000fe400078e005f */
[----:B------:R-:W-:Y:S01]  /*98430*/  IMAD.MOV.U32 R69, RZ, RZ, R202 ;  /* 0x000000ffff457224 */ /* 0x000fe200078e00ca */
[C---:B---3--:R-:W-:Y:S08]  /*98440*/  HMMA.1688.F32.TF32 R164, R156.reuse, R118, R84 ;  /* 0x000000769ca4723c */ /* 0x048ff00000081054 */
[C---:B--2---:R-:W-:Y:S08]  /*98450*/  HMMA.1688.F32.TF32 R168, R156.reuse, R122, R168 ;  /* 0x0000007a9ca8723c */ /* 0x044ff000000810a8 */
[C---:B------:R-:W-:Y:S08]  /*98460*/  HMMA.1688.F32.TF32 R84, R156.reuse, R94, R88 ;  /* 0x0000005e9c54723c */ /* 0x040ff00000081058 */
[C---:B------:R-:W-:Y:S11]  /*98470*/  HMMA.1688.F32.TF32 R240, R156.reuse, R230, R240 ;  /* 0x000000e69cf0723c */ /* 0x040ff600000810f0 */
[----:B------:R-:W-:Y:S11]  /*98480*/  @!UPT UIADD3 URZ, URZ, URZ, URZ ;  /* 0x0000003f3f3ff290 */ /* 0x000ff6000fffe03f */
[----:B------:R-:W-:Y:S01]  /*98490*/  @!UPT UIADD3 URZ, URZ, URZ, URZ ;  /* 0x0000003f3f3ff290 */ /* 0x000fe2000fffe03f */
        /* <DEDUP_REMOVED lines=19> */
[C---:B--2---:R-:W-:Y:S01]  /*985d0*/  HMMA.1688.F32.TF32 R88, R156.reuse, R178, R212 ;  /* 0x000000b29c58723c */ /* 0x044fe200000810d4 */
[----:B------:R-:W-:Y:S04]  /*985e0*/  STL.64 [R1+0x1450], R84 ;  /* 0x0014505401007387 */ /* 0x000fe80000100a00 */
[----:B------:R1:W-:Y:S03]  /*985f0*/  STL.64 [R1+0x1458], R86 ;  /* 0x0014585601007387 */ /* 0x0003e60000100a00 */
[C---:B-1----:R-:W-:Y:S11]  /*98600*/  HMMA.1688.F32.TF32 R84, R156.reuse, R190, R148 ;  /* 0x000000be9c54723c */ /* 0x042ff60000081094 */
[----:B------:R-:W-:Y:S04]  /*98610*/  @!UPT UIADD3 URZ, URZ, URZ, URZ ;  /* 0x0000003f3f3ff290 */ /* 0x000fe8000fffe03f */
[----:B------:R-:W-:Y:S04]  /*98620*/  STL.64 [R1+0x1230], R88 ;  /* 0x0012305801007387 */ /* 0x000fe80000100a00 */
[----:B------:R1:W-:Y:S04]  /*98630*/  STL.64 [R1+0x1238], R90 ;  /* 0x0012385a01007387 */ /* 0x0003e80000100a00 */
[----:B------:R-:W-:Y:S04]  /*98640*/  STL.64 [R1+0x1930], R92 ;  /* 0x0019305c01007387 */ /* 0x000fe80000100a00 */
[----:B------:R-:W-:Y:S01]  /*98650*/  STL.64 [R1+0x1938], R94 ;  /* 0x0019385e01007387 */ /* 0x000fe20000100a00 */
[C---:B-1----:R-:W-:Y:S03]  /*98660*/  HMMA.1688.F32.TF32 R88, R156.reuse, R206, R152 ;  /* 0x000000ce9c58723c */ /* 0x042fe60000081098 */
[----:B------:R-:W-:Y:S04]  /*98670*/  STL.64 [R1+0x9578], R206 ;  /* 0x009578ce01007387 */ /* 0x000fe80000100a00 */
[----:B------:R-:W-:Y:S04]  /*98680*/  STL.64 [R1+0x1980], R84 ;  /* 0x0019805401007387 */ /* 0x000fe80000100a00 */
[----:B------:R1:W-:Y:S02]  /*98690*/  STL.64 [R1+0x1988], R86 ;  /* 0x0019885601007387 */ /* 0x0003e40000100a00 */
[C---:B-1----:R-:W-:Y:S10]  /*986a0*/  HMMA.1688.F32.TF32 R84, R156.reuse, R222, R124 ;  /* 0x000000de9c54723c */ /* 0x042ff4000008107c */
[----:B------:R-:W-:Y:S04]  /*986b0*/  STL.64 [R1+0x19b0], R88 ;  /* 0x0019b05801007387 */ /* 0x000fe80000100a00 */
[----:B------:R1:W-:Y:S04]  /*986c0*/  STL.64 [R1+0x19b8], R90 ;  /* 0x0019b85a01007387 */ /* 0x0003e80000100a00 */
[----:B------:R-:W-:Y:S01]  /*986d0*/  STL.64 [R1+0x9570], R222 ;  /* 0x009570de01007387 */ /* 0x000fe20000100a00 */
[C---:B-1----:R-:W-:Y:S04]  /*986e0*/  HMMA.1688.F32.TF32 R88, R156.reuse, R182, R132 ;  /* 0x000000b69c58723c */ /* 0x042fe80000081084 */
[----:B------:R-:W-:Y:S04]  /*986f0*/  STL.64 [R1+0x1b40], R84 ;  /* 0x001b405401007387 */ /* 0x000fe80000100a00 */
[----:B------:R1:W-:Y:S02]  /*98700*/  STL.64 [R1+0x1b48], R86 ;  /* 0x001b485601007387 */ /* 0x0003e40000100a00 */
[C---:B-1----:R-:W-:Y:S02]  /*98710*/  HMMA.1688.F32.TF32 R84, R156.reuse, R250, R136 ;  /* 0x000000fa9c54723c */ /* 0x042fe40000081088 */
[----:B------:R-:W-:Y:S11]  /*98720*/  STL.64 [R1+0x9568], R182 ;  /* 0x009568b601007387 */ /* 0x000ff60000100a00 */
[----:B------:R-:W-:Y:S04]  /*98730*/  STL.64 [R1+0x1bf0], R88 ;  /* 0x001bf05801007387 */ /* 0x000fe80000100a00 */
[----:B------:R-:W-:Y:S04]  /*98740*/  STL.64 [R1+0x1bf8], R90 ;  /* 0x001bf85a01007387 */ /* 0x000fe80000100a00 */
[----:B------:R-:W-:Y:S04]  /*98750*/  STL.64 [R1+0x9560], R250 ;  /* 0x009560fa01007387 */ /* 0x000fe80000100a00 */
[----:B------:R-:W-:Y:S04]  /*98760*/  STL.64 [R1+0x9558], R248 ;  /* 0x009558f801007387 */ /* 0x000fe80000100a00 */
[----:B------:R-:W-:Y:S04]  /*98770*/  STL.64 [R1+0x1c30], R84 ;  /* 0x001c305401007387 */ /* 0x000fe80000100a00 */
[----:B------:R1:W-:Y:S02]  /*98780*/  STL.64 [R1+0x1c38], R86 ;  /* 0x001c385601007387 */ /* 0x0003e40000100a00 */
[----:B-1----:R-:W-:Y:S02]  /*98790*/  HMMA.1688.F32.TF32 R84, R156, R110, R140 ;  /* 0x0000006e9c54723c */ /* 0x002fe4000008108c */
[----:B------:R-:W2:Y:S11]  /*987a0*/  LDL.LU R140, [R1+0x1f0] ;  /* 0x0001f000018c7983 */ /* 0x000eb60000300800 */
[----:B------:R-:W-:Y:S10]  /*987b0*/  @!UPT UIADD3 URZ, URZ, URZ, URZ ;  /* 0x0000003f3f3ff290 */ /* 0x000ff4000fffe03f */
        /* <DEDUP_REMOVED lines=100> */
[C---:B---3--:R-:W-:Y:S11]  /*98e00*/  HMMA.1688.F32.TF32 R100, R156.reuse, R106, R100 ;  /* 0x0000006a9c64723c */ /* 0x048ff60000081064 */
[----:B------:R-:W-:Y:S11]  /*98e10*/  @!UPT UIADD3 URZ, URZ, URZ, URZ ;  /* 0x0000003f3f3ff290 */ /* 0x000ff6000fffe03f */
[----:B------:R-:W-:Y:S01]  /*98e20*/  @!UPT UIADD3 URZ, URZ, URZ, URZ ;  /* 0x0000003f3f3ff290 */ /* 0x000fe2000fffe03f */
[----:B------:R-:W-:Y:S04]  /*98e30*/  STL.64 [R1+0x1de0], R100 ;  /* 0x001de06401007387 */ /* 0x000fe80000100a00 */
[----:B------:R1:W-:Y:S04]  /*98e40*/  STL.64 [R1+0x1de8], R102 ;  /* 0x001de86601007387 */ /* 0x0003e80000100a00 */
[----:B-1----:R-:W2:Y:S04]  /*98e50*/  LDL.LU.64 R102, [R1+0x95f8] ;  /* 0x0095f80001667983 */ /* 0x002ea80000300a00 */
        /* <DEDUP_REMOVED lines=91> */
[C---:B---3--:R-:W-:Y:S08]  /*99410*/  HMMA.1688.F32.TF32 R100, R156.reuse, R22, R152 ;  /* 0x000000169c64723c */ /* 0x048ff00000081098 */
[C---:B----4-:R-:W-:Y:S11]  /*99420*/  HMMA.1688.F32.TF32 R104, R156.reuse, R114, R132 ;  /* 0x000000729c68723c */ /* 0x050ff60000081084 */
[----:B------:R-:W-:Y:S04]  /*99430*/  @!UPT UIADD3 URZ, URZ, URZ, URZ ;  /* 0x0000003f3f3ff290 */ /* 0x000fe8000fffe03f */
[----:B------:R-:W-:Y:S04]  /*99440*/  STL.64 [R1+0x4b70], R100 ;  /* 0x004b706401007387 */ /* 0x000fe80000100a00 */
[----:B------:R1:W-:Y:S04]  /*99450*/  STL.64 [R1+0x4b78], R102 ;  /* 0x004b786601007387 */ /* 0x0003e80000100a00 */
[----:B------:R-:W-:Y:S04]  /*99460*/  STL.64 [R1+0x4b60], R24 ;  /* 0x004b601801007387 */ /* 0x000fe80000100a00 */
[----:B------:R3:W-:Y:S01]  /*99470*/  STL.64 [R1+0x4b68], R26 ;  /* 0x004b681a01007387 */ /* 0x0007e20000100a00 */
[C---:B-1----:R-:W-:Y:S08]  /*99480*/  HMMA.1688.F32.TF32 R100, R156.reuse, R6, R136 ;  /* 0x000000069c64723c */ /* 0x042ff00000081088 */
[----:B---3--:R-:W-:Y:S01]  /*99490*/  HMMA.1688.F32.TF32 R24, R156, R10, R140 ;  /* 0x0000000a9c18723c */ /* 0x008fe2000008108c */
[----:B------:R1:W-:Y:S04]  /*994a0*/  STL.64 [R1+0x4b50], R104 ;  /* 0x004b506801007387 */ /* 0x0003e80000100a00 */
[----:B------:R3:W-:Y:S04]  /*994b0*/  STL.64 [R1+0x4b58], R106 ;  /* 0x004b586a01007387 */ /* 0x0007e80000100a00 */
[----:B------:R-:W4:Y:S06]  /*994c0*/  LDL.LU R136, [R1+0x14c0] ;  /* 0x0014c00001887983 */ /* 0x000f2c0000300800 */
[----:B------:R1:W-:Y:S04]  /*994d0*/  STL.64 [R1+0x4b40], R100 ;  /* 0x004b406401007387 */ /* 0x0003e80000100a00 */
[----:B------:R1:W-:Y:S04]  /*994e0*/  STL.64 [R1+0x4b48], R102 ;  /* 0x004b486601007387 */ /* 0x0003e80000100a00 */
        /* <DEDUP_REMOVED lines=35> */
[----:B---3--:R-:W4:Y:S04]  /*99720*/  LDL.LU R106, [R1+0x3de8] ;  /* 0x003de800016a7983 */ /* 0x008f280000300800 */
[----:B------:R-:W4:Y:S04]  /*99730*/  LDL.LU R107, [R1+0x3dec] ;  /* 0x003dec00016b7983 */ /* 0x000f280000300800 */
[----:B------:R-:W3:Y:S04]  /*99740*/  LDL.LU R100, [R1+0x4020] ;  /* 0x0040200001647983 */ /* 0x000ee80000300800 */
[----:B------:R-:W3:Y:S04]  /*99750*/  LDL.LU R101, [R1+0x4024] ;  /* 0x0040240001657983 */ /* 0x000ee80000300800 */
[----:B------:R-:W3:Y:S04]  /*99760*/  LDL.LU R102, [R1+0x4028] ;  /* 0x0040280001667983 */ /* 0x000ee80000300800 */
[----:B------:R-:W3:Y:S01]  /*99770*/  LDL.LU R103, [R1+0x402c] ;  /* 0x00402c0001677983 */ /* 0x000ee20000300800 */
[----:B------:R-:W-:-:S03]  /*99780*/  IMAD.MOV.U32 R152, RZ, RZ, R4 ;  /* 0x000000ffff987224 */ /* 0x000fc600078e0004 */
[----:B------:R-:W3:Y:S01]  /*99790*/  LDL.LU R164, [R1+0x4240] ;  /* 0x0042400001a47983 */ /* 0x000ee20000300800 */
[----:B------:R-:W-:-:S03]  /*997a0*/  MOV R153, R5 ;  /* 0x0000000500997202 */ /* 0x000fc60000000f00 */
        /* <DEDUP_REMOVED lines=16> */
[C---:B------:R-:W-:Y:S03]  /*998b0*/  HMMA.1688.F32.TF32 R152, R156.reuse, R14, R152 ;  /* 0x0000000e9c98723c */ /* 0x040fe60000081098 */
[----:B------:R-:W3:Y:S04]  /*998c0*/  LDL.LU R171, [R1+0x440c] ;  /* 0x00440c0001ab7983 */ /* 0x000ee80000300800 */
[----:B------:R-:W3:Y:S04]  /*998d0*/  LDL.LU R24, [R1+0x4160] ;  /* 0x0041600001187983 */ /* 0x000ee80000300800 */
[----:B------:R-:W3:Y:S04]  /*998e0*/  LDL.LU R25, [R1+0x4164] ;  /* 0x0041640001197983 */ /* 0x000ee80000300800 */
[----:B------:R-:W3:Y:S04]  /*998f0*/  LDL.LU R26, [R1+0x4168] ;  /* 0x00416800011a7983 */ /* 0x000ee80000300800 */
[----:B------:R-:W3:Y:S04]  /*99900*/  LDL.LU R27, [R1+0x416c] ;  /* 0x00416c00011b7983 */ /* 0x000ee80000300800 */
[----:B------:R-:W3:Y:S04]  /*99910*/  LDL.LU.64 R182, [R1+0xf8] ;  /* 0x0000f80001b67983 */ /* 0x000ee80000300a00 */
        /* <DEDUP_REMOVED lines=20> */
[----:B------:R-:W-:Y:S04]  /*99a60*/  STL.64 [R1+0x4b20], R152 ;  /* 0x004b209801007387 */ /* 0x000fe80000100a00 */
[----:B------:R1:W-:Y:S04]  /*99a70*/  STL.64 [R1+0x4b28], R154 ;  /* 0x004b289a01007387 */ /* 0x0003e80000100a00 */
[----:B-1----:R-:W3:Y:S04]  /*99a80*/  LDL.LU.64 R154, [R1+0x95a0] ;  /* 0x0095a000019a7983 */ /* 0x002ee80000300a00 */
[----:B------:R-:W3:Y:S01]  /*99a90*/  LDL.LU.64 R152, [R1+0x9598] ;  /* 0x0095980001987983 */ /* 0x000ee20000300a00 */
[----:B--2---:R-:W-:Y:S11]  /*99aa0*/  HMMA.1688.F32.TF32 R156, R156, R18, R200 ;  /* 0x000000129c9c723c */ /* 0x004ff600000810c8 */
[----:B------:R-:W-:Y:S11]  /*99ab0*/  @!UPT UIADD3 URZ, URZ, URZ, URZ ;  /* 0x0000003f3f3ff290 */ /* 0x000ff6000fffe03f */
[----:B------:R-:W-:Y:S01]  /*99ac0*/  @!UPT UIADD3 URZ, URZ, URZ, URZ ;  /* 0x0000003f3f3ff290 */ /* 0x000fe2000fffe03f */
[----:B------:R-:W-:Y:S04]  /*99ad0*/  STL.64 [R1+0x4b10], R156 ;  /* 0x004b109c01007387 */ /* 0x000fe80000100a00 */
[----:B------:R-:W-:Y:S01]  /*99ae0*/  STL.64 [R1+0x4b18], R158 ;  /* 0x004b189e01007387 */ /* 0x000fe20000100a00 */
        /* <DEDUP_REMOVED lines=18> */
[----:B----4-:R-:W-:Y:S01]  /*99c10*/  HMMA.1688.F32.TF32 R104, R152, R162, R104 ;  /* 0x000000a29868723c */ /* 0x010fe20000081068 */
[----:B------:R-:W-:-:S02]  /*99c20*/  IMAD.MOV.U32 R202, RZ, RZ, R73 ;  /* 0x000000ffffca7224 */ /* 0x000fc400078e0049 */
[----:B------:R-:W-:Y:S02]  /*99c30*/  IMAD.MOV.U32 R203, RZ, RZ, R72 ;  /* 0x000000ffffcb7224 */ /* 0x000fe400078e0048 */
[----:B------:R-:W-:Y:S02]  /*99c40*/  IMAD.MOV.U32 R158, RZ, RZ, R69 ;  /* 0x000000ffff9e7224 */ /* 0x000fe400078e0045 */
[----:B------:R-:W-:Y:S01]  /*99c50*/  IMAD.MOV.U32 R159, RZ, RZ, R68 ;  /* 0x000000ffff9f7224 */ /* 0x000fe200078e0044 */
[C---:B--2---:R-:W-:Y:S11]  /*99c60*/  HMMA.1688.F32.TF32 R24, R152.reuse, R166, R24 ;  /* 0x000000a69818723c */ /* 0x044ff60000081018 */
        /* <DEDUP_REMOVED lines=11> */
[----:B------:R1:W-:Y:S04]  /*99d20*/  STL.64 [R1+0xeb8], R106 ;  /* 0x000eb86a01007387 */ /* 0x0003e80000100a00 */
[----:B------:R-:W-:Y:S04]  /*99d30*/  STL.64 [R1+0xee0], R100 ;  /* 0x000ee06401007387 */ /* 0x000fe80000100a00 */
[----:B------:R-:W-:Y:S01]  /*99d40*/  STL.64 [R1+0xee8], R102 ;  /* 0x000ee86601007387 */ /* 0x000fe20000100a00 */
[C---:B-1----:R-:W-:Y:S08]  /*99d50*/  HMMA.1688.F32.TF32 R104, R152.reuse, R210, R220 ;  /* 0x000000d29868723c */ /* 0x042ff000000810dc */
[----:B------:R-:W-:Y:S04]  /*99d60*/  STL.64 [R1+0xed0], R24 ;  /* 0x000ed01801007387 */ /* 0x000fe80000100a00 */
[----:B------:R1:W-:Y:S02]  /*99d70*/  STL.64 [R1+0xed8], R26 ;  /* 0x000ed81a01007387 */ /* 0x0003e40000100a00 */
[C---:B-1----:R-:W-:Y:S09]  /*99d80*/  HMMA.1688.F32.TF32 R24, R152.reuse, R230, R204 ;  /* 0x000000e69818723c */ /* 0x042ff200000810cc */
[----:B------:R-:W-:Y:S04]  /*99d90*/  STL.64 [R1+0x1140], R104 ;  /* 0x0011406801007387 */ /* 0x000fe80000100a00 */
[----:B------:R1:W-:Y:S01]  /*99da0*/  STL.64 [R1+0x1148], R106 ;  /* 0x0011486a01007387 */ /* 0x0003e20000100a00 */
[C---:B------:R-:W-:Y:S08]  /*99db0*/  HMMA.1688.F32.TF32 R100, R152.reuse, R122, R184 ;  /* 0x0000007a9864723c */ /* 0x040ff000000810b8 */
[C---:B-1----:R-:W-:Y:S01]  /*99dc0*/  HMMA.1688.F32.TF32 R104, R152.reuse, R118, R192 ;  /* 0x000000769868723c */ /* 0x042fe200000810c0 */
[----:B------:R-:W-:Y:S04]  /*99dd0*/  STL.64 [R1+0xef0], R24 ;  /* 0x000ef01801007387 */ /* 0x000fe80000100a00 */
[----:B------:R1:W-:Y:S03]  /*99de0*/  STL.64 [R1+0xef8], R26 ;  /* 0x000ef81a01007387 */ /* 0x0003e60000100a00 */
[C---:B-1----:R-:W-:Y:S07]  /*99df0*/  HMMA.1688.F32.TF32 R24, R152.reuse, R202, R212 ;  /* 0x000000ca9818723c */ /* 0x042fee00000810d4 */
        /* <DEDUP_REMOVED lines=18> */
[----:B------:R1:W-:Y:S02]  /*99f20*/  STL.64 [R1+0x11b8], R102 ;  /* 0x0011b86601007387 */ /* 0x0003e40000100a00 */
[C---:B-1----:R-:W-:Y:S04]  /*99f30*/  HMMA.1688.F32.TF32 R100, R152.reuse, R178, R136 ;  /* 0x000000b29864723c */ /* 0x042fe80000081088 */
[----:B------:R-:W-:Y:S04]  /*99f40*/  STL.64 [R1+0x11f0], R24 ;  /* 0x0011f01801007387 */ /* 0x000fe80000100a00 */
[----:B------:R1:W-:Y:S02]  /*99f50*/  STL.64 [R1+0x11f8], R26 ;  /* 0x0011f81a01007387 */ /* 0x0003e40000100a00 */
[----:B-1----:R-:W-:Y:S02]  /*99f60*/  HMMA.1688.F32.TF32 R24, R152, R146, R140 ;  /* 0x000000929818723c */ /* 0x002fe4000008108c */
[----:B------:R-:W-:Y:S11]  /*99f70*/  STL.64 [R1+0x94c8], R178 ;  /* 0x0094c8b201007387 */ /* 0x000ff60000100a00 */
[----:B------:R-:W-:Y:S04]  /*99f80*/  STL.64 [R1+0x11e0], R100 ;  /* 0x0011e06401007387 */ /* 0x000fe80000100a00 */
[----:B------:R-:W-:Y:S06]  /*99f90*/  STL.64 [R1+0x11e8], R102 ;  /* 0x0011e86601007387 */ /* 0x000fec0000100a00 */
[----:B------:R1:W-:Y:S04]  /*99fa0*/  STL.64 [R1+0x1200], R24 ;  /* 0x0012001801007387 */ /* 0x0003e80000100a00 */
[----:B------:R2:W-:Y:S04]  /*99fb0*/  STL.64 [R1+0x1208], R26 ;  /* 0x0012081a01007387 */ /* 0x0005e80000100a00 */
        /* <DEDUP_REMOVED lines=106> */
[----:B------:R-:W2:Y:S01]  /*9a660*/  LDL.LU R191, [R1+0x6bc] ;  /* 0x0006bc0001bf7983 */ /* 0x000ea20000300800 */
[C---:B---3--:R-:W-:Y:S11]  /*9a670*/  HMMA.1688.F32.TF32 R220, R152.reuse, R206, R220 ;  /* 0x000000ce98dc723c */ /* 0x048ff600000810dc */
        /* <DEDUP_REMOVED lines=52> */
[----:B------:R-:W-:Y:S01]  /*9a9c0*/  STL.64 [R1+0x1c18], R206 ;  /* 0x001c18ce01007387 */ /* 0x000fe20000100a00 */
[C---:B------:R-:W-:Y:S03]  /*9a9d0*/  HMMA.1688.F32.TF32 R156, R152.reuse, R86, R196 ;  /* 0x00000056989c723c */ /* 0x040fe600000810c4 */
        /* <DEDUP_REMOVED lines=8> */
[----:B------:R-:W-:Y:S04]  /*9aa60*/  STL.64 [R1+0x2078], R158 ;  /* 0x0020789e01007387 */ /* 0x000fe80000100a00 */
[----:B------:R-:W-:Y:S11]  /*9aa70*/  STL.64 [R1+0x94a0], R78 ;  /* 0x0094a04e01007387 */ /* 0x000ff60000100a00 */
[----:B------:R-:W-:Y:S02]  /*9aa80*/  @!UPT UIADD3 URZ, URZ, URZ, URZ ;  /* 0x0000003f3f3ff290 */ /* 0x000fe4000fffe03f */
[----:B------:R-:W-:Y:S04]  /*9aa90*/  STL.64 [R1+0x4af0], R84 ;  /* 0x004af05401007387 */ /* 0x000fe80000100a00 */
[----:B------:R-:W-:Y:S04]  /*9aaa0*/  STL.64 [R1+0x4af8], R86 ;  /* 0x004af85601007387 */ /* 0x000fe80000100a00 */
[----:B------:R1:W-:Y:S04]  /*9aab0*/  STL.64 [R1+0x9498], R76 ;  /* 0x0094984c01007387 */ /* 0x0003e80000100a00 */
[----:B------:R-:W-:Y:S04]  /*9aac0*/  STL.64 [R1+0x4ae0], R24 ;  /* 0x004ae01801007387 */ /* 0x000fe80000100a00 */
[----:B------:R2:W-:Y:S01]  /*9aad0*/  STL.64 [R1+0x4ae8], R26 ;  /* 0x004ae81a01007387 */ /* 0x0005e20000100a00 */
[C---:B-1----:R-:W-:Y:S08]  /*9aae0*/  HMMA.1688.F32.TF32 R76, R152.reuse, R74, R184 ;  /* 0x0000004a984c723c */ /* 0x042ff000000810b8 */
[C---:B--2---:R-:W-:Y:S08]  /*9aaf0*/  HMMA.1688.F32.TF32 R24, R152.reuse, R70, R192 ;  /* 0x000000469818723c */ /* 0x044ff000000810c0 */
[C---:B------:R-:W-:Y:S07]  /*9ab00*/  HMMA.1688.F32.TF32 R84, R152.reuse, R66, R212 ;  /* 0x000000429854723c */ /* 0x040fee00000810d4 */
        /* <DEDUP_REMOVED lines=16> */
[----:B------:R4:W-:Y:S08]  /*9ac10*/  STL.64 [R1+0x4a88], R86 ;  /* 0x004a885601007387 */ /* 0x0009f00000100a00 */
[----:B------:R-:W-:Y:S01]  /*9ac20*/  STL.64 [R1+0x4a70], R76 ;  /* 0x004a704c01007387 */ /* 0x000fe20000100a00 */
[C---:B----4-:R-:W-:Y:S03]  /*9ac30*/  HMMA.1688.F32.TF32 R84, R152.reuse, R42, R136 ;  /* 0x0000002a9854723c */ /* 0x050fe60000081088 */
[----:B------:R1:W-:Y:S04]  /*9ac40*/  STL.64 [R1+0x4a78], R78 ;  /* 0x004a784e01007387 */ /* 0x0003e80000100a00 */
[----:B------:R-:W-:Y:S04]  /*9ac50*/  STL.64 [R1+0x4a60], R24 ;  /* 0x004a601801007387 */ /* 0x000fe80000100a00 */
[----:B------:R2:W-:Y:S01]  /*9ac60*/  STL.64 [R1+0x4a68], R26 ;  /* 0x004a681a01007387 */ /* 0x0005e20000100a00 */
[C---:B-1----:R-:W-:Y:S08]  /*9ac70*/  HMMA.1688.F32.TF32 R76, R152.reuse, R38, R140 ;  /* 0x00000026984c723c */ /* 0x042ff0000008108c */
[----:B--2---:R-:W-:Y:S03]  /*9ac80*/  HMMA.1688.F32.TF32 R24, R152, R34, R144 ;  /* 0x000000229818723c */ /* 0x004fe60000081090 */
[----:B------:R1:W-:Y:S04]  /*9ac90*/  STL.64 [R1+0x4a50], R84 ;  /* 0x004a505401007387 */ /* 0x0003e80000100a00 */
[----:B------:R2:W-:Y:S04]  /*9aca0*/  STL.64 [R1+0x4a58], R86 ;  /* 0x004a585601007387 */ /* 0x0005e80000100a00 */
[----:B------:R-:W3:Y:S04]  /*9acb0*/  LDL.LU R140, [R1+0x3190] ;  /* 0x00319000018c7983 */ /* 0x000ee80000300800 */
[----:B------:R4:W-:Y:S04]  /*9acc0*/  STL.64 [R1+0x4a40], R76 ;  /* 0x004a404c01007387 */ /* 0x0009e80000100a00 */
[----:B------:R1:W-:Y:S04]  /*9acd0*/  STL.64 [R1+0x4a48], R78 ;  /* 0x004a484e01007387 */ /* 0x0003e80000100a00 */
        /* <DEDUP_REMOVED lines=15> */
[----:B------:R-:W3:Y:S04]  /*9add0*/  LDL R238, [R1+0x4148] ;  /* 0x0041480001ee7983 */ /* 0x000ee80000100800 */
[----:B------:R-:W3:Y:S04]  /*9ade0*/  LDL R239, [R1+0x414c] ;  /* 0x00414c0001ef7983 */ /* 0x000ee80000100800 */
        /* <DEDUP_REMOVED lines=71> */
[----:B-1----:R-:W4:Y:S01]  /*9b260*/  LDL.LU.64 R26, [R1+0x9520] ;  /* 0x00952000011a7983 */ /* 0x002f220000300a00 */
[C---:B---3--:R-:W-:Y:S03]  /*9b270*/  HMMA.1688.F32.TF32 R148, R152.reuse, R22, R148 ;  /* 0x000000169894723c */ /* 0x048fe60000081094 */
[----:B------:R-:W2:Y:S05]  /*9b280*/  LDL.LU.64 R24, [R1+0x9518] ;  /* 0x0095180001187983 */ /* 0x000eaa0000300a00 */
        /* <DEDUP_REMOVED lines=11> */
[----:B------:R-:W4:Y:S01]  /*9b340*/  LDL.LU.64 R148, [R1+0x94f8] ;  /* 0x0094f80001947983 */ /* 0x000f220000300a00 */
[C---:B------:R-:W-:Y:S03]  /*9b350*/  HMMA.1688.F32.TF32 R84, R152.reuse, R114, R84 ;  /* 0x000000729854723c */ /* 0x040fe60000081054 */
[----:B------:R-:W-:Y:S04]  /*9b360*/  STL.64 [R1+0x49f0], R76 ;  /* 0x0049f04c01007387 */ /* 0x000fe80000100a00 */
[----:B------:R1:W-:Y:S02]  /*9b370*/  STL.64 [R1+0x49f8], R78 ;  /* 0x0049f84e01007387 */ /* 0x0003e40000100a00 */
[C---:B-1----:R-:W-:Y:S01]  /*9b380*/  HMMA.1688.F32.TF32 R76, R152.reuse, R6, R204 ;  /* 0x00000006984c723c */ /* 0x042fe200000810cc */
[----:B------:R-:W-:Y:S01]  /*9b390*/  IMAD.MOV.U32 R190, RZ, RZ, R81 ;  /* 0x000000ffffbe7224 */ /* 0x000fe200078e0051 */
[----:B------:R-:W-:Y:S11]  /*9b3a0*/  MOV R191, R80 ;  /* 0x0000005000bf7202 */ /* 0x000ff60000000f00 */
[----:B------:R-:W-:Y:S01]  /*9b3b0*/  @!UPT UIADD3 URZ, URZ, URZ, URZ ;  /* 0x0000003f3f3ff290 */ /* 0x000fe2000fffe03f */
[----:B------:R-:W-:Y:S04]  /*9b3c0*/  STL.64 [R1+0x49e0], R84 ;  /* 0x0049e05401007387 */ /* 0x000fe80000100a00 */
[----:B------:R1:W-:Y:S01]  /*9b3d0*/  STL.64 [R1+0x49e8], R86 ;  /* 0x0049e85601007387 */ /* 0x0003e20000100a00 */
[C---:B------:R-:W-:Y:S08]  /*9b3e0*/  HMMA.1688.F32.TF32 R188, R152.reuse, R10, R188 ;  /* 0x0000000a98bc723c */ /* 0x040ff000000810bc */
[C---:B-1----:R-:W-:Y:S01]  /*9b3f0*/  HMMA.1688.F32.TF32 R84, R152.reuse, R14, R176 ;  /* 0x0000000e9854723c */ /* 0x042fe200000810b0 */
[----:B------:R-:W-:Y:S04]  /*9b400*/  STL.64 [R1+0x49d0], R76 ;  /* 0x0049d04c01007387 */ /* 0x000fe80000100a00 */
[----:B------:R3:W-:Y:S10]  /*9b410*/  STL.64 [R1+0x49d8], R78 ;  /* 0x0049d84e01007387 */ /* 0x0007f40000100a00 */
[----:B------:R-:W-:Y:S04]  /*9b420*/  STL.64 [R1+0x49c0], R188 ;  /* 0x0049c0bc01007387 */ /* 0x000fe80000100a00 */
[----:B------:R-:W-:Y:S04]  /*9b430*/  STL.64 [R1+0x49c8], R190 ;  /* 0x0049c8be01007387 */ /* 0x000fe80000100a00 */
[----:B------:R-:W-:Y:S04]  /*9b440*/  STL.64 [R1+0x49b0], R84 ;  /* 0x0049b05401007387 */ /* 0x000fe80000100a00 */
[----:B------:R1:W-:Y:S01]  /*9b450*/  STL.64 [R1+0x49b8], R86 ;  /* 0x0049b85601007387 */ /* 0x0003e20000100a00 */
[----:B---3--:R-:W-:Y:S08]  /*9b460*/  HMMA.1688.F32.TF32 R76, R152, R18, R192 ;  /* 0x00000012984c723c */ /* 0x008ff000000810c0 */
[C---:B----4-:R-:W-:Y:S11]  /*9b470*/  HMMA.1688.F32.TF32 R156, R148.reuse, R226, R156 ;  /* 0x000000e2949c723c */ /* 0x050ff6000008109c */
[----:B------:R-:W-:Y:S04]  /*9b480*/  @!UPT UIADD3 URZ, URZ, URZ, URZ ;  /* 0x0000003f3f3ff290 */ /* 0x000fe8000fffe03f */
[----:B------:R-:W-:Y:S04]  /*9b490*/  STL.64 [R1+0x49a0], R76 ;  /* 0x0049a04c01007387 */ /* 0x000fe80000100a00 */
[----:B------:R3:W-:Y:S01]  /*9b4a0*/  STL.64 [R1+0x49a8], R78 ;  /* 0x0049a84e01007387 */ /* 0x0007e20000100a00 */
[C---:B-1----:R-:W-:Y:S08]  /*9b4b0*/  HMMA.1688.F32.TF32 R84, R148.reuse, R170, R196 ;  /* 0x000000aa9454723c */ /* 0x042ff000000810c4 */
[C---:B---3--:R-:W-:Y:S01]  /*9b4c0*/  HMMA.1688.F32.TF32 R76, R148.reuse, R242, R232 ;  /* 0x000000f2944c723c */ /* 0x048fe200000810e8 */
[----:B------:R-:W-:Y:S04]  /*9b4d0*/  STL.64 [R1+0x3d0], R156 ;  /* 0x0003d09c01007387 */ /* 0x000fe80000100a00 */
[----:B------:R-:W-:Y:S10]  /*9b4e0*/  STL.64 [R1+0x3d8], R158 ;  /* 0x0003d89e01007387 */ /* 0x000ff40000100a00 */
[----:B------:R-:W-:Y:S04]  /*9b4f0*/  STL.64 [R1+0x3c0], R84 ;  /* 0x0003c05401007387 */ /* 0x000fe80000100a00 */
[----:B------:R1:W-:Y:S04]  /*9b500*/  STL.64 [R1+0x3c8], R86 ;  /* 0x0003c85601007387 */ /* 0x0003e80000100a00 */
[----:B------:R-:W-:Y:S04]  /*9b510*/  STL.64 [R1+0x4d0], R76 ;  /* 0x0004d04c01007387 */ /* 0x000fe80000100a00 */
[----:B------:R3:W-:Y:S01]  /*9b520*/  STL.64 [R1+0x4d8], R78 ;  /* 0x0004d84e01007387 */ /* 0x0007e20000100a00 */
[C---:B-1----:R-:W-:Y:S08]  /*9b530*/  HMMA.1688.F32.TF32 R84, R148.reuse, R166, R184 ;  /* 0x000000a69454723c */ /* 0x042ff000000810b8 */
[----:B---3--:R-:W-:Y:S01]  /*9b540*/  HMMA.1688.F32.TF32 R76, R148, R218, R212 ;  /* 0x000000da944c723c */ /* 0x008fe200000810d4 */
[----:B------:R-:W-:-:S02]  /*9b550*/  IMAD.MOV.U32 R154, RZ, RZ, R69 ;  /* 0x000000ffff9a7224 */ /* 0x000fc400078e0045 */
[----:B------:R-:W-:-:S05]  /*9b560*/  IMAD.MOV.U32 R155, RZ, RZ, R68 ;  /* 0x000000ffff9b7224 */ /* 0x000fca00078e0044 */
[C---:B------:R-:W-:Y:S07]  /*9b570*/  HMMA.1688.F32.TF32 R156, R148.reuse, R162, R236 ;  /* 0x000000a2949c723c */ /* 0x040fee00000810ec */
[----:B------:R-:W-:Y:S04]  /*9b580*/  STL.64 [R1+0x4c0], R84 ;  /* 0x0004c05401007387 */ /* 0x000fe80000100a00 */
[----:B------:R1:W-:Y:S04]  /*9b590*/  STL.64 [R1+0x4c8], R86 ;  /* 0x0004c85601007387 */ /* 0x0003e80000100a00 */
[----:B------:R-:W-:Y:S04]  /*9b5a0*/  STL.64 [R1+0x5d0], R76 ;  /* 0x0005d04c01007387 */ /* 0x000fe80000100a00 */
[----:B------:R3:W-:Y:S01]  /*9b5b0*/  STL.64 [R1+0x5d8], R78 ;  /* 0x0005d84e01007387 */ /* 0x0007e20000100a00 */
[C---:B-1----:R-:W-:Y:S08]  /*9b5c0*/  HMMA.1688.F32.TF32 R84, R148.reuse, R174, R124 ;  /* 0x000000ae9454723c */ /* 0x042ff0000008107c */
[----:B---3--:R-:W-:Y:S01]  /*9b5d0*/  HMMA.1688.F32.TF32 R76, R148, R154, R128 ;  /* 0x0000009a944c723c */ /* 0x008fe20000081080 */
[----:B------:R-:W-:Y:S04]  /*9b5e0*/  STL.64 [R1+0x5c0], R156 ;  /* 0x0005c09c01007387 */ /* 0x000fe80000100a00 */
[----:B------:R-:W-:Y:S10]  /*9b5f0*/  STL.64 [R1+0x5c8], R158 ;  /* 0x0005c89e01007387 */ /* 0x000ff40000100a00 */
[----:B------:R-:W-:Y:S04]  /*9b600*/  STL.64 [R1+0x6d0], R84 ;  /* 0x0006d05401007387 */ /* 0x000fe80000100a00 */
[----:B------:R-:W-:Y:S04]  /*9b610*/  STL.64 [R1+0x6d8], R86 ;  /* 0x0006d85601007387 */ /* 0x000fe80000100a00 */
[----:B------:R1:W-:Y:S01]  /*9b620*/  STL.64 [R1+0x6c8], R78 ;  /* 0x0006c84e01007387 */ /* 0x0003e20000100a00 */
[----:B------:R-:W-:Y:S01]  /*9b630*/  IMAD.MOV.U32 R80, RZ, RZ, R76 ;  /* 0x000000ffff507224 */ /* 0x000fe200078e004c */
[----:B------:R-:W-:-:S02]  /*9b640*/  MOV R81, R77 ;  /* 0x0000004d00517202 */ /* 0x000fc40000000f00 */
[C---:B-1----:R-:W-:Y:S03]  /*9b650*/  HMMA.1688.F32.TF32 R76, R148.reuse, R210, R132 ;  /* 0x000000d2944c723c */ /* 0x042fe60000081084 */
[----:B------:R-:W-:Y:S04]  /*9b660*/  STL [R1+0x8cbc], R81 ;  /* 0x008cbc5101007387 */ /* 0x000fe80000100800 */
[----:B------:R-:W-:Y:S01]  /*9b670*/  STL [R1+0x8cb8], R80 ;  /* 0x008cb85001007387 */ /* 0x000fe20000100800 */
[C---:B------:R-:W-:Y:S08]  /*9b680*/  HMMA.1688.F32.TF32 R124, R148.reuse, R230, R136 ;  /* 0x000000e6947c723c */ /* 0x040ff00000081088 */
[C---:B------:R-:W-:Y:S07]  /*9b690*/  HMMA.1688.F32.TF32 R84, R148.reuse, R122, R140 ;  /* 0x0000007a9454723c */ /* 0x040fee000008108c */
[----:B------:R-:W-:Y:S04]  /*9b6a0*/  STL.64 [R1+0x7d0], R76 ;  /* 0x0007d04c01007387 */ /* 0x000fe80000100a00 */
[----:B------:R1:W-:Y:S02]  /*9b6b0*/  STL.64 [R1+0x7d8], R78 ;  /* 0x0007d84e01007387 */ /* 0x0003e40000100a00 */
[----:B-1----:R-:W-:Y:S02]  /*9b6c0*/  HMMA.1688.F32.TF32 R76, R148, R118, R144 ;  /* 0x00000076944c723c */ /* 0x002fe40000081090 */
[----:B------:R1:W-:Y:S04]  /*9b6d0*/  STL.64 [R1+0x7c0], R124 ;  /* 0x0007c07c01007387 */ /* 0x0003e80000100a00 */
[----:B------:R3:W-:Y:S04]  /*9b6e0*/  STL.64 [R1+0x7c8], R126 ;  /* 0x0007c87e01007387 */ /* 0x0007e80000100a00 */
[----:B------:R-:W-:Y:S04]  /*9b6f0*/  STL.64 [R1+0x8d0], R84 ;  /* 0x0008d05401007387 */ /* 0x000fe80000100a00 */
[----:B------:R-:W-:Y:S09]  /*9b700*/  STL.64 [R1+0x8d8], R86 ;  /* 0x0008d85601007387 */ /* 0x000ff20000100a00 */
[----:B------:R4:W-:Y:S04]  /*9b710*/  STL [R1+0x8c0], R76 ;  /* 0x0008c04c01007387 */ /* 0x0009e80000100800 */
        /* <DEDUP_REMOVED lines=21> */
[----:B------:R-:W2:Y:S01]  /*9b870*/  LDL.LU R240, [R1+0x14e0] ;  /* 0x0014e00001f07983 */ /* 0x000ea20000300800 */
[----:B------:R-:W-:-:S03]  /*9b880*/  IMAD.MOV.U32 R97, RZ, RZ, R77 ;  /* 0x000000ffff617224 */ /* 0x000fc600078e004d */
[----:B------:R-:W2:Y:S01]  /*9b890*/  LDL.LU R241, [R1+0x14e4] ;  /* 0x0014e40001f17983 */ /* 0x000ea20000300800 */
[----:B------:R-:W-:-:S03]  /*9b8a0*/  IMAD.MOV.U32 R96, RZ, RZ, R78 ;  /* 0x000000ffff607224 */ /* 0x000fc600078e004e */
        /* <DEDUP_REMOVED lines=51> */
[----:B------:R-:W-:Y:S04]  /*9bbe0*/  STL [R1+0x8bfc], R96 ;  /* 0x008bfc6001007387 */ /* 0x000fe80000100800 */
[----:B------:R-:W-:Y:S01]  /*9bbf0*/  STL [R1+0x8bf8], R97 ;  /* 0x008bf86101007387 */ /* 0x000fe20000100800 */
        /* <DEDUP_REMOVED lines=12> */
[----:B---3--:R-:W-:Y:S01]  /*9bcc0*/  HMMA.1688.F32.TF32 R188, R148, R158, R188 ;  /* 0x0000009e94bc723c */ /* 0x008fe200000810bc */
[----:B------:R-:W-:-:S02]  /*9bcd0*/  IMAD.MOV.U32 R81, RZ, RZ, R158 ;  /* 0x000000ffff517224 */ /* 0x000fc400078e009e */
[----:B------:R-:W-:-:S05]  /*9bce0*/  IMAD.MOV.U32 R80, RZ, RZ, R159 ;  /* 0x000000ffff507224 */ /* 0x000fca00078e009f */
        /* <DEDUP_REMOVED lines=8> */
[----:B-1----:R-:W3:Y:S04]  /*9bd70*/  LDL.LU.64 R190, [R1+0x94d8] ;  /* 0x0094d80001be7983 */ /* 0x002ee80000300a00 */
[----:B------:R-:W2:Y:S02]  /*9bd80*/  LDL.LU.64 R158, [R1+0x94d0] ;  /* 0x0094d000019e7983 */ /* 0x000ea40000300a00 */
[C---:B--2---:R-:W-:Y:S11]  /*9bd90*/  HMMA.1688.F32.TF32 R176, R148.reuse, R158, R176 ;  /* 0x0000009e94b0723c */ /* 0x044ff600000810b0 */
[----:B------:R-:W-:Y:S11]  /*9bda0*/  @!UPT UIADD3 URZ, URZ, URZ, URZ ;  /* 0x0000003f3f3ff290 */ /* 0x000ff6000fffe03f */
[----:B------:R-:W-:Y:S01]  /*9bdb0*/  @!UPT UIADD3 URZ, URZ, URZ, URZ ;  /* 0x0000003f3f3ff290 */ /* 0x000fe2000fffe03f */
[----:B------:R-:W-:Y:S04]  /*9bdc0*/  STL.64 [R1+0xbd0], R176 ;  /* 0x000bd0b001007387 */ /* 0x000fe80000100a00 */
[----:B------:R1:W-:Y:S04]  /*9bdd0*/  STL.64 [R1+0xbd8], R178 ;  /* 0x000bd8b201007387 */ /* 0x0003e80000100a00 */
[----:B-1----:R-:W4:Y:S01]  /*9bde0*/  LDL.LU.64 R178, [R1+0x94c8] ;  /* 0x0094c80001b27983 */ /* 0x002f220000300a00 */
[----:B------:R-:W-:Y:S02]  /*9bdf0*/  IMAD.MOV.U32 R69, RZ, RZ, R206 ;  /* 0x000000ffff457224 */ /* 0x000fe400078e00ce */
[----:B------:R-:W-:Y:S01]  /*9be00*/  IMAD.MOV.U32 R68, RZ, RZ, R207 ;  /* 0x000000ffff447224 */ /* 0x000fe200078e00cf */
[C---:B----4-:R-:W-:Y:S01]  /*9be10*/  HMMA.1688.F32.TF32 R76, R148.reuse, R178, R76 ;  /* 0x000000b2944c723c */ /* 0x050fe2000008104c */
[----:B------:R-:W-:Y:S11]  /*9be20*/  STL.64 [R1+0x9470], R178 ;  /* 0x009470b201007387 */ /* 0x000ff60000100a00 */
[----:B------:R-:W-:Y:S11]  /*9be30*/  @!UPT UIADD3 URZ, URZ, URZ, URZ ;  /* 0x0000003f3f3ff290 */ /* 0x000ff6000fffe03f */
[----:B------:R-:W-:Y:S04]  /*9be40*/  STL.64 [R1+0xbc0], R76 ;  /* 0x000bc04c01007387 */ /* 0x000fe80000100a00 */
[----:B------:R1:W-:Y:S02]  /*9be50*/  STL.64 [R1+0xbc8], R78 ;  /* 0x000bc84e01007387 */ /* 0x0003e40000100a00 */
[C---:B-1----:R-:W-:Y:S02]  /*9be60*/  HMMA.1688.F32.TF32 R76, R148.reuse, R194, R84 ;  /* 0x000000c2944c723c */ /* 0x042fe40000081054 */
[----:B------:R-:W-:Y:S06]  /*9be70*/  STL.64 [R1+0x9468], R194 ;  /* 0x009468c201007387 */ /* 0x000fec0000100a00 */
[C---:B---3--:R-:W-:Y:S11]  /*9be80*/  HMMA.1688.F32.TF32 R84, R148.reuse, R190, R240 ;  /* 0x000000be9454723c */ /* 0x048ff600000810f0 */
[----:B------:R-:W-:Y:S04]  /*9be90*/  @!UPT UIADD3 URZ, URZ, URZ, URZ ;  /* 0x0000003f3f3ff290 */ /* 0x000fe8000fffe03f */
        /* <DEDUP_REMOVED lines=8> */
[----:B------:R1:W-:Y:S02]  /*9bf20*/  STL.64 [R1+0xcf8], R78 ;  /* 0x000cf84e01007387 */ /* 0x0003e40000100a00 */
[C---:B-1----:R-:W-:Y:S02]  /*9bf30*/  HMMA.1688.F32.TF32 R76, R148.reuse, R222, R212 ;  /* 0x000000de944c723c */ /* 0x042fe400000810d4 */
[----:B------:R-:W-:Y:S06]  /*9bf40*/  STL.64 [R1+0x9430], R182 ;  /* 0x009430b601007387 */ /* 0x000fec0000100a00 */
        /* <DEDUP_REMOVED lines=8> */
[----:B------:R-:W-:Y:S09]  /*9bfd0*/  STL.64 [R1+0x9420], R248 ;  /* 0x009420f801007387 */ /* 0x000ff20000100a00 */
        /* <DEDUP_REMOVED lines=16> */
[----:B------:R1:W-:Y:S02]  /*9c0e0*/  STL.64 [R1+0x1868], R78 ;  /* 0x0018684e01007387 */ /* 0x0003e40000100a00 */
[----:B-1----:R-:W-:Y:S09]  /*9c0f0*/  HMMA.1688.F32.TF32 R76, R148, R94, R144 ;  /* 0x0000005e944c723c */ /* 0x002ff20000081090 */
[----:B------:R-:W-:Y:S04]  /*9c100*/  STL.64 [R1+0x1940], R84 ;  /* 0x0019405401007387 */ /* 0x000fe80000100a00 */
[----:B------:R-:W-:Y:S04]  /*9c110*/  STL.64 [R1+0x1948], R86 ;  /* 0x0019485601007387 */ /* 0x000fe80000100a00 */
[----:B------:R-:W2:Y:S06]  /*9c120*/  LDL.LU R132, [R1+0xf80] ;  /* 0x000f800001847983 */ /* 0x000eac0000300800 */
        /* <DEDUP_REMOVED lines=111> */
[----:B-1----:R-:W2:Y:S04]  /*9c820*/  LDL.LU.64 R78, [R1+0x94a0] ;  /* 0x0094a000014e7983 */ /* 0x002ea80000300a00 */
[----:B------:R-:W4:Y:S04]  /*9c830*/  LDL.LU.64 R76, [R1+0x9498] ;  /* 0x00949800014c7983 */ /* 0x000f280000300a00 */
        /* <DEDUP_REMOVED lines=11> */
[----:B-1----:R-:W4:Y:S04]  /*9c8f0*/  LDL.LU.64 R186, [R1+0x9490] ;  /* 0x0094900001ba7983 */ /* 0x002f280000300a00 */
[----:B------:R-:W4:Y:S01]  /*9c900*/  LDL.LU.64 R184, [R1+0x9488] ;  /* 0x0094880001b87983 */ /* 0x000f220000300a00 */
[C---:B------:R-:W-:Y:S08]  /*9c910*/  HMMA.1688.F32.TF32 R96, R148.reuse, R66, R96 ;  /* 0x000000429460723c */ /* 0x040ff00000081060 */
[C---:B--2---:R-:W-:Y:S11]  /*9c920*/  HMMA.1688.F32.TF32 R144, R148.reuse, R78, R144 ;  /* 0x0000004e9490723c */ /* 0x044ff60000081090 */
[----:B------:R-:W-:Y:S11]  /*9c930*/  @!UPT UIADD3 URZ, URZ, URZ, URZ ;  /* 0x0000003f3f3ff290 */ /* 0x000ff6000fffe03f */
[----:B------:R-:W-:Y:S01]  /*9c940*/  @!UPT UIADD3 URZ, URZ, URZ, URZ ;  /* 0x0000003f3f3ff290 */ /* 0x000fe2000fffe03f */
[----:B------:R-:W-:Y:S04]  /*9c950*/  STL.64 [R1+0x3520], R144 ;  /* 0x0035209001007387 */ /* 0x000fe80000100a00 */
[----:B------:R1:W-:Y:S04]  /*9c960*/  STL.64 [R1+0x3528], R146 ;  /* 0x0035289201007387 */ /* 0x0003e80000100a00 */
[----:B-1----:R-:W2:Y:S04]  /*9c970*/  LDL.LU.64 R146, [R1+0x9480] ;  /* 0x0094800001927983 */ /* 0x002ea80000300a00 */
[----:B------:R-:W2:Y:S01]  /*9c980*/  LDL.LU.64 R144, [R1+0x9478] ;  /* 0x0094780001907983 */ /* 0x000ea20000300a00 */
[C---:B---3--:R-:W-:Y:S11]  /*9c990*/  HMMA.1688.F32.TF32 R84, R148.reuse, R74, R84 ;  /* 0x0000004a9454723c */ /* 0x048ff60000081054 */
        /* <DEDUP_REMOVED lines=45> */
[C---:B----4-:R-:W-:Y:S07]  /*9cc70*/  HMMA.1688.F32.TF32 R84, R148.reuse, R6, R128 ;  /* 0x000000069454723c */ /* 0x050fee0000081080 */
        /* <DEDUP_REMOVED lines=8> */
[----:B-1----:R-:W-:Y:S07]  /*9cd00*/  HMMA.1688.F32.TF32 R84, R148, R18, R184 ;  /* 0x000000129454723c */ /* 0x002fee00000810b8 */
[----:B------:R-:W-:Y:S04]  /*9cd10*/  STL.64 [R1+0x4910], R96 ;  /* 0x0049106001007387 */ /* 0x000fe80000100a00 */
[----:B------:R-:W-:Y:S04]  /*9cd20*/  STL.64 [R1+0x4918], R98 ;  /* 0x0049186201007387 */ /* 0x000fe80000100a00 */
[----:B------:R-:W-:Y:S04]  /*9cd30*/  STL.64 [R1+0x48f0], R92 ;  /* 0x0048f05c01007387 */ /* 0x000fe80000100a00 */
[----:B------:R-:W-:Y:S04]  /*9cd40*/  STL.64 [R1+0x48f8], R94 ;  /* 0x0048f85e01007387 */ /* 0x000fe80000100a00 */
[----:B------:R-:W-:Y:S04]  /*9cd50*/  STL.64 [R1+0x3610], R84 ;  /* 0x0036105401007387 */ /* 0x000fe80000100a00 */
[----:B------:R2:W-:Y:S04]  /*9cd60*/  STL.64 [R1+0x3618], R86 ;  /* 0x0036185601007387 */ /* 0x0005e80000100a00 */
[----:B------:R-:W3:Y:S01]  /*9cd70*/  LDL.LU R136, [R1+0x3140] ;  /* 0x0031400001887983 */ /* 0x000ee20000300800 */
[----:B--2---:R-:W-:Y:S11]  /*9cd80*/  HMMA.1688.F32.TF32 R84, R144, R226, R140 ;  /* 0x000000e29054723c */ /* 0x004ff6000008108c */
[----:B------:R-:W-:Y:S11]  /*9cd90*/  @!UPT UIADD3 URZ, URZ, URZ, URZ ;  /* 0x0000003f3f3ff290 */ /* 0x000ff6000fffe03f */
[----:B------:R-:W-:Y:S01]  /*9cda0*/  @!UPT UIADD3 URZ, URZ, URZ, URZ ;  /* 0x0000003f3f3ff290 */ /* 0x000fe2000fffe03f */
[----:B------:R-:W-:Y:S04]  /*9cdb0*/  STL.64 [R1+0x270], R84 ;  /* 0x0002705401007387 */ /* 0x000fe80000100a00 */
[----:B------:R1:W-:Y:S04]  /*9cdc0*/  STL.64 [R1+0x278], R86 ;  /* 0x0002785601007387 */ /* 0x0003e80000100a00 */
[----:B------:R-:W3:Y:S04]  /*9cdd0*/  LDL.LU R137, [R1+0x3144] ;  /* 0x0031440001897983 */ /* 0x000ee80000300800 */
[----:B------:R-:W3:Y:S04]  /*9cde0*/  LDL.LU R138, [R1+0x3148] ;  /* 0x00314800018a7983 */ /* 0x000ee80000300800 */
        /* <DEDUP_REMOVED lines=25> */
[----:B------:R-:W1:Y:S04]  /*9cf80*/  LDL.LU R188, [R1+0x45c0] ;  /* 0x0045c00001bc7983 */ /* 0x000e680000300800 */
[----:B------:R-:W1:Y:S04]  /*9cf90*/  LDL.LU R189, [R1+0x45c4] ;  /* 0x0045c40001bd7983 */ /* 0x000e680000300800 */
        /* <DEDUP_REMOVED lines=30> */
[----:B------:R-:W-:-:S02]  /*9d180*/  IMAD.MOV.U32 R182, RZ, RZ, R73 ;  /* 0x000000ffffb67224 */ /* 0x000fc400078e0049 */
[----:B------:R-:W-:Y:S01]  /*9d190*/  IMAD.MOV.U32 R183, RZ, RZ, R72 ;  /* 0x000000ffffb77224 */ /* 0x000fe200078e0048 */
[----:B------:R-:W-:Y:S01]  /*9d1a0*/  MOV R187, R68 ;  /* 0x0000004400bb7202 */ /* 0x000fe20000000f00 */
[----:B------:R-:W-:Y:S02]  /*9d1b0*/  IMAD.MOV.U32 R150, RZ, RZ, R81 ;  /* 0x000000ffff967224 */ /* 0x000fe400078e0051 */
[----:B------:R-:W-:Y:S02]  /*9d1c0*/  IMAD.MOV.U32 R151, RZ, RZ, R80 ;  /* 0x000000ffff977224 */ /* 0x000fe400078e0050 */
[----:B------:R-:W-:Y:S01]  /*9d1d0*/  IMAD.MOV.U32 R186, RZ, RZ, R69 ;  /* 0x000000ffffba7224 */ /* 0x000fe200078e0045 */
[C---:B--2---:R-:W-:Y:S08]  /*9d1e0*/  HMMA.1688.F32.TF32 R92, R144.reuse, R182, R248 ;  /* 0x000000b6905c723c */ /* 0x044ff000000810f8 */
[C---:B---3--:R-:W-:Y:S08]  /*9d1f0*/  HMMA.1688.F32.TF32 R96, R144.reuse, R170, R108 ;  /* 0x000000aa9060723c */ /* 0x048ff0000008106c */
        /* <DEDUP_REMOVED lines=10> */
[C---:B----4-:R-:W-:Y:S07]  /*9d2a0*/  HMMA.1688.F32.TF32 R84, R144.reuse, R174, R240 ;  /* 0x000000ae9054723c */ /* 0x050fee00000810f0 */
        /* <DEDUP_REMOVED lines=8> */
[----:B------:R-:W-:Y:S05]  /*9d330*/  @!UPT UIADD3 URZ, URZ, URZ, URZ ;  /* 0x0000003f3f3ff290 */ /* 0x000fea000fffe03f */
[----:B------:R-:W-:Y:S02]  /*9d340*/  IMAD.MOV.U32 R81, RZ, RZ, R84 ;  /* 0x000000ffff517224 */ /* 0x000fe400078e0054 */
[----:B------:R-:W-:Y:S02]  /*9d350*/  IMAD.MOV.U32 R80, RZ, RZ, R85 ;  /* 0x000000ffff507224 */ /* 0x000fe400078e0055 */
[----:B------:R-:W-:Y:S02]  /*9d360*/  IMAD.MOV.U32 R68, RZ, RZ, R86 ;  /* 0x000000ffff447224 */ /* 0x000fe400078e0056 */
[----:B------:R-:W-:Y:S02]  /*9d370*/  IMAD.MOV.U32 R69, RZ, RZ, R87 ;  /* 0x000000ffff457224 */ /* 0x000fe400078e0057 */
[C---:B------:R-:W-:Y:S01]  /*9d380*/  HMMA.1688.F32.TF32 R84, R144.reuse, R230, R220 ;  /* 0x000000e69054723c */ /* 0x040fe200000810dc */
[----:B------:R-:W-:Y:S04]  /*9d390*/  STL [R1+0x8ccc], R80 ;  /* 0x008ccc5001007387 */ /* 0x000fe80000100800 */
[----:B------:R-:W-:Y:S04]  /*9d3a0*/  STL [R1+0x8cc8], R81 ;  /* 0x008cc85101007387 */ /* 0x000fe80000100800 */
[----:B------:R-:W-:Y:S04]  /*9d3b0*/  STL [R1+0x8cc4], R68 ;  /* 0x008cc44401007387 */ /* 0x000fe80000100800 */
[----:B------:R-:W-:Y:S04]  /*9d3c0*/  STL [R1+0x8cc0], R69 ;  /* 0x008cc04501007387 */ /* 0x000fe80000100800 */
[----:B------:R-:W-:Y:S04]  /*9d3d0*/  STL.64 [R1+0x640], R92 ;  /* 0x0006405c01007387 */ /* 0x000fe80000100a00 */
[----:B------:R-:W-:Y:S04]  /*9d3e0*/  STL.64 [R1+0x648], R94 ;  /* 0x0006485e01007387 */ /* 0x000fe80000100a00 */
[----:B------:R-:W-:Y:S04]  /*9d3f0*/  STL.64 [R1+0x750], R84 ;  /* 0x0007505401007387 */ /* 0x000fe80000100a00 */
[----:B------:R1:W-:Y:S02]  /*9d400*/  STL.64 [R1+0x758], R86 ;  /* 0x0007585601007387 */ /* 0x0003e40000100a00 */
[C---:B-1----:R-:W-:Y:S08]  /*9d410*/  HMMA.1688.F32.TF32 R84, R144.reuse, R122, R236 ;  /* 0x0000007a9054723c */ /* 0x042ff000000810ec */
[C---:B------:R-:W-:Y:S11]  /*9d420*/  HMMA.1688.F32.TF32 R92, R144.reuse, R118, R124 ;  /* 0x00000076905c723c */ /* 0x040ff6000008107c */
[----:B------:R-:W-:Y:S04]  /*9d430*/  @!UPT UIADD3 URZ, URZ, URZ, URZ ;  /* 0x0000003f3f3ff290 */ /* 0x000fe8000fffe03f */
[----:B------:R1:W-:Y:S01]  /*9d440*/  STL.64 [R1+0x740], R84 ;  /* 0x0007405401007387 */ /* 0x0003e20000100a00 */
[----:B------:R-:W-:Y:S01]  /*9d450*/  IMAD.MOV.U32 R89, RZ, RZ, R86 ;  /* 0x000000ffff597224 */ /* 0x000fe200078e0056 */
[----:B------:R-:W-:Y:S02]  /*9d460*/  MOV R88, R87 ;  /* 0x0000005700587202 */ /* 0x000fe40000000f00 */
[C---:B-1----:R-:W-:Y:S03]  /*9d470*/  HMMA.1688.F32.TF32 R84, R144.reuse, R202, R128 ;  /* 0x000000ca9054723c */ /* 0x042fe60000081080 */
[----:B------:R-:W-:Y:S04]  /*9d480*/  STL [R1+0x8c40], R88 ;  /* 0x008c405801007387 */ /* 0x000fe80000100800 */
[----:B------:R-:W-:Y:S01]  /*9d490*/  STL [R1+0x8c3c], R89 ;  /* 0x008c3c5901007387 */ /* 0x000fe20000100800 */
[C---:B------:R-:W-:Y:S03]  /*9d4a0*/  HMMA.1688.F32.TF32 R96, R144.reuse, R234, R132 ;  /* 0x000000ea9060723c */ /* 0x040fe60000081084 */
[----:B------:R-:W-:Y:S04]  /*9d4b0*/  STL.64 [R1+0x850], R92 ;  /* 0x0008505c01007387 */ /* 0x000fe80000100a00 */
[----:B------:R1:W-:Y:S08]  /*9d4c0*/  STL.64 [R1+0x858], R94 ;  /* 0x0008585e01007387 */ /* 0x0003f00000100a00 */
[----:B------:R-:W-:Y:S01]  /*9d4d0*/  STL.64 [R1+0x840], R84 ;  /* 0x0008405401007387 */ /* 0x000fe20000100a00 */
[C---:B-1----:R-:W-:Y:S03]  /*9d4e0*/  HMMA.1688.F32.TF32 R92, R144.reuse, R198, R136 ;  /* 0x000000c6905c723c */ /* 0x042fe60000081088 */
[----:B------:R1:W-:Y:S05]  /*9d4f0*/  STL.64 [R1+0x848], R86 ;  /* 0x0008485601007387 */ /* 0x0003ea0000100a00 */
[----:B-1----:R-:W-:Y:S01]  /*9d500*/  HMMA.1688.F32.TF32 R84, R144, R150, R140 ;  /* 0x000000969054723c */ /* 0x002fe2000008108c */
[----:B------:R-:W-:Y:S04]  /*9d510*/  STL.64 [R1+0x950], R96 ;  /* 0x0009506001007387 */ /* 0x000fe80000100a00 */
[----:B------:R-:W-:Y:S10]  /*9d520*/  STL.64 [R1+0x958], R98 ;  /* 0x0009586201007387 */ /* 0x000ff40000100a00 */
[----:B------:R-:W-:Y:S04]  /*9d530*/  STL.64 [R1+0x940], R92 ;  /* 0x0009405c01007387 */ /* 0x000fe80000100a00 */
[----:B------:R-:W-:Y:S04]  /*9d540*/  STL.64 [R1+0x948], R94 ;  /* 0x0009485e01007387 */ /* 0x000fe80000100a00 */
[----:B------:R1:W-:Y:S04]  /*9d550*/  STL [R1+0xa54], R85 ;  /* 0x000a545501007387 */ /* 0x0003e80000100800 */
        /* <DEDUP_REMOVED lines=57> */
[----:B------:R-:W3:Y:S01]  /*9d8f0*/  LDL.LU R111, [R1+0x172c] ;  /* 0x00172c00016f7983 */ /* 0x000ee20000300800 */
[----:B------:R-:W-:-:S03]  /*9d900*/  IMAD.MOV.U32 R101, RZ, RZ, R84 ;  /* 0x000000ffff657224 */ /* 0x000fc600078e0054 */
[----:B------:R-:W3:Y:S04]  /*9d910*/  LDL.LU R188, [R1+0x2c50] ;  /* 0x002c500001bc7983 */ /* 0x000ee80000300800 */
[----:B------:R-:W3:Y:S01]  /*9d920*/  LDL.LU R189, [R1+0x2c54] ;  /* 0x002c540001bd7983 */ /* 0x000ee20000300800 */
[----:B------:R-:W-:-:S03]  /*9d930*/  IMAD.MOV.U32 R113, RZ, RZ, R86 ;  /* 0x000000ffff717224 */ /* 0x000fc600078e0056 */
[----:B------:R-:W3:Y:S01]  /*9d940*/  LDL.LU R190, [R1+0x2c58] ;  /* 0x002c580001be7983 */ /* 0x000ee20000300800 */
[----:B------:R-:W-:-:S03]  /*9d950*/  IMAD.MOV.U32 R112, RZ, RZ, R87 ;  /* 0x000000ffff707224 */ /* 0x000fc600078e0057 */
[----:B------:R-:W3:Y:S04]  /*9d960*/  LDL.LU R191, [R1+0x2c5c] ;  /* 0x002c5c0001bf7983 */ /* 0x000ee80000300800 */
[----:B------:R-:W3:Y:S04]  /*9d970*/  LDL.LU R84, [R1+0x2b30] ;  /* 0x002b300001547983 */ /* 0x000ee80000300800 */
        /* <DEDUP_REMOVED lines=11> */
[----:B------:R-:W3:Y:S04]  /*9da30*/  LDL.64 R182, [R1+0x18] ;  /* 0x0000180001b67983 */ /* 0x000ee80000100a00 */
        /* <DEDUP_REMOVED lines=33> */
[----:B-1----:R-:W3:Y:S01]  /*9dc50*/  LDL.LU.64 R190, [R1+0x9460] ;  /* 0x0094600001be7983 */ /* 0x002ee20000300a00 */
[C---:B------:R-:W-:Y:S03]  /*9dc60*/  HMMA.1688.F32.TF32 R92, R144.reuse, R186, R92 ;  /* 0x000000ba905c723c */ /* 0x040fe6000008105c */
[----:B------:R1:W-:Y:S04]  /*9dc70*/  STL.64 [R1+0x93c8], R194 ;  /* 0x0093c8c201007387 */ /* 0x0003e80000100a00 */
[----:B------:R-:W2:Y:S01]  /*9dc80*/  LDL.LU R192, [R1+0x1400] ;  /* 0x0014000001c07983 */ /* 0x000ea20000300800 */
[----:B------:R-:W-:Y:S03]  /*9dc90*/  HMMA.1688.F32.TF32 R96, R144, R182, R96 ;  /* 0x000000b69060723c */ /* 0x000fe60000081060 */
[----:B------:R-:W2:Y:S04]  /*9dca0*/  LDL.LU R193, [R1+0x1404] ;  /* 0x0014040001c17983 */ /* 0x000ea80000300800 */
[----:B-1----:R-:W2:Y:S04]  /*9dcb0*/  LDL.LU R194, [R1+0x1408] ;  /* 0x0014080001c27983 */ /* 0x002ea80000300800 */
[----:B------:R-:W2:Y:S01]  /*9dcc0*/  LDL.LU R195, [R1+0x140c] ;  /* 0x00140c0001c37983 */ /* 0x000ea20000300800 */
[----:B------:R-:W-:-:S02]  /*9dcd0*/  IMAD.MOV.U32 R73, RZ, RZ, R182 ;  /* 0x000000ffff497224 */ /* 0x000fc400078e00b6 */
[----:B------:R-:W-:Y:S01]  /*9dce0*/  IMAD.MOV.U32 R72, RZ, RZ, R183 ;  /* 0x000000ffff487224 */ /* 0x000fe200078e00b7 */
[C---:B---3--:R-:W-:Y:S11]  /*9dcf0*/  HMMA.1688.F32.TF32 R84, R144.reuse, R190, R84 ;  /* 0x000000be9054723c */ /* 0x048ff60000081054 */
[----:B------:R-:W-:Y:S11]  /*9dd00*/  @!UPT UIADD3 URZ, URZ, URZ, URZ ;  /* 0x0000003f3f3ff290 */ /* 0x000ff6000fffe03f */
[----:B------:R-:W-:Y:S01]  /*9dd10*/  @!UPT UIADD3 URZ, URZ, URZ, URZ ;  /* 0x0000003f3f3ff290 */ /* 0x000fe2000fffe03f */
[----:B------:R-:W-:Y:S04]  /*9dd20*/  STL.64 [R1+0xc30], R84 ;  /* 0x000c305401007387 */ /* 0x000fe80000100a00 */
[----:B------:R1:W-:Y:S04]  /*9dd30*/  STL.64 [R1+0xc38], R86 ;  /* 0x000c385601007387 */ /* 0x0003e80000100a00 */
[----:B-1----:R-:W3:Y:S04]  /*9dd40*/  LDL.LU.64 R86, [R1+0x9458] ;  /* 0x0094580001567983 */ /* 0x002ee80000300a00 */
[----:B------:R-:W2:Y:S04]  /*9dd50*/  LDL.LU.64 R84, [R1+0x9450] ;  /* 0x0094500001547983 */ /* 0x000ea80000300a00 */
        /* <DEDUP_REMOVED lines=8> */
[----:B------:R-:W2:Y:S04]  /*9dde0*/  LDL.LU.64 R92, [R1+0x9440] ;  /* 0x00944000015c7983 */ /* 0x000ea80000300a00 */
[----:B------:R-:W-:Y:S04]  /*9ddf0*/  STL.64 [R1+0xcc0], R96 ;  /* 0x000cc06001007387 */ /* 0x000fe80000100a00 */
[----:B------:R1:W-:Y:S04]  /*9de00*/  STL.64 [R1+0xcc8], R98 ;  /* 0x000cc86201007387 */ /* 0x0003e80000100a00 */
[----:B-1----:R-:W2:Y:S04]  /*9de10*/  LDL.LU.64 R98, [R1+0x9438] ;  /* 0x0094380001627983 */ /* 0x002ea80000300a00 */
[----:B------:R-:W2:Y:S02]  /*9de20*/  LDL.LU.64 R182, [R1+0x9430] ;  /* 0x0094300001b67983 */ /* 0x000ea40000300a00 */
        /* <DEDUP_REMOVED lines=20> */
[C---:B------:R-:W-:Y:S08]  /*9df70*/  HMMA.1688.F32.TF32 R140, R144.reuse, R102, R140 ;  /* 0x00000066908c723c */ /* 0x040ff0000008108c */
[C---:B------:R-:W-:Y:S08]  /*9df80*/  HMMA.1688.F32.TF32 R188, R144.reuse, R98, R188 ;  /* 0x0000006290bc723c */ /* 0x040ff000000810bc */
        /* <DEDUP_REMOVED lines=11> */
[----:B------:R-:W4:Y:S04]  /*9e040*/  LDL.LU.64 R140, [R1+0x93e8] ;  /* 0x0093e800018c7983 */ /* 0x000f280000300a00 */
[----:B------:R-:W-:Y:S04]  /*9e050*/  STL.64 [R1+0x1040], R188 ;  /* 0x001040bc01007387 */ /* 0x000fe80000100a00 */
[----:B------:R1:W-:Y:S02]  /*9e060*/  STL.64 [R1+0x1048], R190 ;  /* 0x001048be01007387 */ /* 0x0003e40000100a00 */
[C---:B-1----:R-:W-:Y:S08]  /*9e070*/  HMMA.1688.F32.TF32 R188, R144.reuse, R94, R192 ;  /* 0x0000005e90bc723c */ /* 0x042ff000000810c0 */
[C---:B------:R-:W-:Y:S08]  /*9e080*/  HMMA.1688.F32.TF32 R192, R144.reuse, R90, R176 ;  /* 0x0000005a90c0723c */ /* 0x040ff000000810b0 */
[C---:B---3--:R-:W-:Y:S07]  /*9e090*/  HMMA.1688.F32.TF32 R176, R144.reuse, R86, R240 ;  /* 0x0000005690b0723c */ /* 0x048fee00000810f0 */
        /* <DEDUP_REMOVED lines=13> */
[----:B------:R-:W-:Y:S05]  /*9e170*/  STL.64 [R1+0x1ca8], R194 ;  /* 0x001ca8c201007387 */ /* 0x000fea0000100a00 */
[----:B------:R-:W-:Y:S04]  /*9e180*/  STL.64 [R1+0x1c90], R176 ;  /* 0x001c90b001007387 */ /* 0x000fe80000100a00 */
[----:B------:R1:W-:Y:S04]  /*9e190*/  STL.64 [R1+0x1c98], R178 ;  /* 0x001c98b201007387 */ /* 0x0003e80000100a00 */
[----:B------:R-:W-:Y:S01]  /*9e1a0*/  STL.64 [R1+0x1c80], R188 ;  /* 0x001c80bc01007387 */ /* 0x000fe20000100a00 */
[C---:B-1----:R-:W-:Y:S03]  /*9e1b0*/  HMMA.1688.F32.TF32 R176, R144.reuse, R62, R128 ;  /* 0x0000003e90b0723c */ /* 0x042fe60000081080 */
[----:B------:R-:W-:Y:S04]  /*9e1c0*/  STL.64 [R1+0x1c88], R190 ;  /* 0x001c88be01007387 */ /* 0x000fe80000100a00 */
[----:B------:R-:W-:Y:S01]  /*9e1d0*/  STL.64 [R1+0x1c70], R124 ;  /* 0x001c707c01007387 */ /* 0x000fe20000100a00 */
[C---:B------:R-:W-:Y:S03]  /*9e1e0*/  HMMA.1688.F32.TF32 R128, R144.reuse, R58, R132 ;  /* 0x0000003a9080723c */ /* 0x040fe60000081084 */
[----:B------:R1:W-:Y:S05]  /*9e1f0*/  STL.64 [R1+0x1c78], R126 ;  /* 0x001c787e01007387 */ /* 0x0003ea0000100a00 */
[C---:B-1----:R-:W-:Y:S07]  /*9e200*/  HMMA.1688.F32.TF32 R124, R144.reuse, R54, R136 ;  /* 0x00000036907c723c */ /* 0x042fee0000081088 */
[----:B------:R1:W-:Y:S04]  /*9e210*/  STL.64 [R1+0x1c60], R176 ;  /* 0x001c60b001007387 */ /* 0x0003e80000100a00 */
[----:B------:R3:W-:Y:S04]  /*9e220*/  STL.64 [R1+0x1c68], R178 ;  /* 0x001c68b201007387 */ /* 0x0007e80000100a00 */
        /* <DEDUP_REMOVED lines=24> */
[----:B-1----:R-:W4:Y:S04]  /*9e3b0*/  LDL.LU R176, [R1+0x1330] ;  /* 0x0013300001b07983 */ /* 0x002f280000300800 */
[----:B------:R-:W4:Y:S04]  /*9e3c0*/  LDL.LU R177, [R1+0x1334] ;  /* 0x0013340001b17983 */ /* 0x000f280000300800 */
        /* <DEDUP_REMOVED lines=27> */
[----:B------:R4:W-:Y:S01]  /*9e580*/  STL.64 [R1+0x9370], R48 ;  /* 0x0093703001007387 */ /* 0x0009e20000100a00 */
[C---:B--2---:R-:W-:Y:S08]  /*9e590*/  HMMA.1688.F32.TF32 R188, R144.reuse, R50, R188 ;  /* 0x0000003290bc723c */ /* 0x044ff000000810bc */
[C---:B----4-:R-:W-:Y:S11]  /*9e5a0*/  HMMA.1688.F32.TF32 R48, R144.reuse, R46, R192 ;  /* 0x0000002e9030723c */ /* 0x050ff600000810c0 */
[----:B------:R-:W-:Y:S04]  /*9e5b0*/  @!UPT UIADD3 URZ, URZ, URZ, URZ ;  /* 0x0000003f3f3ff290 */ /* 0x000fe8000fffe03f */
[----:B------:R-:W-:Y:S04]  /*9e5c0*/  STL.64 [R1+0x1420], R188 ;  /* 0x001420bc01007387 */ /* 0x000fe80000100a00 */
[----:B------:R-:W-:Y:S04]  /*9e5d0*/  STL.64 [R1+0x1428], R190 ;  /* 0x001428be01007387 */ /* 0x000fe80000100a00 */
[----:B------:R-:W-:Y:S04]  /*9e5e0*/  STL.64 [R1+0x9368], R46 ;  /* 0x0093682e01007387 */ /* 0x000fe80000100a00 */
[----:B------:R3:W-:Y:S04]  /*9e5f0*/  STL.64 [R1+0x9360], R44 ;  /* 0x0093602c01007387 */ /* 0x0007e80000100a00 */
[----:B------:R-:W-:Y:S04]  /*9e600*/  STL.64 [R1+0x1410], R48 ;  /* 0x0014103001007387 */ /* 0x000fe80000100a00 */
[----:B------:R-:W-:Y:S01]  /*9e610*/  STL.64 [R1+0x1418], R50 ;  /* 0x0014183201007387 */ /* 0x000fe20000100a00 */
[C---:B---3--:R-:W-:Y:S03]  /*9e620*/  HMMA.1688.F32.TF32 R44, R144.reuse, R42, R176 ;  /* 0x0000002a902c723c */ /* 0x048fe600000810b0 */
[----:B------:R-:W-:Y:S04]  /*9e630*/  STL.64 [R1+0x9358], R42 ;  /* 0x0093582a01007387 */ /* 0x000fe80000100a00 */
[----:B------:R1:W-:Y:S02]  /*9e640*/  STL.64 [R1+0x9350], R40 ;  /* 0x0093502801007387 */ /* 0x0003e40000100a00 */
[C---:B-1----:R-:W-:Y:S11]  /*9e650*/  HMMA.1688.F32.TF32 R40, R144.reuse, R38, R240 ;  /* 0x000000269028723c */ /* 0x042ff600000810f0 */
[----:B------:R-:W-:Y:S03]  /*9e660*/  @!UPT UIADD3 URZ, URZ, URZ, URZ ;  /* 0x0000003f3f3ff290 */ /* 0x000fe6000fffe03f */
        /* <DEDUP_REMOVED lines=39> */
[----:B-1----:R-:W-:Y:S11]  /*9e8e0*/  HMMA.1688.F32.TF32 R4, R144, R10, R136 ;  /* 0x0000000a9004723c */ /* 0x002ff60000081088 */
[----:B------:R-:W-:Y:S03]  /*9e8f0*/  @!UPT UIADD3 URZ, URZ, URZ, URZ ;  /* 0x0000003f3f3ff290 */ /* 0x000fe6000fffe03f */
[----:B------:R-:W-:Y:S04]  /*9e900*/  STL.64 [R1+0x1360], R20 ;  /* 0x0013601401007387 */ /* 0x000fe80000100a00 */
[----:B------:R-:W-:Y:S04]  /*9e910*/  STL.64 [R1+0x1368], R22 ;  /* 0x0013681601007387 */ /* 0x000fe80000100a00 */
[----:B------:R-:W2:Y:S04]  /*9e920*/  LDL.LU R132, [R1+0x3c10] ;  /* 0x003c100001847983 */ /* 0x000ea80000300800 */
[----:B------:R-:W-:Y:S04]  /*9e930*/  STL.64 [R1+0x1350], R4 ;  /* 0x0013500401007387 */ /* 0x000fe80000100a00 */
[----:B------:R1:W-:Y:S04]  /*9e940*/  STL.64 [R1+0x1358], R6 ;  /* 0x0013580601007387 */ /* 0x0003e80000100a00 */
        /* <DEDUP_REMOVED lines=31> */
[----:B------:R-:W-:-:S03]  /*9eb40*/  MOV R34, R109 ;  /* 0x0000006d00227202 */ /* 0x000fc60000000f00 */
[----:B------:R-:W2:Y:S01]  /*9eb50*/  LDL.LU R46, [R1+0x4de8] ;  /* 0x004de800012e7983 */ /* 0x000ea20000300800 */
[----:B------:R-:W-:-:S03]  /*9eb60*/  IMAD.MOV.U32 R35, RZ, RZ, R108 ;  /* 0x000000ffff237224 */ /* 0x000fc600078e006c */
[----:B------:R-:W2:Y:S04]  /*9eb70*/  LDL.LU R47, [R1+0x4dec] ;  /* 0x004dec00012f7983 */ /* 0x000ea80000300800 */
[----:B------:R-:W2:Y:S04]  /*9eb80*/  LDL.LU R61, [R1+0x93e4] ;  /* 0x0093e400013d7983 */ /* 0x000ea80000300800 */
[----:B------:R-:W2:Y:S04]  /*9eb90*/  LDL.LU R52, [R1+0x93e0] ;  /* 0x0093e00001347983 */ /* 0x000ea80000300800 */
[----:B------:R-:W2:Y:S04]  /*9eba0*/  LDL.LU R109, [R1+0x93dc] ;  /* 0x0093dc00016d7983 */ /* 0x000ea80000300800 */
[----:B------:R-:W2:Y:S04]  /*9ebb0*/  LDL.LU R108, [R1+0x93d8] ;  /* 0x0093d800016c7983 */ /* 0x000ea80000300800 */
[----:B------:R-:W2:Y:S04]  /*9ebc0*/  LDL R36, [R1+0x5450] ;  /* 0x0054500001247983 */ /* 0x000ea80000100800 */
[----:B------:R-:W2:Y:S04]  /*9ebd0*/  LDL R37, [R1+0x5454] ;  /* 0x0054540001257983 */ /* 0x000ea80000100800 */
[----:B------:R-:W2:Y:S04]  /*9ebe0*/  LDL R38, [R1+0x5458] ;  /* 0x0054580001267983 */ /* 0x000ea80000100800 */
[----:B------:R-:W2:Y:S04]  /*9ebf0*/  LDL R39, [R1+0x545c] ;  /* 0x00545c0001277983 */ /* 0x000ea80000100800 */
        /* <DEDUP_REMOVED lines=24> */
[C---:B-1----:R-:W-:Y:S03]  /*9ed80*/  HMMA.1688.F32.TF32 R4, R144.reuse, R18, R236 ;  /* 0x000000129004723c */ /* 0x042fe600000810ec */
[----:B------:R-:W4:Y:S04]  /*9ed90*/  LDL.LU R136, [R1+0x39e0] ;  /* 0x0039e00001887983 */ /* 0x000f280000300800 */
[----:B------:R-:W4:Y:S04]  /*9eda0*/  LDL.LU R137, [R1+0x39e4] ;  /* 0x0039e40001897983 */ /* 0x000f280000300800 */
[----:B------:R-:W4:Y:S04]  /*9edb0*/  LDL.LU R138, [R1+0x39e8] ;  /* 0x0039e800018a7983 */ /* 0x000f280000300800 */
[----:B------:R-:W4:Y:S04]  /*9edc0*/  LDL.LU R139, [R1+0x39ec] ;  /* 0x0039ec00018b7983 */ /* 0x000f280000300800 */
[----:B------:R-:W4:Y:S01]  /*9edd0*/  LDL.LU.64 R238, [R1+0x148] ;  /* 0x0001480001ee7983 */ /* 0x000f220000300a00 */
[----:B------:R-:W-:Y:S11]  /*9ede0*/  HMMA.1688.F32.TF32 R20, R144, R14, R32 ;  /* 0x0000000e9014723c */ /* 0x000ff60000081020 */
[----:B------:R-:W-:Y:S11]  /*9edf0*/  @!UPT UIADD3 URZ, URZ, URZ, URZ ;  /* 0x0000003f3f3ff290 */ /* 0x000ff6000fffe03f */
[----:B------:R-:W-:Y:S01]  /*9ee00*/  @!UPT UIADD3 URZ, URZ, URZ, URZ ;  /* 0x0000003f3f3ff290 */ /* 0x000fe2000fffe03f */
[----:B------:R-:W-:Y:S04]  /*9ee10*/  STL.64 [R1+0x1340], R20 ;  /* 0x0013401401007387 */ /* 0x000fe80000100a00 */
[----:B------:R2:W-:Y:S04]  /*9ee20*/  STL.64 [R1+0x1348], R22 ;  /* 0x0013481601007387 */ /* 0x0005e80000100a00 */
[----:B------:R-:W-:Y:S04]  /*9ee30*/  STL.64 [R1+0x1330], R4 ;  /* 0x0013300401007387 */ /* 0x000fe80000100a00 */
[----:B------:R3:W-:Y:S01]  /*9ee40*/  STL.64 [R1+0x1338], R6 ;  /* 0x0013380601007387 */ /* 0x0007e20000100a00 */
[----:B------:R-:W-:-:S02]  /*9ee50*/  IMAD.MOV.U32 R146, RZ, RZ, R69 ;  /* 0x000000ffff927224 */ /* 0x000fc400078e0045 */
[----:B------:R-:W-:Y:S01]  /*9ee60*/  IMAD.MOV.U32 R147, RZ, RZ, R68 ;  /* 0x000000ffff937224 */ /* 0x000fe200078e0044 */
[C---:B--2---:R-:W-:Y:S08]  /*9ee70*/  HMMA.1688.F32.TF32 R20, R140.reuse, R226, R36 ;  /* 0x000000e28c14723c */ /* 0x044ff00000081024 */
[C---:B---3--:R-:W-:Y:S11]  /*9ee80*/  HMMA.1688.F32.TF32 R4, R140.reuse, R170, R40 ;  /* 0x000000aa8c04723c */ /* 0x048ff60000081028 */
[----:B------:R-:W-:Y:S04]  /*9ee90*/  @!UPT UIADD3 URZ, URZ, URZ, URZ ;  /* 0x0000003f3f3ff290 */ /* 0x000fe8000fffe03f */
[----:B------:R-:W-:Y:S04]  /*9eea0*/  STL.64 [R1+0x200], R20 ;  /* 0x0002001401007387 */ /* 0x000fe80000100a00 */
[----:B------:R1:W-:Y:S02]  /*9eeb0*/  STL.64 [R1+0x208], R22 ;  /* 0x0002081601007387 */ /* 0x0003e40000100a00 */
[C---:B-1----:R-:W-:Y:S02]  /*9eec0*/  HMMA.1688.F32.TF32 R20, R140.reuse, R166, R48 ;  /* 0x000000a68c14723c */ /* 0x042fe40000081030 */
[----:B------:R-:W-:Y:S04]  /*9eed0*/  STL.64 [R1+0x2d0], R4 ;  /* 0x0002d00401007387 */ /* 0x000fe80000100a00 */
[----:B------:R1:W-:Y:S02]  /*9eee0*/  STL.64 [R1+0x2d8], R6 ;  /* 0x0002d80601007387 */ /* 0x0003e40000100a00 */
[C---:B-1----:R-:W-:Y:S08]  /*9eef0*/  HMMA.1688.F32.TF32 R4, R140.reuse, R218, R188 ;  /* 0x000000da8c04723c */ /* 0x042ff000000810bc */
[C---:B----4-:R-:W-:Y:S11]  /*9ef00*/  HMMA.1688.F32.TF32 R24, R140.reuse, R238, R44 ;  /* 0x000000ee8c18723c */ /* 0x050ff6000008102c */
[----:B------:R-:W-:Y:S11]  /*9ef10*/  @!UPT UIADD3 URZ, URZ, URZ, URZ ;  /* 0x0000003f3f3ff290 */ /* 0x000ff6000fffe03f */
[----:B------:R-:W-:Y:S01]  /*9ef20*/  @!UPT UIADD3 URZ, URZ, URZ, URZ ;  /* 0x0000003f3f3ff290 */ /* 0x000fe2000fffe03f */
        /* <DEDUP_REMOVED lines=10> */
[----:B------:R1:W-:Y:S04]  /*9efd0*/  STL.64 [R1+0x4b8], R26 ;  /* 0x0004b81a01007387 */ /* 0x0003e80000100a00 */
[----:B------:R-:W-:Y:S04]  /*9efe0*/  STL.64 [R1+0x4a0], R20 ;  /* 0x0004a01401007387 */ /* 0x000fe80000100a00 */
[----:B------:R2:W-:Y:S01]  /*9eff0*/  STL.64 [R1+0x4a8], R22 ;  /* 0x0004a81601007387 */ /* 0x0005e20000100a00 */
[----:B-1----:R-:W-:Y:S03]  /*9f000*/  HMMA.1688.F32.TF32 R24, R140, R210, R204 ;  /* 0x000000d28c18723c */ /* 0x002fe600000810cc */
[----:B------:R1:W-:Y:S01]  /*9f010*/  STL.64 [R1+0x5b8], R6 ;  /* 0x0005b80601007387 */ /* 0x0003e20000100a00 */
[----:B------:R-:W-:-:S02]  /*9f020*/  IMAD.MOV.U32 R68, RZ, RZ, R4 ;  /* 0x000000ffff447224 */ /* 0x000fc400078e0004 */
[----:B------:R-:W-:Y:S02]  /*9f030*/  IMAD.MOV.U32 R69, RZ, RZ, R5 ;  /* 0x000000ffff457224 */ /* 0x000fe400078e0005 */
[C---:B--2---:R-:W-:Y:S08]  /*9f040*/  HMMA.1688.F32.TF32 R20, R140.reuse, R146, R212 ;  /* 0x000000928c14723c */ /* 0x044ff000000810d4 */
[----:B-1----:R-:W-:Y:S01]  /*9f050*/  HMMA.1688.F32.TF32 R4, R140, R122, R220 ;  /* 0x0000007a8c04723c */ /* 0x002fe200000810dc */
[----:B------:R-:W-:Y:S04]  /*9f060*/  STL [R1+0x8cd4], R69 ;  /* 0x008cd44501007387 */ /* 0x000fe80000100800 */
[----:B------:R-:W-:Y:S04]  /*9f070*/  STL [R1+0x8cd0], R68 ;  /* 0x008cd04401007387 */ /* 0x000fe80000100800 */
[----:B------:R-:W-:Y:S04]  /*9f080*/  STL.64 [R1+0x5a0], R24 ;  /* 0x0005a01801007387 */ /* 0x000fe80000100a00 */
[----:B------:R-:W-:Y:S04]  /*9f090*/  STL.64 [R1+0x5a8], R26 ;  /* 0x0005a81a01007387 */ /* 0x000fe80000100a00 */
[----:B------:R-:W-:Y:S04]  /*9f0a0*/  STL.64 [R1+0x6b0], R20 ;  /* 0x0006b01401007387 */ /* 0x000fe80000100a00 */
[----:B------:R-:W-:Y:S03]  /*9f0b0*/  STL.64 [R1+0x6b8], R22 ;  /* 0x0006b81601007387 */ /* 0x000fe60000100a00 */
[----:B------:R-:W-:Y:S01]  /*9f0c0*/  IMAD.MOV.U32 R88, RZ, RZ, R6 ;  /* 0x000000ffff587224 */ /* 0x000fe200078e0006 */
[----:B------:R1:W-:Y:S01]  /*9f0d0*/  STL.64 [R1+0x6a0], R4 ;  /* 0x0006a00401007387 */ /* 0x0003e20000100a00 */
[----:B------:R-:W-:-:S02]  /*9f0e0*/  IMAD.MOV.U32 R89, RZ, RZ, R7 ;  /* 0x000000ffff597224 */ /* 0x000fc400078e0007 */
[C---:B-1----:R-:W-:Y:S03]  /*9f0f0*/  HMMA.1688.F32.TF32 R4, R140.reuse, R118, R228 ;  /* 0x000000768c04723c */ /* 0x042fe600000810e4 */
[----:B------:R-:W-:Y:S04]  /*9f100*/  STL [R1+0x8c48], R89 ;  /* 0x008c485901007387 */ /* 0x000fe80000100800 */
[----:B------:R-:W-:Y:S01]  /*9f110*/  STL [R1+0x8c44], R88 ;  /* 0x008c445801007387 */ /* 0x000fe20000100800 */
[C---:B------:R-:W-:Y:S08]  /*9f120*/  HMMA.1688.F32.TF32 R24, R140.reuse, R234, R128 ;  /* 0x000000ea8c18723c */ /* 0x040ff00000081080 */
[C---:B------:R-:W-:Y:S07]  /*9f130*/  HMMA.1688.F32.TF32 R20, R140.reuse, R198, R132 ;  /* 0x000000c68c14723c */ /* 0x040fee0000081084 */
[----:B------:R-:W-:Y:S04]  /*9f140*/  STL.64 [R1+0x7b0], R4 ;  /* 0x0007b00401007387 */ /* 0x000fe80000100a00 */
[----:B------:R1:W-:Y:S02]  /*9f150*/  STL.64 [R1+0x7b8], R6 ;  /* 0x0007b80601007387 */ /* 0x0003e40000100a00 */
[C---:B-1----:R-:W-:Y:S11]  /*9f160*/  HMMA.1688.F32.TF32 R4, R140.reuse, R202, R124 ;  /* 0x000000ca8c04723c */ /* 0x042ff6000008107c */
[----:B------:R-:W-:Y:S11]  /*9f170*/  @!UPT UIADD3 URZ, URZ, URZ, URZ ;  /* 0x0000003f3f3ff290 */ /* 0x000ff6000fffe03f */
[----:B------:R-:W-:Y:S01]  /*9f180*/  @!UPT UIADD3 URZ, URZ, URZ, URZ ;  /* 0x0000003f3f3ff290 */ /* 0x000fe2000fffe03f */
[----:B------:R-:W-:Y:S04]  /*9f190*/  STL.64 [R1+0x7a0], R4 ;  /* 0x0007a00401007387 */ /* 0x000fe80000100a00 */
[----:B------:R1:W-:Y:S04]  /*9f1a0*/  STL.64 [R1+0x7a8], R6 ;  /* 0x0007a80601007387 */ /* 0x0003e80000100a00 */
[----:B------:R-:W-:Y:S04]  /*9f1b0*/  STL.64 [R1+0x8b0], R24 ;  /* 0x0008b01801007387 */ /* 0x000fe80000100a00 */
[----:B------:R-:W-:Y:S04]  /*9f1c0*/  STL.64 [R1+0x8b8], R26 ;  /* 0x0008b81a01007387 */ /* 0x000fe80000100a00 */
[----:B------:R2:W-:Y:S01]  /*9f1d0*/  STL.64 [R1+0x8a0], R20 ;  /* 0x0008a01401007387 */ /* 0x0005e20000100a00 */
[----:B-1----:R-:W-:Y:S03]  /*9f1e0*/  HMMA.1688.F32.TF32 R4, R140, R150, R136 ;  /* 0x000000968c04723c */ /* 0x002fe60000081088 */
[----:B------:R1:W-:Y:S04]  /*9f1f0*/  STL.64 [R1+0x8a8], R22 ;  /* 0x0008a81601007387 */ /* 0x0003e80000100a00 */
[----:B------:R-:W3:Y:S04]  /*9f200*/  LDL.LU R136, [R1+0x1640] ;  /* 0x0016400001887983 */ /* 0x000ee80000300800 */
[----:B------:R-:W3:Y:S04]  /*9f210*/  LDL.LU R137, [R1+0x1644] ;  /* 0x0016440001897983 */ /* 0x000ee80000300800 */
[----:B------:R-:W3:Y:S04]  /*9f220*/  LDL.LU R138, [R1+0x1648] ;  /* 0x00164800018a7983 */ /* 0x000ee80000300800 */
[----:B------:R-:W3:Y:S04]  /*9f230*/  LDL.LU R139, [R1+0x164c] ;  /* 0x00164c00018b7983 */ /* 0x000ee80000300800 */
[----:B------:R-:W4:Y:S01]  /*9f240*/  LDL.LU R132, [R1+0x1650] ;  /* 0x0016500001847983 */ /* 0x000f220000300800 */
[----:B------:R-:W4:Y:S03]  /*9f250*/  LDL.LU R133, [R1+0x1654] ;  /* 0x0016540001857983 */ /* 0x000f260000300800 */
[----:B------:R-:W4:Y:S01]  /*9f260*/  LDL.LU R134, [R1+0x1658] ;  /* 0x0016580001867983 */ /* 0x000f220000300800 */
[----:B------:R-:W4:Y:S02]  /*9f270*/  LDL.LU R135, [R1+0x165c] ;  /* 0x00165c0001877983 */ /* 0x000f240000300800 */
[----:B------:R-:W3:Y:S02]  /*9f280*/  LDL.LU R124, [R1+0x1670] ;  /* 0x00167000017c7983 */ /* 0x000ee40000300800 */
[----:B------:R-:W3:Y:S01]  /*9f290*/  LDL.LU R125, [R1+0x1674] ;  /* 0x00167400017d7983 */ /* 0x000ee20000300800 */
[----:B------:R-:W3:Y:S01]  /*9f2a0*/  LDL.LU R126, [R1+0x1678] ;  /* 0x00167800017e7983 */ /* 0x000ee20000300800 */
[----:B------:R-:W3:Y:S02]  /*9f2b0*/  LDL.LU R127, [R1+0x167c] ;  /* 0x00167c00017f7983 */ /* 0x000ee40000300800 */
        /* <DEDUP_REMOVED lines=28> */
[----:B--2---:R-:W2:Y:S02]  /*9f480*/  LDL.LU R20, [R1+0x2ef0] ;  /* 0x002ef00001147983 */ /* 0x004ea40000300800 */
[----:B------:R-:W2:Y:S01]  /*9f490*/  LDL.LU R21, [R1+0x2ef4] ;  /* 0x002ef40001157983 */ /* 0x000ea20000300800 */
[----:B-1----:R-:W2:Y:S01]  /*9f4a0*/  LDL.LU R22, [R1+0x2ef8] ;  /* 0x002ef80001167983 */ /* 0x002ea20000300800 */
[----:B------:R-:W2:Y:S02]  /*9f4b0*/  LDL.LU R23, [R1+0x2efc] ;  /* 0x002efc0001177983 */ /* 0x000ea40000300800 */
[----:B------:R-:W2:Y:S02]  /*9f4c0*/  LDL.LU R244, [R1+0x2f90] ;  /* 0x002f900001f47983 */ /* 0x000ea40000300800 */
[----:B------:R-:W2:Y:S01]  /*9f4d0*/  LDL.LU R245, [R1+0x2f94] ;  /* 0x002f940001f57983 */ /* 0x000ea20000300800 */
[----:B------:R-:W2:Y:S01]  /*9f4e0*/  LDL.LU R246, [R1+0x2f98] ;  /* 0x002f980001f67983 */ /* 0x000ea20000300800 */
[----:B------:R-:W-:-:S02]  /*9f4f0*/  IMAD.MOV.U32 R112, RZ, RZ, R4 ;  /* 0x000000ffff707224 */ /* 0x000fc400078e0004 */
[----:B------:R-:W2:Y:S02]  /*9f500*/  LDL.LU R247, [R1+0x2f9c] ;  /* 0x002f9c0001f77983 */ /* 0x000ea40000300800 */
[----:B------:R-:W-:Y:S01]  /*9f510*/  IMAD.MOV.U32 R113, RZ, RZ, R5 ;  /* 0x000000ffff717224 */ /* 0x000fe200078e0005 */
[----:B------:R-:W2:Y:S01]  /*9f520*/  LDL.LU R4, [R1+0x3110] ;  /* 0x0031100001047983 */ /* 0x000ea20000300800 */
[----:B------:R-:W-:Y:S02]  /*9f530*/  IMAD.MOV.U32 R101, RZ, RZ, R6 ;  /* 0x000000ffff657224 */ /* 0x000fe400078e0006 */
[----:B------:R-:W2:Y:S02]  /*9f540*/  LDL.LU R5, [R1+0x3114] ;  /* 0x0031140001057983 */ /* 0x000ea40000300800 */
[----:B------:R-:W-:Y:S01]  /*9f550*/  IMAD.MOV.U32 R100, RZ, RZ, R7 ;  /* 0x000000ffff647224 */ /* 0x000fe200078e0007 */
[----:B------:R-:W2:Y:S01]  /*9f560*/  LDL.LU R6, [R1+0x3118] ;  /* 0x0031180001067983 */ /* 0x000ea20000300800 */
[----:B------:R-:W2:Y:S02]  /*9f570*/  LDL.LU R7, [R1+0x311c] ;  /* 0x00311c0001077983 */ /* 0x000ea40000300800 */
[----:B------:R-:W2:Y:S02]  /*9f580*/  LDL.LU R192, [R1+0x34d0] ;  /* 0x0034d00001c07983 */ /* 0x000ea40000300800 */
[----:B------:R-:W2:Y:S01]  /*9f590*/  LDL.LU R193, [R1+0x34d4] ;  /* 0x0034d40001c17983 */ /* 0x000ea20000300800 */
[----:B------:R-:W2:Y:S01]  /*9f5a0*/  LDL.LU R194, [R1+0x34d8] ;  /* 0x0034d80001c27983 */ /* 0x000ea20000300800 */
[----:B------:R-:W2:Y:S02]  /*9f5b0*/  LDL.LU R195, [R1+0x34dc] ;  /* 0x0034dc0001c37983 */ /* 0x000ea40000300800 */
[----:B------:R-:W2:Y:S02]  /*9f5c0*/  LDL.LU R176, [R1+0x3720] ;  /* 0x0037200001b07983 */ /* 0x000ea40000300800 */
[----:B------:R-:W2:Y:S01]  /*9f5d0*/  LDL.LU R177, [R1+0x3724] ;  /* 0x0037240001b17983 */ /* 0x000ea20000300800 */
[----:B------:R-:W2:Y:S01]  /*9f5e0*/  LDL.LU R178, [R1+0x3728] ;  /* 0x0037280001b27983 */ /* 0x000ea20000300800 */
[----:B------:R-:W2:Y:S02]  /*9f5f0*/  LDL.LU R179, [R1+0x372c] ;  /* 0x00372c0001b37983 */ /* 0x000ea40000300800 */
        /* <DEDUP_REMOVED lines=20> */
[----:B------:R-:W3:Y:S01]  /*9f740*/  LDL.LU R116, [R1+0x1680] ;  /* 0x0016800001747983 */ /* 0x000ee20000300800 */
[----:B------:R-:W-:Y:S01]  /*9f750*/  MOV R69, R118 ;  /* 0x0000007600457202 */ /* 0x000fe20000000f00 */
[----:B------:R-:W3:Y:S01]  /*9f760*/  LDL.LU R117, [R1+0x1684] ;  /* 0x0016840001757983 */ /* 0x000ee20000300800 */
[----:B------:R-:W-:-:S02]  /*9f770*/  IMAD.MOV.U32 R68, RZ, RZ, R119 ;  /* 0x000000ffff447224 */ /* 0x000fc400078e0077 */
[----:B------:R-:W3:Y:S02]  /*9f780*/  LDL.LU R118, [R1+0x1688] ;  /* 0x0016880001767983 */ /* 0x000ee40000300800 */
[----:B------:R-:W3:Y:S01]  /*9f790*/  LDL.LU R119, [R1+0x168c] ;  /* 0x00168c0001777983 */ /* 0x000ee20000300800 */
[----:B------:R-:W3:Y:S01]  /*9f7a0*/  LDL.LU R128, [R1+0x1660] ;  /* 0x0016600001807983 */ /* 0x000ee20000300800 */
[----:B------:R-:W3:Y:S02]  /*9f7b0*/  LDL.LU R129, [R1+0x1664] ;  /* 0x0016640001817983 */ /* 0x000ee40000300800 */
[----:B------:R-:W3:Y:S02]  /*9f7c0*/  LDL.LU R130, [R1+0x1668] ;  /* 0x0016680001827983 */ /* 0x000ee40000300800 */
[----:B------:R-:W3:Y:S01]  /*9f7d0*/  LDL.LU R131, [R1+0x166c] ;  /* 0x00166c0001837983 */ /* 0x000ee20000300800 */
[----:B------:R-:W-:Y:S01]  /*9f7e0*/  STL [R1+0x8b6c], R100 ;  /* 0x008b6c6401007387 */ /* 0x000fe20000100800 */
[----:B------:R-:W-:Y:S02]  /*9f7f0*/  STL [R1+0x8b68], R101 ;  /* 0x008b686501007387 */ /* 0x000fe40000100800 */
[----:B------:R-:W-:Y:S02]  /*9f800*/  STL [R1+0x8b64], R113 ;  /* 0x008b647101007387 */ /* 0x000fe40000100800 */
[----:B------:R-:W-:Y:S01]  /*9f810*/  STL [R1+0x8b60], R112 ;  /* 0x008b607001007387 */ /* 0x000fe20000100800 */
[C---:B--2---:R-:W-:Y:S11]  /*9f820*/  HMMA.1688.F32.TF32 R176, R140.reuse, R158, R176 ;  /* 0x0000009e8cb0723c */ /* 0x044ff600000810b0 */
[----:B------:R-:W-:Y:S11]  /*9f830*/  @!UPT UIADD3 URZ, URZ, URZ, URZ ;  /* 0x0000003f3f3ff290 */ /* 0x000ff6000fffe03f */
[----:B------:R-:W-:Y:S01]  /*9f840*/  @!UPT UIADD3 URZ, URZ, URZ, URZ ;  /* 0x0000003f3f3ff290 */ /* 0x000fe2000fffe03f */
[----:B------:R-:W-:Y:S01]  /*9f850*/  STL.64 [R1+0x9a0], R176 ;  /* 0x0009a0b001007387 */ /* 0x000fe20000100a00 */
[----:B------:R1:W-:Y:S03]  /*9f860*/  STL.64 [R1+0x9a8], R178 ;  /* 0x0009a8b201007387 */ /* 0x0003e60000100a00 */
[----:B-1----:R-:W2:Y:S02]  /*9f870*/  LDL.LU.64 R178, [R1+0x93d0] ;  /* 0x0093d00001b27983 */ /* 0x002ea40000300a00 */
[C---:B--2---:R-:W-:Y:S11]  /*9f880*/  HMMA.1688.F32.TF32 R192, R140.reuse, R178, R192 ;  /* 0x000000b28cc0723c */ /* 0x044ff600000810c0 */
[----:B------:R-:W-:Y:S11]  /*9f890*/  @!UPT UIADD3 URZ, URZ, URZ, URZ ;  /* 0x0000003f3f3ff290 */ /* 0x000ff6000fffe03f */
[----:B------:R-:W-:Y:S01]  /*9f8a0*/  @!UPT UIADD3 URZ, URZ, URZ, URZ ;  /* 0x0000003f3f3ff290 */ /* 0x000fe2000fffe03f */
[----:B------:R-:W-:Y:S01]  /*9f8b0*/  STL.64 [R1+0xab0], R192 ;  /* 0x000ab0c001007387 */ /* 0x000fe20000100a00 */
[----:B------:R1:W-:Y:S03]  /*9f8c0*/  STL.64 [R1+0xab8], R194 ;  /* 0x000ab8c201007387 */ /* 0x0003e60000100a00 */
[----:B-1----:R-:W3:Y:S02]  /*9f8d0*/  LDL.LU.64 R194, [R1+0x93c8] ;  /* 0x0093c80001c27983 */ /* 0x002ee40000300a00 */
[----:B---3--:R-:W-:Y:S11]  /*9f8e0*/  HMMA.1688.F32.TF32 R188, R140, R194, R188 ;  /* 0x000000c28cbc723c */ /* 0x008ff600000810bc */
[----:B------:R-:W-:Y:S11]  /*9f8f0*/  @!UPT UIADD3 URZ, URZ, URZ, URZ ;  /* 0x0000003f3f3ff290 */ /* 0x000ff6000fffe03f */
[----:B------:R-:W-:Y:S01]  /*9f900*/  @!UPT UIADD3 URZ, URZ, URZ, URZ ;  /* 0x0000003f3f3ff290 */ /* 0x000fe2000fffe03f */
[----:B------:R-:W-:Y:S01]  /*9f910*/  STL.64 [R1+0xaa0], R188 ;  /* 0x000aa0bc01007387 */ /* 0x000fe20000100a00 */
[----:B------:R1:W-:Y:S03]  /*9f920*/  STL.64 [R1+0xaa8], R190 ;  /* 0x000aa8be01007387 */ /* 0x0003e60000100a00 */
[----:B-1----:R-:W2:Y:S01]  /*9f930*/  LDL.LU.64 R190, [R1+0x93c0] ;  /* 0x0093c00001be7983 */ /* 0x002ea20000300a00 */
[----:B------:R-:W-:Y:S02]  /*9f940*/  IMAD.MOV.U32 R26, RZ, RZ, R73 ;  /* 0x000000ffff1a7224 */ /* 0x000fe400078e0049 */
[----:B------:R-:W-:-:S07]  /*9f950*/  IMAD.MOV.U32 R27, RZ, RZ, R72 ;  /* 0x000000ffff1b7224 */ /* 0x000fce00078e0048 */
[C---:B------:R-:W-:Y:S08]  /*9f960*/  HMMA.1688.F32.TF32 R24, R140.reuse, R26, R20 ;  /* 0x0000001a8c18723c */ /* 0x040ff00000081014 */
[----:B------:R-:W-:Y:S01]  /*9f970*/  HMMA.1688.F32.TF32 R20, R140, R182, R28 ;  /* 0x000000b68c14723c */ /* 0x000fe2000008101c */
[----:B------:R-:W-:Y:S01]  /*9f980*/  MOV R88, R84 ;  /* 0x0000005400587202 */ /* 0x000fe20000000f00 */
[----:B------:R-:W-:-:S06]  /*9f990*/  IMAD.MOV.U32 R89, RZ, RZ, R85 ;  /* 0x000000ffff597224 */ /* 0x000fcc00078e0055 */
[C---:B--2---:R-:W-:Y:S11]  /*9f9a0*/  HMMA.1688.F32.TF32 R4, R140.reuse, R190, R4 ;  /* 0x000000be8c04723c */ /* 0x044ff60000081004 */
[----:B------:R-:W-:Y:S11]  /*9f9b0*/  @!UPT UIADD3 URZ, URZ, URZ, URZ ;  /* 0x0000003f3f3ff290 */ /* 0x000ff6000fffe03f */
[----:B------:R-:W-:Y:S01]  /*9f9c0*/  @!UPT UIADD3 URZ, URZ, URZ, URZ ;  /* 0x0000003f3f3ff290 */ /* 0x000fe2000fffe03f */
[----:B------:R-:W-:Y:S01]  /*9f9d0*/  STL.64 [R1+0xbb0], R4 ;  /* 0x000bb00401007387 */ /* 0x000fe20000100a00 */
[----:B------:R1:W-:Y:S02]  /*9f9e0*/  STL.64 [R1+0xbb8], R6 ;  /* 0x000bb80601007387 */ /* 0x0003e40000100a00 */
[C---:B-1----:R-:W-:Y:S11]  /*9f9f0*/  HMMA.1688.F32.TF32 R4, R140.reuse, R186, R244 ;  /* 0x000000ba8c04723c */ /* 0x042ff600000810f4 */
[----:B------:R-:W-:Y:S11]  /*9fa00*/  @!UPT UIADD3 URZ, URZ, URZ, URZ ;  /* 0x0000003f3f3ff290 */ /* 0x000ff6000fffe03f */
[----:B------:R-:W-:Y:S01]  /*9fa10*/  @!UPT UIADD3 URZ, URZ, URZ, URZ ;  /* 0x0000003f3f3ff290 */ /* 0x000fe2000fffe03f */
[----:B------:R-:W-:Y:S01]  /*9fa20*/  STL.64 [R1+0xba0], R4 ;  /* 0x000ba00401007387 */ /* 0x000fe20000100a00 */
[----:B------:R1:W-:Y:S02]  /*9fa30*/  STL.64 [R1+0xba8], R6 ;  /* 0x000ba80601007387 */ /* 0x0003e40000100a00 */
[C---:B-1----:R-:W-:Y:S01]  /*9fa40*/  HMMA.1688.F32.TF32 R4, R140.reuse, R250, R32 ;  /* 0x000000fa8c04723c */ /* 0x042fe20000081020 */
[----:B------:R-:W-:Y:S01]  /*9fa50*/  STL.64 [R1+0xc70], R24 ;  /* 0x000c701801007387 */ /* 0x000fe20000100a00 */
[----:B------:R-:W-:Y:S02]  /*9fa60*/  STL.64 [R1+0xc78], R26 ;  /* 0x000c781a01007387 */ /* 0x000fe40000100a00 */
[----:B------:R-:W-:Y:S02]  /*9fa70*/  STL.64 [R1+0x92c0], R250 ;  /* 0x0092c0fa01007387 */ /* 0x000fe40000100a00 */
[----:B------:R-:W-:Y:S01]  /*9fa80*/  STL.64 [R1+0xc60], R20 ;  /* 0x000c601401007387 */ /* 0x000fe20000100a00 */
[----:B------:R-:W-:Y:S01]  /*9fa90*/  STL.64 [R1+0xc68], R22 ;  /* 0x000c681601007387 */ /* 0x000fe20000100a00 */
[----:B------:R-:W-:Y:S11]  /*9faa0*/  STL.64 [R1+0x92b8], R248 ;  /* 0x0092b8f801007387 */ /* 0x000ff60000100a00 */
[----:B------:R-:W-:Y:S04]  /*9fab0*/  @!UPT UIADD3 URZ, URZ, URZ, URZ ;  /* 0x0000003f3f3ff290 */ /* 0x000fe8000fffe03f */
[----:B------:R-:W-:Y:S01]  /*9fac0*/  STL.64 [R1+0xcd0], R4 ;  /* 0x000cd00401007387 */ /* 0x000fe20000100a00 */
[----:B------:R1:W-:Y:S02]  /*9fad0*/  STL.64 [R1+0xcd8], R6 ;  /* 0x000cd80601007387 */ /* 0x0003e40000100a00 */
[C---:B-1----:R-:W-:Y:S08]  /*9fae0*/  HMMA.1688.F32.TF32 R4, R140.reuse, R110, R36 ;  /* 0x0000006e8c04723c */ /* 0x042ff00000081024 */
[C---:B------:R-:W-:Y:S01]  /*9faf0*/  HMMA.1688.F32.TF32 R20, R140.reuse, R106, R40 ;  /* 0x0000006a8c14723c */ /* 0x040fe20000081028 */
[----:B------:R-:W-:Y:S11]  /*9fb00*/  STL.64 [R1+0x92a0], R106 ;  /* 0x0092a06a01007387 */ /* 0x000ff60000100a00 */
[----:B------:R-:W-:Y:S03]  /*9fb10*/  @!UPT UIADD3 URZ, URZ, URZ, URZ ;  /* 0x0000003f3f3ff290 */ /* 0x000fe6000fffe03f */
[----:B------:R-:W-:Y:S01]  /*9fb20*/  STL.64 [R1+0xd40], R4 ;  /* 0x000d400401007387 */ /* 0x000fe20000100a00 */
[----:B------:R1:W-:Y:S02]  /*9fb30*/  STL.64 [R1+0xd48], R6 ;  /* 0x000d480601007387 */ /* 0x0003e40000100a00 */
[C---:B-1----:R-:W-:Y:S08]  /*9fb40*/  HMMA.1688.F32.TF32 R4, R140.reuse, R102, R44 ;  /* 0x000000668c04723c */ /* 0x042ff0000008102c */
[C---:B------:R-:W-:Y:S01]  /*9fb50*/  HMMA.1688.F32.TF32 R24, R140.reuse, R98, R48 ;  /* 0x000000628c18723c */ /* 0x040fe20000081030 */
[----:B------:R-:W-:Y:S01]  /*9fb60*/  STL.64 [R1+0xdc0], R20 ;  /* 0x000dc01401007387 */ /* 0x000fe20000100a00 */
[----:B------:R1:W-:Y:S02]  /*9fb70*/  STL.64 [R1+0xdc8], R22 ;  /* 0x000dc81601007387 */ /* 0x0003e40000100a00 */
[----:B------:R-:W-:Y:S04]  /*9fb80*/  STL.64 [R1+0x9298], R102 ;  /* 0x0092986601007387 */ /* 0x000fe80000100a00 */
[C---:B-1----:R-:W-:Y:S07]  /*9fb90*/  HMMA.1688.F32.TF32 R20, R140.reuse, R94, R240 ;  /* 0x0000005e8c14723c */ /* 0x042fee00000810f0 */
[----:B------:R-:W-:Y:S01]  /*9fba0*/  STL.64 [R1+0xe50], R4 ;  /* 0x000e500401007387 */ /* 0x000fe20000100a00 */
[----:B------:R1:W-:Y:S02]  /*9fbb0*/  STL.64 [R1+0xe58], R6 ;  /* 0x000e580601007387 */ /* 0x0003e40000100a00 */
[C---:B-1----:R-:W-:Y:S05]  /*9fbc0*/  HMMA.1688.F32.TF32 R4, R140.reuse, R90, R204 ;  /* 0x0000005a8c04723c */ /* 0x042fea00000810cc */
[----:B------:R-:W-:Y:S01]  /*9fbd0*/  STL.64 [R1+0xf20], R24 ;  /* 0x000f201801007387 */ /* 0x000fe20000100a00 */
[----:B------:R1:W-:Y:S02]  /*9fbe0*/  STL.64 [R1+0xf28], R26 ;  /* 0x000f281a01007387 */ /* 0x0003e40000100a00 */
[----:B------:R-:W-:Y:S05]  /*9fbf0*/  STL.64 [R1+0x9290], R90 ;  /* 0x0092905a01007387 */ /* 0x000fea0000100a00 */
[----:B------:R-:W-:Y:S01]  /*9fc00*/  STL.64 [R1+0xf80], R20 ;  /* 0x000f801401007387 */ /* 0x000fe20000100a00 */
[----:B------:R2:W-:Y:S01]  /*9fc10*/  STL.64 [R1+0xf88], R22 ;  /* 0x000f881601007387 */ /* 0x0005e20000100a00 */
[C---:B-1----:R-:W-:Y:S08]  /*9fc20*/  HMMA.1688.F32.TF32 R24, R140.reuse, R86, R212 ;  /* 0x000000568c18723c */ /* 0x042ff000000810d4 */
[C---:B--2---:R-:W-:Y:S01]  /*9fc30*/  HMMA.1688.F32.TF32 R20, R140.reuse, R82, R220 ;  /* 0x000000528c14723c */ /* 0x044fe200000810dc */
[----:B------:R-:W-:Y:S01]  /*9fc40*/  STL.64 [R1+0xfe0], R4 ;  /* 0x000fe00401007387 */ /* 0x000fe20000100a00 */
[----:B------:R1:W-:Y:S06]  /*9fc50*/  STL.64 [R1+0xfe8], R6 ;  /* 0x000fe80601007387 */ /* 0x0003ec0000100a00 */
[C---:B-1----:R-:W-:Y:S07]  /*9fc60*/  HMMA.1688.F32.TF32 R4, R140.reuse, R78, R228 ;  /* 0x0000004e8c04723c */ /* 0x042fee00000810e4 */
[----:B------:R-:W-:Y:S01]  /*9fc70*/  STL.64 [R1+0x1050], R24 ;  /* 0x0010501801007387 */ /* 0x000fe20000100a00 */
[----:B------:R-:W-:Y:S02]  /*9fc80*/  STL.64 [R1+0x1058], R26 ;  /* 0x0010581a01007387 */ /* 0x000fe40000100a00 */
[----:B------:R-:W-:Y:S05]  /*9fc90*/  STL.64 [R1+0x92b0], R78 ;  /* 0x0092b04e01007387 */ /* 0x000fea0000100a00 */
[----:B------:R-:W-:Y:S01]  /*9fca0*/  STL.64 [R1+0x2040], R20 ;  /* 0x0020401401007387 */ /* 0x000fe20000100a00 */
[----:B------:R1:W-:Y:S01]  /*9fcb0*/  STL.64 [R1+0x2048], R22 ;  /* 0x0020481601007387 */ /* 0x0003e20000100a00 */
[----:B------:R-:W-:Y:S01]  /*9fcc0*/  STL.64 [R1+0x92a8], R76 ;  /* 0x0092a84c01007387 */ /* 0x000fe20000100a00 */
[C---:B-1----:R-:W-:Y:S05]  /*9fcd0*/  HMMA.1688.F32.TF32 R20, R140.reuse, R74, R116 ;  /* 0x0000004a8c14723c */ /* 0x042fea0000081074 */
[----:B------:R-:W-:Y:S01]  /*9fce0*/  STL.64 [R1+0x2030], R4 ;  /* 0x0020300401007387 */ /* 0x000fe20000100a00 */
[----:B------:R1:W-:Y:S02]  /*9fcf0*/  STL.64 [R1+0x2038], R6 ;  /* 0x0020380601007387 */ /* 0x0003e40000100a00 */
[C---:B-1----:R-:W-:Y:S08]  /*9fd00*/  HMMA.1688.F32.TF32 R4, R140.reuse, R70, R124 ;  /* 0x000000468c04723c */ /* 0x042ff0000008107c */
[C---:B------:R-:W-:Y:S07]  /*9fd10*/  HMMA.1688.F32.TF32 R24, R140.reuse, R66, R128 ;  /* 0x000000428c18723c */ /* 0x040fee0000081080 */
[----:B------:R-:W-:Y:S01]  /*9fd20*/  STL.64 [R1+0x2020], R20 ;  /* 0x0020201401007387 */ /* 0x000fe20000100a00 */
[----:B------:R4:W-:Y:S02]  /*9fd30*/  STL.64 [R1+0x2028], R22 ;  /* 0x0020281601007387 */ /* 0x0009e40000100a00 */
[C---:B----4-:R-:W-:Y:S05]  /*9fd40*/  HMMA.1688.F32.TF32 R20, R140.reuse, R62, R132 ;  /* 0x0000003e8c14723c */ /* 0x050fea0000081084 */
[----:B------:R-:W-:Y:S01]  /*9fd50*/  STL.64 [R1+0x2010], R4 ;  /* 0x0020100401007387 */ /* 0x000fe20000100a00 */
[----:B------:R1:W-:Y:S02]  /*9fd60*/  STL.64 [R1+0x2018], R6 ;  /* 0x0020180601007387 */ /* 0x0003e40000100a00 */
[----:B-1----:R-:W-:Y:S05]  /*9fd70*/  HMMA.1688.F32.TF32 R4, R140, R58, R136 ;  /* 0x0000003a8c04723c */ /* 0x002fea0000081088 */
[----:B------:R-:W-:Y:S01]  /*9fd80*/  STL.64 [R1+0x2000], R24 ;  /* 0x0020001801007387 */ /* 0x000fe20000100a00 */
[----:B------:R-:W-:Y:S02]  /*9fd90*/  STL.64 [R1+0x2008], R26 ;  /* 0x0020081a01007387 */ /* 0x000fe40000100a00 */
[----:B------:R-:W2:Y:S07]  /*9fda0*/  LDL.LU R128, [R1+0x4630] ;  /* 0x0046300001807983 */ /* 0x000eae0000300800 */
[----:B------:R-:W-:Y:S01]  /*9fdb0*/  STL.64 [R1+0x1ff0], R20 ;  /* 0x001ff01401007387 */ /* 0x000fe20000100a00 */
[----:B------:R-:W-:Y:S07]  /*9fdc0*/  STL.64 [R1+0x1ff8], R22 ;  /* 0x001ff81601007387 */ /* 0x000fee0000100a00 */
[----:B------:R1:W-:Y:S01]  /*9fdd0*/  STL.64 [R1+0x1fe0], R4 ;  /* 0x001fe00401007387 */ /* 0x0003e20000100a00 */
[----:B------:R3:W-:Y:S02]  /*9fde0*/  STL.64 [R1+0x1fe8], R6 ;  /* 0x001fe80601007387 */ /* 0x0007e40000100a00 */
[----:B------:R-:W2:Y:S02]  /*9fdf0*/  LDL.LU R129, [R1+0x4634] ;  /* 0x0046340001817983 */ /* 0x000ea40000300800 */
[----:B------:R-:W2:Y:S01]  /*9fe00*/  LDL.LU R130, [R1+0x4638] ;  /* 0x0046380001827983 */ /* 0x000ea20000300800 */
[----:B------:R-:W2:Y:S01]  /*9fe10*/  LDL.LU R131, [R1+0x463c] ;  /* 0x00463c0001837983 */ /* 0x000ea20000300800 */
[----:B------:R-:W4:Y:S02]  /*9fe20*/  LDL.LU R124, [R1+0x4730] ;  /* 0x00473000017c7983 */ /* 0x000f240000300800 */
[----:B------:R-:W4:Y:S02]  /*9fe30*/  LDL.LU R125, [R1+0x4734] ;  /* 0x00473400017d7983 */ /* 0x000f240000300800 */
[----:B------:R-:W4:Y:S01]  /*9fe40*/  LDL.LU R126, [R1+0x4738] ;  /* 0x00473800017e7983 */ /* 0x000f220000300800 */
[----:B------:R-:W4:Y:S01]  /*9fe50*/  LDL.LU R127, [R1+0x473c] ;  /* 0x00473c00017f7983 */ /* 0x000f220000300800 */
        /* <DEDUP_REMOVED lines=18> */
[----:B------:R-:W-:-:S02]  /*9ff80*/  IMAD.MOV.U32 R90, RZ, RZ, R92 ;  /* 0x000000ffff5a7224 */ /* 0x000fc400078e005c */
[----:B------:R-:W-:Y:S01]  /*9ff90*/  IMAD.MOV.U32 R91, RZ, RZ, R93 ;  /* 0x000000ffff5b7224 */ /* 0x000fe200078e005d */
[----:B------:R-:W4:Y:S01]  /*9ffa0*/  LDL.LU R92, [R1+0x93b4] ;  /* 0x0093b400015c7983 */ /* 0x000f220000300800 */
[----:B------:R-:W4:Y:S02]  /*9ffb0*/  LDL.LU R93, [R1+0x93b0] ;  /* 0x0093b000015d7983 */ /* 0x000f240000300800 */
[----:B------:R-:W-:Y:S02]  /*9ffc0*/  IMAD.MOV.U32 R76, RZ, RZ, R108 ;  /* 0x000000ffff4c7224 */ /* 0x000fe400078e006c */
[----:B------:R-:W-:Y:S01]  /*9ffd0*/  IMAD.MOV.U32 R77, RZ, RZ, R109 ;  /* 0x000000ffff4d7224 */ /* 0x000fe200078e006d */
[----:B------:R-:W4:Y:S01]  /*9ffe0*/  LDL.LU R108, [R1+0x93ac] ;  /* 0x0093ac00016c7983 */ /* 0x000f220000300800 */
[----:B------:R-:W4:Y:S02]  /*9fff0*/  LDL.LU R109, [R1+0x93a8] ;  /* 0x0093a800016d7983 */ /* 0x000f240000300800 */
[----:B--2---:R-:W-:-:S02]  /*a0000*/  IMAD.MOV.U32 R78, RZ, RZ, R84 ;  /* 0x000000ffff4e7224 */ /* 0x004fc400078e0054 */
[----:B---3--:R-:W-:Y:S01]  /*a0010*/  IMAD.MOV.U32 R79, RZ, RZ, R85 ;  /* 0x000000ffff4f7224 */ /* 0x008fe200078e0055 */
[----:B------:R-:W2:Y:S01]  /*a0020*/  LDL.LU R84, [R1+0x93a4] ;  /* 0x0093a40001547983 */ /* 0x000ea20000300800 */
[----:B------:R-:W3:Y:S01]  /*a0030*/  LDL.LU R85, [R1+0x93a0] ;  /* 0x0093a00001557983 */ /* 0x000ee20000300800 */
[----:B----4-:R-:W-:Y:S01]  /*a0040*/  MOV R136, R92 ;  /* 0x0000005c00887202 */ /* 0x010fe20000000f00 */
[----:B------:R-:W-:Y:S01]  /*a0050*/  IMAD.MOV.U32 R137, RZ, RZ, R93 ;  /* 0x000000ffff897224 */ /* 0x000fe200078e005d */
[----:B------:R-:W4:Y:S01]  /*a0060*/  LDL.LU R92, [R1+0x939c] ;  /* 0x00939c00015c7983 */ /* 0x000f220000300800 */
[----:B------:R-:W2:Y:S02]  /*a0070*/  LDL.LU R93, [R1+0x9398] ;  /* 0x00939800015d7983 */ /* 0x000ea40000300800 */
[----:B------:R-:W-:Y:S02]  /*a0080*/  IMAD.MOV.U32 R138, RZ, RZ, R108 ;  /* 0x000000ffff8a7224 */ /* 0x000fe400078e006c */
[----:B------:R-:W-:Y:S01]  /*a0090*/  IMAD.MOV.U32 R139, RZ, RZ, R109 ;  /* 0x000000ffff8b7224 */ /* 0x000fe200078e006d */
[----:B------:R-:W2:Y:S01]  /*a00a0*/  LDL.LU R108, [R1+0x9394] ;  /* 0x00939400016c7983 */ /* 0x000ea20000300800 */
[----:B------:R-:W3:Y:S02]  /*a00b0*/  LDL.LU R109, [R1+0x9390] ;  /* 0x00939000016d7983 */ /* 0x000ee40000300800 */
[----:B-1----:R-:W4:Y:S02]  /*a00c0*/  LDL.LU R4, [R1+0x1580] ;  /* 0x0015800001047983 */ /* 0x002f240000300800 */
[----:B------:R-:W4:Y:S01]  /*a00d0*/  LDL.LU R5, [R1+0x1584] ;  /* 0x0015840001057983 */ /* 0x000f220000300800 */
[----:B------:R-:W4:Y:S01]  /*a00e0*/  LDL.LU R6, [R1+0x1588] ;  /* 0x0015880001067983 */ /* 0x000f220000300800 */
[----:B------:R-:W4:Y:S02]  /*a00f0*/  LDL.LU R7, [R1+0x158c] ;  /* 0x00158c0001077983 */ /* 0x000f240000300800 */
[----:B--2---:R-:W-:-:S02]  /*a0100*/  IMAD.MOV.U32 R244, RZ, RZ, R108 ;  /* 0x000000fffff47224 */ /* 0x004fc400078e006c */
[----:B---3--:R-:W-:Y:S01]  /*a0110*/  IMAD.MOV.U32 R245, RZ, RZ, R109 ;  /* 0x000000fffff57224 */ /* 0x008fe200078e006d */
[----:B------:R-:W2:Y:S01]  /*a0120*/  LDL.LU R108, [R1+0x938c] ;  /* 0x00938c00016c7983 */ /* 0x000ea20000300800 */
[----:B------:R-:W3:Y:S02]  /*a0130*/  LDL.LU R109, [R1+0x9388] ;  /* 0x00938800016d7983 */ /* 0x000ee40000300800 */
[----:B------:R-:W4:Y:S02]  /*a0140*/  LDL.LU R246, [R1+0x1598] ;  /* 0x0015980001f67983 */ /* 0x000f240000300800 */
[----:B------:R-:W4:Y:S01]  /*a0150*/  LDL.LU R247, [R1+0x159c] ;  /* 0x00159c0001f77983 */ /* 0x000f220000300800 */
[----:B------:R-:W4:Y:S01]  /*a0160*/  LDL.LU R20, [R1+0x15a0] ;  /* 0x0015a00001147983 */ /* 0x000f220000300800 */
[----:B------:R-:W4:Y:S02]  /*a0170*/  LDL.LU R21, [R1+0x15a4] ;  /* 0x0015a40001157983 */ /* 0x000f240000300800 */
[----:B--2---:R-:W-:-:S02]  /*a0180*/  IMAD.MOV.U32 R22, RZ, RZ, R108 ;  /* 0x000000ffff167224 */ /* 0x004fc400078e006c */
[----:B---3--:R-:W-:Y:S01]  /*a0190*/  IMAD.MOV.U32 R23, RZ, RZ, R109 ;  /* 0x000000ffff177224 */ /* 0x008fe200078e006d */
[----:B------:R-:W2:Y:S01]  /*a01a0*/  LDL.LU R108, [R1+0x9384] ;  /* 0x00938400016c7983 */ /* 0x000ea20000300800 */
[----:B------:R-:W3:Y:S02]  /*a01b0*/  LDL.LU R109, [R1+0x9380] ;  /* 0x00938000016d7983 */ /* 0x000ee40000300800 */
        /* <DEDUP_REMOVED lines=46> */
[C---:B--2---:R-:W-:Y:S11]  /*a04a0*/  HMMA.1688.F32.TF32 R48, R140.reuse, R54, R48 ;  /* 0x000000368c30723c */ /* 0x044ff60000081030 */
[----:B------:R-:W-:Y:S11]  /*a04b0*/  @!UPT UIADD3 URZ, URZ, URZ, URZ ;  /* 0x0000003f3f3ff290 */ /* 0x000ff6000fffe03f */
[----:B------:R-:W-:Y:S01]  /*a04c0*/  @!UPT UIADD3 URZ, URZ, URZ, URZ ;  /* 0x0000003f3f3ff290 */ /* 0x000fe2000fffe03f */
[----:B------:R-:W-:Y:S01]  /*a04d0*/  STL.64 [R1+0x1fd0], R48 ;  /* 0x001fd03001007387 */ /* 0x000fe20000100a00 */
[----:B------:R1:W-:Y:S03]  /*a04e0*/  STL.64 [R1+0x1fd8], R50 ;  /* 0x001fd83201007387 */ /* 0x0003e60000100a00 */
[----:B-1----:R-:W2:Y:S01]  /*a04f0*/  LDL.LU.64 R50, [R1+0x9378] ;  /* 0x0093780001327983 */ /* 0x002ea20000300a00 */
[----:B------:R-:W3:Y:S01]  /*a0500*/  LDL.LU.64 R48, [R1+0x9370] ;  /* 0x0093700001307983 */ /* 0x000ee20000300a00 */
[C---:B--2---:R-:W-:Y:S11]  /*a0510*/  HMMA.1688.F32.TF32 R44, R140.reuse, R50, R44 ;  /* 0x000000328c2c723c */ /* 0x044ff6000008102c */
[----:B------:R-:W-:Y:S11]  /*a0520*/  @!UPT UIADD3 URZ, URZ, URZ, URZ ;  /* 0x0000003f3f3ff290 */ /* 0x000ff6000fffe03f */
[----:B------:R-:W-:Y:S01]  /*a0530*/  @!UPT UIADD3 URZ, URZ, URZ, URZ ;  /* 0x0000003f3f3ff290 */ /* 0x000fe2000fffe03f */
[----:B------:R-:W-:Y:S01]  /*a0540*/  STL.64 [R1+0x1fc0], R44 ;  /* 0x001fc02c01007387 */ /* 0x000fe20000100a00 */
[----:B------:R1:W-:Y:S03]  /*a0550*/  STL.64 [R1+0x1fc8], R46 ;  /* 0x001fc82e01007387 */ /* 0x0003e60000100a00 */
[----:B-1----:R-:W3:Y:S01]  /*a0560*/  LDL.LU.64 R46, [R1+0x9368] ;  /* 0x00936800012e7983 */ /* 0x002ee20000300a00 */
[----:B------:R-:W2:Y:S01]  /*a0570*/  LDL.LU.64 R44, [R1+0x9360] ;  /* 0x00936000012c7983 */ /* 0x000ea20000300a00 */
[C---:B---3--:R-:W-:Y:S11]  /*a0580*/  HMMA.1688.F32.TF32 R40, R140.reuse, R46, R40 ;  /* 0x0000002e8c28723c */ /* 0x048ff60000081028 */
        /* <DEDUP_REMOVED lines=26> */
[----:B------:R-:W-:Y:S01]  /*a0730*/  MOV R26, R109 ;  /* 0x0000006d001a7202 */ /* 0x000fe20000000f00 */
[----:B------:R-:W-:Y:S02]  /*a0740*/  IMAD.MOV.U32 R27, RZ, RZ, R108 ;  /* 0x000000ffff1b7224 */ /* 0x000fe400078e006c */
[----:B------:R-:W2:Y:S05]  /*a0750*/  LDL.LU.64 R28, [R1+0x9320] ;  /* 0x00932000011c7983 */ /* 0x000eaa0000300a00 */
[C---:B---3--:R-:W-:Y:S11]  /*a0760*/  HMMA.1688.F32.TF32 R24, R140.reuse, R30, R24 ;  /* 0x0000001e8c18723c */ /* 0x048ff60000081018 */
[----:B------:R-:W-:Y:S11]  /*a0770*/  @!UPT UIADD3 URZ, URZ, URZ, URZ ;  /* 0x0000003f3f3ff290 */ /* 0x000ff6000fffe03f */
[----:B------:R-:W-:Y:S01]  /*a0780*/  @!UPT UIADD3 URZ, URZ, URZ, URZ ;  /* 0x0000003f3f3ff290 */ /* 0x000fe2000fffe03f */
[----:B------:R-:W-:Y:S01]  /*a0790*/  STL.64 [R1+0x1f70], R24 ;  /* 0x001f701801007387 */ /* 0x000fe20000100a00 */
[----:B------:R1:W-:Y:S03]  /*a07a0*/  STL.64 [R1+0x1f78], R26 ;  /* 0x001f781a01007387 */ /* 0x0003e60000100a00 */
[----:B-1----:R-:W4:Y:S01]  /*a07b0*/  LDL.LU.64 R26, [R1+0x9318] ;  /* 0x00931800011a7983 */ /* 0x002f220000300a00 */
[----:B------:R-:W3:Y:S01]  /*a07c0*/  LDL.LU.64 R24, [R1+0x9310] ;  /* 0x0093100001187983 */ /* 0x000ee20000300a00 */
[C---:B----4-:R-:W-:Y:S11]  /*a07d0*/  HMMA.1688.F32.TF32 R20, R140.reuse, R26, R20 ;  /* 0x0000001a8c14723c */ /* 0x050ff60000081014 */
[----:B------:R-:W-:Y:S11]  /*a07e0*/  @!UPT UIADD3 URZ, URZ, URZ, URZ ;  /* 0x0000003f3f3ff290 */ /* 0x000ff6000fffe03f */
[----:B------:R-:W-:Y:S01]  /*a07f0*/  @!UPT UIADD3 URZ, URZ, URZ, URZ ;  /* 0x0000003f3f3ff290 */ /* 0x000fe2000fffe03f */
[----:B------:R-:W-:Y:S01]  /*a0800*/  STL.64 [R1+0x1f60], R20 ;  /* 0x001f601401007387 */ /* 0x000fe20000100a00 */
[----:B------:R1:W-:Y:S03]  /*a0810*/  STL.64 [R1+0x1f68], R22 ;  /* 0x001f681601007387 */ /* 0x0003e60000100a00 */
[----:B-1----:R-:W4:Y:S01]  /*a0820*/  LDL.LU.64 R22, [R1+0x9308] ;  /* 0x0093080001167983 */ /* 0x002f220000300a00 */
[----:B------:R-:W2:Y:S01]  /*a0830*/  LDL.LU.64 R20, [R1+0x9300] ;  /* 0x0093000001147983 */ /* 0x000ea20000300a00 */
[C---:B----4-:R-:W-:Y:S11]  /*a0840*/  HMMA.1688.F32.TF32 R244, R140.reuse, R22, R244 ;  /* 0x000000168cf4723c */ /* 0x050ff600000810f4 */
[----:B------:R-:W-:Y:S11]  /*a0850*/  @!UPT UIADD3 URZ, URZ, URZ, URZ ;  /* 0x0000003f3f3ff290 */ /* 0x000ff6000fffe03f */
[----:B------:R-:W-:Y:S01]  /*a0860*/  @!UPT UIADD3 URZ, URZ, URZ, URZ ;  /* 0x0000003f3f3ff290 */ /* 0x000fe2000fffe03f */
[----:B------:R-:W-:Y:S01]  /*a0870*/  STL.64 [R1+0x1f50], R244 ;  /* 0x001f50f401007387 */ /* 0x000fe20000100a00 */
[----:B------:R1:W-:Y:S03]  /*a0880*/  STL.64 [R1+0x1f58], R246 ;  /* 0x001f58f601007387 */ /* 0x0003e60000100a00 */
[----:B-1----:R-:W4:Y:S02]  /*a0890*/  LDL.LU.64 R246, [R1+0x92f8] ;  /* 0x0092f80001f67983 */ /* 0x002f240000300a00 */
[C---:B----4-:R-:W-:Y:S11]  /*a08a0*/  HMMA.1688.F32.TF32 R4, R140.reuse, R246, R4 ;  /* 0x000000f68c04723c */ /* 0x050ff60000081004 */
[----:B------:R-:W-:Y:S11]  /*a08b0*/  @!UPT UIADD3 URZ, URZ, URZ, URZ ;  /* 0x0000003f3f3ff290 */ /* 0x000ff6000fffe03f */
[----:B------:R-:W-:Y:S01]  /*a08c0*/  @!UPT UIADD3 URZ, URZ, URZ, URZ ;  /* 0x0000003f3f3ff290 */ /* 0x000fe2000fffe03f */
[----:B------:R-:W-:Y:S01]  /*a08d0*/  STL.64 [R1+0x1f40], R4 ;  /* 0x001f400401007387 */ /* 0x000fe20000100a00 */
[----:B------:R1:W-:Y:S03]  /*a08e0*/  STL.64 [R1+0x1f48], R6 ;  /* 0x001f480601007387 */ /* 0x0003e60000100a00 */
[----:B-1----:R-:W4:Y:S01]  /*a08f0*/  LDL.LU.64 R6, [R1+0x92f0] ;  /* 0x0092f00001067983 */ /* 0x002f220000300a00 */
[----:B------:R-:W-:Y:S02]  /*a0900*/  IMAD.MOV.U32 R228, RZ, RZ, R93 ;  /* 0x000000ffffe47224 */ /* 0x000fe400078e005d */
[----:B------:R-:W-:Y:S02]  /*a0910*/  IMAD.MOV.U32 R229, RZ, RZ, R92 ;  /* 0x000000ffffe57224 */ /* 0x000fe400078e005c */
[----:B------:R-:W-:Y:S02]  /*a0920*/  IMAD.MOV.U32 R230, RZ, RZ, R85 ;  /* 0x000000ffffe67224 */ /* 0x000fe400078e0055 */
[----:B------:R-:W-:Y:S01]  /*a0930*/  IMAD.MOV.U32 R231, RZ, RZ, R84 ;  /* 0x000000ffffe77224 */ /* 0x000fe200078e0054 */
[----:B------:R-:W2:Y:S06]  /*a0940*/  LDL.LU.64 R4, [R1+0x92e8] ;  /* 0x0092e80001047983 */ /* 0x000eac0000300a00 */
[C---:B------:R-:W-:Y:S11]  /*a0950*/  HMMA.1688.F32.TF32 R228, R140.reuse, R114, R228 ;  /* 0x000000728ce4723c */ /* 0x040ff600000810e4 */
[----:B------:R-:W-:Y:S11]  /*a0960*/  @!UPT UIADD3 URZ, URZ, URZ, URZ ;  /* 0x0000003f3f3ff290 */ /* 0x000ff6000fffe03f */
[----:B------:R-:W-:Y:S01]  /*a0970*/  @!UPT UIADD3 URZ, URZ, URZ, URZ ;  /* 0x0000003f3f3ff290 */ /* 0x000fe2000fffe03f */
[----:B------:R-:W-:Y:S01]  /*a0980*/  STL.64 [R1+0x1f30], R228 ;  /* 0x001f30e401007387 */ /* 0x000fe20000100a00 */
[----:B------:R1:W-:Y:S03]  /*a0990*/  STL.64 [R1+0x1f38], R230 ;  /* 0x001f38e601007387 */ /* 0x0003e60000100a00 */
[----:B-1----:R-:W2:Y:S01]  /*a09a0*/  LDL.LU.64 R230, [R1+0x92e0] ;  /* 0x0092e00001e67983 */ /* 0x002ea20000300a00 */
[----:B------:R-:W2:Y:S01]  /*a09b0*/  LDL.LU.64 R228, [R1+0x92d8] ;  /* 0x0092d80001e47983 */ /* 0x000ea20000300a00 */
[C---:B----4-:R-:W-:Y:S11]  /*a09c0*/  HMMA.1688.F32.TF32 R136, R140.reuse, R6, R136 ;  /* 0x000000068c88723c */ /* 0x050ff60000081088 */
[----:B------:R-:W-:Y:S11]  /*a09d0*/  @!UPT UIADD3 URZ, URZ, URZ, URZ ;  /* 0x0000003f3f3ff290 */ /* 0x000ff6000fffe03f */
[----:B------:R-:W-:Y:S01]  /*a09e0*/  @!UPT UIADD3 URZ, URZ, URZ, URZ ;  /* 0x0000003f3f3ff290 */ /* 0x000fe2000fffe03f */
[----:B------:R-:W-:Y:S01]  /*a09f0*/  STL.64 [R1+0x1e70], R136 ;  /* 0x001e708801007387 */ /* 0x000fe20000100a00 */
[----:B------:R1:W-:Y:S03]  /*a0a00*/  STL.64 [R1+0x1e78], R138 ;  /* 0x001e788a01007387 */ /* 0x0003e60000100a00 */
[----:B-1----:R-:W4:Y:S01]  /*a0a10*/  LDL.LU.64 R138, [R1+0x92d0] ;  /* 0x0092d000018a7983 */ /* 0x002f220000300a00 */
[----:B------:R-:W4:Y:S01]  /*a0a20*/  LDL.LU.64 R136, [R1+0x92c8] ;  /* 0x0092c80001887983 */ /* 0x000f220000300a00 */
[C---:B------:R-:W-:Y:S08]  /*a0a30*/  HMMA.1688.F32.TF32 R76, R140.reuse, R10, R76 ;  /* 0x0000000a8c4c723c */ /* 0x040ff0000008104c */
[C---:B------:R-:W-:Y:S11]  /*a0a40*/  HMMA.1688.F32.TF32 R88, R140.reuse, R14, R88 ;  /* 0x0000000e8c58723c */ /* 0x040ff60000081058 */
[----:B------:R-:W-:Y:S04]  /*a0a50*/  @!UPT UIADD3 URZ, URZ, URZ, URZ ;  /* 0x0000003f3f3ff290 */ /* 0x000fe8000fffe03f */
[----:B------:R-:W-:Y:S01]  /*a0a60*/  STL.64 [R1+0x1e60], R76 ;  /* 0x001e604c01007387 */ /* 0x000fe20000100a00 */
[----:B------:R2:W-:Y:S02]  /*a0a70*/  STL.64 [R1+0x1e68], R78 ;  /* 0x001e684e01007387 */ /* 0x0005e40000100a00 */
[----:B--2---:R-:W-:Y:S05]  /*a0a80*/  HMMA.1688.F32.TF32 R76, R140, R18, R228 ;  /* 0x000000128c4c723c */ /* 0x004fea00000810e4 */
[----:B------:R-:W-:Y:S01]  /*a0a90*/  STL.64 [R1+0x1e50], R88 ;  /* 0x001e505801007387 */ /* 0x000fe20000100a00 */
[----:B------:R1:W-:Y:S11]  /*a0aa0*/  STL.64 [R1+0x1e58], R90 ;  /* 0x001e585a01007387 */ /* 0x0003f60000100a00 */
[----:B------:R-:W-:Y:S06]  /*a0ab0*/  @!UPT UIADD3 URZ, URZ, URZ, URZ ;  /* 0x0000003f3f3ff290 */ /* 0x000fec000fffe03f */
[----:B------:R-:W-:Y:S01]  /*a0ac0*/  STL.64 [R1+0x1e20], R76 ;  /* 0x001e204c01007387 */ /* 0x000fe20000100a00 */
[----:B------:R2:W-:Y:S01]  /*a0ad0*/  STL.64 [R1+0x1e28], R78 ;  /* 0x001e284e01007387 */ /* 0x0005e20000100a00 */
[----:B------:R-:W-:Y:S01]  /*a0ae0*/  MOV R81, R238 ;  /* 0x000000ee00517202 */ /* 0x000fe20000000f00 */
[----:B------:R-:W-:Y:S01]  /*a0af0*/  IMAD.MOV.U32 R80, RZ, RZ, R239 ;  /* 0x000000ffff507224 */ /* 0x000fe200078e00ef */
[C---:B----4-:R-:W-:Y:S08]  /*a0b00*/  HMMA.1688.F32.TF32 R100, R136.reuse, R226, R100 ;  /* 0x000000e28864723c */ /* 0x050ff00000081064 */
[C---:B-1----:R-:W-:Y:S08]  /*a0b10*/  HMMA.1688.F32.TF32 R88, R136.reuse, R170, R104 ;  /* 0x000000aa8858723c */ /* 0x042ff00000081068 */
[C---:B--2---:R-:W-:Y:S07]  /*a0b20*/  HMMA.1688.F32.TF32 R76, R136.reuse, R238, R248 ;  /* 0x000000ee884c723c */ /* 0x044fee00000810f8 */
[----:B------:R-:W-:Y:S01]  /*a0b30*/  STL.64 [R1+0x1b0], R100 ;  /* 0x0001b06401007387 */ /* 0x000fe20000100a00 */
[----:B------:R1:W-:Y:S07]  /*a0b40*/  STL.64 [R1+0x1b8], R102 ;  /* 0x0001b86601007387 */ /* 0x0003ee0000100a00 */
[----:B------:R-:W-:Y:S02]  /*a0b50*/  STL.64 [R1+0x260], R88 ;  /* 0x0002605801007387 */ /* 0x000fe40000100a00 */
[----:B------:R2:W-:Y:S06]  /*a0b60*/  STL.64 [R1+0x268], R90 ;  /* 0x0002685a01007387 */ /* 0x0005ec0000100a00 */
[----:B------:R-:W-:Y:S01]  /*a0b70*/  STL.64 [R1+0x250], R76 ;  /* 0x0002504c01007387 */ /* 0x000fe20000100a00 */
[----:B------:R4:W-:Y:S01]  /*a0b80*/  STL.64 [R1+0x258], R78 ;  /* 0x0002584e01007387 */ /* 0x0009e20000100a00 */
[C---:B-1----:R-:W-:Y:S08]  /*a0b90*/  HMMA.1688.F32.TF32 R100, R136.reuse, R218, R204 ;  /* 0x000000da8864723c */ /* 0x042ff000000810cc */
[C---:B--2---:R-:W-:Y:S08]  /*a0ba0*/  HMMA.1688.F32.TF32 R88, R136.reuse, R166, R240 ;  /* 0x000000a68858723c */ /* 0x044ff000000810f0 */
[C---:B----4-:R-:W-:Y:S11]  /*a0bb0*/  HMMA.1688.F32.TF32 R76, R136.reuse, R162, R212 ;  /* 0x000000a2884c723c */ /* 0x050ff600000810d4 */
[----:B------:R-:W-:Y:S04]  /*a0bc0*/  @!UPT UIADD3 URZ, URZ, URZ, URZ ;  /* 0x0000003f3f3ff290 */ /* 0x000fe8000fffe03f */
[----:B------:R-:W-:Y:S01]  /*a0bd0*/  STL.64 [R1+0x330], R88 ;  /* 0x0003305801007387 */ /* 0x000fe20000100a00 */
[----:B------:R1:W-:Y:S02]  /*a0be0*/  STL.64 [R1+0x338], R90 ;  /* 0x0003385a01007387 */ /* 0x0003e40000100a00 */
[----:B------:R-:W-:Y:S02]  /*a0bf0*/  STL.64 [R1+0x320], R100 ;  /* 0x0003206401007387 */ /* 0x000fe40000100a00 */
[----:B------:R-:W-:Y:S01]  /*a0c00*/  STL.64 [R1+0x328], R102 ;  /* 0x0003286601007387 */ /* 0x000fe20000100a00 */
[----:B------:R-:W2:Y:S02]  /*a0c10*/  LDL.LU.64 R230, [R1+0x18] ;  /* 0x0000180001e67983 */ /* 0x000ea40000300a00 */
[----:B------:R-:W-:Y:S02]  /*a0c20*/  STL.64 [R1+0x430], R76 ;  /* 0x0004304c01007387 */ /* 0x000fe40000100a00 */
[----:B------:R4:W-:Y:S01]  /*a0c30*/  STL.64 [R1+0x438], R78 ;  /* 0x0004384e01007387 */ /* 0x0009e20000100a00 */
[C---:B-1----:R-:W-:Y:S08]  /*a0c40*/  HMMA.1688.F32.TF32 R88, R136.reuse, R174, R220 ;  /* 0x000000ae8858723c */ /* 0x042ff000000810dc */
[C---:B----4-:R-:W-:Y:S08]  /*a0c50*/  HMMA.1688.F32.TF32 R76, R136.reuse, R154, R116 ;  /* 0x0000009a884c723c */ /* 0x050ff00000081074 */
[C---:B------:R-:W-:Y:S07]  /*a0c60*/  HMMA.1688.F32.TF32 R100, R136.reuse, R210, R124 ;  /* 0x000000d28864723c */ /* 0x040fee000008107c */
[----:B------:R-:W-:Y:S01]  /*a0c70*/  STL.64 [R1+0x420], R88 ;  /* 0x0004205801007387 */ /* 0x000fe20000100a00 */
[----:B------:R1:W-:Y:S07]  /*a0c80*/  STL.64 [R1+0x428], R90 ;  /* 0x0004285a01007387 */ /* 0x0003ee0000100a00 */
[----:B------:R-:W-:Y:S02]  /*a0c90*/  STL.64 [R1+0x530], R76 ;  /* 0x0005304c01007387 */ /* 0x000fe40000100a00 */
[----:B------:R4:W-:Y:S01]  /*a0ca0*/  STL.64 [R1+0x538], R78 ;  /* 0x0005384e01007387 */ /* 0x0009e20000100a00 */
[C---:B-1----:R-:W-:Y:S08]  /*a0cb0*/  HMMA.1688.F32.TF32 R88, R136.reuse, R146, R128 ;  /* 0x000000928858723c */ /* 0x042ff00000081080 */
[----:B----4-:R-:W-:Y:S01]  /*a0cc0*/  HMMA.1688.F32.TF32 R76, R136, R122, R132 ;  /* 0x0000007a884c723c */ /* 0x010fe20000081084 */
[----:B------:R-:W-:Y:S01]  /*a0cd0*/  STL.64 [R1+0x520], R100 ;  /* 0x0005206401007387 */ /* 0x000fe20000100a00 */
[----:B------:R-:W-:Y:S11]  /*a0ce0*/  STL.64 [R1+0x528], R102 ;  /* 0x0005286601007387 */ /* 0x000ff60000100a00 */
[----:B------:R-:W-:Y:S02]  /*a0cf0*/  @!UPT UIADD3 URZ, URZ, URZ, URZ ;  /* 0x0000003f3f3ff290 */ /* 0x000fe4000fffe03f */
[----:B------:R-:W-:Y:S01]  /*a0d00*/  STL.64 [R1+0x630], R88 ;  /* 0x0006305801007387 */ /* 0x000fe20000100a00 */
[----:B------:R-:W-:Y:S07]  /*a0d10*/  STL.64 [R1+0x638], R90 ;  /* 0x0006385a01007387 */ /* 0x000fee0000100a00 */
[----:B------:R1:W-:Y:S02]  /*a0d20*/  STL.64 [R1+0x628], R78 ;  /* 0x0006284e01007387 */ /* 0x0003e40000100a00 */
[----:B------:R-:W2:Y:S01]  /*a0d30*/  LDL.LU R132, [R1+0x3500] ;  /* 0x0035000001847983 */ /* 0x000ea20000300800 */
[----:B------:R-:W2:Y:S01]  /*a0d40*/  LDL.LU R133, [R1+0x3504] ;  /* 0x0035040001857983 */ /* 0x000ea20000300800 */
[----:B------:R-:W2:Y:S02]  /*a0d50*/  LDL.LU R134, [R1+0x3508] ;  /* 0x0035080001867983 */ /* 0x000ea40000300800 */
[----:B------:R-:W2:Y:S02]  /*a0d60*/  LDL.LU R135, [R1+0x350c] ;  /* 0x00350c0001877983 */ /* 0x000ea40000300800 */
[----:B------:R-:W4:Y:S01]  /*a0d70*/  LDL.LU R128, [R1+0x37e0] ;  /* 0x0037e00001807983 */ /* 0x000f220000300800 */
[----:B------:R-:W4:Y:S01]  /*a0d80*/  LDL.LU R129, [R1+0x37e4] ;  /* 0x0037e40001817983 */ /* 0x000f220000300800 */
[----:B------:R-:W4:Y:S02]  /*a0d90*/  LDL.LU R130, [R1+0x37e8] ;  /* 0x0037e80001827983 */ /* 0x000f240000300800 */
[----:B------:R-:W4:Y:S02]  /*a0da0*/  LDL.LU R131, [R1+0x37ec] ;  /* 0x0037ec0001837983 */ /* 0x000f240000300800 */
[----:B------:R-:W2:Y:S01]  /*a0db0*/  LDL.LU R212, [R1+0x3fe0] ;  /* 0x003fe00001d47983 */ /* 0x000ea20000300800 */
[----:B------:R-:W2:Y:S01]  /*a0dc0*/  LDL.LU R213, [R1+0x3fe4] ;  /* 0x003fe40001d57983 */ /* 0x000ea20000300800 */
[----:B------:R-:W2:Y:S02]  /*a0dd0*/  LDL.LU R214, [R1+0x3fe8] ;  /* 0x003fe80001d67983 */ /* 0x000ea40000300800 */
[----:B------:R-:W2:Y:S02]  /*a0de0*/  LDL.LU R215, [R1+0x3fec] ;  /* 0x003fec0001d77983 */ /* 0x000ea40000300800 */
[----:B------:R-:W1:Y:S01]  /*a0df0*/  LDL.LU R104, [R1+0x44b0] ;  /* 0x0044b00001687983 */ /* 0x000e620000300800 */
[----:B------:R-:W1:Y:S01]  /*a0e00*/  LDL.LU R105, [R1+0x44b4] ;  /* 0x0044b40001697983 */ /* 0x000e620000300800 */
[----:B------:R-:W1:Y:S02]  /*a0e10*/  LDL.LU R106, [R1+0x44b8] ;  /* 0x0044b800016a7983 */ /* 0x000e640000300800 */
[----:B------:R-:W1:Y:S02]  /*a0e20*/  LDL.LU R107, [R1+0x44bc] ;  /* 0x0044bc00016b7983 */ /* 0x000e640000300800 */
        /* <DEDUP_REMOVED lines=28> */
[----:B------:R-:W-:-:S02]  /*a0ff0*/  IMAD.MOV.U32 R142, RZ, RZ, R69 ;  /* 0x000000ffff8e7224 */ /* 0x000fc400078e0045 */
[----:B------:R-:W-:Y:S02]  /*a1000*/  IMAD.MOV.U32 R143, RZ, RZ, R68 ;  /* 0x000000ffff8f7224 */ /* 0x000fe400078e0044 */
[----:B------:R-:W-:Y:S02]  /*a1010*/  IMAD.MOV.U32 R84, RZ, RZ, R76 ;  /* 0x000000ffff547224 */ /* 0x000fe400078e004c */
[----:B------:R-:W-:-:S05]  /*a1020*/  IMAD.MOV.U32 R85, RZ, RZ, R77 ;  /* 0x000000ffff557224 */ /* 0x000fca00078e004d */
[----:B------:R-:W-:Y:S01]  /*a1030*/  STL [R1+0x8c50], R85 ;  /* 0x008c505501007387 */ /* 0x000fe20000100800 */
[----:B------:R-:W-:Y:S02]  /*a1040*/  STL [R1+0x8c4c], R84 ;  /* 0x008c4c5401007387 */ /* 0x000fe40000100800 */
[----:B------:R-:W-:Y:S02]  /*a1050*/  IMAD.MOV.U32 R73, RZ, RZ, R198 ;  /* 0x000000ffff497224 */ /* 0x000fe400078e00c6 */
[----:B------:R-:W-:Y:S01]  /*a1060*/  IMAD.MOV.U32 R72, RZ, RZ, R199 ;  /* 0x000000ffff487224 */ /* 0x000fe200078e00c7 */
[----:B------:R-:W-:Y:S01]  /*a1070*/  MOV R69, R234 ;  /* 0x000000ea00457202 */ /* 0x000fe20000000f00 */
[----:B------:R-:W-:Y:S01]  /*a1080*/  IMAD.MOV.U32 R68, RZ, RZ, R235 ;  /* 0x000000ffff447224 */ /* 0x000fe200078e00eb */
[C---:B-1----:R-:W-:Y:S11]  /*a1090*/  HMMA.1688.F32.TF32 R76, R136.reuse, R142, R104 ;  /* 0x0000008e884c723c */ /* 0x042ff60000081068 */
[----:B------:R-:W-:Y:S11]  /*a10a0*/  @!UPT UIADD3 URZ, URZ, URZ, URZ ;  /* 0x0000003f3f3ff290 */ /* 0x000ff6000fffe03f */
[----:B------:R-:W-:Y:S01]  /*a10b0*/  @!UPT UIADD3 URZ, URZ, URZ, URZ ;  /* 0x0000003f3f3ff290 */ /* 0x000fe2000fffe03f */
[----:B------:R2:W-:Y:S01]  /*a10c0*/  STL.64 [R1+0x730], R76 ;  /* 0x0007304c01007387 */ /* 0x0005e20000100a00 */
[----:B------:R-:W-:Y:S02]  /*a10d0*/  IMAD.MOV.U32 R96, RZ, RZ, R78 ;  /* 0x000000ffff607224 */ /* 0x000fe400078e004e */
[----:B------:R-:W-:Y:S02]  /*a10e0*/  IMAD.MOV.U32 R97, RZ, RZ, R79 ;  /* 0x000000ffff617224 */ /* 0x000fe400078e004f */
[C---:B--2---:R-:W-:Y:S01]  /*a10f0*/  HMMA.1688.F32.TF32 R76, R136.reuse, R202, R248 ;  /* 0x000000ca884c723c */ /* 0x044fe200000810f8 */
[----:B------:R-:W-:Y:S02]  /*a1100*/  STL [R1+0x8c04], R96 ;  /* 0x008c046001007387 */ /* 0x000fe40000100800 */
[----:B------:R-:W-:Y:S11]  /*a1110*/  STL [R1+0x8c00], R97 ;  /* 0x008c006101007387 */ /* 0x000ff60000100800 */
[----:B------:R-:W-:Y:S09]  /*a1120*/  @!UPT UIADD3 URZ, URZ, URZ, URZ ;  /* 0x0000003f3f3ff290 */ /* 0x000ff2000fffe03f */
[----:B------:R1:W-:Y:S01]  /*a1130*/  STL.64 [R1+0x728], R78 ;  /* 0x0007284e01007387 */ /* 0x0003e20000100a00 */
[----:B------:R-:W-:Y:S02]  /*a1140*/  IMAD.MOV.U32 R92, RZ, RZ, R76 ;  /* 0x000000ffff5c7224 */ /* 0x000fe400078e004c */
[----:B------:R-:W-:Y:S02]  /*a1150*/  IMAD.MOV.U32 R93, RZ, RZ, R77 ;  /* 0x000000ffff5d7224 */ /* 0x000fe400078e004d */
[C---:B-1----:R-:W-:Y:S03]  /*a1160*/  HMMA.1688.F32.TF32 R76, R136.reuse, R234, R236 ;  /* 0x000000ea884c723c */ /* 0x042fe600000810ec */
[----:B------:R-:W-:Y:S01]  /*a1170*/  STL [R1+0x8c24], R93 ;  /* 0x008c245d01007387 */ /* 0x000fe20000100800 */
[----:B------:R-:W-:Y:S11]  /*a1180*/  STL [R1+0x8c20], R92 ;  /* 0x008c205c01007387 */ /* 0x000ff60000100800 */
[----:B------:R-:W-:Y:S08]  /*a1190*/  @!UPT UIADD3 URZ, URZ, URZ, URZ ;  /* 0x0000003f3f3ff290 */ /* 0x000ff0000fffe03f */
[----:B------:R-:W-:Y:S01]  /*a11a0*/  STL.64 [R1+0x830], R76 ;  /* 0x0008304c01007387 */ /* 0x000fe20000100a00 */
[----:B------:R1:W-:Y:S02]  /*a11b0*/  STL.64 [R1+0x838], R78 ;  /* 0x0008384e01007387 */ /* 0x0003e40000100a00 */
[C---:B-1----:R-:W-:Y:S08]  /*a11c0*/  HMMA.1688.F32.TF32 R76, R136.reuse, R198, R240 ;  /* 0x000000c6884c723c */ /* 0x042ff000000810f0 */
[C---:B------:R-:W-:Y:S11]  /*a11d0*/  HMMA.1688.F32.TF32 R88, R136.reuse, R150, R204 ;  /* 0x000000968858723c */ /* 0x040ff600000810cc */
[----:B------:R-:W-:Y:S04]  /*a11e0*/  @!UPT UIADD3 URZ, URZ, URZ, URZ ;  /* 0x0000003f3f3ff290 */ /* 0x000fe8000fffe03f */
[----:B------:R-:W-:Y:S01]  /*a11f0*/  STL.64 [R1+0x820], R76 ;  /* 0x0008204c01007387 */ /* 0x000fe20000100a00 */
[----:B------:R1:W-:Y:S02]  /*a1200*/  STL.64 [R1+0x828], R78 ;  /* 0x0008284e01007387 */ /* 0x0003e40000100a00 */
[C---:B-1----:R-:W-:Y:S01]  /*a1210*/  HMMA.1688.F32.TF32 R76, R136.reuse, R158, R212 ;  /* 0x0000009e884c723c */ /* 0x042fe200000810d4 */
[----:B------:R-:W-:Y:S04]  /*a1220*/  STL.64 [R1+0x9240], R150 ;  /* 0x0092409601007387 */ /* 0x000fe80000100a00 */
[----:B------:R-:W-:Y:S02]  /*a1230*/  STL.64 [R1+0x930], R88 ;  /* 0x0009305801007387 */ /* 0x000fe40000100a00 */
[----:B------:R-:W-:Y:S11]  /*a1240*/  STL.64 [R1+0x938], R90 ;  /* 0x0009385a01007387 */ /* 0x000ff60000100a00 */
[----:B------:R-:W-:Y:S05]  /*a1250*/  @!UPT UIADD3 URZ, URZ, URZ, URZ ;  /* 0x0000003f3f3ff290 */ /* 0x000fea000fffe03f */
[----:B------:R1:W-:Y:S01]  /*a1260*/  STL.64 [R1+0x928], R78 ;  /* 0x0009284e01007387 */ /* 0x0003e20000100a00 */
[----:B------:R-:W-:Y:S02]  /*a1270*/  IMAD.MOV.U32 R108, RZ, RZ, R76 ;  /* 0x000000ffff6c7224 */ /* 0x000fe400078e004c */
[----:B------:R-:W-:Y:S02]  /*a1280*/  IMAD.MOV.U32 R109, RZ, RZ, R77 ;  /* 0x000000ffff6d7224 */ /* 0x000fe400078e004d */
[C---:B-1----:R-:W-:Y:S01]  /*a1290*/  HMMA.1688.F32.TF32 R76, R136.reuse, R178, R220 ;  /* 0x000000b2884c723c */ /* 0x042fe200000810dc */
[----:B------:R-:W-:Y:S02]  /*a12a0*/  STL.64 [R1+0x9238], R158 ;  /* 0x0092389e01007387 */ /* 0x000fe40000100a00 */
[----:B------:R-:W-:Y:S02]  /*a12b0*/  STL [R1+0x8b7c], R109 ;  /* 0x008b7c6d01007387 */ /* 0x000fe40000100800 */
[----:B------:R-:W-:Y:S02]  /*a12c0*/  STL [R1+0x8b70], R108 ;  /* 0x008b706c01007387 */ /* 0x000fe40000100800 */
[----:B------:R-:W-:Y:S01]  /*a12d0*/  STL.64 [R1+0x9230], R178 ;  /* 0x009230b201007387 */ /* 0x000fe20000100a00 */
[C---:B------:R-:W-:Y:S11]  /*a12e0*/  HMMA.1688.F32.TF32 R88, R136.reuse, R194, R116 ;  /* 0x000000c28858723c */ /* 0x040ff60000081074 */
[----:B------:R-:W-:Y:S04]  /*a12f0*/  @!UPT UIADD3 URZ, URZ, URZ, URZ ;  /* 0x0000003f3f3ff290 */ /* 0x000fe8000fffe03f */
[----:B------:R-:W-:Y:S01]  /*a1300*/  STL.64 [R1+0xa30], R76 ;  /* 0x000a304c01007387 */ /* 0x000fe20000100a00 */
[----:B------:R1:W-:Y:S02]  /*a1310*/  STL.64 [R1+0xa38], R78 ;  /* 0x000a384e01007387 */ /* 0x0003e40000100a00 */
[C---:B-1----:R-:W-:Y:S01]  /*a1320*/  HMMA.1688.F32.TF32 R76, R136.reuse, R190, R124 ;  /* 0x000000be884c723c */ /* 0x042fe2000008107c */
[----:B------:R-:W-:Y:S04]  /*a1330*/  STL.64 [R1+0x9228], R194 ;  /* 0x009228c201007387 */ /* 0x000fe80000100a00 */
[----:B------:R-:W-:Y:S02]  /*a1340*/  STL.64 [R1+0xa20], R88 ;  /* 0x000a205801007387 */ /* 0x000fe40000100a00 */
[----:B------:R4:W-:Y:S02]  /*a1350*/  STL.64 [R1+0xa28], R90 ;  /* 0x000a285a01007387 */ /* 0x0009e40000100a00 */
[----:B------:R-:W-:Y:S01]  /*a1360*/  STL.64 [R1+0x9220], R190 ;  /* 0x009220be01007387 */ /* 0x000fe20000100a00 */
[C---:B----4-:R-:W-:Y:S11]  /*a1370*/  HMMA.1688.F32.TF32 R88, R136.reuse, R186, R128 ;  /* 0x000000ba8858723c */ /* 0x050ff60000081080 */
[----:B------:R-:W-:Y:S02]  /*a1380*/  @!UPT UIADD3 URZ, URZ, URZ, URZ ;  /* 0x0000003f3f3ff290 */ /* 0x000fe4000fffe03f */
[----:B------:R-:W-:Y:S01]  /*a1390*/  STL.64 [R1+0xb30], R76 ;  /* 0x000b304c01007387 */ /* 0x000fe20000100a00 */
[----:B------:R1:W-:Y:S02]  /*a13a0*/  STL.64 [R1+0xb38], R78 ;  /* 0x000b384e01007387 */ /* 0x0003e40000100a00 */
[C---:B-1----:R-:W-:Y:S01]  /*a13b0*/  HMMA.1688.F32.TF32 R76, R136.reuse, R230, R132 ;  /* 0x000000e6884c723c */ /* 0x042fe20000081084 */
[----:B------:R1:W-:Y:S06]  /*a13c0*/  STL.64 [R1+0x9248], R186 ;  /* 0x009248ba01007387 */ /* 0x0003ec0000100a00 */
[----:B------:R-:W-:Y:S02]  /*a13d0*/  STL.64 [R1+0xb20], R88 ;  /* 0x000b205801007387 */ /* 0x000fe40000100a00 */
[----:B------:R-:W-:Y:S02]  /*a13e0*/  STL.64 [R1+0xb28], R90 ;  /* 0x000b285a01007387 */ /* 0x000fe40000100a00 */
[----:B------:R-:W2:Y:S11]  /*a13f0*/  LDL.LU R124, [R1+0x1880] ;  /* 0x00188000017c7983 */ /* 0x000eb60000300800 */
[----:B------:R-:W-:Y:S01]  /*a1400*/  @!UPT UIADD3 URZ, URZ, URZ, URZ ;  /* 0x0000003f3f3ff290 */ /* 0x000fe2000fffe03f */
[----:B------:R4:W-:Y:S01]  /*a1410*/  STL.64 [R1+0xc10], R76 ;  /* 0x000c104c01007387 */ /* 0x0009e20000100a00 */
[----:B------:R1:W-:Y:S02]  /*a1420*/  STL.64 [R1+0xc18], R78 ;  /* 0x000c184e01007387 */ /* 0x0003e40000100a00 */
        /* <DEDUP_REMOVED lines=37> */
[----:B-1----:R-:W2:Y:S01]  /*a1680*/  LDL.LU R186, [R1+0x2b78] ;  /* 0x002b780001ba7983 */ /* 0x002ea20000300800 */
        /* <DEDUP_REMOVED lines=21> */
[----:B------:R-:W3:Y:S02]  /*a17e0*/  LDL.LU R104, [R1+0x30a0] ;  /* 0x0030a00001687983 */ /* 0x000ee40000300800 */
[----:B------:R-:W3:Y:S02]  /*a17f0*/  LDL.LU R105, [R1+0x30a4] ;  /* 0x0030a40001697983 */ /* 0x000ee40000300800 */
[----:B------:R-:W3:Y:S01]  /*a1800*/  LDL.LU R106, [R1+0x30a8] ;  /* 0x0030a800016a7983 */ /* 0x000ee20000300800 */
[----:B------:R-:W3:Y:S01]  /*a1810*/  LDL.LU R107, [R1+0x30ac] ;  /* 0x0030ac00016b7983 */ /* 0x000ee20000300800 */
[----:B----4-:R-:W4:Y:S02]  /*a1820*/  LDL.LU R76, [R1+0x30c0] ;  /* 0x0030c000014c7983 */ /* 0x010f240000300800 */
[----:B------:R-:W4:Y:S02]  /*a1830*/  LDL.LU R77, [R1+0x30c4] ;  /* 0x0030c400014d7983 */ /* 0x000f240000300800 */
[----:B------:R-:W4:Y:S01]  /*a1840*/  LDL.LU R78, [R1+0x30c8] ;  /* 0x0030c800014e7983 */ /* 0x000f220000300800 */
[----:B------:R-:W4:Y:S01]  /*a1850*/  LDL.LU R79, [R1+0x30cc] ;  /* 0x0030cc00014f7983 */ /* 0x000f220000300800 */
        /* <DEDUP_REMOVED lines=20> */
[----:B------:R1:W-:Y:S02]  /*a19a0*/  STL.64 [R1+0x9250], R230 ;  /* 0x009250e601007387 */ /* 0x0003e40000100a00 */
[----:B------:R-:W3:Y:S02]  /*a19b0*/  LDL.LU R228, [R1+0x2bd0] ;  /* 0x002bd00001e47983 */ /* 0x000ee40000300800 */
[----:B------:R-:W3:Y:S01]  /*a19c0*/  LDL.LU R229, [R1+0x2bd4] ;  /* 0x002bd40001e57983 */ /* 0x000ee20000300800 */
[----:B-1----:R-:W4:Y:S01]  /*a19d0*/  LDL.LU R230, [R1+0x2bd8] ;  /* 0x002bd80001e67983 */ /* 0x002f220000300800 */
[----:B------:R-:W4:Y:S01]  /*a19e0*/  LDL.LU R231, [R1+0x2bdc] ;  /* 0x002bdc0001e77983 */ /* 0x000f220000300800 */
[C---:B--2---:R-:W-:Y:S11]  /*a19f0*/  HMMA.1688.F32.TF32 R248, R136.reuse, R182, R248 ;  /* 0x000000b688f8723c */ /* 0x044ff600000810f8 */
[----:B------:R-:W-:Y:S11]  /*a1a00*/  @!UPT UIADD3 URZ, URZ, URZ, URZ ;  /* 0x0000003f3f3ff290 */ /* 0x000ff6000fffe03f */
[----:B------:R-:W-:Y:S01]  /*a1a10*/  @!UPT UIADD3 URZ, URZ, URZ, URZ ;  /* 0x0000003f3f3ff290 */ /* 0x000fe2000fffe03f */
[----:B------:R-:W-:Y:S01]  /*a1a20*/  STL.64 [R1+0xc00], R248 ;  /* 0x000c00f801007387 */ /* 0x000fe20000100a00 */
[----:B------:R1:W-:Y:S03]  /*a1a30*/  STL.64 [R1+0xc08], R250 ;  /* 0x000c08fa01007387 */ /* 0x0003e60000100a00 */
[----:B-1----:R-:W4:Y:S01]  /*a1a40*/  LDL.LU.64 R250, [R1+0x92c0] ;  /* 0x0092c00001fa7983 */ /* 0x002f220000300a00 */
[C---:B---3--:R-:W-:Y:S01]  /*a1a50*/  HMMA.1688.F32.TF32 R104, R136.reuse, R110, R104 ;  /* 0x0000006e8868723c */ /* 0x048fe20000081068 */
[----:B------:R-:W2:Y:S02]  /*a1a60*/  LDL.LU.64 R248, [R1+0x92b8] ;  /* 0x0092b80001f87983 */ /* 0x000ea40000300a00 */
[----:B------:R1:W-:Y:S01]  /*a1a70*/  STL.64 [R1+0x9258], R182 ;  /* 0x009258b601007387 */ /* 0x0003e20000100a00 */
[----:B------:R-:W3:Y:S01]  /*a1a80*/  LDL.LU R180, [R1+0x2d30] ;  /* 0x002d300001b47983 */ /* 0x000ee20000300800 */
[----:B------:R-:W3:Y:S03]  /*a1a90*/  LDL.LU R181, [R1+0x2d34] ;  /* 0x002d340001b57983 */ /* 0x000ee60000300800 */
[----:B-1----:R-:W3:Y:S01]  /*a1aa0*/  LDL.LU R182, [R1+0x2d38] ;  /* 0x002d380001b67983 */ /* 0x002ee20000300800 */
[----:B------:R-:W3:Y:S01]  /*a1ab0*/  LDL.LU R183, [R1+0x2d3c] ;  /* 0x002d3c0001b77983 */ /* 0x000ee20000300800 */
[C---:B----4-:R-:W-:Y:S11]  /*a1ac0*/  HMMA.1688.F32.TF32 R76, R136.reuse, R250, R76 ;  /* 0x000000fa884c723c */ /* 0x050ff6000008104c */
[----:B------:R-:W-:Y:S11]  /*a1ad0*/  @!UPT UIADD3 URZ, URZ, URZ, URZ ;  /* 0x0000003f3f3ff290 */ /* 0x000ff6000fffe03f */
[----:B------:R-:W-:Y:S01]  /*a1ae0*/  @!UPT UIADD3 URZ, URZ, URZ, URZ ;  /* 0x0000003f3f3ff290 */ /* 0x000fe2000fffe03f */
[----:B------:R-:W-:Y:S01]  /*a1af0*/  STL.64 [R1+0xca0], R76 ;  /* 0x000ca04c01007387 */ /* 0x000fe20000100a00 */
[----:B------:R1:W-:Y:S03]  /*a1b00*/  STL.64 [R1+0xca8], R78 ;  /* 0x000ca84e01007387 */ /* 0x0003e60000100a00 */
[----:B-1----:R-:W4:Y:S01]  /*a1b10*/  LDL.LU.64 R78, [R1+0x92b0] ;  /* 0x0092b000014e7983 */ /* 0x002f220000300a00 */
[----:B------:R-:W2:Y:S02]  /*a1b20*/  LDL.LU.64 R76, [R1+0x92a8] ;  /* 0x0092a800014c7983 */ /* 0x000ea40000300a00 */
[----:B------:R-:W-:Y:S02]  /*a1b30*/  STL.64 [R1+0xd20], R104 ;  /* 0x000d206801007387 */ /* 0x000fe40000100a00 */
[----:B------:R1:W-:Y:S02]  /*a1b40*/  STL.64 [R1+0xd28], R106 ;  /* 0x000d286a01007387 */ /* 0x0003e40000100a00 */
[----:B-1----:R-:W2:Y:S02]  /*a1b50*/  LDL.LU.64 R106, [R1+0x92a0] ;  /* 0x0092a000016a7983 */ /* 0x002ea40000300a00 */
        /* <DEDUP_REMOVED lines=11> */
[----:B-1----:R-:W3:Y:S01]  /*a1c10*/  LDL.LU.64 R90, [R1+0x9290] ;  /* 0x00929000015a7983 */ /* 0x002ee20000300a00 */
[C---:B------:R-:W-:Y:S08]  /*a1c20*/  HMMA.1688.F32.TF32 R220, R136.reuse, R98, R220 ;  /* 0x0000006288dc723c */ /* 0x040ff000000810dc */
[C---:B------:R-:W-:Y:S08]  /*a1c30*/  HMMA.1688.F32.TF32 R132, R136.reuse, R94, R132 ;  /* 0x0000005e8884723c */ /* 0x040ff00000081084 */
[C---:B------:R-:W-:Y:S08]  /*a1c40*/  HMMA.1688.F32.TF32 R228, R136.reuse, R86, R228 ;  /* 0x0000005688e4723c */ /* 0x040ff000000810e4 */
[C---:B------:R-:W-:Y:S08]  /*a1c50*/  HMMA.1688.F32.TF32 R184, R136.reuse, R82, R184 ;  /* 0x0000005288b8723c */ /* 0x040ff000000810b8 */
[C---:B------:R-:W-:Y:S01]  /*a1c60*/  HMMA.1688.F32.TF32 R176, R136.reuse, R70, R176 ;  /* 0x0000004688b0723c */ /* 0x040fe200000810b0 */
[----:B------:R-:W-:Y:S01]  /*a1c70*/  STL.64 [R1+0xf40], R220 ;  /* 0x000f40dc01007387 */ /* 0x000fe20000100a00 */
[----:B------:R1:W-:Y:S03]  /*a1c80*/  STL.64 [R1+0xf48], R222 ;  /* 0x000f48de01007387 */ /* 0x0003e60000100a00 */
[----:B-1----:R-:W2:Y:S01]  /*a1c90*/  LDL.LU.64 R222, [R1+0x9288] ;  /* 0x0092880001de7983 */ /* 0x002ea20000300a00 */
[----:B------:R-:W2:Y:S02]  /*a1ca0*/  LDL.LU.64 R220, [R1+0x9280] ;  /* 0x0092800001dc7983 */ /* 0x000ea40000300a00 */
[----:B------:R-:W-:Y:S02]  /*a1cb0*/  STL.64 [R1+0xf90], R132 ;  /* 0x000f908401007387 */ /* 0x000fe40000100a00 */
[----:B------:R1:W-:Y:S02]  /*a1cc0*/  STL.64 [R1+0xf98], R134 ;  /* 0x000f988601007387 */ /* 0x0003e40000100a00 */
[----:B-1----:R-:W2:Y:S01]  /*a1cd0*/  LDL.LU.64 R134, [R1+0x9278] ;  /* 0x0092780001867983 */ /* 0x002ea20000300a00 */
[----:B------:R-:W2:Y:S01]  /*a1ce0*/  LDL.LU.64 R132, [R1+0x9270] ;  /* 0x0092700001847983 */ /* 0x000ea20000300a00 */
[C---:B------:R-:W-:Y:S08]  /*a1cf0*/  HMMA.1688.F32.TF32 R116, R136.reuse, R34, R116 ;  /* 0x000000228874723c */ /* 0x040ff00000081074 */
[C---:B---3--:R-:W-:Y:S11]  /*a1d00*/  HMMA.1688.F32.TF32 R180, R136.reuse, R90, R180 ;  /* 0x0000005a88b4723c */ /* 0x048ff600000810b4 */
[----:B------:R-:W-:Y:S11]  /*a1d10*/  @!UPT UIADD3 URZ, URZ, URZ, URZ ;  /* 0x0000003f3f3ff290 */ /* 0x000ff6000fffe03f */
[----:B------:R-:W-:Y:S01]  /*a1d20*/  @!UPT UIADD3 URZ, URZ, URZ, URZ ;  /* 0x0000003f3f3ff290 */ /* 0x000fe2000fffe03f */
[----:B------:R-:W-:Y:S01]  /*a1d30*/  STL.64 [R1+0x1000], R180 ;  /* 0x001000b401007387 */ /* 0x000fe20000100a00 */
[----:B------:R1:W-:Y:S02]  /*a1d40*/  STL.64 [R1+0x1008], R182 ;  /* 0x001008b601007387 */ /* 0x0003e40000100a00 */
[----:B------:R-:W-:Y:S02]  /*a1d50*/  STL.64 [R1+0x10e0], R228 ;  /* 0x0010e0e401007387 */ /* 0x000fe40000100a00 */
[----:B------:R-:W-:Y:S01]  /*a1d60*/  STL.64 [R1+0x10e8], R230 ;  /* 0x0010e8e601007387 */ /* 0x000fe20000100a00 */
[----:B----4-:R-:W-:Y:S01]  /*a1d70*/  STL.64 [R1+0x9218], R78 ;  /* 0x0092184e01007387 */ /* 0x010fe20000100a00 */
[----:B------:R-:W-:Y:S02]  /*a1d80*/  STL.64 [R1+0x20f0], R184 ;  /* 0x0020f0b801007387 */ /* 0x000fe40000100a00 */
[----:B------:R-:W-:Y:S02]  /*a1d90*/  STL.64 [R1+0x20f8], R186 ;  /* 0x0020f8ba01007387 */ /* 0x000fe40000100a00 */
[----:B------:R3:W-:Y:S01]  /*a1da0*/  STL.64 [R1+0x9210], R76 ;  /* 0x0092104c01007387 */ /* 0x0007e20000100a00 */
[C---:B-1----:R-:W-:Y:S08]  /*a1db0*/  HMMA.1688.F32.TF32 R180, R136.reuse, R78, R188 ;  /* 0x0000004e88b4723c */ /* 0x042ff000000810bc */
[C---:B---3--:R-:W-:Y:S11]  /*a1dc0*/  HMMA.1688.F32.TF32 R76, R136.reuse, R74, R192 ;  /* 0x0000004a884c723c */ /* 0x048ff600000810c0 */
[----:B------:R-:W-:Y:S04]  /*a1dd0*/  @!UPT UIADD3 URZ, URZ, URZ, URZ ;  /* 0x0000003f3f3ff290 */ /* 0x000fe8000fffe03f */
[----:B------:R-:W-:Y:S01]  /*a1de0*/  STL.64 [R1+0x2210], R180 ;  /* 0x002210b401007387 */ /* 0x000fe20000100a00 */
[----:B------:R-:W-:Y:S02]  /*a1df0*/  STL.64 [R1+0x2218], R182 ;  /* 0x002218b601007387 */ /* 0x000fe40000100a00 */
[----:B------:R-:W-:Y:S05]  /*a1e00*/  STL.64 [R1+0x9208], R74 ;  /* 0x0092084a01007387 */ /* 0x000fea0000100a00 */
[----:B------:R-:W-:Y:S01]  /*a1e10*/  STL.64 [R1+0x2240], R76 ;  /* 0x0022404c01007387 */ /* 0x000fe20000100a00 */
[----:B------:R1:W-:Y:S01]  /*a1e20*/  STL.64 [R1+0x2248], R78 ;  /* 0x0022484e01007387 */ /* 0x0003e20000100a00 */
[----:B------:R-:W-:Y:S02]  /*a1e30*/  STL.64 [R1+0x9200], R66 ;  /* 0x0092004201007387 */ /* 0x000fe40000100a00 */
[----:B------:R-:W-:Y:S02]  /*a1e40*/  STL.64 [R1+0x2330], R176 ;  /* 0x002330b001007387 */ /* 0x000fe40000100a00 */
[----:B------:R-:W-:Y:S01]  /*a1e50*/  STL.64 [R1+0x2338], R178 ;  /* 0x002338b201007387 */ /* 0x000fe20000100a00 */
[----:B------:R3:W-:Y:S01]  /*a1e60*/  STL.64 [R1+0x91f8], R64 ;  /* 0x0091f84001007387 */ /* 0x0007e20000100a00 */
[C---:B-1----:R-:W-:Y:S08]  /*a1e70*/  HMMA.1688.F32.TF32 R76, R136.reuse, R66, R156 ;  /* 0x00000042884c723c */ /* 0x042ff0000008109c */
[C---:B---3--:R-:W-:Y:S08]  /*a1e80*/  HMMA.1688.F32.TF32 R64, R136.reuse, R62, R148 ;  /* 0x0000003e8840723c */ /* 0x048ff00000081094 */
[C---:B------:R-:W-:Y:S07]  /*a1e90*/  HMMA.1688.F32.TF32 R148, R136.reuse, R58, R236 ;  /* 0x0000003a8894723c */ /* 0x040fee00000810ec */
[----:B------:R-:W-:Y:S01]  /*a1ea0*/  STL.64 [R1+0x2320], R76 ;  /* 0x0023204c01007387 */ /* 0x000fe20000100a00 */
[----:B------:R1:W-:Y:S07]  /*a1eb0*/  STL.64 [R1+0x2328], R78 ;  /* 0x0023284e01007387 */ /* 0x0003ee0000100a00 */
[----:B------:R-:W-:Y:S01]  /*a1ec0*/  STL.64 [R1+0x2310], R64 ;  /* 0x0023104001007387 */ /* 0x000fe20000100a00 */
[----:B------:R3:W-:Y:S01]  /*a1ed0*/  STL.64 [R1+0x2318], R66 ;  /* 0x0023184201007387 */ /* 0x0007e20000100a00 */
[C---:B-1----:R-:W-:Y:S08]  /*a1ee0*/  HMMA.1688.F32.TF32 R76, R136.reuse, R54, R232 ;  /* 0x00000036884c723c */ /* 0x042ff000000810e8 */
[C---:B---3--:R-:W-:Y:S01]  /*a1ef0*/  HMMA.1688.F32.TF32 R64, R136.reuse, R50, R240 ;  /* 0x000000328840723c */ /* 0x048fe200000810f0 */
[----:B------:R-:W-:Y:S01]  /*a1f00*/  STL.64 [R1+0x2300], R148 ;  /* 0x0023009401007387 */ /* 0x000fe20000100a00 */
[----:B------:R1:W-:Y:S06]  /*a1f10*/  STL.64 [R1+0x2308], R150 ;  /* 0x0023089601007387 */ /* 0x0003ec0000100a00 */
[C---:B-1----:R-:W-:Y:S07]  /*a1f20*/  HMMA.1688.F32.TF32 R148, R136.reuse, R46, R196 ;  /* 0x0000002e8894723c */ /* 0x042fee00000810c4 */
[----:B------:R-:W-:Y:S01]  /*a1f30*/  STL.64 [R1+0x22f0], R76 ;  /* 0x0022f04c01007387 */ /* 0x000fe20000100a00 */
[----:B------:R1:W-:Y:S07]  /*a1f40*/  STL.64 [R1+0x22f8], R78 ;  /* 0x0022f84e01007387 */ /* 0x0003ee0000100a00 */
[----:B------:R-:W-:Y:S02]  /*a1f50*/  STL.64 [R1+0x22e0], R64 ;  /* 0x0022e04001007387 */ /* 0x000fe40000100a00 */
[----:B------:R3:W-:Y:S01]  /*a1f60*/  STL.64 [R1+0x22e8], R66 ;  /* 0x0022e84201007387 */ /* 0x0007e20000100a00 */
[C---:B-1----:R-:W-:Y:S08]  /*a1f70*/  HMMA.1688.F32.TF32 R76, R136.reuse, R42, R204 ;  /* 0x0000002a884c723c */ /* 0x042ff000000810cc */
[C---:B---3--:R-:W-:Y:S01]  /*a1f80*/  HMMA.1688.F32.TF32 R64, R136.reuse, R38, R212 ;  /* 0x000000268840723c */ /* 0x048fe200000810d4 */
[----:B------:R-:W-:Y:S01]  /*a1f90*/  STL.64 [R1+0x22d0], R148 ;  /* 0x0022d09401007387 */ /* 0x000fe20000100a00 */
[----:B------:R-:W-:Y:S11]  /*a1fa0*/  STL.64 [R1+0x22d8], R150 ;  /* 0x0022d89601007387 */ /* 0x000ff60000100a00 */
[----:B------:R-:W-:Y:S02]  /*a1fb0*/  @!UPT UIADD3 URZ, URZ, URZ, URZ ;  /* 0x0000003f3f3ff290 */ /* 0x000fe4000fffe03f */
[----:B------:R-:W-:Y:S01]  /*a1fc0*/  STL.64 [R1+0x22c0], R76 ;  /* 0x0022c04c01007387 */ /* 0x000fe20000100a00 */
[----:B------:R1:W-:Y:S07]  /*a1fd0*/  STL.64 [R1+0x22c8], R78 ;  /* 0x0022c84e01007387 */ /* 0x0003ee0000100a00 */
[----:B------:R-:W-:Y:S02]  /*a1fe0*/  STL.64 [R1+0x22b0], R64 ;  /* 0x0022b04001007387 */ /* 0x000fe40000100a00 */
[----:B------:R3:W-:Y:S01]  /*a1ff0*/  STL.64 [R1+0x22b8], R66 ;  /* 0x0022b84201007387 */ /* 0x0007e20000100a00 */
[C---:B-1----:R-:W-:Y:S08]  /*a2000*/  HMMA.1688.F32.TF32 R76, R136.reuse, R30, R124 ;  /* 0x0000001e884c723c */ /* 0x042ff0000008107c */
[----:B---3--:R-:W-:Y:S01]  /*a2010*/  HMMA.1688.F32.TF32 R64, R136, R26, R128 ;  /* 0x0000001a8840723c */ /* 0x008fe20000081080 */
[----:B------:R-:W-:Y:S01]  /*a2020*/  STL.64 [R1+0x22a0], R116 ;  /* 0x0022a07401007387 */ /* 0x000fe20000100a00 */
[----:B------:R-:W-:Y:S02]  /*a2030*/  STL.64 [R1+0x22a8], R118 ;  /* 0x0022a87601007387 */ /* 0x000fe40000100a00 */
[----:B------:R-:W3:Y:S11]  /*a2040*/  LDL.LU R124, [R1+0x4850] ;  /* 0x00485000017c7983 */ /* 0x000ef60000300800 */
[----:B------:R1:W-:Y:S01]  /*a2050*/  STL.64 [R1+0x2290], R76 ;  /* 0x0022904c01007387 */ /* 0x0003e20000100a00 */
[----:B------:R4:W-:Y:S07]  /*a2060*/  STL.64 [R1+0x2298], R78 ;  /* 0x0022984e01007387 */ /* 0x0009ee0000100a00 */
[----:B------:R-:W-:Y:S02]  /*a2070*/  STL.64 [R1+0x2280], R64 ;  /* 0x0022804001007387 */ /* 0x000fe40000100a00 */
[----:B------:R1:W-:Y:S01]  /*a2080*/  STL.64 [R1+0x2288], R66 ;  /* 0x0022884201007387 */ /* 0x0003e20000100a00 */
[----:B------:R-:W3:Y:S01]  /*a2090*/  LDL.LU R125, [R1+0x4854] ;  /* 0x00485400017d7983 */ /* 0x000ee20000300800 */
[----:B------:R-:W3:Y:S02]  /*a20a0*/  LDL.LU R126, [R1+0x4858] ;  /* 0x00485800017e7983 */ /* 0x000ee40000300800 */
[----:B------:R-:W3:Y:S02]  /*a20b0*/  LDL.LU R127, [R1+0x485c] ;  /* 0x00485c00017f7983 */ /* 0x000ee40000300800 */
        /* <DEDUP_REMOVED lines=17> */
[----:B------:R-:W-:Y:S01]  /*a21d0*/  IMAD.MOV.U32 R193, RZ, RZ, R53 ;  /* 0x000000ffffc17224 */ /* 0x000fe200078e0035 */
[----:B------:R-:W2:Y:S01]  /*a21e0*/  LDL.LU R48, [R1+0x926c] ;  /* 0x00926c0001307983 */ /* 0x000ea20000300800 */
[----:B------:R-:W2:Y:S01]  /*a21f0*/  LDL.LU R53, [R1+0x9268] ;  /* 0x0092680001357983 */ /* 0x000ea20000300800 */
[----:B------:R-:W-:Y:S01]  /*a2200*/  MOV R194, R56 ;  /* 0x0000003800c27202 */ /* 0x000fe20000000f00 */
        /* <DEDUP_REMOVED lines=15> */
[----:B-1----:R-:W2:Y:S02]  /*a2300*/  LDL.LU R76, [R1+0x1820] ;  /* 0x00182000014c7983 */ /* 0x002ea40000300800 */
[----:B------:R-:W2:Y:S01]  /*a2310*/  LDL.LU R77, [R1+0x1824] ;  /* 0x00182400014d7983 */ /* 0x000ea20000300800 */
[----:B----4-:R-:W2:Y:S01]  /*a2320*/  LDL.LU R78, [R1+0x1828] ;  /* 0x00182800014e7983 */ /* 0x010ea20000300800 */
[----:B------:R-:W2:Y:S02]  /*a2330*/  LDL.LU R79, [R1+0x182c] ;  /* 0x00182c00014f7983 */ /* 0x000ea40000300800 */
[----:B------:R-:W4:Y:S02]  /*a2340*/  LDL.LU R228, [R1+0x1800] ;  /* 0x0018000001e47983 */ /* 0x000f240000300800 */
[----:B------:R-:W4:Y:S01]  /*a2350*/  LDL.LU R229, [R1+0x1804] ;  /* 0x0018040001e57983 */ /* 0x000f220000300800 */
        /* <DEDUP_REMOVED lines=29> */
[----:B------:R-:W3:Y:S01]  /*a2530*/  LDL.LU R131, [R1+0x479c] ;  /* 0x00479c0001837983 */ /* 0x000ee20000300800 */
[C---:B--2---:R-:W-:Y:S08]  /*a2540*/  HMMA.1688.F32.TF32 R64, R136.reuse, R22, R76 ;  /* 0x000000168840723c */ /* 0x044ff0000008104c */
[C---:B------:R-:W-:Y:S08]  /*a2550*/  HMMA.1688.F32.TF32 R180, R136.reuse, R246, R180 ;  /* 0x000000f688b4723c */ /* 0x040ff000000810b4 */
[C---:B----4-:R-:W-:Y:S07]  /*a2560*/  HMMA.1688.F32.TF32 R76, R136.reuse, R114, R228 ;  /* 0x00000072884c723c */ /* 0x050fee00000810e4 */
[----:B------:R-:W-:Y:S01]  /*a2570*/  STL.64 [R1+0x2270], R64 ;  /* 0x0022704001007387 */ /* 0x000fe20000100a00 */
[----:B------:R1:W-:Y:S02]  /*a2580*/  STL.64 [R1+0x2278], R66 ;  /* 0x0022784201007387 */ /* 0x0003e40000100a00 */
[C---:B-1----:R-:W-:Y:S05]  /*a2590*/  HMMA.1688.F32.TF32 R64, R136.reuse, R6, R184 ;  /* 0x000000068840723c */ /* 0x042fea00000810b8 */
[----:B------:R-:W-:Y:S01]  /*a25a0*/  STL.64 [R1+0x2260], R180 ;  /* 0x002260b401007387 */ /* 0x000fe20000100a00 */
[----:B------:R1:W-:Y:S07]  /*a25b0*/  STL.64 [R1+0x2268], R182 ;  /* 0x002268b601007387 */ /* 0x0003ee0000100a00 */
[----:B------:R-:W-:Y:S02]  /*a25c0*/  STL.64 [R1+0x2250], R76 ;  /* 0x0022504c01007387 */ /* 0x000fe40000100a00 */
[----:B------:R2:W-:Y:S01]  /*a25d0*/  STL.64 [R1+0x2258], R78 ;  /* 0x0022584e01007387 */ /* 0x0005e20000100a00 */
[C---:B-1----:R-:W-:Y:S08]  /*a25e0*/  HMMA.1688.F32.TF32 R180, R136.reuse, R10, R188 ;  /* 0x0000000a88b4723c */ /* 0x042ff000000810bc */
[C---:B--2---:R-:W-:Y:S01]  /*a25f0*/  HMMA.1688.F32.TF32 R76, R136.reuse, R14, R192 ;  /* 0x0000000e884c723c */ /* 0x044fe200000810c0 */
[----:B------:R-:W-:Y:S01]  /*a2600*/  STL.64 [R1+0x1900], R64 ;  /* 0x0019004001007387 */ /* 0x000fe20000100a00 */
[----:B------:R1:W-:Y:S06]  /*a2610*/  STL.64 [R1+0x1908], R66 ;  /* 0x0019084201007387 */ /* 0x0003ec0000100a00 */
[----:B-1----:R-:W-:Y:S07]  /*a2620*/  HMMA.1688.F32.TF32 R64, R136, R18, R220 ;  /* 0x000000128840723c */ /* 0x002fee00000810dc */
[----:B------:R-:W-:Y:S01]  /*a2630*/  STL.64 [R1+0x18f0], R180 ;  /* 0x0018f0b401007387 */ /* 0x000fe20000100a00 */
[----:B------:R-:W-:Y:S07]  /*a2640*/  STL.64 [R1+0x18f8], R182 ;  /* 0x0018f8b601007387 */ /* 0x000fee0000100a00 */
[----:B------:R-:W-:Y:S02]  /*a2650*/  STL.64 [R1+0x18c0], R76 ;  /* 0x0018c04c01007387 */ /* 0x000fe40000100a00 */
[----:B------:R-:W-:Y:S06]  /*a2660*/  STL.64 [R1+0x18c8], R78 ;  /* 0x0018c84e01007387 */ /* 0x000fec0000100a00 */
[----:B------:R-:W-:Y:S01]  /*a2670*/  STL.64 [R1+0x18b0], R64 ;  /* 0x0018b04001007387 */ /* 0x000fe20000100a00 */
[----:B------:R3:W-:Y:S02]  /*a2680*/  STL.64 [R1+0x18b8], R66 ;  /* 0x0018b84201007387 */ /* 0x0007e40000100a00 */
[----:B---3--:R-:W-:Y:S01]  /*a2690*/  HMMA.1688.F32.TF32 R64, R132, R226, R176 ;  /* 0x000000e28440723c */ /* 0x008fe200000810b0 */
[----:B------:R-:W-:-:S02]  /*a26a0*/  IMAD.MOV.U32 R222, RZ, RZ, R81 ;  /* 0x000000ffffde7224 */ /* 0x000fc400078e0051 */
[----:B------:R-:W-:-:S05]  /*a26b0*/  IMAD.MOV.U32 R223, RZ, RZ, R80 ;  /* 0x000000ffffdf7224 */ /* 0x000fca00078e0050 */
[C---:B------:R-:W-:Y:S08]  /*a26c0*/  HMMA.1688.F32.TF32 R156, R132.reuse, R170, R156 ;  /* 0x000000aa849c723c */ /* 0x040ff0000008109c */
[C---:B------:R-:W-:Y:S07]  /*a26d0*/  HMMA.1688.F32.TF32 R76, R132.reuse, R222, R148 ;  /* 0x000000de844c723c */ /* 0x040fee0000081094 */
[----:B------:R-:W-:Y:S01]  /*a26e0*/  STL.64 [R1+0x1f0], R64 ;  /* 0x0001f04001007387 */ /* 0x000fe20000100a00 */
[----:B------:R1:W-:Y:S02]  /*a26f0*/  STL.64 [R1+0x1f8], R66 ;  /* 0x0001f84201007387 */ /* 0x0003e40000100a00 */
[C---:B-1----:R-:W-:Y:S05]  /*a2700*/  HMMA.1688.F32.TF32 R64, R132.reuse, R166, R236 ;  /* 0x000000a68440723c */ /* 0x042fea00000810ec */
[----:B------:R-:W-:Y:S01]  /*a2710*/  STL.64 [R1+0x1e0], R156 ;  /* 0x0001e09c01007387 */ /* 0x000fe20000100a00 */
[----:B------:R-:W-:Y:S02]  /*a2720*/  STL.64 [R1+0x1e8], R158 ;  /* 0x0001e89e01007387 */ /* 0x000fe40000100a00 */
[C---:B------:R-:W-:Y:S05]  /*a2730*/  HMMA.1688.F32.TF32 R148, R132.reuse, R218, R232 ;  /* 0x000000da8494723c */ /* 0x040fea00000810e8 */
[----:B------:R-:W-:Y:S01]  /*a2740*/  STL.64 [R1+0x2b0], R76 ;  /* 0x0002b04c01007387 */ /* 0x000fe20000100a00 */
[----:B------:R1:W-:Y:S02]  /*a2750*/  STL.64 [R1+0x2b8], R78 ;  /* 0x0002b84e01007387 */ /* 0x0003e40000100a00 */
[C---:B-1----:R-:W-:Y:S07]  /*a2760*/  HMMA.1688.F32.TF32 R76, R132.reuse, R162, R240 ;  /* 0x000000a2844c723c */ /* 0x042fee00000810f0 */
[----:B------:R-:W-:Y:S01]  /*a2770*/  STL.64 [R1+0x2a0], R64 ;  /* 0x0002a04001007387 */ /* 0x000fe20000100a00 */
[----:B------:R1:W-:Y:S02]  /*a2780*/  STL.64 [R1+0x2a8], R66 ;  /* 0x0002a84201007387 */ /* 0x0003e40000100a00 */
[----:B-1----:R-:W-:Y:S05]  /*a2790*/  HMMA.1688.F32.TF32 R64, R132, R174, R196 ;  /* 0x000000ae8440723c */ /* 0x002fea00000810c4 */
[----:B------:R-:W-:Y:S01]  /*a27a0*/  STL.64 [R1+0x390], R148 ;  /* 0x0003909401007387 */ /* 0x000fe20000100a00 */
[----:B------:R-:W-:Y:S07]  /*a27b0*/  STL.64 [R1+0x398], R150 ;  /* 0x0003989601007387 */ /* 0x000fee0000100a00 */
[----:B------:R-:W-:Y:S02]  /*a27c0*/  STL.64 [R1+0x380], R76 ;  /* 0x0003804c01007387 */ /* 0x000fe40000100a00 */
[----:B------:R1:W-:Y:S02]  /*a27d0*/  STL.64 [R1+0x388], R78 ;  /* 0x0003884e01007387 */ /* 0x0003e40000100a00 */
[----:B------:R-:W-:-:S02]  /*a27e0*/  IMAD.MOV.U32 R138, RZ, RZ, R69 ;  /* 0x000000ffff8a7224 */ /* 0x000fc400078e0045 */
[----:B------:R-:W-:Y:S01]  /*a27f0*/  IMAD.MOV.U32 R139, RZ, RZ, R68 ;  /* 0x000000ffff8b7224 */ /* 0x000fe200078e0044 */
[C---:B-1----:R-:W-:Y:S04]  /*a2800*/  HMMA.1688.F32.TF32 R76, R132.reuse, R154, R204 ;  /* 0x0000009a844c723c */ /* 0x042fe800000810cc */
[----:B------:R-:W-:Y:S02]  /*a2810*/  IMAD.MOV.U32 R69, RZ, RZ, R64 ;  /* 0x000000ffff457224 */ /* 0x000fe400078e0040 */
[----:B------:R-:W-:Y:S01]  /*a2820*/  IMAD.MOV.U32 R68, RZ, RZ, R65 ;  /* 0x000000ffff447224 */ /* 0x000fe200078e0041 */
[----:B------:R-:W-:Y:S01]  /*a2830*/  MOV R80, R66 ;  /* 0x0000004200507202 */ /* 0x000fe20000000f00 */
[----:B------:R-:W-:Y:S02]  /*a2840*/  IMAD.MOV.U32 R81, RZ, RZ, R67 ;  /* 0x000000ffff517224 */ /* 0x000fe400078e0043 */
[C---:B------:R-:W-:Y:S03]  /*a2850*/  HMMA.1688.F32.TF32 R64, R132.reuse, R210, R212 ;  /* 0x000000d28440723c */ /* 0x040fe600000810d4 */
[----:B------:R-:W-:Y:S01]  /*a2860*/  STL [R1+0x8cec], R81 ;  /* 0x008cec5101007387 */ /* 0x000fe20000100800 */
[----:B------:R-:W-:Y:S02]  /*a2870*/  STL [R1+0x8ce8], R80 ;  /* 0x008ce85001007387 */ /* 0x000fe40000100800 */
[----:B------:R-:W-:Y:S02]  /*a2880*/  STL [R1+0x8ce4], R68 ;  /* 0x008ce44401007387 */ /* 0x000fe40000100800 */
[----:B------:R-:W-:Y:S01]  /*a2890*/  STL [R1+0x8cd8], R69 ;  /* 0x008cd84501007387 */ /* 0x000fe20000100800 */
[C---:B------:R-:W-:Y:S04]  /*a28a0*/  HMMA.1688.F32.TF32 R116, R132.reuse, R146, R116 ;  /* 0x000000928474723c */ /* 0x040fe80000081074 */
[----:B------:R-:W-:Y:S01]  /*a28b0*/  STL.64 [R1+0x480], R76 ;  /* 0x0004804c01007387 */ /* 0x000fe20000100a00 */
[----:B------:R1:W-:Y:S03]  /*a28c0*/  STL.64 [R1+0x488], R78 ;  /* 0x0004884e01007387 */ /* 0x0003e60000100a00 */
[C---:B-1----:R-:W-:Y:S06]  /*a28d0*/  HMMA.1688.F32.TF32 R76, R132.reuse, R122, R124 ;  /* 0x0000007a844c723c */ /* 0x042fec000008107c */
[----:B------:R-:W-:Y:S01]  /*a28e0*/  STL.64 [R1+0x590], R64 ;  /* 0x0005904001007387 */ /* 0x000fe20000100a00 */
[----:B------:R1:W-:Y:S02]  /*a28f0*/  STL.64 [R1+0x598], R66 ;  /* 0x0005984201007387 */ /* 0x0003e40000100a00 */
[----:B-1----:R-:W-:Y:S06]  /*a2900*/  HMMA.1688.F32.TF32 R64, R132, R142, R128 ;  /* 0x0000008e8440723c */ /* 0x002fec0000081080 */
[----:B------:R1:W-:Y:S01]  /*a2910*/  STL.64 [R1+0x580], R116 ;  /* 0x0005807401007387 */ /* 0x0003e20000100a00 */
[----:B------:R2:W-:Y:S07]  /*a2920*/  STL.64 [R1+0x588], R118 ;  /* 0x0005887601007387 */ /* 0x0005ee0000100a00 */
[----:B------:R3:W-:Y:S01]  /*a2930*/  STL.64 [R1+0x690], R76 ;  /* 0x0006904c01007387 */ /* 0x0007e20000100a00 */
[----:B------:R2:W-:Y:S08]  /*a2940*/  STL.64 [R1+0x698], R78 ;  /* 0x0006984e01007387 */ /* 0x0005f00000100a00 */
[----:B------:R3:W-:Y:S01]  /*a2950*/  STL.64 [R1+0x688], R66 ;  /* 0x0006884201007387 */ /* 0x0007e20000100a00 */
[----:B------:R-:W4:Y:S02]  /*a2960*/  LDL.LU R124, [R1+0x3080] ;  /* 0x00308000017c7983 */ /* 0x000f240000300800 */
[----:B------:R-:W4:Y:S02]  /*a2970*/  LDL.LU R125, [R1+0x3084] ;  /* 0x00308400017d7983 */ /* 0x000f240000300800 */
[----:B------:R-:W4:Y:S01]  /*a2980*/  LDL.LU R126, [R1+0x3088] ;  /* 0x00308800017e7983 */ /* 0x000f220000300800 */
[----:B------:R-:W4:Y:S01]  /*a2990*/  LDL.LU R127, [R1+0x308c] ;  /* 0x00308c00017f7983 */ /* 0x000f220000300800 */
[----:B-1----:R-:W4:Y:S02]  /*a29a0*/  LDL.LU R116, [R1+0x31a0] ;  /* 0x0031a00001747983 */ /* 0x002f240000300800 */
[----:B------:R-:W4:Y:S02]  /*a29b0*/  LDL.LU R117, [R1+0x31a4] ;  /* 0x0031a40001757983 */ /* 0x000f240000300800 */
[----:B--2---:R-:W4:Y:S01]  /*a29c0*/  LDL.LU R118, [R1+0x31a8] ;  /* 0x0031a80001767983 */ /* 0x004f220000300800 */
        /* <DEDUP_REMOVED lines=17> */
[----:B---3--:R-:W3:Y:S02]  /*a2ae0*/  LDL.LU R76, [R1+0x3da0] ;  /* 0x003da000014c7983 */ /* 0x008ee40000300800 */
[----:B------:R-:W3:Y:S02]  /*a2af0*/  LDL.LU R77, [R1+0x3da4] ;  /* 0x003da400014d7983 */ /* 0x000ee40000300800 */
[----:B------:R-:W3:Y:S02]  /*a2b00*/  LDL.LU R78, [R1+0x3da8] ;  /* 0x003da800014e7983 */ /* 0x000ee40000300800 */
[----:B------:R-:W-:Y:S01]  /*a2b10*/  IMAD.MOV.U32 R96, RZ, RZ, R64 ;  /* 0x000000ffff607224 */ /* 0x000fe200078e0040 */
[----:B------:R-:W3:Y:S01]  /*a2b20*/  LDL.LU R79, [R1+0x3dac] ;  /* 0x003dac00014f7983 */ /* 0x000ee20000300800 */
[----:B------:R-:W-:-:S02]  /*a2b30*/  IMAD.MOV.U32 R97, RZ, RZ, R65 ;  /* 0x000000ffff617224 */ /* 0x000fc400078e0041 */
        /* <DEDUP_REMOVED lines=18> */
[----:B------:R-:W3:Y:S04]  /*a2c60*/  LDL R182, [R1+0x46b8] ;  /* 0x0046b80001b67983 */ /* 0x000ee80000100800 */
[----:B------:R-:W3:Y:S01]  /*a2c70*/  LDL R183, [R1+0x46bc] ;  /* 0x0046bc0001b77983 */ /* 0x000ee20000100800 */
[----:B------:R-:W4:Y:S02]  /*a2c80*/  LDL.LU R192, [R1+0x4260] ;  /* 0x0042600001c07983 */ /* 0x000f240000300800 */
[----:B------:R-:W4:Y:S02]  /*a2c90*/  LDL.LU R193, [R1+0x4264] ;  /* 0x0042640001c17983 */ /* 0x000f240000300800 */
[----:B------:R-:W4:Y:S01]  /*a2ca0*/  LDL.LU R194, [R1+0x4268] ;  /* 0x0042680001c27983 */ /* 0x000f220000300800 */
[----:B------:R-:W4:Y:S01]  /*a2cb0*/  LDL.LU R195, [R1+0x426c] ;  /* 0x00426c0001c37983 */ /* 0x000f220000300800 */
[----:B------:R-:W4:Y:S02]  /*a2cc0*/  LDL.LU R156, [R1+0x4420] ;  /* 0x00442000019c7983 */ /* 0x000f240000300800 */
[----:B------:R-:W-:-:S02]  /*a2cd0*/  IMAD.MOV.U32 R150, RZ, RZ, R73 ;  /* 0x000000ffff967224 */ /* 0x000fc400078e0049 */
[----:B------:R-:W-:Y:S01]  /*a2ce0*/  IMAD.MOV.U32 R151, RZ, RZ, R72 ;  /* 0x000000ffff977224 */ /* 0x000fe200078e0048 */
[----:B------:R-:W4:Y:S01]  /*a2cf0*/  LDL.LU R157, [R1+0x4424] ;  /* 0x00442400019d7983 */ /* 0x000f220000300800 */
[----:B------:R-:W4:Y:S02]  /*a2d00*/  LDL.LU R158, [R1+0x4428] ;  /* 0x00442800019e7983 */ /* 0x000f240000300800 */
[----:B------:R-:W4:Y:S02]  /*a2d10*/  LDL.LU R159, [R1+0x442c] ;  /* 0x00442c00019f7983 */ /* 0x000f240000300800 */
[----:B------:R-:W4:Y:S01]  /*a2d20*/  LDL.LU R176, [R1+0x4340] ;  /* 0x0043400001b07983 */ /* 0x000f220000300800 */
        /* <DEDUP_REMOVED lines=19> */
[----:B------:R-:W-:Y:S01]  /*a2e60*/  STL [R1+0x8c0c], R96 ;  /* 0x008c0c6001007387 */ /* 0x000fe20000100800 */
[----:B------:R-:W-:Y:S01]  /*a2e70*/  STL [R1+0x8c08], R97 ;  /* 0x008c086101007387 */ /* 0x000fe20000100800 */
[C---:B--2---:R-:W-:Y:S08]  /*a2e80*/  HMMA.1688.F32.TF32 R148, R132.reuse, R150, R184 ;  /* 0x000000968494723c */ /* 0x044ff000000810b8 */
[C---:B---3--:R-:W-:Y:S08]  /*a2e90*/  HMMA.1688.F32.TF32 R228, R132.reuse, R138, R228 ;  /* 0x0000008a84e4723c */ /* 0x048ff000000810e4 */
[----:B------:R-:W-:Y:S11]  /*a2ea0*/  HMMA.1688.F32.TF32 R180, R132, R202, R180 ;  /* 0x000000ca84b4723c */ /* 0x000ff600000810b4 */
[----:B------:R-:W-:Y:S11]  /*a2eb0*/  @!UPT UIADD3 URZ, URZ, URZ, URZ ;  /* 0x0000003f3f3ff290 */ /* 0x000ff6000fffe03f */
[----:B------:R-:W-:Y:S01]  /*a2ec0*/  @!UPT UIADD3 URZ, URZ, URZ, URZ ;  /* 0x0000003f3f3ff290 */ /* 0x000fe2000fffe03f */
[----:B------:R-:W-:Y:S01]  /*a2ed0*/  STL.64 [R1+0x790], R180 ;  /* 0x000790b401007387 */ /* 0x000fe20000100a00 */
[----:B------:R1:W-:Y:S01]  /*a2ee0*/  STL.64 [R1+0x798], R182 ;  /* 0x000798b601007387 */ /* 0x0003e20000100a00 */
[----:B------:R-:W-:Y:S01]  /*a2ef0*/  MOV R113, R150 ;  /* 0x0000009600717202 */ /* 0x000fe20000000f00 */
[----:B------:R-:W-:Y:S01]  /*a2f00*/  IMAD.MOV.U32 R112, RZ, RZ, R151 ;  /* 0x000000ffff707224 */ /* 0x000fe200078e0097 */
[----:B-1----:R-:W2:Y:S01]  /*a2f10*/  LDL.LU.64 R182, [R1+0x9258] ;  /* 0x0092580001b67983 */ /* 0x002ea20000300a00 */
[----:B------:R-:W-:Y:S02]  /*a2f20*/  STL.64 [R1+0x780], R228 ;  /* 0x000780e401007387 */ /* 0x000fe40000100a00 */
[----:B------:R1:W-:Y:S02]  /*a2f30*/  STL.64 [R1+0x788], R230 ;  /* 0x000788e601007387 */ /* 0x0003e40000100a00 */
[----:B-1----:R-:W3:Y:S01]  /*a2f40*/  LDL.LU.64 R230, [R1+0x9250] ;  /* 0x0092500001e67983 */ /* 0x002ee20000300a00 */
[----:B------:R-:W2:Y:S02]  /*a2f50*/  LDL.LU.64 R186, [R1+0x9248] ;  /* 0x0092480001ba7983 */ /* 0x000ea40000300a00 */
[----:B------:R-:W4:Y:S02]  /*a2f60*/  LDL.LU.64 R150, [R1+0x9240] ;  /* 0x0092400001967983 */ /* 0x000f240000300a00 */
[----:B------:R-:W-:-:S02]  /*a2f70*/  IMAD.MOV.U32 R101, RZ, RZ, R149 ;  /* 0x000000ffff657224 */ /* 0x000fc400078e0095 */
[----:B------:R-:W-:Y:S01]  /*a2f80*/  IMAD.MOV.U32 R100, RZ, RZ, R148 ;  /* 0x000000ffff647224 */ /* 0x000fe200078e0094 */
[----:B------:R-:W-:Y:S01]  /*a2f90*/  STL [R1+0x8b8c], R112 ;  /* 0x008b8c7001007387 */ /* 0x000fe20000100800 */
[----:B------:R-:W-:Y:S02]  /*a2fa0*/  STL [R1+0x8b88], R113 ;  /* 0x008b887101007387 */ /* 0x000fe40000100800 */
[----:B------:R-:W-:Y:S01]  /*a2fb0*/  STL [R1+0x8b84], R101 ;  /* 0x008b846501007387 */ /* 0x000fe20000100800 */
[----:B------:R-:W-:Y:S01]  /*a2fc0*/  STL [R1+0x8b80], R100 ;  /* 0x008b806401007387 */ /* 0x000fe20000100800 */
        /* <DEDUP_REMOVED lines=24> */
[----:B--2---:R-:W-:Y:S01]  /*a3150*/  HMMA.1688.F32.TF32 R72, R132, R186, R72 ;  /* 0x000000ba8448723c */ /* 0x004fe20000081048 */
[----:B---3--:R-:W-:Y:S02]  /*a3160*/  IMAD.MOV.U32 R81, RZ, RZ, R230 ;  /* 0x000000ffff517224 */ /* 0x008fe400078e00e6 */
[----:B------:R-:W-:-:S05]  /*a3170*/  IMAD.MOV.U32 R80, RZ, RZ, R231 ;  /* 0x000000ffff507224 */ /* 0x000fca00078e00e7 */
[C---:B----4-:R-:W-:Y:S11]  /*a3180*/  HMMA.1688.F32.TF32 R64, R132.reuse, R190, R64 ;  /* 0x000000be8440723c */ /* 0x050ff60000081040 */
[----:B------:R-:W-:Y:S11]  /*a3190*/  @!UPT UIADD3 URZ, URZ, URZ, URZ ;  /* 0x0000003f3f3ff290 */ /* 0x000ff6000fffe03f */
[----:B------:R-:W-:Y:S01]  /*a31a0*/  @!UPT UIADD3 URZ, URZ, URZ, URZ ;  /* 0x0000003f3f3ff290 */ /* 0x000fe2000fffe03f */
[----:B------:R-:W-:Y:S01]  /*a31b0*/  STL.64 [R1+0xa80], R64 ;  /* 0x000a804001007387 */ /* 0x000fe20000100a00 */
[----:B------:R1:W-:Y:S02]  /*a31c0*/  STL.64 [R1+0xa88], R66 ;  /* 0x000a884201007387 */ /* 0x0003e40000100a00 */
[C---:B-1----:R-:W-:Y:S08]  /*a31d0*/  HMMA.1688.F32.TF32 R64, R132.reuse, R230, R76 ;  /* 0x000000e68440723c */ /* 0x042ff0000008104c */
[C---:B------:R-:W-:Y:S01]  /*a31e0*/  HMMA.1688.F32.TF32 R76, R132.reuse, R182, R236 ;  /* 0x000000b6844c723c */ /* 0x040fe200000810ec */
[----:B------:R-:W-:Y:S01]  /*a31f0*/  STL.64 [R1+0xb90], R72 ;  /* 0x000b904801007387 */ /* 0x000fe20000100a00 */
[----:B------:R1:W-:Y:S06]  /*a3200*/  STL.64 [R1+0xb98], R74 ;  /* 0x000b984a01007387 */ /* 0x0003ec0000100a00 */
[C---:B-1----:R-:W-:Y:S07]  /*a3210*/  HMMA.1688.F32.TF32 R72, R132.reuse, R250, R232 ;  /* 0x000000fa8448723c */ /* 0x042fee00000810e8 */
        /* <DEDUP_REMOVED lines=21> */
[----:B------:R1:W-:Y:S01]  /*a3370*/  STL.64 [R1+0xfc0], R76 ;  /* 0x000fc04c01007387 */ /* 0x0003e20000100a00 */
[----:B------:R2:W-:Y:S02]  /*a3380*/  STL.64 [R1+0xfc8], R78 ;  /* 0x000fc84e01007387 */ /* 0x0005e40000100a00 */
[----:B------:R-:W3:Y:S05]  /*a3390*/  LDL.LU R124, [R1+0x1a90] ;  /* 0x001a9000017c7983 */ /* 0x000eea0000300800 */
[----:B------:R4:W-:Y:S01]  /*a33a0*/  STL.64 [R1+0x1020], R72 ;  /* 0x0010204801007387 */ /* 0x0009e20000100a00 */
[----:B------:R1:W-:Y:S07]  /*a33b0*/  STL.64 [R1+0x1028], R74 ;  /* 0x0010284a01007387 */ /* 0x0003ee0000100a00 */
[----:B------:R1:W-:Y:S01]  /*a33c0*/  STL.64 [R1+0x1310], R64 ;  /* 0x0013104001007387 */ /* 0x0003e20000100a00 */
[----:B------:R1:W-:Y:S02]  /*a33d0*/  STL.64 [R1+0x1318], R66 ;  /* 0x0013184201007387 */ /* 0x0003e40000100a00 */
        /* <DEDUP_REMOVED lines=15> */
[----:B-1----:R-:W3:Y:S02]  /*a34d0*/  LDL.LU R76, [R1+0x2f40] ;  /* 0x002f4000014c7983 */ /* 0x002ee40000300800 */
[----:B------:R-:W3:Y:S02]  /*a34e0*/  LDL.LU R77, [R1+0x2f44] ;  /* 0x002f4400014d7983 */ /* 0x000ee40000300800 */
[----:B--2---:R-:W3:Y:S01]  /*a34f0*/  LDL.LU R78, [R1+0x2f48] ;  /* 0x002f4800014e7983 */ /* 0x004ee20000300800 */
[----:B------:R-:W3:Y:S01]  /*a3500*/  LDL.LU R79, [R1+0x2f4c] ;  /* 0x002f4c00014f7983 */ /* 0x000ee20000300800 */
[----:B----4-:R-:W2:Y:S02]  /*a3510*/  LDL.LU R72, [R1+0x2ea0] ;  /* 0x002ea00001487983 */ /* 0x010ea40000300800 */
        /* <DEDUP_REMOVED lines=31> */
[C---:B---3--:R-:W-:Y:S11]  /*a3710*/  HMMA.1688.F32.TF32 R76, R132.reuse, R82, R76 ;  /* 0x00000052844c723c */ /* 0x048ff6000008104c */
[----:B------:R-:W-:Y:S11]  /*a3720*/  @!UPT UIADD3 URZ, URZ, URZ, URZ ;  /* 0x0000003f3f3ff290 */ /* 0x000ff6000fffe03f */
[----:B------:R-:W-:Y:S01]  /*a3730*/  @!UPT UIADD3 URZ, URZ, URZ, URZ ;  /* 0x0000003f3f3ff290 */ /* 0x000fe2000fffe03f */
[----:B------:R-:W-:Y:S01]  /*a3740*/  STL.64 [R1+0x23c0], R76 ;  /* 0x0023c04c01007387 */ /* 0x000fe20000100a00 */
[----:B------:R1:W-:Y:S03]  /*a3750*/  STL.64 [R1+0x23c8], R78 ;  /* 0x0023c84e01007387 */ /* 0x0003e60000100a00 */
[----:B-1----:R-:W2:Y:S01]  /*a3760*/  LDL.LU.64 R78, [R1+0x9218] ;  /* 0x00921800014e7983 */ /* 0x002ea20000300a00 */
[----:B------:R-:W3:Y:S02]  /*a3770*/  LDL.LU.64 R76, [R1+0x9210] ;  /* 0x00921000014c7983 */ /* 0x000ee40000300a00 */
[----:B------:R-:W-:Y:S01]  /*a3780*/  STL.64 [R1+0x9160], R82 ;  /* 0x0091605201007387 */ /* 0x000fe20000100a00 */
[C---:B--2---:R-:W-:Y:S11]  /*a3790*/  HMMA.1688.F32.TF32 R72, R132.reuse, R78, R72 ;  /* 0x0000004e8448723c */ /* 0x044ff60000081048 */
[----:B------:R-:W-:Y:S11]  /*a37a0*/  @!UPT UIADD3 URZ, URZ, URZ, URZ ;  /* 0x0000003f3f3ff290 */ /* 0x000ff6000fffe03f */
[----:B------:R-:W-:Y:S01]  /*a37b0*/  @!UPT UIADD3 URZ, URZ, URZ, URZ ;  /* 0x0000003f3f3ff290 */ /* 0x000fe2000fffe03f */
[----:B------:R-:W-:Y:S01]  /*a37c0*/  STL.64 [R1+0x2420], R72 ;  /* 0x0024204801007387 */ /* 0x000fe20000100a00 */
[----:B------:R1:W-:Y:S03]  /*a37d0*/  STL.64 [R1+0x2428], R74 ;  /* 0x0024284a01007387 */ /* 0x0003e60000100a00 */
[----:B-1----:R-:W4:Y:S01]  /*a37e0*/  LDL.LU.64 R74, [R1+0x9208] ;  /* 0x00920800014a7983 */ /* 0x002f220000300a00 */
[----:B------:R-:W-:Y:S02]  /*a37f0*/  STL.64 [R1+0x9158], R78 ;  /* 0x0091584e01007387 */ /* 0x000fe40000100a00 */
[----:B---3--:R1:W-:Y:S02]  /*a3800*/  STL.64 [R1+0x9150], R76 ;  /* 0x0091504c01007387 */ /* 0x0083e40000100a00 */
[----:B-1----:R-:W2:Y:S01]  /*a3810*/  LDL.LU R76, [R1+0x2e30] ;  /* 0x002e3000014c7983 */ /* 0x002ea20000300800 */
[----:B------:R-:W2:Y:S02]  /*a3820*/  LDL.LU R77, [R1+0x2e34] ;  /* 0x002e3400014d7983 */ /* 0x000ea40000300800 */
[----:B------:R-:W2:Y:S02]  /*a3830*/  LDL.LU R78, [R1+0x2e38] ;  /* 0x002e3800014e7983 */ /* 0x000ea40000300800 */
[----:B------:R-:W2:Y:S01]  /*a3840*/  LDL.LU R79, [R1+0x2e3c] ;  /* 0x002e3c00014f7983 */ /* 0x000ea20000300800 */
[C---:B----4-:R-:W-:Y:S11]  /*a3850*/  HMMA.1688.F32.TF32 R64, R132.reuse, R74, R64 ;  /* 0x0000004a8440723c */ /* 0x050ff60000081040 */
[----:B------:R-:W-:Y:S11]  /*a3860*/  @!UPT UIADD3 URZ, URZ, URZ, URZ ;  /* 0x0000003f3f3ff290 */ /* 0x000ff6000fffe03f */
[----:B------:R-:W-:Y:S01]  /*a3870*/  @!UPT UIADD3 URZ, URZ, URZ, URZ ;  /* 0x0000003f3f3ff290 */ /* 0x000fe2000fffe03f */
[----:B------:R-:W-:Y:S01]  /*a3880*/  STL.64 [R1+0x2430], R64 ;  /* 0x0024304001007387 */ /* 0x000fe20000100a00 */
[----:B------:R1:W-:Y:S03]  /*a3890*/  STL.64 [R1+0x2438], R66 ;  /* 0x0024384201007387 */ /* 0x0003e60000100a00 */
[----:B-1----:R-:W3:Y:S01]  /*a38a0*/  LDL.LU.64 R66, [R1+0x9200] ;  /* 0x0092000001427983 */ /* 0x002ee20000300a00 */
[----:B------:R-:W4:Y:S01]  /*a38b0*/  LDL.LU.64 R64, [R1+0x91f8] ;  /* 0x0091f80001407983 */ /* 0x000f220000300a00 */
[C---:B--2---:R-:W-:Y:S11]  /*a38c0*/  HMMA.1688.F32.TF32 R76, R132.reuse, R70, R76 ;  /* 0x00000046844c723c */ /* 0x044ff6000008104c */
[----:B------:R-:W-:Y:S11]  /*a38d0*/  @!UPT UIADD3 URZ, URZ, URZ, URZ ;  /* 0x0000003f3f3ff290 */ /* 0x000ff6000fffe03f */
[----:B------:R-:W-:Y:S01]  /*a38e0*/  @!UPT UIADD3 URZ, URZ, URZ, URZ ;  /* 0x0000003f3f3ff290 */ /* 0x000fe2000fffe03f */
[----:B------:R-:W-:Y:S01]  /*a38f0*/  STL.64 [R1+0x24b0], R76 ;  /* 0x0024b04c01007387 */ /* 0x000fe20000100a00 */
[----:B------:R3:W-:Y:S02]  /*a3900*/  STL.64 [R1+0x24b8], R78 ;  /* 0x0024b84e01007387 */ /* 0x0007e40000100a00 */
[C---:B---3--:R-:W-:Y:S01]  /*a3910*/  HMMA.1688.F32.TF32 R76, R132.reuse, R66, R228 ;  /* 0x00000042844c723c */ /* 0x048fe200000810e4 */
[----:B------:R-:W-:Y:S01]  /*a3920*/  STL.64 [R1+0x9128], R66 ;  /* 0x0091284201007387 */ /* 0x000fe20000100a00 */
[----:B----4-:R1:W-:Y:S06]  /*a3930*/  STL.64 [R1+0x9120], R64 ;  /* 0x0091204001007387 */ /* 0x0103ec0000100a00 */
[C---:B-1----:R-:W-:Y:S11]  /*a3940*/  HMMA.1688.F32.TF32 R64, R132.reuse, R62, R236 ;  /* 0x0000003e8440723c */ /* 0x042ff600000810ec */
[----:B------:R-:W-:Y:S04]  /*a3950*/  @!UPT UIADD3 URZ, URZ, URZ, URZ ;  /* 0x0000003f3f3ff290 */ /* 0x000fe8000fffe03f */
[----:B------:R-:W-:Y:S01]  /*a3960*/  STL.64 [R1+0x24d0], R76 ;  /* 0x0024d04c01007387 */ /* 0x000fe20000100a00 */
[----:B------:R-:W-:Y:S02]  /*a3970*/  STL.64 [R1+0x24d8], R78 ;  /* 0x0024d84e01007387 */ /* 0x000fe40000100a00 */
[----:B------:R-:W-:Y:S02]  /*a3980*/  STL.64 [R1+0x9138], R62 ;  /* 0x0091383e01007387 */ /* 0x000fe40000100a00 */
[----:B------:R1:W-:Y:S02]  /*a3990*/  STL.64 [R1+0x9130], R60 ;  /* 0x0091303c01007387 */ /* 0x0003e40000100a00 */
[C---:B-1----:R-:W-:Y:S01]  /*a39a0*/  HMMA.1688.F32.TF32 R60, R132.reuse, R58, R232 ;  /* 0x0000003a843c723c */ /* 0x042fe200000810e8 */
[----:B------:R-:W-:Y:S01]  /*a39b0*/  STL.64 [R1+0x24e0], R64 ;  /* 0x0024e04001007387 */ /* 0x000fe20000100a00 */
[----:B------:R-:W-:Y:S02]  /*a39c0*/  STL.64 [R1+0x24e8], R66 ;  /* 0x0024e84201007387 */ /* 0x000fe40000100a00 */
[----:B------:R-:W-:Y:S02]  /*a39d0*/  STL.64 [R1+0x9148], R58 ;  /* 0x0091483a01007387 */ /* 0x000fe40000100a00 */
[----:B------:R1:W-:Y:S02]  /*a39e0*/  STL.64 [R1+0x9140], R56 ;  /* 0x0091403801007387 */ /* 0x0003e40000100a00 */
        /* <DEDUP_REMOVED lines=19> */
[----:B------:R1:W-:Y:S02]  /*a3b20*/  STL.64 [R1+0x2568], R50 ;  /* 0x0025683201007387 */ /* 0x0003e40000100a00 */
[----:B------:R-:W-:Y:S02]  /*a3b30*/  STL.64 [R1+0x91a0], R42 ;  /* 0x0091a02a01007387 */ /* 0x000fe40000100a00 */
[----:B------:R2:W-:Y:S02]  /*a3b40*/  STL.64 [R1+0x9198], R40 ;  /* 0x0091982801007387 */ /* 0x0005e40000100a00 */
[C---:B-1----:R-:W-:Y:S08]  /*a3b50*/  HMMA.1688.F32.TF32 R48, R132.reuse, R38, R116 ;  /* 0x000000268430723c */ /* 0x042ff00000081074 */
[C---:B--2---:R-:W-:Y:S07]  /*a3b60*/  HMMA.1688.F32.TF32 R40, R132.reuse, R30, R128 ;  /* 0x0000001e8428723c */ /* 0x044fee0000081080 */
[----:B------:R-:W-:Y:S01]  /*a3b70*/  STL.64 [R1+0x2590], R44 ;  /* 0x0025902c01007387 */ /* 0x000fe20000100a00 */
[----:B------:R1:W-:Y:S02]  /*a3b80*/  STL.64 [R1+0x2598], R46 ;  /* 0x0025982e01007387 */ /* 0x0003e40000100a00 */
[----:B-1----:R-:W-:Y:S05]  /*a3b90*/  HMMA.1688.F32.TF32 R44, R132, R34, R124 ;  /* 0x00000022842c723c */ /* 0x002fea000008107c */
[----:B------:R1:W-:Y:S01]  /*a3ba0*/  STL.64 [R1+0x2600], R48 ;  /* 0x0026003001007387 */ /* 0x0003e20000100a00 */
[----:B------:R2:W-:Y:S02]  /*a3bb0*/  STL.64 [R1+0x2608], R50 ;  /* 0x0026083201007387 */ /* 0x0005e40000100a00 */
[----:B------:R-:W3:Y:S11]  /*a3bc0*/  LDL.LU R204, [R1+0x54c0] ;  /* 0x0054c00001cc7983 */ /* 0x000ef60000300800 */
[----:B------:R-:W-:Y:S04]  /*a3bd0*/  @!UPT UIADD3 URZ, URZ, URZ, URZ ;  /* 0x0000003f3f3ff290 */ /* 0x000fe8000fffe03f */
[----:B------:R4:W-:Y:S01]  /*a3be0*/  STL.64 [R1+0x25f0], R44 ;  /* 0x0025f02c01007387 */ /* 0x0009e20000100a00 */
[----:B------:R1:W-:Y:S02]  /*a3bf0*/  STL.64 [R1+0x25f8], R46 ;  /* 0x0025f82e01007387 */ /* 0x0003e40000100a00 */
[----:B------:R1:W-:Y:S02]  /*a3c00*/  STL.64 [R1+0x25e0], R40 ;  /* 0x0025e02801007387 */ /* 0x0003e40000100a00 */
[----:B------:R1:W-:Y:S01]  /*a3c10*/  STL.64 [R1+0x25e8], R42 ;  /* 0x0025e82a01007387 */ /* 0x0003e20000100a00 */
        /* <DEDUP_REMOVED lines=23> */
[----:B-1----:R-:W3:Y:S01]  /*a3d90*/  LDL.LU R48, [R1+0x1a10] ;  /* 0x001a100001307983 */ /* 0x002ee20000300800 */
[----:B------:R-:W3:Y:S01]  /*a3da0*/  LDL.LU R49, [R1+0x1a14] ;  /* 0x001a140001317983 */ /* 0x000ee20000300800 */
[----:B--2---:R-:W3:Y:S02]  /*a3db0*/  LDL.LU R50, [R1+0x1a18] ;  /* 0x001a180001327983 */ /* 0x004ee40000300800 */
[----:B------:R-:W3:Y:S02]  /*a3dc0*/  LDL.LU R51, [R1+0x1a1c] ;  /* 0x001a1c0001337983 */ /* 0x000ee40000300800 */
[----:B----4-:R-:W2:Y:S01]  /*a3dd0*/  LDL.LU R44, [R1+0x1a20] ;  /* 0x001a2000012c7983 */ /* 0x010ea20000300800 */
        /* <DEDUP_REMOVED lines=11> */
[----:B------:R-:W3:Y:S01]  /*a3e90*/  LDL.LU R40, [R1+0x1a30] ;  /* 0x001a300001287983 */ /* 0x000ee20000300800 */
[----:B------:R-:W3:Y:S01]  /*a3ea0*/  LDL.LU R41, [R1+0x1a34] ;  /* 0x001a340001297983 */ /* 0x000ee20000300800 */
[----:B------:R-:W3:Y:S02]  /*a3eb0*/  LDL.LU R42, [R1+0x1a38] ;  /* 0x001a3800012a7983 */ /* 0x000ee40000300800 */
[----:B------:R-:W3:Y:S02]  /*a3ec0*/  LDL.LU R43, [R1+0x1a3c] ;  /* 0x001a3c00012b7983 */ /* 0x000ee40000300800 */
[----:B------:R-:W-:-:S02]  /*a3ed0*/  IMAD.MOV.U32 R56, RZ, RZ, R32 ;  /* 0x000000ffff387224 */ /* 0x000fc400078e0020 */
[----:B------:R-:W-:Y:S01]  /*a3ee0*/  IMAD.MOV.U32 R57, RZ, RZ, R252 ;  /* 0x000000ffff397224 */ /* 0x000fe200078e00fc */
[----:B------:R-:W3:Y:S01]  /*a3ef0*/  LDL.LU R32, [R1+0x91f4] ;  /* 0x0091f40001207983 */ /* 0x000ee20000300800 */
[----:B------:R-:W3:Y:S02]  /*a3f00*/  LDL.LU R252, [R1+0x91f0] ;  /* 0x0091f00001fc7983 */ /* 0x000ee40000300800 */
[----:B------:R-:W-:Y:S02]  /*a3f10*/  IMAD.MOV.U32 R58, RZ, RZ, R2 ;  /* 0x000000ffff3a7224 */ /* 0x000fe400078e0002 */
[----:B------:R-:W-:Y:S01]  /*a3f20*/  IMAD.MOV.U32 R59, RZ, RZ, R0 ;  /* 0x000000ffff3b7224 */ /* 0x000fe200078e0000 */
[----:B------:R-:W3:Y:S01]  /*a3f30*/  LDL.LU R2, [R1+0x91ec] ;  /* 0x0091ec0001027983 */ /* 0x000ee20000300800 */
[----:B------:R-:W3:Y:S02]  /*a3f40*/  LDL.LU R0, [R1+0x91e8] ;  /* 0x0091e80001007983 */ /* 0x000ee40000300800 */
[----:B------:R-:W3:Y:S02]  /*a3f50*/  LDL R60, [R1+0x5750] ;  /* 0x00575000013c7983 */ /* 0x000ee40000100800 */
[----:B------:R-:W3:Y:S01]  /*a3f60*/  LDL R61, [R1+0x5754] ;  /* 0x00575400013d7983 */ /* 0x000ee20000100800 */
[----:B------:R-:W3:Y:S04]  /*a3f70*/  LDL R62, [R1+0x5758] ;  /* 0x00575800013e7983 */ /* 0x000ee80000100800 */
[----:B------:R-:W3:Y:S01]  /*a3f80*/  LDL R63, [R1+0x575c] ;  /* 0x00575c00013f7983 */ /* 0x000ee20000100800 */
        /* <DEDUP_REMOVED lines=20> */
[C---:B----4-:R-:W-:Y:S08]  /*a40d0*/  HMMA.1688.F32.TF32 R128, R132.reuse, R22, R128 ;  /* 0x000000168480723c */ /* 0x050ff00000081080 */
[C---:B--2---:R-:W-:Y:S11]  /*a40e0*/  HMMA.1688.F32.TF32 R212, R132.reuse, R26, R212 ;  /* 0x0000001a84d4723c */ /* 0x044ff600000810d4 */
[----:B------:R-:W-:Y:S11]  /*a40f0*/  @!UPT UIADD3 URZ, URZ, URZ, URZ ;  /* 0x0000003f3f3ff290 */ /* 0x000ff6000fffe03f */
[----:B------:R-:W-:Y:S01]  /*a4100*/  @!UPT UIADD3 URZ, URZ, URZ, URZ ;  /* 0x0000003f3f3ff290 */ /* 0x000fe2000fffe03f */
[----:B------:R-:W-:Y:S01]  /*a4110*/  STL.64 [R1+0x25d0], R212 ;  /* 0x0025d0d401007387 */ /* 0x000fe20000100a00 */
[----:B------:R1:W-:Y:S03]  /*a4120*/  STL.64 [R1+0x25d8], R214 ;  /* 0x0025d8d601007387 */ /* 0x0003e60000100a00 */
[----:B-1----:R-:W2:Y:S01]  /*a4130*/  LDL.LU.64 R214, [R1+0x91e0] ;  /* 0x0091e00001d67983 */ /* 0x002ea20000300a00 */
[----:B------:R-:W2:Y:S02]  /*a4140*/  LDL.LU.64 R212, [R1+0x91d8] ;  /* 0x0091d80001d47983 */ /* 0x000ea40000300a00 */
[----:B------:R-:W-:Y:S02]  /*a4150*/  STL.64 [R1+0x25c0], R128 ;  /* 0x0025c08001007387 */ /* 0x000fe40000100a00 */
[----:B------:R1:W-:Y:S02]  /*a4160*/  STL.64 [R1+0x25c8], R130 ;  /* 0x0025c88201007387 */ /* 0x0003e40000100a00 */
[----:B-1----:R-:W4:Y:S01]  /*a4170*/  LDL.LU.64 R130, [R1+0x91d0] ;  /* 0x0091d00001827983 */ /* 0x002f220000300a00 */
[----:B------:R-:W4:Y:S01]  /*a4180*/  LDL.LU.64 R128, [R1+0x91c8] ;  /* 0x0091c80001807983 */ /* 0x000f220000300a00 */
[C---:B---3--:R-:W-:Y:S11]  /*a4190*/  HMMA.1688.F32.TF32 R40, R132.reuse, R246, R40 ;  /* 0x000000f68428723c */ /* 0x048ff60000081028 */
[----:B------:R-:W-:Y:S11]  /*a41a0*/  @!UPT UIADD3 URZ, URZ, URZ, URZ ;  /* 0x0000003f3f3ff290 */ /* 0x000ff6000fffe03f */
[----:B------:R-:W-:Y:S01]  /*a41b0*/  @!UPT UIADD3 URZ, URZ, URZ, URZ ;  /* 0x0000003f3f3ff290 */ /* 0x000fe2000fffe03f */
[----:B------:R-:W-:Y:S01]  /*a41c0*/  STL.64 [R1+0x25b0], R40 ;  /* 0x0025b02801007387 */ /* 0x000fe20000100a00 */
[----:B------:R1:W-:Y:S02]  /*a41d0*/  STL.64 [R1+0x25b8], R42 ;  /* 0x0025b82a01007387 */ /* 0x0003e40000100a00 */
[C---:B-1----:R-:W-:Y:S08]  /*a41e0*/  HMMA.1688.F32.TF32 R40, R132.reuse, R114, R44 ;  /* 0x000000728428723c */ /* 0x042ff0000008102c */
[C---:B------:R-:W-:Y:S11]  /*a41f0*/  HMMA.1688.F32.TF32 R44, R132.reuse, R6, R48 ;  /* 0x00000006842c723c */ /* 0x040ff60000081030 */
[----:B------:R-:W-:Y:S04]  /*a4200*/  @!UPT UIADD3 URZ, URZ, URZ, URZ ;  /* 0x0000003f3f3ff290 */ /* 0x000fe8000fffe03f */
[----:B------:R-:W-:Y:S01]  /*a4210*/  STL.64 [R1+0x25a0], R40 ;  /* 0x0025a02801007387 */ /* 0x000fe20000100a00 */
[----:B------:R1:W-:Y:S02]  /*a4220*/  STL.64 [R1+0x25a8], R42 ;  /* 0x0025a82a01007387 */ /* 0x0003e40000100a00 */
[C---:B-1----:R-:W-:Y:S08]  /*a4230*/  HMMA.1688.F32.TF32 R40, R132.reuse, R10, R52 ;  /* 0x0000000a8428723c */ /* 0x042ff00000081034 */
[C---:B------:R-:W-:Y:S01]  /*a4240*/  HMMA.1688.F32.TF32 R48, R132.reuse, R14, R56 ;  /* 0x0000000e8430723c */ /* 0x040fe20000081038 */
[----:B------:R-:W-:Y:S01]  /*a4250*/  STL.64 [R1+0x1a20], R44 ;  /* 0x001a202c01007387 */ /* 0x000fe20000100a00 */
[----:B------:R2:W-:Y:S11]  /*a4260*/  STL.64 [R1+0x1a28], R46 ;  /* 0x001a282e01007387 */ /* 0x0005f60000100a00 */
[----:B------:R-:W-:Y:S02]  /*a4270*/  @!UPT UIADD3 URZ, URZ, URZ, URZ ;  /* 0x0000003f3f3ff290 */ /* 0x000fe4000fffe03f */
[----:B------:R-:W-:Y:S01]  /*a4280*/  STL.64 [R1+0x1a10], R40 ;  /* 0x001a102801007387 */ /* 0x000fe20000100a00 */
[----:B------:R4:W-:Y:S07]  /*a4290*/  STL.64 [R1+0x1a18], R42 ;  /* 0x001a182a01007387 */ /* 0x0009ee0000100a00 */
[----:B------:R-:W-:Y:S02]  /*a42a0*/  STL.64 [R1+0x1a00], R48 ;  /* 0x001a003001007387 */ /* 0x000fe40000100a00 */
[----:B------:R1:W-:Y:S01]  /*a42b0*/  STL.64 [R1+0x1a08], R50 ;  /* 0x001a083201007387 */ /* 0x0003e20000100a00 */
[----:B--2---:R-:W-:Y:S08]  /*a42c0*/  HMMA.1688.F32.TF32 R44, R132, R18, R212 ;  /* 0x00000012842c723c */ /* 0x004ff000000810d4 */
[C---:B----4-:R-:W-:Y:S01]  /*a42d0*/  HMMA.1688.F32.TF32 R40, R128.reuse, R226, R124 ;  /* 0x000000e28028723c */ /* 0x050fe2000008107c */
[----:B------:R-:W2:Y:S11]  /*a42e0*/  LDL.LU R124, [R1+0x53f0] ;  /* 0x0053f000017c7983 */ /* 0x000eb60000300800 */
[----:B------:R-:W-:Y:S03]  /*a42f0*/  @!UPT UIADD3 URZ, URZ, URZ, URZ ;  /* 0x0000003f3f3ff290 */ /* 0x000fe6000fffe03f */
[----:B------:R-:W-:Y:S01]  /*a4300*/  STL.64 [R1+0x19f0], R44 ;  /* 0x0019f02c01007387 */ /* 0x000fe20000100a00 */
[----:B------:R3:W-:Y:S07]  /*a4310*/  STL.64 [R1+0x19f8], R46 ;  /* 0x0019f82e01007387 */ /* 0x0007ee0000100a00 */
[----:B------:R-:W-:Y:S01]  /*a4320*/  STL.64 [R1+0x1a0], R40 ;  /* 0x0001a02801007387 */ /* 0x000fe20000100a00 */
[----:B------:R4:W-:Y:S02]  /*a4330*/  STL.64 [R1+0x1a8], R42 ;  /* 0x0001a82a01007387 */ /* 0x0009e40000100a00 */
[----:B------:R-:W2:Y:S02]  /*a4340*/  LDL.LU R125, [R1+0x53f4] ;  /* 0x0053f400017d7983 */ /* 0x000ea40000300800 */
[----:B------:R-:W2:Y:S01]  /*a4350*/  LDL.LU R126, [R1+0x53f8] ;  /* 0x0053f800017e7983 */ /* 0x000ea20000300800 */
[----:B------:R-:W2:Y:S01]  /*a4360*/  LDL.LU R127, [R1+0x53fc] ;  /* 0x0053fc00017f7983 */ /* 0x000ea20000300800 */
[C---:B-1----:R-:W-:Y:S08]  /*a4370*/  HMMA.1688.F32.TF32 R48, R128.reuse, R170, R60 ;  /* 0x000000aa8030723c */ /* 0x042ff0000008103c */
[C---:B---3--:R-:W-:Y:S08]  /*a4380*/  HMMA.1688.F32.TF32 R44, R128.reuse, R222, R64 ;  /* 0x000000de802c723c */ /* 0x048ff00000081040 */
[C---:B----4-:R-:W-:Y:S07]  /*a4390*/  HMMA.1688.F32.TF32 R40, R128.reuse, R166, R76 ;  /* 0x000000a68028723c */ /* 0x050fee000008104c */
[----:B------:R-:W-:Y:S01]  /*a43a0*/  STL.64 [R1+0x190], R48 ;  /* 0x0001903001007387 */ /* 0x000fe20000100a00 */
[----:B------:R-:W-:Y:S07]  /*a43b0*/  STL.64 [R1+0x198], R50 ;  /* 0x0001983201007387 */ /* 0x000fee0000100a00 */
[----:B------:R-:W-:Y:S02]  /*a43c0*/  STL.64 [R1+0x240], R44 ;  /* 0x0002402c01007387 */ /* 0x000fe40000100a00 */
[----:B------:R-:W-:Y:S06]  /*a43d0*/  STL.64 [R1+0x248], R46 ;  /* 0x0002482e01007387 */ /* 0x000fec0000100a00 */
[----:B------:R-:W-:Y:S01]  /*a43e0*/  STL.64 [R1+0x230], R40 ;  /* 0x0002302801007387 */ /* 0x000fe20000100a00 */
[----:B------:R1:W-:Y:S02]  /*a43f0*/  STL.64 [R1+0x238], R42 ;  /* 0x0002382a01007387 */ /* 0x0003e40000100a00 */
[C---:B-1----:R-:W-:Y:S08]  /*a4400*/  HMMA.1688.F32.TF32 R40, R128.reuse, R174, R232 ;  /* 0x000000ae8028723c */ /* 0x042ff000000810e8 */
[C---:B------:R-:W-:Y:S08]  /*a4410*/  HMMA.1688.F32.TF32 R48, R128.reuse, R218, R228 ;  /* 0x000000da8030723c */ /* 0x040ff000000810e4 */
[----:B------:R-:W-:Y:S08]  /*a4420*/  HMMA.1688.F32.TF32 R44, R128, R162, R236 ;  /* 0x000000a2802c723c */ /* 0x000ff000000810ec */
[----:B------:R-:W-:Y:S01]  /*a4430*/  MOV R68, R40 ;  /* 0x0000002800447202 */ /* 0x000fe20000000f00 */
[----:B------:R-:W-:-:S02]  /*a4440*/  IMAD.MOV.U32 R73, RZ, RZ, R41 ;  /* 0x000000ffff497224 */ /* 0x000fc400078e0029 */
[----:B------:R-:W-:Y:S02]  /*a4450*/  IMAD.MOV.U32 R72, RZ, RZ, R42 ;  /* 0x000000ffff487224 */ /* 0x000fe400078e002a */
[----:B------:R-:W-:Y:S02]  /*a4460*/  IMAD.MOV.U32 R69, RZ, RZ, R43 ;  /* 0x000000ffff457224 */ /* 0x000fe400078e002b */
[C---:B------:R-:W-:Y:S01]  /*a4470*/  HMMA.1688.F32.TF32 R40, R128.reuse, R154, R240 ;  /* 0x0000009a8028723c */ /* 0x040fe200000810f0 */
[----:B------:R-:W-:Y:S01]  /*a4480*/  STL.64 [R1+0x310], R48 ;  /* 0x0003103001007387 */ /* 0x000fe20000100a00 */
[----:B------:R-:W-:Y:S06]  /*a4490*/  STL.64 [R1+0x318], R50 ;  /* 0x0003183201007387 */ /* 0x000fec0000100a00 */
[----:B------:R-:W-:Y:S02]  /*a44a0*/  STL.64 [R1+0x300], R44 ;  /* 0x0003002c01007387 */ /* 0x000fe40000100a00 */
[----:B------:R-:W-:Y:S01]  /*a44b0*/  STL.64 [R1+0x308], R46 ;  /* 0x0003082e01007387 */ /* 0x000fe20000100a00 */
[----:B------:R-:W-:Y:S01]  /*a44c0*/  STL [R1+0x8cfc], R73 ;  /* 0x008cfc4901007387 */ /* 0x000fe20000100800 */
[----:B------:R-:W-:Y:S02]  /*a44d0*/  STL [R1+0x8cf8], R68 ;  /* 0x008cf84401007387 */ /* 0x000fe40000100800 */
[----:B------:R-:W-:Y:S02]  /*a44e0*/  STL [R1+0x8cf4], R72 ;  /* 0x008cf44801007387 */ /* 0x000fe40000100800 */
[----:B------:R-:W-:Y:S07]  /*a44f0*/  STL [R1+0x8cf0], R69 ;  /* 0x008cf04501007387 */ /* 0x000fee0000100800 */
[----:B------:R-:W-:Y:S01]  /*a4500*/  STL.64 [R1+0x400], R40 ;  /* 0x0004002801007387 */ /* 0x000fe20000100a00 */
[----:B------:R1:W-:Y:S02]  /*a4510*/  STL.64 [R1+0x408], R42 ;  /* 0x0004082a01007387 */ /* 0x0003e40000100a00 */
[C---:B-1----:R-:W-:Y:S08]  /*a4520*/  HMMA.1688.F32.TF32 R40, R128.reuse, R122, R116 ;  /* 0x0000007a8028723c */ /* 0x042ff00000081074 */
[C---:B------:R-:W-:Y:S08]  /*a4530*/  HMMA.1688.F32.TF32 R48, R128.reuse, R210, R196 ;  /* 0x000000d28030723c */ /* 0x040ff000000810c4 */
[----:B------:R-:W-:Y:S08]  /*a4540*/  HMMA.1688.F32.TF32 R44, R128, R146, R204 ;  /* 0x00000092802c723c */ /* 0x000ff000000810cc */
[----:B------:R-:W-:-:S02]  /*a4550*/  IMAD.MOV.U32 R85, RZ, RZ, R40 ;  /* 0x000000ffff557224 */ /* 0x000fc400078e0028 */
[----:B------:R-:W-:Y:S01]  /*a4560*/  IMAD.MOV.U32 R84, RZ, RZ, R41 ;  /* 0x000000ffff547224 */ /* 0x000fe200078e0029 */
[----:B------:R-:W-:Y:S01]  /*a4570*/  MOV R89, R42 ;  /* 0x0000002a00597202 */ /* 0x000fe20000000f00 */
[----:B------:R-:W-:-:S03]  /*a4580*/  IMAD.MOV.U32 R88, RZ, RZ, R43 ;  /* 0x000000ffff587224 */ /* 0x000fc600078e002b */
[----:B------:R-:W-:Y:S01]  /*a4590*/  STL.64 [R1+0x510], R48 ;  /* 0x0005103001007387 */ /* 0x000fe20000100a00 */
[----:B------:R-:W-:Y:S07]  /*a45a0*/  STL.64 [R1+0x518], R50 ;  /* 0x0005183201007387 */ /* 0x000fee0000100a00 */
[----:B------:R-:W-:Y:S02]  /*a45b0*/  STL.64 [R1+0x500], R44 ;  /* 0x0005002c01007387 */ /* 0x000fe40000100a00 */
[----:B------:R-:W-:Y:S01]  /*a45c0*/  STL.64 [R1+0x508], R46 ;  /* 0x0005082e01007387 */ /* 0x000fe20000100a00 */
[----:B------:R-:W-:Y:S01]  /*a45d0*/  STL [R1+0x8c60], R84 ;  /* 0x008c605401007387 */ /* 0x000fe20000100800 */
[----:B------:R-:W-:Y:S02]  /*a45e0*/  STL [R1+0x8c5c], R85 ;  /* 0x008c5c5501007387 */ /* 0x000fe40000100800 */
[----:B------:R-:W-:Y:S02]  /*a45f0*/  STL [R1+0x8c58], R89 ;  /* 0x008c585901007387 */ /* 0x000fe40000100800 */
[----:B------:R-:W-:Y:S02]  /*a4600*/  STL [R1+0x8c54], R88 ;  /* 0x008c545801007387 */ /* 0x000fe40000100800 */
[----:B------:R-:W-:-:S02]  /*a4610*/  IMAD.MOV.U32 R73, RZ, RZ, R122 ;  /* 0x000000ffff497224 */ /* 0x000fc400078e007a */
[----:B------:R-:W-:Y:S02]  /*a4620*/  IMAD.MOV.U32 R72, RZ, RZ, R123 ;  /* 0x000000ffff487224 */ /* 0x000fe400078e007b */
[----:B------:R-:W-:Y:S02]  /*a4630*/  IMAD.MOV.U32 R135, RZ, RZ, R80 ;  /* 0x000000ffff877224 */ /* 0x000fe400078e0050 */
[----:B------:R-:W-:Y:S01]  /*a4640*/  IMAD.MOV.U32 R134, RZ, RZ, R81 ;  /* 0x000000ffff867224 */ /* 0x000fe200078e0051 */
[----:B--2---:R-:W-:Y:S11]  /*a4650*/  HMMA.1688.F32.TF32 R40, R128, R142, R124 ;  /* 0x0000008e8028723c */ /* 0x004ff6000008107c */
[----:B------:R-:W-:Y:S11]  /*a4660*/  @!UPT UIADD3 URZ, URZ, URZ, URZ ;  /* 0x0000003f3f3ff290 */ /* 0x000ff6000fffe03f */
[----:B------:R-:W-:Y:S01]  /*a4670*/  @!UPT UIADD3 URZ, URZ, URZ, URZ ;  /* 0x0000003f3f3ff290 */ /* 0x000fe2000fffe03f */
[----:B------:R1:W-:Y:S01]  /*a4680*/  STL.64 [R1+0x600], R40 ;  /* 0x0006002801007387 */ /* 0x0003e20000100a00 */
        /* <DEDUP_REMOVED lines=24> */
[----:B------:R-:W1:Y:S02]  /*a4810*/  LDL.LU R52, [R1+0x4f60] ;  /* 0x004f600001347983 */ /* 0x000e640000300800 */
[----:B------:R-:W1:Y:S02]  /*a4820*/  LDL.LU R53, [R1+0x4f64] ;  /* 0x004f640001357983 */ /* 0x000e640000300800 */
[----:B------:R-:W1:Y:S01]  /*a4830*/  LDL.LU R54, [R1+0x4f68] ;  /* 0x004f680001367983 */ /* 0x000e620000300800 */
[----:B------:R-:W1:Y:S01]  /*a4840*/  LDL.LU R55, [R1+0x4f6c] ;  /* 0x004f6c0001377983 */ /* 0x000e620000300800 */
[----:B------:R-:W2:Y:S02]  /*a4850*/  LDL.LU R56, [R1+0x4880] ;  /* 0x0048800001387983 */ /* 0x000ea40000300800 */
[----:B------:R-:W2:Y:S02]  /*a4860*/  LDL.LU R57, [R1+0x4884] ;  /* 0x0048840001397983 */ /* 0x000ea40000300800 */
[----:B------:R-:W2:Y:S01]  /*a4870*/  LDL.LU R58, [R1+0x4888] ;  /* 0x00488800013a7983 */ /* 0x000ea20000300800 */
[----:B------:R-:W2:Y:S01]  /*a4880*/  LDL.LU R59, [R1+0x488c] ;  /* 0x00488c00013b7983 */ /* 0x000ea20000300800 */
[----:B------:R-:W3:Y:S02]  /*a4890*/  LDL.LU.64 R66, [R1+0x88] ;  /* 0x0000880001427983 */ /* 0x000ee40000300a00 */
        /* <DEDUP_REMOVED lines=24> */
[----:B------:R-:W-:-:S02]  /*a4a20*/  IMAD.MOV.U32 R96, RZ, RZ, R42 ;  /* 0x000000ffff607224 */ /* 0x000fc400078e002a */
[----:B------:R-:W-:-:S03]  /*a4a30*/  IMAD.MOV.U32 R97, RZ, RZ, R43 ;  /* 0x000000ffff617224 */ /* 0x000fc600078e002b */
[----:B------:R-:W-:Y:S02]  /*a4a40*/  STL [R1+0x8c14], R96 ;  /* 0x008c146001007387 */ /* 0x000fe40000100800 */
[----:B------:R-:W-:Y:S01]  /*a4a50*/  STL [R1+0x8c10], R97 ;  /* 0x008c106101007387 */ /* 0x000fe20000100800 */
[C---:B-1----:R-:W-:Y:S08]  /*a4a60*/  HMMA.1688.F32.TF32 R40, R128.reuse, R202, R52 ;  /* 0x000000ca8028723c */ /* 0x042ff00000081034 */
[C---:B--2---:R-:W-:Y:S11]  /*a4a70*/  HMMA.1688.F32.TF32 R44, R128.reuse, R138, R56 ;  /* 0x0000008a802c723c */ /* 0x044ff60000081038 */
[----:B------:R-:W-:Y:S04]  /*a4a80*/  @!UPT UIADD3 URZ, URZ, URZ, URZ ;  /* 0x0000003f3f3ff290 */ /* 0x000fe8000fffe03f */
[----:B------:R-:W-:Y:S01]  /*a4a90*/  STL [R1+0x710], R40 ;  /* 0x0007102801007387 */ /* 0x000fe20000100800 */
[----:B------:R-:W-:Y:S02]  /*a4aa0*/  IMAD.MOV.U32 R93, RZ, RZ, R41 ;  /* 0x000000ffff5d7224 */ /* 0x000fe400078e0029 */
[----:B------:R3:W-:Y:S02]  /*a4ab0*/  STL [R1+0x71c], R43 ;  /* 0x00071c2b01007387 */ /* 0x0007e40000100800 */
[----:B------:R-:W-:Y:S02]  /*a4ac0*/  IMAD.MOV.U32 R92, RZ, RZ, R42 ;  /* 0x000000ffff5c7224 */ /* 0x000fe400078e002a */
[C---:B---3--:R-:W-:Y:S01]  /*a4ad0*/  HMMA.1688.F32.TF32 R40, R128.reuse, R66, R60 ;  /* 0x000000428028723c */ /* 0x048fe2000008103c */
[----:B------:R-:W-:Y:S01]  /*a4ae0*/  STL.64 [R1+0x90d8], R202 ;  /* 0x0090d8ca01007387 */ /* 0x000fe20000100a00 */
[----:B------:R-:W-:Y:S02]  /*a4af0*/  STL [R1+0x8c2c], R93 ;  /* 0x008c2c5d01007387 */ /* 0x000fe40000100800 */
[----:B------:R-:W-:Y:S02]  /*a4b00*/  STL [R1+0x8c28], R92 ;  /* 0x008c285c01007387 */ /* 0x000fe40000100800 */
[----:B------:R-:W-:Y:S01]  /*a4b10*/  STL.64 [R1+0x700], R44 ;  /* 0x0007002c01007387 */ /* 0x000fe20000100a00 */
[----:B------:R1:W-:Y:S01]  /*a4b20*/  STL.64 [R1+0x708], R46 ;  /* 0x0007082e01007387 */ /* 0x0003e20000100a00 */
[C---:B------:R-:W-:Y:S08]  /*a4b30*/  HMMA.1688.F32.TF32 R48, R128.reuse, R158, R80 ;  /* 0x0000009e8030723c */ /* 0x040ff00000081050 */
[----:B-1----:R-:W-:Y:S08]  /*a4b40*/  HMMA.1688.F32.TF32 R44, R128, R150, R76 ;  /* 0x00000096802c723c */ /* 0x002ff0000008104c */
[----:B------:R-:W-:-:S02]  /*a4b50*/  IMAD.MOV.U32 R109, RZ, RZ, R40 ;  /* 0x000000ffff6d7224 */ /* 0x000fc400078e0028 */
[----:B------:R-:W-:Y:S02]  /*a4b60*/  IMAD.MOV.U32 R105, RZ, RZ, R41 ;  /* 0x000000ffff697224 */ /* 0x000fe400078e0029 */
[----:B------:R-:W-:Y:S02]  /*a4b70*/  IMAD.MOV.U32 R104, RZ, RZ, R42 ;  /* 0x000000ffff687224 */ /* 0x000fe400078e002a */
[----:B------:R-:W-:Y:S02]  /*a4b80*/  IMAD.MOV.U32 R108, RZ, RZ, R43 ;  /* 0x000000ffff6c7224 */ /* 0x000fe400078e002b */
[C---:B------:R-:W-:Y:S03]  /*a4b90*/  HMMA.1688.F32.TF32 R40, R128.reuse, R178, R228 ;  /* 0x000000b28028723c */ /* 0x040fe600000810e4 */
[----:B------:R-:W-:Y:S01]  /*a4ba0*/  STL [R1+0x8b9c], R108 ;  /* 0x008b9c6c01007387 */ /* 0x000fe20000100800 */
[----:B------:R-:W-:Y:S02]  /*a4bb0*/  STL [R1+0x8b98], R104 ;  /* 0x008b986801007387 */ /* 0x000fe40000100800 */
[----:B------:R-:W-:Y:S02]  /*a4bc0*/  STL [R1+0x8b94], R105 ;  /* 0x008b946901007387 */ /* 0x000fe40000100800 */
[----:B------:R-:W-:Y:S01]  /*a4bd0*/  STL [R1+0x8b90], R109 ;  /* 0x008b906d01007387 */ /* 0x000fe20000100800 */
[----:B------:R-:W-:Y:S01]  /*a4be0*/  STL.64 [R1+0x800], R44 ;  /* 0x0008002c01007387 */ /* 0x000fe20000100a00 */
[----:B------:R1:W-:Y:S02]  /*a4bf0*/  STL.64 [R1+0x808], R46 ;  /* 0x0008082e01007387 */ /* 0x0003e40000100a00 */
        /* <DEDUP_REMOVED lines=12> */
[C---:B----4-:R-:W-:Y:S01]  /*a4cc0*/  HMMA.1688.F32.TF32 R48, R128.reuse, R182, R204 ;  /* 0x000000b68030723c */ /* 0x050fe200000810cc */
[----:B------:R-:W-:Y:S01]  /*a4cd0*/  STL.64 [R1+0xb10], R40 ;  /* 0x000b102801007387 */ /* 0x000fe20000100a00 */
[----:B------:R1:W-:Y:S06]  /*a4ce0*/  STL.64 [R1+0xb18], R42 ;  /* 0x000b182a01007387 */ /* 0x0003ec0000100a00 */
[C---:B-1----:R-:W-:Y:S07]  /*a4cf0*/  HMMA.1688.F32.TF32 R40, R128.reuse, R250, R116 ;  /* 0x000000fa8028723c */ /* 0x042fee0000081074 */
[----:B------:R-:W-:Y:S01]  /*a4d00*/  STL.64 [R1+0xb00], R44 ;  /* 0x000b002c01007387 */ /* 0x000fe20000100a00 */
[----:B------:R1:W-:Y:S07]  /*a4d10*/  STL.64 [R1+0xb08], R46 ;  /* 0x000b082e01007387 */ /* 0x0003ee0000100a00 */
[----:B------:R-:W-:Y:S02]  /*a4d20*/  STL.64 [R1+0xbf0], R48 ;  /* 0x000bf03001007387 */ /* 0x000fe40000100a00 */
[----:B------:R-:W-:Y:S01]  /*a4d30*/  STL.64 [R1+0xbf8], R50 ;  /* 0x000bf83201007387 */ /* 0x000fe20000100a00 */
[----:B------:R-:W-:Y:S01]  /*a4d40*/  STL.64 [R1+0x90d0], R110 ;  /* 0x0090d06e01007387 */ /* 0x000fe20000100a00 */
[C---:B-1----:R-:W-:Y:S04]  /*a4d50*/  HMMA.1688.F32.TF32 R44, R128.reuse, R110, R120 ;  /* 0x0000006e802c723c */ /* 0x042fe80000081078 */
[----:B------:R-:W-:Y:S01]  /*a4d60*/  STL.64 [R1+0xbe0], R40 ;  /* 0x000be02801007387 */ /* 0x000fe20000100a00 */
[----:B------:R1:W-:Y:S03]  /*a4d70*/  STL.64 [R1+0xbe8], R42 ;  /* 0x000be82a01007387 */ /* 0x0003e60000100a00 */
[----:B-1----:R-:W-:Y:S11]  /*a4d80*/  HMMA.1688.F32.TF32 R40, R128, R106, R124 ;  /* 0x0000006a8028723c */ /* 0x002ff6000008107c */
[----:B------:R-:W-:Y:S04]  /*a4d90*/  @!UPT UIADD3 URZ, URZ, URZ, URZ ;  /* 0x0000003f3f3ff290 */ /* 0x000fe8000fffe03f */
[----:B------:R-:W-:Y:S01]  /*a4da0*/  STL.64 [R1+0xd80], R44 ;  /* 0x000d802c01007387 */ /* 0x000fe20000100a00 */
[----:B------:R-:W-:Y:S02]  /*a4db0*/  STL.64 [R1+0xd88], R46 ;  /* 0x000d882e01007387 */ /* 0x000fe40000100a00 */
[----:B------:R-:W2:Y:S02]  /*a4dc0*/  LDL.LU R120, [R1+0x1d90] ;  /* 0x001d900001787983 */ /* 0x000ea40000300800 */
[----:B------:R-:W-:-:S03]  /*a4dd0*/  IMAD.MOV.U32 R117, RZ, RZ, R0 ;  /* 0x000000ffff757224 */ /* 0x000fc600078e0000 */
[----:B------:R1:W-:Y:S01]  /*a4de0*/  STL.64 [R1+0xe00], R40 ;  /* 0x000e002801007387 */ /* 0x0003e20000100a00 */
[----:B------:R3:W-:Y:S02]  /*a4df0*/  STL.64 [R1+0xe08], R42 ;  /* 0x000e082a01007387 */ /* 0x0007e40000100a00 */
[----:B------:R-:W2:Y:S02]  /*a4e00*/  LDL.LU R121, [R1+0x1d94] ;  /* 0x001d940001797983 */ /* 0x000ea40000300800 */
[----:B------:R-:W2:Y:S01]  /*a4e10*/  LDL.LU R122, [R1+0x1d98] ;  /* 0x001d9800017a7983 */ /* 0x000ea20000300800 */
[----:B------:R-:W2:Y:S01]  /*a4e20*/  LDL.LU R123, [R1+0x1d9c] ;  /* 0x001d9c00017b7983 */ /* 0x000ea20000300800 */
[----:B------:R-:W4:Y:S02]  /*a4e30*/  LDL.LU R116, [R1+0x1da0] ;  /* 0x001da00001747983 */ /* 0x000f240000300800 */
[----:B------:R-:W2:Y:S02]  /*a4e40*/  LDL.LU R0, [R1+0x91c4] ;  /* 0x0091c40001007983 */ /* 0x000ea40000300800 */
[----:B------:R-:W4:Y:S01]  /*a4e50*/  LDL.LU R118, [R1+0x1da8] ;  /* 0x001da80001767983 */ /* 0x000f220000300800 */
[----:B------:R-:W4:Y:S01]  /*a4e60*/  LDL.LU R119, [R1+0x1dac] ;  /* 0x001dac0001777983 */ /* 0x000f220000300800 */
[----:B------:R-:W3:Y:S02]  /*a4e70*/  LDL.LU R204, [R1+0x1db0] ;  /* 0x001db00001cc7983 */ /* 0x000ee40000300800 */
[----:B------:R-:W3:Y:S02]  /*a4e80*/  LDL.LU R205, [R1+0x1db4] ;  /* 0x001db40001cd7983 */ /* 0x000ee40000300800 */
[----:B------:R-:W3:Y:S01]  /*a4e90*/  LDL.LU R206, [R1+0x1db8] ;  /* 0x001db80001ce7983 */ /* 0x000ee20000300800 */
[----:B------:R-:W-:Y:S01]  /*a4ea0*/  MOV R69, R66 ;  /* 0x0000004200457202 */ /* 0x000fe20000000f00 */
[----:B------:R-:W-:-:S02]  /*a4eb0*/  IMAD.MOV.U32 R68, RZ, RZ, R67 ;  /* 0x000000ffff447224 */ /* 0x000fc400078e0043 */
[----:B--2---:R-:W-:Y:S02]  /*a4ec0*/  IMAD.MOV.U32 R207, RZ, RZ, R0 ;  /* 0x000000ffffcf7224 */ /* 0x004fe400078e0000 */
[----:B------:R-:W2:Y:S01]  /*a4ed0*/  LDL.LU R0, [R1+0x91c0] ;  /* 0x0091c00001007983 */ /* 0x000ea20000300800 */
        /* <DEDUP_REMOVED lines=40> */
[----:B-1----:R-:W4:Y:S02]  /*a5160*/  LDL.LU R40, [R1+0x3c00] ;  /* 0x003c000001287983 */ /* 0x002f240000300800 */
[----:B------:R-:W4:Y:S02]  /*a5170*/  LDL.LU R41, [R1+0x3c04] ;  /* 0x003c040001297983 */ /* 0x000f240000300800 */
[----:B---3--:R-:W4:Y:S01]  /*a5180*/  LDL.LU R42, [R1+0x3c08] ;  /* 0x003c0800012a7983 */ /* 0x008f220000300800 */
        /* <DEDUP_REMOVED lines=23> */
[----:B------:R-:W3:Y:S02]  /*a5300*/  LDL.LU R198, [R1+0x2848] ;  /* 0x0028480001c67983 */ /* 0x000ee40000300800 */
[----:B------:R-:W-:-:S02]  /*a5310*/  IMAD.MOV.U32 R124, RZ, RZ, R2 ;  /* 0x000000ffff7c7224 */ /* 0x000fc400078e0002 */
[----:B------:R-:W-:Y:S01]  /*a5320*/  IMAD.MOV.U32 R125, RZ, RZ, R252 ;  /* 0x000000ffff7d7224 */ /* 0x000fe200078e00fc */
[----:B--2---:R-:W-:Y:S02]  /*a5330*/  MOV R199, R0 ;  /* 0x0000000000c77202 */ /* 0x004fe40000000f00 */
[----:B------:R-:W2:Y:S01]  /*a5340*/  LDL.LU R0, [R1+0x91bc] ;  /* 0x0091bc0001007983 */ /* 0x000ea20000300800 */
[----:B------:R-:W2:Y:S02]  /*a5350*/  LDL.LU R2, [R1+0x91b8] ;  /* 0x0091b80001027983 */ /* 0x000ea40000300800 */
[----:B------:R-:W2:Y:S02]  /*a5360*/  LDL.LU R252, [R1+0x91b4] ;  /* 0x0091b40001fc7983 */ /* 0x000ea40000300800 */
[----:B------:R-:W2:Y:S01]  /*a5370*/  LDL.LU R126, [R1+0x1d88] ;  /* 0x001d8800017e7983 */ /* 0x000ea20000300800 */
[----:B------:R-:W2:Y:S01]  /*a5380*/  LDL.LU R127, [R1+0x1d8c] ;  /* 0x001d8c00017f7983 */ /* 0x000ea20000300800 */
[----:B------:R1:W-:Y:S02]  /*a5390*/  STL.64 [R1+0x90c8], R106 ;  /* 0x0090c86a01007387 */ /* 0x0003e40000100a00 */
[----:B------:R-:W2:Y:S01]  /*a53a0*/  LDL.LU R104, [R1+0x3040] ;  /* 0x0030400001687983 */ /* 0x000ea20000300800 */
[C---:B----4-:R-:W-:Y:S08]  /*a53b0*/  HMMA.1688.F32.TF32 R40, R128.reuse, R102, R40 ;  /* 0x000000668028723c */ /* 0x050ff00000081028 */
[C---:B---3--:R-:W-:Y:S08]  /*a53c0*/  HMMA.1688.F32.TF32 R44, R128.reuse, R98, R44 ;  /* 0x00000062802c723c */ /* 0x048ff0000008102c */
[C---:B------:R-:W-:Y:S08]  /*a53d0*/  HMMA.1688.F32.TF32 R48, R128.reuse, R94, R48 ;  /* 0x0000005e8030723c */ /* 0x040ff00000081030 */
[C---:B------:R-:W-:Y:S08]  /*a53e0*/  HMMA.1688.F32.TF32 R52, R128.reuse, R90, R52 ;  /* 0x0000005a8034723c */ /* 0x040ff00000081034 */
[----:B------:R-:W-:Y:S01]  /*a53f0*/  HMMA.1688.F32.TF32 R80, R128, R86, R80 ;  /* 0x000000568050723c */ /* 0x000fe20000081050 */
[----:B--2---:R-:W-:-:S02]  /*a5400*/  IMAD.MOV.U32 R105, RZ, RZ, R0 ;  /* 0x000000ffff697224 */ /* 0x004fc400078e0000 */
[----:B-1----:R-:W-:Y:S01]  /*a5410*/  IMAD.MOV.U32 R106, RZ, RZ, R2 ;  /* 0x000000ffff6a7224 */ /* 0x002fe200078e0002 */
[----:B------:R-:W2:Y:S01]  /*a5420*/  LDL.LU R0, [R1+0x91b0] ;  /* 0x0091b00001007983 */ /* 0x000ea20000300800 */
[----:B------:R-:W3:Y:S02]  /*a5430*/  LDL.LU R2, [R1+0x91ac] ;  /* 0x0091ac0001027983 */ /* 0x000ee40000300800 */
[----:B------:R-:W-:Y:S02]  /*a5440*/  IMAD.MOV.U32 R107, RZ, RZ, R252 ;  /* 0x000000ffff6b7224 */ /* 0x000fe400078e00fc */
[----:B------:R-:W4:Y:S01]  /*a5450*/  LDL.LU R252, [R1+0x91a8] ;  /* 0x0091a80001fc7983 */ /* 0x000f220000300800 */
[----:B------:R-:W-:Y:S02]  /*a5460*/  STL.64 [R1+0xf00], R40 ;  /* 0x000f002801007387 */ /* 0x000fe40000100a00 */
[----:B------:R1:W-:Y:S02]  /*a5470*/  STL.64 [R1+0xf08], R42 ;  /* 0x000f082a01007387 */ /* 0x0003e40000100a00 */
[----:B-1----:R-:W2:Y:S01]  /*a5480*/  LDL.LU.64 R42, [R1+0x91a0] ;  /* 0x0091a000012a7983 */ /* 0x002ea20000300a00 */
[----:B------:R-:W2:Y:S02]  /*a5490*/  LDL.LU.64 R40, [R1+0x9198] ;  /* 0x0091980001287983 */ /* 0x000ea40000300a00 */
        /* <DEDUP_REMOVED lines=15> */
[----:B------:R-:W-:Y:S02]  /*a5590*/  STL.64 [R1+0x90c0], R86 ;  /* 0x0090c05601007387 */ /* 0x000fe40000100a00 */
[----:B------:R-:W3:Y:S01]  /*a55a0*/  LDL.LU R84, [R1+0x3070] ;  /* 0x0030700001547983 */ /* 0x000ee20000300800 */
[C---:B--2---:R-:W-:Y:S11]  /*a55b0*/  HMMA.1688.F32.TF32 R76, R128.reuse, R82, R76 ;  /* 0x00000052804c723c */ /* 0x044ff6000008104c */
[----:B------:R-:W-:Y:S11]  /*a55c0*/  @!UPT UIADD3 URZ, URZ, URZ, URZ ;  /* 0x0000003f3f3ff290 */ /* 0x000ff6000fffe03f */
[----:B------:R-:W-:Y:S01]  /*a55d0*/  @!UPT UIADD3 URZ, URZ, URZ, URZ ;  /* 0x0000003f3f3ff290 */ /* 0x000fe2000fffe03f */
[----:B------:R-:W-:Y:S01]  /*a55e0*/  STL.64 [R1+0x2850], R76 ;  /* 0x0028504c01007387 */ /* 0x000fe20000100a00 */
[----:B------:R1:W-:Y:S03]  /*a55f0*/  STL.64 [R1+0x2858], R78 ;  /* 0x0028584e01007387 */ /* 0x0003e60000100a00 */
[----:B-1----:R-:W2:Y:S01]  /*a5600*/  LDL.LU.64 R78, [R1+0x9158] ;  /* 0x00915800014e7983 */ /* 0x002ea20000300a00 */
[C---:B------:R-:W-:Y:S08]  /*a5610*/  HMMA.1688.F32.TF32 R60, R128.reuse, R74, R60 ;  /* 0x0000004a803c723c */ /* 0x040ff0000008103c */
[C---:B------:R-:W-:Y:S01]  /*a5620*/  HMMA.1688.F32.TF32 R64, R128.reuse, R70, R64 ;  /* 0x000000468040723c */ /* 0x040fe20000081040 */
[----:B------:R-:W3:Y:S07]  /*a5630*/  LDL.LU.64 R76, [R1+0x9150] ;  /* 0x00915000014c7983 */ /* 0x000eee0000300a00 */
[----:B--2---:R-:W-:Y:S11]  /*a5640*/  HMMA.1688.F32.TF32 R56, R128, R78, R56 ;  /* 0x0000004e8038723c */ /* 0x004ff60000081038 */
        /* <DEDUP_REMOVED lines=13> */
[----:B----4-:R-:W-:-:S02]  /*a5720*/  IMAD.MOV.U32 R85, RZ, RZ, R252 ;  /* 0x000000ffff557224 */ /* 0x010fc400078e00fc */
[----:B---3--:R-:W-:Y:S01]  /*a5730*/  IMAD.MOV.U32 R86, RZ, RZ, R2 ;  /* 0x000000ffff567224 */ /* 0x008fe200078e0002 */
[----:B------:R-:W-:Y:S01]  /*a5740*/  MOV R87, R0 ;  /* 0x0000000000577202 */ /* 0x000fe20000000f00 */
[----:B------:R-:W3:Y:S06]  /*a5750*/  LDL.LU.64 R64, [R1+0x9120] ;  /* 0x0091200001407983 */ /* 0x000eec0000300a00 */
[C---:B--2---:R-:W-:Y:S11]  /*a5760*/  HMMA.1688.F32.TF32 R84, R128.reuse, R66, R84 ;  /* 0x000000428054723c */ /* 0x044ff60000081054 */
        /* <DEDUP_REMOVED lines=9> */
[C---:B-1----:R-:W-:Y:S05]  /*a5800*/  HMMA.1688.F32.TF32 R84, R128.reuse, R54, R200 ;  /* 0x000000368054723c */ /* 0x042fea00000810c8 */
[----:B------:R-:W-:Y:S01]  /*a5810*/  STL.64 [R1+0x28e0], R104 ;  /* 0x0028e06801007387 */ /* 0x000fe20000100a00 */
[----:B------:R-:W-:Y:S11]  /*a5820*/  STL.64 [R1+0x28e8], R106 ;  /* 0x0028e86a01007387 */ /* 0x000ff60000100a00 */
[----:B------:R-:W-:Y:S06]  /*a5830*/  @!UPT UIADD3 URZ, URZ, URZ, URZ ;  /* 0x0000003f3f3ff290 */ /* 0x000fec000fffe03f */
[----:B------:R1:W-:Y:S01]  /*a5840*/  STL [R1+0x2910], R84 ;  /* 0x0029105401007387 */ /* 0x0003e20000100800 */
[----:B------:R-:W-:Y:S02]  /*a5850*/  IMAD.MOV.U32 R252, RZ, RZ, R85 ;  /* 0x000000fffffc7224 */ /* 0x000fe400078e0055 */
[----:B------:R-:W-:Y:S02]  /*a5860*/  IMAD.MOV.U32 R2, RZ, RZ, R86 ;  /* 0x000000ffff027224 */ /* 0x000fe400078e0056 */
[----:B------:R-:W-:Y:S02]  /*a5870*/  IMAD.MOV.U32 R0, RZ, RZ, R87 ;  /* 0x000000ffff007224 */ /* 0x000fe400078e0057 */
[C---:B-1----:R-:W-:Y:S03]  /*a5880*/  HMMA.1688.F32.TF32 R84, R128.reuse, R50, R212 ;  /* 0x000000328054723c */ /* 0x042fe600000810d4 */
[----:B------:R-:W-:Y:S05]  /*a5890*/  STL [R1+0x8b38], R0 ;  /* 0x008b380001007387 */ /* 0x000fea0000100800 */
[C---:B------:R-:W-:Y:S01]  /*a58a0*/  HMMA.1688.F32.TF32 R108, R128.reuse, R46, R228 ;  /* 0x0000002e806c723c */ /* 0x040fe200000810e4 */
[----:B------:R-:W-:Y:S02]  /*a58b0*/  STL [R1+0x8b34], R2 ;  /* 0x008b340201007387 */ /* 0x000fe40000100800 */
[----:B------:R-:W-:Y:S05]  /*a58c0*/  STL [R1+0x8b30], R252 ;  /* 0x008b30fc01007387 */ /* 0x000fea0000100800 */
[C---:B------:R-:W-:Y:S07]  /*a58d0*/  HMMA.1688.F32.TF32 R104, R128.reuse, R42, R236 ;  /* 0x0000002a8068723c */ /* 0x040fee00000810ec */
        /* <DEDUP_REMOVED lines=22> */
[----:B------:R-:W-:Y:S02]  /*a5a40*/  STL.64 [R1+0x29d8], R110 ;  /* 0x0029d86e01007387 */ /* 0x000fe40000100a00 */
[----:B------:R-:W2:Y:S05]  /*a5a50*/  LDL.LU R116, [R1+0x5600] ;  /* 0x0056000001747983 */ /* 0x000eaa0000300800 */
[----:B------:R-:W-:Y:S01]  /*a5a60*/  STL.64 [R1+0x29c0], R104 ;  /* 0x0029c06801007387 */ /* 0x000fe20000100a00 */
[----:B------:R-:W-:Y:S01]  /*a5a70*/  STL.64 [R1+0x29c8], R106 ;  /* 0x0029c86a01007387 */ /* 0x000fe20000100a00 */
[----:B------:R-:W-:-:S06]  /*a5a80*/  IMAD.MOV.U32 R124, RZ, RZ, R57 ;  /* 0x000000ffff7c7224 */ /* 0x000fcc00078e0039 */
        /* <DEDUP_REMOVED lines=18> */
[----:B------:R-:W-:-:S02]  /*a5bb0*/  IMAD.MOV.U32 R125, RZ, RZ, R56 ;  /* 0x000000ffff7d7224 */ /* 0x000fc400078e0038 */
[----:B------:R-:W-:Y:S01]  /*a5bc0*/  IMAD.MOV.U32 R126, RZ, RZ, R53 ;  /* 0x000000ffff7e7224 */ /* 0x000fe200078e0035 */
[----:B------:R-:W2:Y:S01]  /*a5bd0*/  LDL.LU R56, [R1+0x9114] ;  /* 0x0091140001387983 */ /* 0x000ea20000300800 */
[----:B------:R-:W2:Y:S02]  /*a5be0*/  LDL.LU R53, [R1+0x9110] ;  /* 0x0091100001357983 */ /* 0x000ea40000300800 */
[----:B------:R-:W-:Y:S02]  /*a5bf0*/  IMAD.MOV.U32 R127, RZ, RZ, R48 ;  /* 0x000000ffff7f7224 */ /* 0x000fe400078e0030 */
[----:B------:R-:W2:Y:S01]  /*a5c00*/  LDL.LU R48, [R1+0x910c] ;  /* 0x00910c0001307983 */ /* 0x000ea20000300800 */
[----:B------:R-:W2:Y:S02]  /*a5c10*/  LDL.LU R204, [R1+0x1d70] ;  /* 0x001d700001cc7983 */ /* 0x000ea40000300800 */
[----:B------:R-:W2:Y:S02]  /*a5c20*/  LDL.LU R205, [R1+0x1d74] ;  /* 0x001d740001cd7983 */ /* 0x000ea40000300800 */
[----:B------:R-:W2:Y:S01]  /*a5c30*/  LDL.LU R206, [R1+0x1d78] ;  /* 0x001d780001ce7983 */ /* 0x000ea20000300800 */
[----:B------:R-:W2:Y:S01]  /*a5c40*/  LDL.LU R207, [R1+0x1d7c] ;  /* 0x001d7c0001cf7983 */ /* 0x000ea20000300800 */
[----:B---3--:R-:W-:-:S02]  /*a5c50*/  MOV R84, R64 ;  /* 0x0000004000547202 */ /* 0x008fc40000000f00 */
[----:B------:R-:W3:Y:S02]  /*a5c60*/  LDL.LU R64, [R1+0x9108] ;  /* 0x0091080001407983 */ /* 0x000ee40000300800 */
[----:B------:R-:W-:Y:S02]  /*a5c70*/  IMAD.MOV.U32 R85, RZ, RZ, R40 ;  /* 0x000000ffff557224 */ /* 0x000fe400078e0028 */
[----:B-1----:R-:W-:Y:S01]  /*a5c80*/  IMAD.MOV.U32 R86, RZ, RZ, R37 ;  /* 0x000000ffff567224 */ /* 0x002fe200078e0025 */
        /* <DEDUP_REMOVED lines=26> */
[----:B------:R-:W3:Y:S01]  /*a5e30*/  LDL.LU R120, [R1+0x55b0] ;  /* 0x0055b00001787983 */ /* 0x000ee20000300800 */
[C---:B------:R-:W-:Y:S01]  /*a5e40*/  HMMA.1688.F32.TF32 R124, R128.reuse, R10, R124 ;  /* 0x0000000a807c723c */ /* 0x040fe2000008107c */
[----:B------:R-:W3:Y:S01]  /*a5e50*/  LDL.LU R121, [R1+0x55b4] ;  /* 0x0055b40001797983 */ /* 0x000ee20000300800 */
[----:B------:R-:W3:Y:S01]  /*a5e60*/  LDL.LU R122, [R1+0x55b8] ;  /* 0x0055b800017a7983 */ /* 0x000ee20000300800 */
[----:B------:R-:W3:Y:S05]  /*a5e70*/  LDL.LU R123, [R1+0x55bc] ;  /* 0x0055bc00017b7983 */ /* 0x000eea0000300800 */
        /* <DEDUP_REMOVED lines=9> */
[----:B-1----:R-:W3:Y:S01]  /*a5f10*/  LDL.LU.64 R126, [R1+0x90e8] ;  /* 0x0090e800017e7983 */ /* 0x002ee20000300a00 */
[----:B------:R-:W3:Y:S02]  /*a5f20*/  LDL.LU.64 R124, [R1+0x90e0] ;  /* 0x0090e000017c7983 */ /* 0x000ee40000300a00 */
[----:B------:R-:W-:-:S07]  /*a5f30*/  IMAD.MOV.U32 R87, RZ, RZ, R76 ;  /* 0x000000ffff577224 */ /* 0x000fce00078e004c */
[C---:B------:R-:W-:Y:S11]  /*a5f40*/  HMMA.1688.F32.TF32 R84, R128.reuse, R14, R84 ;  /* 0x0000000e8054723c */ /* 0x040ff60000081054 */
[----:B------:R-:W-:Y:S11]  /*a5f50*/  @!UPT UIADD3 URZ, URZ, URZ, URZ ;  /* 0x0000003f3f3ff290 */ /* 0x000ff6000fffe03f */
[----:B------:R-:W-:Y:S01]  /*a5f60*/  @!UPT UIADD3 URZ, URZ, URZ, URZ ;  /* 0x0000003f3f3ff290 */ /* 0x000fe2000fffe03f */
[----:B------:R-:W-:Y:S01]  /*a5f70*/  STL.64 [R1+0x1d80], R84 ;  /* 0x001d805401007387 */ /* 0x000fe20000100a00 */
[----:B------:R2:W-:Y:S02]  /*a5f80*/  STL.64 [R1+0x1d88], R86 ;  /* 0x001d885601007387 */ /* 0x0005e40000100a00 */
[----:B--2---:R-:W-:Y:S08]  /*a5f90*/  HMMA.1688.F32.TF32 R84, R128, R18, R204 ;  /* 0x000000128054723c */ /* 0x004ff000000810cc */
[C---:B---3--:R-:W-:Y:S08]  /*a5fa0*/  HMMA.1688.F32.TF32 R240, R124.reuse, R226, R240 ;  /* 0x000000e27cf0723c */ /* 0x048ff000000810f0 */
[C---:B------:R-:W-:Y:S08]  /*a5fb0*/  HMMA.1688.F32.TF32 R236, R124.reuse, R170, R236 ;  /* 0x000000aa7cec723c */ /* 0x040ff000000810ec */
[C---:B------:R-:W-:Y:S01]  /*a5fc0*/  HMMA.1688.F32.TF32 R104, R124.reuse, R222, R104 ;  /* 0x000000de7c68723c */ /* 0x040fe20000081068 */
[----:B------:R-:W-:Y:S01]  /*a5fd0*/  STL.64 [R1+0x1d70], R84 ;  /* 0x001d705401007387 */ /* 0x000fe20000100a00 */
[----:B------:R1:W-:Y:S06]  /*a5fe0*/  STL.64 [R1+0x1d78], R86 ;  /* 0x001d785601007387 */ /* 0x0003ec0000100a00 */
[C---:B-1----:R-:W-:Y:S01]  /*a5ff0*/  HMMA.1688.F32.TF32 R84, R124.reuse, R166, R108 ;  /* 0x000000a67c54723c */ /* 0x042fe2000008106c */
[----:B------:R-:W-:Y:S01]  /*a6000*/  STL.64 [R1+0x8e00], R242 ;  /* 0x008e00f201007387 */ /* 0x000fe20000100a00 */
[----:B------:R-:W-:Y:S05]  /*a6010*/  STL.64 [R1+0x8df8], R240 ;  /* 0x008df8f001007387 */ /* 0x000fea0000100a00 */
[----:B------:R-:W-:Y:S02]  /*a6020*/  STL.64 [R1+0x8e10], R238 ;  /* 0x008e10ee01007387 */ /* 0x000fe40000100a00 */
[----:B------:R-:W-:Y:S06]  /*a6030*/  STL.64 [R1+0x8e08], R236 ;  /* 0x008e08ec01007387 */ /* 0x000fec0000100a00 */
[----:B------:R-:W-:Y:S01]  /*a6040*/  STL.64 [R1+0x1d0], R104 ;  /* 0x0001d06801007387 */ /* 0x000fe20000100a00 */
[----:B------:R-:W-:Y:S07]  /*a6050*/  STL.64 [R1+0x1d8], R106 ;  /* 0x0001d86a01007387 */ /* 0x000fee0000100a00 */
[----:B------:R-:W-:Y:S01]  /*a6060*/  STL.64 [R1+0x1c0], R84 ;  /* 0x0001c05401007387 */ /* 0x000fe20000100a00 */
[----:B------:R1:W-:Y:S02]  /*a6070*/  STL.64 [R1+0x1c8], R86 ;  /* 0x0001c85601007387 */ /* 0x0003e40000100a00 */
[C---:B-1----:R-:W-:Y:S08]  /*a6080*/  HMMA.1688.F32.TF32 R84, R124.reuse, R174, R228 ;  /* 0x000000ae7c54723c */ /* 0x042ff000000810e4 */
[C---:B------:R-:W-:Y:S08]  /*a6090*/  HMMA.1688.F32.TF32 R108, R124.reuse, R218, R200 ;  /* 0x000000da7c6c723c */ /* 0x040ff000000810c8 */
[----:B----4-:R-:W-:Y:S01]  /*a60a0*/  HMMA.1688.F32.TF32 R104, R124, R162, R212 ;  /* 0x000000a27c68723c */ /* 0x010fe200000810d4 */
[----:B------:R-:W-:-:S02]  /*a60b0*/  IMAD.MOV.U32 R207, RZ, RZ, R72 ;  /* 0x000000ffffcf7224 */ /* 0x000fc400078e0048 */
[----:B------:R-:W-:Y:S02]  /*a60c0*/  IMAD.MOV.U32 R242, RZ, RZ, R69 ;  /* 0x000000fffff27224 */ /* 0x000fe400078e0045 */
[----:B------:R-:W-:-:S03]  /*a60d0*/  IMAD.MOV.U32 R206, RZ, RZ, R73 ;  /* 0x000000ffffce7224 */ /* 0x000fc600078e0049 */
[----:B------:R-:W-:Y:S01]  /*a60e0*/  MOV R72, R84 ;  /* 0x0000005400487202 */ /* 0x000fe20000000f00 */
[----:B------:R-:W-:Y:S02]  /*a60f0*/  IMAD.MOV.U32 R69, RZ, RZ, R85 ;  /* 0x000000ffff457224 */ /* 0x000fe400078e0055 */
[----:B------:R-:W-:Y:S02]  /*a6100*/  IMAD.MOV.U32 R81, RZ, RZ, R86 ;  /* 0x000000ffff517224 */ /* 0x000fe400078e0056 */
[----:B------:R-:W-:Y:S02]  /*a6110*/  IMAD.MOV.U32 R80, RZ, RZ, R87 ;  /* 0x000000ffff507224 */ /* 0x000fe400078e0057 */
[C---:B------:R-:W-:Y:S01]  /*a6120*/  HMMA.1688.F32.TF32 R84, R124.reuse, R154, R232 ;  /* 0x0000009a7c54723c */ /* 0x040fe200000810e8 */
[----:B------:R-:W-:Y:S01]  /*a6130*/  STL.64 [R1+0x290], R108 ;  /* 0x0002906c01007387 */ /* 0x000fe20000100a00 */
[----:B------:R1:W-:Y:S06]  /*a6140*/  STL.64 [R1+0x298], R110 ;  /* 0x0002986e01007387 */ /* 0x0003ec0000100a00 */
[----:B------:R-:W-:Y:S02]  /*a6150*/  STL.64 [R1+0x280], R104 ;  /* 0x0002806801007387 */ /* 0x000fe40000100a00 */
[----:B------:R2:W-:Y:S01]  /*a6160*/  STL.64 [R1+0x288], R106 ;  /* 0x0002886a01007387 */ /* 0x0005e20000100a00 */
[----:B------:R-:W-:Y:S01]  /*a6170*/  STL [R1+0x8dd4], R80 ;  /* 0x008dd45001007387 */ /* 0x000fe20000100800 */
[----:B------:R-:W-:Y:S02]  /*a6180*/  STL [R1+0x8dd0], R81 ;  /* 0x008dd05101007387 */ /* 0x000fe40000100800 */
[----:B------:R-:W-:Y:S02]  /*a6190*/  STL [R1+0x8d04], R69 ;  /* 0x008d044501007387 */ /* 0x000fe40000100800 */
[----:B------:R-:W-:Y:S01]  /*a61a0*/  STL [R1+0x8d00], R72 ;  /* 0x008d004801007387 */ /* 0x000fe20000100800 */
        /* <DEDUP_REMOVED lines=20> */
[----:B------:R-:W4:Y:S02]  /*a62f0*/  LDL.LU R234, [R1+0x4698] ;  /* 0x0046980001ea7983 */ /* 0x000f240000300800 */
[----:B------:R-:W-:Y:S01]  /*a6300*/  IMAD.MOV.U32 R89, RZ, RZ, R84 ;  /* 0x000000ffff597224 */ /* 0x000fe200078e0054 */
[----:B------:R-:W4:Y:S01]  /*a6310*/  LDL.LU R235, [R1+0x469c] ;  /* 0x00469c0001eb7983 */ /* 0x000f220000300800 */
[----:B------:R-:W-:-:S02]  /*a6320*/  IMAD.MOV.U32 R88, RZ, RZ, R85 ;  /* 0x000000ffff587224 */ /* 0x000fc400078e0055 */
[----:B------:R-:W2:Y:S02]  /*a6330*/  LDL.LU R84, [R1+0x5420] ;  /* 0x0054200001547983 */ /* 0x000ea40000300800 */
[----:B------:R-:W2:Y:S01]  /*a6340*/  LDL.LU R85, [R1+0x5424] ;  /* 0x0054240001557983 */ /* 0x000ea20000300800 */
[----:B-1----:R-:W2:Y:S01]  /*a6350*/  LDL.LU R86, [R1+0x5428] ;  /* 0x0054280001567983 */ /* 0x002ea20000300800 */
        /* <DEDUP_REMOVED lines=33> */
[----:B------:R-:W-:Y:S02]  /*a6570*/  STL [R1+0x8c68], R88 ;  /* 0x008c685801007387 */ /* 0x000fe40000100800 */
[----:B------:R-:W-:Y:S01]  /*a6580*/  STL [R1+0x8c64], R89 ;  /* 0x008c645901007387 */ /* 0x000fe20000100800 */
[----:B--2---:R-:W-:Y:S11]  /*a6590*/  HMMA.1688.F32.TF32 R200, R124, R142, R200 ;  /* 0x0000008e7cc8723c */ /* 0x004ff600000810c8 */
[----:B------:R-:W-:Y:S11]  /*a65a0*/  @!UPT UIADD3 URZ, URZ, URZ, URZ ;  /* 0x0000003f3f3ff290 */ /* 0x000ff6000fffe03f */
[----:B------:R-:W-:Y:S01]  /*a65b0*/  @!UPT UIADD3 URZ, URZ, URZ, URZ ;  /* 0x0000003f3f3ff290 */ /* 0x000fe2000fffe03f */
[----:B------:R1:W-:Y:S04]  /*a65c0*/  STL.64 [R1+0x568], R202 ;  /* 0x000568ca01007387 */ /* 0x0003e80000100a00 */
[----:B-1----:R-:W2:Y:S01]  /*a65d0*/  LDL.LU.64 R202, [R1+0x90d8] ;  /* 0x0090d80001ca7983 */ /* 0x002ea20000300a00 */
[----:B------:R-:W-:-:S07]  /*a65e0*/  IMAD.MOV.U32 R243, RZ, RZ, R68 ;  /* 0x000000fffff37224 */ /* 0x000fce00078e0044 */
[C---:B------:R-:W-:Y:S08]  /*a65f0*/  HMMA.1688.F32.TF32 R84, R124.reuse, R242, R84 ;  /* 0x000000f27c54723c */ /* 0x040ff00000081054 */
[----:B---3--:R-:W-:Y:S01]  /*a6600*/  HMMA.1688.F32.TF32 R128, R124, R138, R128 ;  /* 0x0000008a7c80723c */ /* 0x008fe20000081080 */
[----:B------:R-:W-:Y:S02]  /*a6610*/  IMAD.MOV.U32 R96, RZ, RZ, R200 ;  /* 0x000000ffff607224 */ /* 0x000fe400078e00c8 */
[----:B------:R-:W-:-:S03]  /*a6620*/  IMAD.MOV.U32 R97, RZ, RZ, R201 ;  /* 0x000000ffff617224 */ /* 0x000fc600078e00c9 */
[----:B------:R-:W-:Y:S02]  /*a6630*/  STL [R1+0x8c1c], R96 ;  /* 0x008c1c6001007387 */ /* 0x000fe40000100800 */
[----:B------:R-:W-:Y:S08]  /*a6640*/  STL [R1+0x8c18], R97 ;  /* 0x008c186101007387 */ /* 0x000ff00000100800 */
[----:B------:R-:W-:-:S02]  /*a6650*/  IMAD.MOV.U32 R112, RZ, RZ, R84 ;  /* 0x000000ffff707224 */ /* 0x000fc400078e0054 */
[----:B------:R-:W-:Y:S02]  /*a6660*/  IMAD.MOV.U32 R113, RZ, RZ, R85 ;  /* 0x000000ffff717224 */ /* 0x000fe400078e0055 */
[----:B------:R-:W-:Y:S02]  /*a6670*/  IMAD.MOV.U32 R101, RZ, RZ, R86 ;  /* 0x000000ffff657224 */ /* 0x000fe400078e0056 */
[----:B------:R-:W-:Y:S02]  /*a6680*/  IMAD.MOV.U32 R100, RZ, RZ, R87 ;  /* 0x000000ffff647224 */ /* 0x000fe400078e0057 */
[C---:B------:R-:W-:Y:S08]  /*a6690*/  HMMA.1688.F32.TF32 R84, R124.reuse, R150, R104 ;  /* 0x000000967c54723c */ /* 0x040ff00000081068 */
[----:B------:R-:W-:Y:S01]  /*a66a0*/  HMMA.1688.F32.TF32 R104, R124, R158, R108 ;  /* 0x0000009e7c68723c */ /* 0x000fe2000008106c */
[----:B------:R-:W-:-:S02]  /*a66b0*/  IMAD.MOV.U32 R76, RZ, RZ, R190 ;  /* 0x000000ffff4c7224 */ /* 0x000fc400078e00be */
[----:B------:R-:W-:-:S05]  /*a66c0*/  IMAD.MOV.U32 R2, RZ, RZ, R191 ;  /* 0x000000ffff027224 */ /* 0x000fca00078e00bf */
[C---:B--2---:R-:W-:Y:S11]  /*a66d0*/  HMMA.1688.F32.TF32 R236, R124.reuse, R202, R236 ;  /* 0x000000ca7cec723c */ /* 0x044ff600000810ec */
[----:B------:R-:W-:Y:S11]  /*a66e0*/  @!UPT UIADD3 URZ, URZ, URZ, URZ ;  /* 0x0000003f3f3ff290 */ /* 0x000ff6000fffe03f */
[----:B------:R-:W-:Y:S02]  /*a66f0*/  @!UPT UIADD3 URZ, URZ, URZ, URZ ;  /* 0x0000003f3f3ff290 */ /* 0x000fe4000fffe03f */
[----:B------:R-:W-:Y:S01]  /*a6700*/  MOV R92, R236 ;  /* 0x000000ec005c7202 */ /* 0x000fe20000000f00 */
[----:B------:R-:W-:Y:S01]  /*a6710*/  STL [R1+0x674], R237 ;  /* 0x000674ed01007387 */ /* 0x000fe20000100800 */
[----:B------:R-:W-:Y:S03]  /*a6720*/  STL.64 [R1+0x678], R238 ;  /* 0x000678ee01007387 */ /* 0x000fe60000100a00 */
[----:B------:R-:W-:Y:S01]  /*a6730*/  STL [R1+0x8c30], R92 ;  /* 0x008c305c01007387 */ /* 0x000fe20000100800 */
[----:B------:R-:W-:Y:S02]  /*a6740*/  STL.64 [R1+0x660], R128 ;  /* 0x0006608001007387 */ /* 0x000fe40000100a00 */
[----:B------:R-:W-:Y:S02]  /*a6750*/  STL.64 [R1+0x668], R130 ;  /* 0x0006688201007387 */ /* 0x000fe40000100a00 */
[----:B------:R-:W-:Y:S01]  /*a6760*/  STL [R1+0x8bac], R100 ;  /* 0x008bac6401007387 */ /* 0x000fe20000100800 */
[----:B------:R-:W-:Y:S01]  /*a6770*/  STL [R1+0x8ba8], R101 ;  /* 0x008ba86501007387 */ /* 0x000fe20000100800 */
[----:B------:R-:W-:Y:S02]  /*a6780*/  STL [R1+0x8ba4], R113 ;  /* 0x008ba47101007387 */ /* 0x000fe40000100800 */
[----:B------:R-:W-:Y:S02]  /*a6790*/  STL [R1+0x8ba0], R112 ;  /* 0x008ba07001007387 */ /* 0x000fe40000100800 */
[----:B------:R-:W-:Y:S01]  /*a67a0*/  STL.64 [R1+0x9070], R150 ;  /* 0x0090709601007387 */ /* 0x000fe20000100a00 */
[----:B------:R-:W-:Y:S01]  /*a67b0*/  STL.64 [R1+0x760], R84 ;  /* 0x0007605401007387 */ /* 0x000fe20000100a00 */
[----:B------:R1:W-:Y:S02]  /*a67c0*/  STL.64 [R1+0x768], R86 ;  /* 0x0007685601007387 */ /* 0x0003e40000100a00 */
[C---:B-1----:R-:W-:Y:S01]  /*a67d0*/  HMMA.1688.F32.TF32 R84, R124.reuse, R178, R212 ;  /* 0x000000b27c54723c */ /* 0x042fe200000810d4 */
[----:B------:R-:W-:Y:S01]  /*a67e0*/  STL.64 [R1+0x9068], R158 ;  /* 0x0090689e01007387 */ /* 0x000fe20000100a00 */
[----:B------:R-:W-:Y:S02]  /*a67f0*/  STL.64 [R1+0x870], R104 ;  /* 0x0008706801007387 */ /* 0x000fe40000100a00 */
[----:B------:R1:W-:Y:S02]  /*a6800*/  STL.64 [R1+0x878], R106 ;  /* 0x0008786a01007387 */ /* 0x0003e40000100a00 */
[----:B------:R-:W-:Y:S02]  /*a6810*/  STL.64 [R1+0x9060], R178 ;  /* 0x009060b201007387 */ /* 0x000fe40000100a00 */
[C---:B-1----:R-:W-:Y:S11]  /*a6820*/  HMMA.1688.F32.TF32 R104, R124.reuse, R194, R228 ;  /* 0x000000c27c68723c */ /* 0x042ff600000810e4 */
[----:B------:R-:W-:Y:S04]  /*a6830*/  @!UPT UIADD3 URZ, URZ, URZ, URZ ;  /* 0x0000003f3f3ff290 */ /* 0x000fe8000fffe03f */
[----:B------:R-:W-:Y:S01]  /*a6840*/  STL.64 [R1+0x860], R84 ;  /* 0x0008605401007387 */ /* 0x000fe20000100a00 */
[----:B------:R4:W-:Y:S02]  /*a6850*/  STL.64 [R1+0x868], R86 ;  /* 0x0008685601007387 */ /* 0x0009e40000100a00 */
[C---:B----4-:R-:W-:Y:S05]  /*a6860*/  HMMA.1688.F32.TF32 R84, R124.reuse, R190, R232 ;  /* 0x000000be7c54723c */ /* 0x050fea00000810e8 */
[----:B------:R-:W-:Y:S01]  /*a6870*/  STL.64 [R1+0x970], R104 ;  /* 0x0009706801007387 */ /* 0x000fe20000100a00 */
[----:B------:R-:W-:Y:S11]  /*a6880*/  STL.64 [R1+0x978], R106 ;  /* 0x0009786a01007387 */ /* 0x000ff60000100a00 */
[----:B------:R-:W-:Y:S06]  /*a6890*/  @!UPT UIADD3 URZ, URZ, URZ, URZ ;  /* 0x0000003f3f3ff290 */ /* 0x000fec000fffe03f */
[----:B------:R-:W-:Y:S01]  /*a68a0*/  STL.64 [R1+0x960], R84 ;  /* 0x0009605401007387 */ /* 0x000fe20000100a00 */
[----:B------:R1:W-:Y:S02]  /*a68b0*/  STL.64 [R1+0x968], R86 ;  /* 0x0009685601007387 */ /* 0x0003e40000100a00 */
[C---:B-1----:R-:W-:Y:S01]  /*a68c0*/  HMMA.1688.F32.TF32 R84, R124.reuse, R186, R196 ;  /* 0x000000ba7c54723c */ /* 0x042fe200000810c4 */
[----:B------:R-:W-:Y:S07]  /*a68d0*/  STL.64 [R1+0x9028], R186 ;  /* 0x009028ba01007387 */ /* 0x000fee0000100a00 */
[C---:B------:R-:W-:Y:S11]  /*a68e0*/  HMMA.1688.F32.TF32 R104, R124.reuse, R134, R116 ;  /* 0x000000867c68723c */ /* 0x040ff60000081074 */
[----:B------:R-:W-:Y:S04]  /*a68f0*/  @!UPT UIADD3 URZ, URZ, URZ, URZ ;  /* 0x0000003f3f3ff290 */ /* 0x000fe8000fffe03f */
[----:B------:R-:W-:Y:S01]  /*a6900*/  STL.64 [R1+0xa70], R84 ;  /* 0x000a705401007387 */ /* 0x000fe20000100a00 */
[----:B------:R1:W-:Y:S02]  /*a6910*/  STL.64 [R1+0xa78], R86 ;  /* 0x000a785601007387 */ /* 0x0003e40000100a00 */
[C---:B-1----:R-:W-:Y:S01]  /*a6920*/  HMMA.1688.F32.TF32 R84, R124.reuse, R182, R120 ;  /* 0x000000b67c54723c */ /* 0x042fe20000081078 */
[----:B------:R1:W-:Y:S04]  /*a6930*/  STL.64 [R1+0x9020], R134 ;  /* 0x0090208601007387 */ /* 0x0003e80000100a00 */
[----:B------:R-:W-:Y:S02]  /*a6940*/  STL.64 [R1+0xa60], R104 ;  /* 0x000a606801007387 */ /* 0x000fe40000100a00 */
[----:B------:R-:W-:Y:S02]  /*a6950*/  STL.64 [R1+0xa68], R106 ;  /* 0x000a686a01007387 */ /* 0x000fe40000100a00 */
[----:B------:R-:W2:Y:S11]  /*a6960*/  LDL.LU R188, [R1+0x3150] ;  /* 0x0031500001bc7983 */ /* 0x000eb60000300800 */
[----:B------:R-:W-:Y:S03]  /*a6970*/  @!UPT UIADD3 URZ, URZ, URZ, URZ ;  /* 0x0000003f3f3ff290 */ /* 0x000fe6000fffe03f */
        /* <DEDUP_REMOVED lines=47> */
[----:B----4-:R-:W3:Y:S01]  /*a6c70*/  LDL.LU R86, [R1+0x41c8] ;  /* 0x0041c80001567983 */ /* 0x010ee20000300800 */
[----:B------:R-:W3:Y:S01]  /*a6c80*/  LDL.LU R87, [R1+0x41cc] ;  /* 0x0041cc0001577983 */ /* 0x000ee20000300800 */
[----:B------:R-:W4:Y:S02]  /*a6c90*/  LDL.LU R104, [R1+0x42a0] ;  /* 0x0042a00001687983 */ /* 0x000f240000300800 */
        /* <DEDUP_REMOVED lines=26> */
[----:B-1----:R-:W3:Y:S01]  /*a6e40*/  LDL.LU R182, [R1+0x3e28] ;  /* 0x003e280001b67983 */ /* 0x002ee20000300800 */
[----:B------:R-:W3:Y:S01]  /*a6e50*/  LDL.LU R183, [R1+0x3e2c] ;  /* 0x003e2c0001b77983 */ /* 0x000ee20000300800 */
[C---:B--2---:R-:W-:Y:S11]  /*a6e60*/  HMMA.1688.F32.TF32 R108, R124.reuse, R250, R108 ;  /* 0x000000fa7c6c723c */ /* 0x044ff6000008106c */
[----:B------:R-:W-:Y:S11]  /*a6e70*/  @!UPT UIADD3 URZ, URZ, URZ, URZ ;  /* 0x0000003f3f3ff290 */ /* 0x000ff6000fffe03f */
[----:B------:R-:W-:Y:S01]  /*a6e80*/  @!UPT UIADD3 URZ, URZ, URZ, URZ ;  /* 0x0000003f3f3ff290 */ /* 0x000fe2000fffe03f */
[----:B------:R-:W-:Y:S01]  /*a6e90*/  STL.64 [R1+0xb60], R108 ;  /* 0x000b606c01007387 */ /* 0x000fe20000100a00 */
[----:B------:R1:W-:Y:S03]  /*a6ea0*/  STL.64 [R1+0xb68], R110 ;  /* 0x000b686e01007387 */ /* 0x0003e60000100a00 */
[----:B-1----:R-:W4:Y:S01]  /*a6eb0*/  LDL.LU.64 R110, [R1+0x90d0] ;  /* 0x0090d000016e7983 */ /* 0x002f220000300a00 */
[----:B------:R-:W-:Y:S02]  /*a6ec0*/  STL.64 [R1+0x9010], R250 ;  /* 0x009010fa01007387 */ /* 0x000fe40000100a00 */
[----:B------:R1:W-:Y:S02]  /*a6ed0*/  STL.64 [R1+0x9008], R248 ;  /* 0x009008f801007387 */ /* 0x0003e40000100a00 */
[----:B-1----:R-:W2:Y:S01]  /*a6ee0*/  LDL.LU R248, [R1+0x3fc0] ;  /* 0x003fc00001f87983 */ /* 0x002ea20000300800 */
[----:B------:R-:W2:Y:S02]  /*a6ef0*/  LDL.LU R249, [R1+0x3fc4] ;  /* 0x003fc40001f97983 */ /* 0x000ea40000300800 */
[----:B------:R-:W2:Y:S02]  /*a6f00*/  LDL R250, [R1+0x3fc8] ;  /* 0x003fc80001fa7983 */ /* 0x000ea40000100800 */
[----:B------:R-:W2:Y:S01]  /*a6f10*/  LDL R251, [R1+0x3fcc] ;  /* 0x003fcc0001fb7983 */ /* 0x000ea20000100800 */
[C---:B----4-:R-:W-:Y:S11]  /*a6f20*/  HMMA.1688.F32.TF32 R104, R124.reuse, R110, R104 ;  /* 0x0000006e7c68723c */ /* 0x050ff60000081068 */
[----:B------:R-:W-:Y:S11]  /*a6f30*/  @!UPT UIADD3 URZ, URZ, URZ, URZ ;  /* 0x0000003f3f3ff290 */ /* 0x000ff6000fffe03f */
[----:B------:R-:W-:Y:S01]  /*a6f40*/  @!UPT UIADD3 URZ, URZ, URZ, URZ ;  /* 0x0000003f3f3ff290 */ /* 0x000fe2000fffe03f */
[----:B------:R-:W-:Y:S01]  /*a6f50*/  STL.64 [R1+0xd60], R104 ;  /* 0x000d606801007387 */ /* 0x000fe20000100a00 */
[----:B------:R1:W-:Y:S03]  /*a6f60*/  STL.64 [R1+0xd68], R106 ;  /* 0x000d686a01007387 */ /* 0x0003e60000100a00 */
[----:B-1----:R-:W3:Y:S02]  /*a6f70*/  LDL.LU.64 R106, [R1+0x90c8] ;  /* 0x0090c800016a7983 */ /* 0x002ee40000300a00 */
[C---:B---3--:R-:W-:Y:S11]  /*a6f80*/  HMMA.1688.F32.TF32 R84, R124.reuse, R106, R84 ;  /* 0x0000006a7c54723c */ /* 0x048ff60000081054 */
[----:B------:R-:W-:Y:S11]  /*a6f90*/  @!UPT UIADD3 URZ, URZ, URZ, URZ ;  /* 0x0000003f3f3ff290 */ /* 0x000ff6000fffe03f */
[----:B------:R-:W-:Y:S01]  /*a6fa0*/  @!UPT UIADD3 URZ, URZ, URZ, URZ ;  /* 0x0000003f3f3ff290 */ /* 0x000fe2000fffe03f */
[----:B------:R-:W-:Y:S01]  /*a6fb0*/  STL.64 [R1+0xde0], R84 ;  /* 0x000de05401007387 */ /* 0x000fe20000100a00 */
[----:B------:R1:W-:Y:S03]  /*a6fc0*/  STL.64 [R1+0xde8], R86 ;  /* 0x000de85601007387 */ /* 0x0003e60000100a00 */
[----:B-1----:R-:W3:Y:S01]  /*a6fd0*/  LDL.LU.64 R86, [R1+0x90c0] ;  /* 0x0090c00001567983 */ /* 0x002ee20000300a00 */
[C---:B------:R-:W-:Y:S08]  /*a6fe0*/  HMMA.1688.F32.TF32 R196, R124.reuse, R102, R196 ;  /* 0x000000667cc4723c */ /* 0x040ff000000810c4 */
[C---:B------:R-:W-:Y:S08]  /*a6ff0*/  HMMA.1688.F32.TF32 R120, R124.reuse, R98, R120 ;  /* 0x000000627c78723c */ /* 0x040ff00000081078 */
[C---:B--2---:R-:W-:Y:S08]  /*a7000*/  HMMA.1688.F32.TF32 R248, R124.reuse, R94, R248 ;  /* 0x0000005e7cf8723c */ /* 0x044ff000000810f8 */
        /* <DEDUP_REMOVED lines=8> */
[----:B-1----:R-:W4:Y:S01]  /*a7090*/  LDL.LU.64 R122, [R1+0x90a8] ;  /* 0x0090a800017a7983 */ /* 0x002f220000300a00 */
[----:B------:R-:W4:Y:S02]  /*a70a0*/  LDL.LU.64 R120, [R1+0x90a0] ;  /* 0x0090a00001787983 */ /* 0x000f240000300a00 */
[----:B------:R-:W-:Y:S02]  /*a70b0*/  STL.64 [R1+0xfb0], R248 ;  /* 0x000fb0f801007387 */ /* 0x000fe40000100a00 */
[----:B------:R-:W-:Y:S01]  /*a70c0*/  STL.64 [R1+0xfb8], R250 ;  /* 0x000fb8fa01007387 */ /* 0x000fe20000100a00 */
[C---:B------:R-:W-:Y:S08]  /*a70d0*/  HMMA.1688.F32.TF32 R148, R124.reuse, R70, R148 ;  /* 0x000000467c94723c */ /* 0x040ff00000081094 */
[C---:B---3--:R-:W-:Y:S11]  /*a70e0*/  HMMA.1688.F32.TF32 R132, R124.reuse, R86, R132 ;  /* 0x000000567c84723c */ /* 0x048ff60000081084 */
[----:B------:R-:W-:Y:S11]  /*a70f0*/  @!UPT UIADD3 URZ, URZ, URZ, URZ ;  /* 0x0000003f3f3ff290 */ /* 0x000ff6000fffe03f */
[----:B------:R-:W-:Y:S01]  /*a7100*/  @!UPT UIADD3 URZ, URZ, URZ, URZ ;  /* 0x0000003f3f3ff290 */ /* 0x000fe2000fffe03f */
[----:B------:R-:W-:Y:S01]  /*a7110*/  STL.64 [R1+0x1300], R132 ;  /* 0x0013008401007387 */ /* 0x000fe20000100a00 */
[----:B------:R-:W-:Y:S02]  /*a7120*/  STL.64 [R1+0x1010], R180 ;  /* 0x001010b401007387 */ /* 0x000fe40000100a00 */
[----:B------:R1:W-:Y:S02]  /*a7130*/  STL.64 [R1+0x1018], R182 ;  /* 0x001018b601007387 */ /* 0x0003e40000100a00 */
[----:B------:R3:W-:Y:S02]  /*a7140*/  STL [R1+0x1308], R134 ;  /* 0x0013088601007387 */ /* 0x0007e40000100800 */
[----:B------:R-:W-:Y:S01]  /*a7150*/  IMAD.MOV.U32 R0, RZ, RZ, R135 ;  /* 0x000000ffff007224 */ /* 0x000fe200078e0087 */
[C---:B-1----:R-:W-:Y:S08]  /*a7160*/  HMMA.1688.F32.TF32 R180, R124.reuse, R82, R184 ;  /* 0x000000527cb4723c */ /* 0x042ff000000810b8 */
[C---:B---3--:R-:W-:Y:S01]  /*a7170*/  HMMA.1688.F32.TF32 R132, R124.reuse, R78, R176 ;  /* 0x0000004e7c84723c */ /* 0x048fe200000810b0 */
[----:B------:R-:W-:Y:S11]  /*a7180*/  STL [R1+0x8b3c], R0 ;  /* 0x008b3c0001007387 */ /* 0x000ff60000100800 */
[----:B------:R-:W-:Y:S03]  /*a7190*/  @!UPT UIADD3 URZ, URZ, URZ, URZ ;  /* 0x0000003f3f3ff290 */ /* 0x000fe6000fffe03f */
[----:B------:R-:W-:Y:S01]  /*a71a0*/  STL.64 [R1+0x2b10], R180 ;  /* 0x002b10b401007387 */ /* 0x000fe20000100a00 */
[----:B------:R-:W-:Y:S07]  /*a71b0*/  STL.64 [R1+0x2b18], R182 ;  /* 0x002b18b601007387 */ /* 0x000fee0000100a00 */
[----:B------:R-:W-:Y:S02]  /*a71c0*/  STL.64 [R1+0x2b30], R132 ;  /* 0x002b308401007387 */ /* 0x000fe40000100a00 */
[----:B------:R1:W-:Y:S01]  /*a71d0*/  STL.64 [R1+0x2b38], R134 ;  /* 0x002b388601007387 */ /* 0x0003e20000100a00 */
[----:B------:R-:W-:Y:S01]  /*a71e0*/  STL.64 [R1+0x2b60], R156 ;  /* 0x002b609c01007387 */ /* 0x000fe20000100a00 */
[----:B------:R-:W-:Y:S02]  /*a71f0*/  STL.64 [R1+0x2b68], R158 ;  /* 0x002b689e01007387 */ /* 0x000fe40000100a00 */
[----:B------:R-:W-:Y:S02]  /*a7200*/  STL.64 [R1+0x9038], R66 ;  /* 0x0090384201007387 */ /* 0x000fe40000100a00 */
[----:B------:R-:W-:Y:S01]  /*a7210*/  STL.64 [R1+0x2b70], R148 ;  /* 0x002b709401007387 */ /* 0x000fe20000100a00 */
[----:B------:R-:W-:Y:S01]  /*a7220*/  STL.64 [R1+0x2b78], R150 ;  /* 0x002b789601007387 */ /* 0x000fe20000100a00 */
[----:B------:R3:W-:Y:S01]  /*a7230*/  STL.64 [R1+0x9030], R64 ;  /* 0x0090304001007387 */ /* 0x0007e20000100a00 */
[C---:B-1----:R-:W-:Y:S08]  /*a7240*/  HMMA.1688.F32.TF32 R132, R124.reuse, R66, R236 ;  /* 0x000000427c84723c */ /* 0x042ff000000810ec */
[C---:B---3--:R-:W-:Y:S11]  /*a7250*/  HMMA.1688.F32.TF32 R64, R124.reuse, R62, R128 ;  /* 0x0000003e7c40723c */ /* 0x048ff60000081080 */
[----:B------:R-:W-:Y:S04]  /*a7260*/  @!UPT UIADD3 URZ, URZ, URZ, URZ ;  /* 0x0000003f3f3ff290 */ /* 0x000fe8000fffe03f */
[----:B------:R-:W-:Y:S01]  /*a7270*/  STL.64 [R1+0x2b80], R132 ;  /* 0x002b808401007387 */ /* 0x000fe20000100a00 */
[----:B------:R-:W-:Y:S02]  /*a7280*/  STL.64 [R1+0x2b88], R134 ;  /* 0x002b888601007387 */ /* 0x000fe40000100a00 */
[----:B------:R-:W-:Y:S02]  /*a7290*/  STL.64 [R1+0x9048], R62 ;  /* 0x0090483e01007387 */ /* 0x000fe40000100a00 */
[----:B------:R-:W-:Y:S03]  /*a72a0*/  STL [R1+0x9040], R61 ;  /* 0x0090403d01007387 */ /* 0x000fe60000100800 */
[----:B------:R-:W-:Y:S01]  /*a72b0*/  STL.64 [R1+0x2b90], R64 ;  /* 0x002b904001007387 */ /* 0x000fe20000100a00 */
[----:B------:R1:W-:Y:S02]  /*a72c0*/  STL.64 [R1+0x2b98], R66 ;  /* 0x002b984201007387 */ /* 0x0003e40000100a00 */
[C---:B-1----:R-:W-:Y:S01]  /*a72d0*/  HMMA.1688.F32.TF32 R64, R124.reuse, R58, R212 ;  /* 0x0000003a7c40723c */ /* 0x042fe200000810d4 */
[----:B------:R-:W-:Y:S01]  /*a72e0*/  STL.64 [R1+0x9058], R58 ;  /* 0x0090583a01007387 */ /* 0x000fe20000100a00 */
[----:B------:R1:W-:Y:S06]  /*a72f0*/  STL.64 [R1+0x9050], R56 ;  /* 0x0090503801007387 */ /* 0x0003ec0000100a00 */
[C---:B-1----:R-:W-:Y:S11]  /*a7300*/  HMMA.1688.F32.TF32 R56, R124.reuse, R50, R192 ;  /* 0x000000327c38723c */ /* 0x042ff600000810c0 */
[----:B------:R-:W-:Y:S04]  /*a7310*/  @!UPT UIADD3 URZ, URZ, URZ, URZ ;  /* 0x0000003f3f3ff290 */ /* 0x000fe8000fffe03f */
[----:B------:R-:W-:Y:S01]  /*a7320*/  STL.64 [R1+0x2bb0], R64 ;  /* 0x002bb04001007387 */ /* 0x000fe20000100a00 */
[----:B------:R1:W-:Y:S02]  /*a7330*/  STL.64 [R1+0x2bb8], R66 ;  /* 0x002bb84201007387 */ /* 0x0003e40000100a00 */
[C---:B-1----:R-:W-:Y:S08]  /*a7340*/  HMMA.1688.F32.TF32 R64, R124.reuse, R54, R228 ;  /* 0x000000367c40723c */ /* 0x042ff000000810e4 */
[C---:B------:R-:W-:Y:S11]  /*a7350*/  HMMA.1688.F32.TF32 R128, R124.reuse, R46, R232 ;  /* 0x0000002e7c80723c */ /* 0x040ff600000810e8 */
[----:B------:R-:W-:Y:S04]  /*a7360*/  @!UPT UIADD3 URZ, URZ, URZ, URZ ;  /* 0x0000003f3f3ff290 */ /* 0x000fe8000fffe03f */
[----:B------:R-:W-:Y:S01]  /*a7370*/  STL.64 [R1+0x2bd0], R64 ;  /* 0x002bd04001007387 */ /* 0x000fe20000100a00 */
[----:B------:R1:W-:Y:S02]  /*a7380*/  STL.64 [R1+0x2bd8], R66 ;  /* 0x002bd84201007387 */ /* 0x0003e40000100a00 */
[----:B------:R-:W-:Y:S02]  /*a7390*/  STL.64 [R1+0x2c10], R56 ;  /* 0x002c103801007387 */ /* 0x000fe40000100a00 */
[----:B------:R3:W-:Y:S01]  /*a73a0*/  STL.64 [R1+0x2c18], R58 ;  /* 0x002c183a01007387 */ /* 0x0007e20000100a00 */
[C---:B-1----:R-:W-:Y:S08]  /*a73b0*/  HMMA.1688.F32.TF32 R64, R124.reuse, R42, R188 ;  /* 0x0000002a7c40723c */ /* 0x042ff000000810bc */
[----:B---3--:R-:W-:Y:S01]  /*a73c0*/  HMMA.1688.F32.TF32 R56, R124, R38, R116 ;  /* 0x000000267c38723c */ /* 0x008fe20000081074 */
[----:B------:R1:W-:Y:S01]  /*a73d0*/  STL.64 [R1+0x2c40], R128 ;  /* 0x002c408001007387 */ /* 0x0003e20000100a00 */
[----:B------:R3:W-:Y:S02]  /*a73e0*/  STL.64 [R1+0x2c48], R130 ;  /* 0x002c488201007387 */ /* 0x0007e40000100a00 */
[----:B------:R-:W2:Y:S01]  /*a73f0*/  LDL.LU R228, [R1+0x1f10] ;  /* 0x001f100001e47983 */ /* 0x000ea20000300800 */
[----:B------:R-:W-:-:S10]  /*a7400*/  MOV R231, R37 ;  /* 0x0000002500e77202 */ /* 0x000fd40000000f00 */
[----:B------:R-:W-:Y:S01]  /*a7410*/  STL.64 [R1+0x2c50], R64 ;  /* 0x002c504001007387 */ /* 0x000fe20000100a00 */
[----:B------:R-:W-:Y:S07]  /*a7420*/  STL.64 [R1+0x2c58], R66 ;  /* 0x002c584201007387 */ /* 0x000fee0000100a00 */
[----:B------:R-:W-:Y:S02]  /*a7430*/  STL.64 [R1+0x2ca0], R56 ;  /* 0x002ca03801007387 */ /* 0x000fe40000100a00 */
[----:B------:R-:W-:Y:S01]  /*a7440*/  STL.64 [R1+0x2ca8], R58 ;  /* 0x002ca83a01007387 */ /* 0x000fe20000100a00 */
        /* <DEDUP_REMOVED lines=25> */
[----:B---3--:R-:W3:Y:S02]  /*a75e0*/  LDL.LU R130, [R1+0x2098] ;  /* 0x0020980001827983 */ /* 0x008ee40000300800 */
[----:B------:R-:W3:Y:S02]  /*a75f0*/  LDL.LU R131, [R1+0x209c] ;  /* 0x00209c0001837983 */ /* 0x000ee40000300800 */
[----:B------:R-:W-:-:S02]  /*a7600*/  IMAD.MOV.U32 R192, RZ, RZ, R36 ;  /* 0x000000ffffc07224 */ /* 0x000fc400078e0024 */
[----:B------:R-:W2:Y:S01]  /*a7610*/  LDL.LU R36, [R1+0x9098] ;  /* 0x0090980001247983 */ /* 0x000ea20000300800 */
[----:B------:R-:W-:Y:S02]  /*a7620*/  IMAD.MOV.U32 R193, RZ, RZ, R33 ;  /* 0x000000ffffc17224 */ /* 0x000fe400078e0021 */
[----:B------:R-:W3:Y:S02]  /*a7630*/  LDL.LU R33, [R1+0x9094] ;  /* 0x0090940001217983 */ /* 0x000ee40000300800 */
[----:B------:R-:W-:Y:S02]  /*a7640*/  IMAD.MOV.U32 R194, RZ, RZ, R24 ;  /* 0x000000ffffc27224 */ /* 0x000fe400078e0018 */
[----:B------:R-:W-:Y:S01]  /*a7650*/  IMAD.MOV.U32 R195, RZ, RZ, R25 ;  /* 0x000000ffffc37224 */ /* 0x000fe200078e0019 */
[----:B------:R-:W4:Y:S01]  /*a7660*/  LDL.LU R24, [R1+0x9090] ;  /* 0x0090900001187983 */ /* 0x000f220000300800 */
[----:B------:R-:W4:Y:S02]  /*a7670*/  LDL.LU R25, [R1+0x908c] ;  /* 0x00908c0001197983 */ /* 0x000f240000300800 */
[----:B------:R-:W-:-:S02]  /*a7680*/  IMAD.MOV.U32 R232, RZ, RZ, R28 ;  /* 0x000000ffffe87224 */ /* 0x000fc400078e001c */
[----:B------:R-:W-:Y:S01]  /*a7690*/  IMAD.MOV.U32 R233, RZ, RZ, R29 ;  /* 0x000000ffffe97224 */ /* 0x000fe200078e001d */
[----:B------:R-:W4:Y:S01]  /*a76a0*/  LDL.LU R28, [R1+0x9088] ;  /* 0x00908800011c7983 */ /* 0x000f220000300800 */
[----:B------:R-:W4:Y:S02]  /*a76b0*/  LDL.LU R29, [R1+0x9084] ;  /* 0x00908400011d7983 */ /* 0x000f240000300800 */
[----:B------:R-:W-:Y:S02]  /*a76c0*/  IMAD.MOV.U32 R234, RZ, RZ, R60 ;  /* 0x000000ffffea7224 */ /* 0x000fe400078e003c */
        /* <DEDUP_REMOVED lines=9> */
[----:B------:R-:W-:Y:S01]  /*a7760*/  STL.64 [R1+0x8fb0], R38 ;  /* 0x008fb02601007387 */ /* 0x000fe20000100a00 */
[----:B------:R-:W-:-:S02]  /*a7770*/  MOV R235, R77 ;  /* 0x0000004d00eb7202 */ /* 0x000fc40000000f00 */
[----:B--2---:R1:W-:Y:S01]  /*a7780*/  STL.64 [R1+0x8fa8], R36 ;  /* 0x008fa82401007387 */ /* 0x0043e20000100a00 */
[----:B------:R-:W-:Y:S02]  /*a7790*/  STL.64 [R1+0x8fa0], R34 ;  /* 0x008fa02201007387 */ /* 0x000fe40000100a00 */
[----:B---3--:R2:W-:Y:S01]  /*a77a0*/  STL.64 [R1+0x8f98], R32 ;  /* 0x008f982001007387 */ /* 0x0085e20000100a00 */
[C---:B-1----:R-:W-:Y:S08]  /*a77b0*/  HMMA.1688.F32.TF32 R36, R124.reuse, R34, R176 ;  /* 0x000000227c24723c */ /* 0x042ff000000810b0 */
[C---:B--2---:R-:W-:Y:S11]  /*a77c0*/  HMMA.1688.F32.TF32 R32, R124.reuse, R30, R156 ;  /* 0x0000001e7c20723c */ /* 0x044ff6000008109c */
[----:B------:R-:W-:Y:S04]  /*a77d0*/  @!UPT UIADD3 URZ, URZ, URZ, URZ ;  /* 0x0000003f3f3ff290 */ /* 0x000fe8000fffe03f */
[----:B------:R-:W-:Y:S01]  /*a77e0*/  STL.64 [R1+0x2db0], R36 ;  /* 0x002db02401007387 */ /* 0x000fe20000100a00 */
[----:B------:R-:W-:Y:S02]  /*a77f0*/  STL.64 [R1+0x2db8], R38 ;  /* 0x002db82601007387 */ /* 0x000fe40000100a00 */
[----:B------:R-:W-:Y:S02]  /*a7800*/  STL.64 [R1+0x8f90], R30 ;  /* 0x008f901e01007387 */ /* 0x000fe40000100a00 */
[----:B----4-:R1:W-:Y:S03]  /*a7810*/  STL.64 [R1+0x8f88], R28 ;  /* 0x008f881c01007387 */ /* 0x0103e60000100a00 */
[----:B------:R-:W-:Y:S01]  /*a7820*/  STL.64 [R1+0x2da0], R32 ;  /* 0x002da02001007387 */ /* 0x000fe20000100a00 */
[----:B------:R-:W-:Y:S02]  /*a7830*/  STL.64 [R1+0x2da8], R34 ;  /* 0x002da82201007387 */ /* 0x000fe40000100a00 */
[----:B------:R-:W-:Y:S02]  /*a7840*/  STL.64 [R1+0x8f80], R26 ;  /* 0x008f801a01007387 */ /* 0x000fe40000100a00 */
[----:B------:R2:W-:Y:S01]  /*a7850*/  STL.64 [R1+0x8f78], R24 ;  /* 0x008f781801007387 */ /* 0x0005e20000100a00 */
[C---:B-1----:R-:W-:Y:S08]  /*a7860*/  HMMA.1688.F32.TF32 R28, R124.reuse, R26, R148 ;  /* 0x0000001a7c1c723c */ /* 0x042ff00000081094 */
[C---:B--2---:R-:W-:Y:S11]  /*a7870*/  HMMA.1688.F32.TF32 R24, R124.reuse, R22, R236 ;  /* 0x000000167c18723c */ /* 0x044ff600000810ec */
[----:B------:R-:W-:Y:S04]  /*a7880*/  @!UPT UIADD3 URZ, URZ, URZ, URZ ;  /* 0x0000003f3f3ff290 */ /* 0x000fe8000fffe03f */
[----:B------:R-:W-:Y:S01]  /*a7890*/  STL.64 [R1+0x2d90], R28 ;  /* 0x002d901c01007387 */ /* 0x000fe20000100a00 */
[----:B------:R-:W-:Y:S02]  /*a78a0*/  STL.64 [R1+0x2d98], R30 ;  /* 0x002d981e01007387 */ /* 0x000fe40000100a00 */
[----:B------:R-:W-:Y:S02]  /*a78b0*/  STL.64 [R1+0x8f70], R22 ;  /* 0x008f701601007387 */ /* 0x000fe40000100a00 */
[----:B------:R1:W-:Y:S03]  /*a78c0*/  STL.64 [R1+0x8f68], R20 ;  /* 0x008f681401007387 */ /* 0x0003e60000100a00 */
[----:B------:R-:W-:Y:S01]  /*a78d0*/  STL.64 [R1+0x2d40], R24 ;  /* 0x002d401801007387 */ /* 0x000fe20000100a00 */
[----:B------:R2:W-:Y:S01]  /*a78e0*/  STL.64 [R1+0x2d48], R26 ;  /* 0x002d481a01007387 */ /* 0x0005e20000100a00 */
[C---:B-1----:R-:W-:Y:S08]  /*a78f0*/  HMMA.1688.F32.TF32 R20, R124.reuse, R246, R128 ;  /* 0x000000f67c14723c */ /* 0x042ff00000081080 */
[C---:B--2---:R-:W-:Y:S01]  /*a7900*/  HMMA.1688.F32.TF32 R24, R124.reuse, R114, R212 ;  /* 0x000000727c18723c */ /* 0x044fe200000810d4 */
[----:B------:R-:W-:Y:S11]  /*a7910*/  STL.64 [R1+0x8f60], R246 ;  /* 0x008f60f601007387 */ /* 0x000ff60000100a00 */
[----:B------:R-:W-:Y:S03]  /*a7920*/  @!UPT UIADD3 URZ, URZ, URZ, URZ ;  /* 0x0000003f3f3ff290 */ /* 0x000fe6000fffe03f */
[----:B------:R-:W-:Y:S01]  /*a7930*/  STL.64 [R1+0x2d30], R20 ;  /* 0x002d301401007387 */ /* 0x000fe20000100a00 */
[----:B------:R1:W-:Y:S02]  /*a7940*/  STL.64 [R1+0x2d38], R22 ;  /* 0x002d381601007387 */ /* 0x0003e40000100a00 */
[----:B------:R-:W-:Y:S05]  /*a7950*/  STL.64 [R1+0x8f48], R6 ;  /* 0x008f480601007387 */ /* 0x000fea0000100a00 */
[----:B------:R-:W-:Y:S01]  /*a7960*/  STL.64 [R1+0x2cf0], R24 ;  /* 0x002cf01801007387 */ /* 0x000fe20000100a00 */
[----:B------:R-:W-:Y:S01]  /*a7970*/  STL.64 [R1+0x2cf8], R26 ;  /* 0x002cf81a01007387 */ /* 0x000fe20000100a00 */
[----:B------:R2:W-:Y:S01]  /*a7980*/  STL.64 [R1+0x8f40], R4 ;  /* 0x008f400401007387 */ /* 0x0005e20000100a00 */
[C---:B-1----:R-:W-:Y:S08]  /*a7990*/  HMMA.1688.F32.TF32 R20, R124.reuse, R6, R228 ;  /* 0x000000067c14723c */ /* 0x042ff000000810e4 */
[C---:B--2---:R-:W-:Y:S11]  /*a79a0*/  HMMA.1688.F32.TF32 R4, R124.reuse, R10, R192 ;  /* 0x0000000a7c04723c */ /* 0x044ff600000810c0 */
[----:B------:R-:W-:Y:S04]  /*a79b0*/  @!UPT UIADD3 URZ, URZ, URZ, URZ ;  /* 0x0000003f3f3ff290 */ /* 0x000fe8000fffe03f */
[----:B------:R-:W-:Y:S01]  /*a79c0*/  STL.64 [R1+0x2ce0], R20 ;  /* 0x002ce01401007387 */ /* 0x000fe20000100a00 */
[----:B------:R-:W-:Y:S02]  /*a79d0*/  STL.64 [R1+0x2ce8], R22 ;  /* 0x002ce81601007387 */ /* 0x000fe40000100a00 */
[----:B------:R-:W-:Y:S02]  /*a79e0*/  STL.64 [R1+0x8f38], R10 ;  /* 0x008f380a01007387 */ /* 0x000fe40000100a00 */
[----:B------:R-:W-:Y:S03]  /*a79f0*/  STL.64 [R1+0x8f30], R8 ;  /* 0x008f300801007387 */ /* 0x000fe60000100a00 */
[----:B------:R-:W-:Y:S01]  /*a7a00*/  STL.64 [R1+0x2cc0], R4 ;  /* 0x002cc00401007387 */ /* 0x000fe20000100a00 */
[----:B------:R1:W-:Y:S02]  /*a7a10*/  STL.64 [R1+0x2cc8], R6 ;  /* 0x002cc80601007387 */ /* 0x0003e40000100a00 */
[----:B-1----:R-:W-:Y:S01]  /*a7a20*/  HMMA.1688.F32.TF32 R4, R124, R14, R232 ;  /* 0x0000000e7c04723c */ /* 0x002fe200000810e8 */
[----:B------:R-:W-:Y:S01]  /*a7a30*/  STL.64 [R1+0x8f58], R14 ;  /* 0x008f580e01007387 */ /* 0x000fe20000100a00 */
[----:B------:R-:W-:Y:S06]  /*a7a40*/  STL.64 [R1+0x8f50], R12 ;  /* 0x008f500c01007387 */ /* 0x000fec0000100a00 */
[----:B------:R-:W-:Y:S11]  /*a7a50*/  HMMA.1688.F32.TF32 R232, R120, R226, R188 ;  /* 0x000000e278e8723c */ /* 0x000ff600000810bc */
[----:B------:R-:W-:Y:S04]  /*a7a60*/  @!UPT UIADD3 URZ, URZ, URZ, URZ ;  /* 0x0000003f3f3ff290 */ /* 0x000fe8000fffe03f */
[----:B------:R-:W-:Y:S01]  /*a7a70*/  STL.64 [R1+0x2b50], R4 ;  /* 0x002b500401007387 */ /* 0x000fe20000100a00 */
[----:B------:R1:W-:Y:S02]  /*a7a80*/  STL.64 [R1+0x2b58], R6 ;  /* 0x002b580601007387 */ /* 0x0003e40000100a00 */
[----:B-1----:R-:W-:Y:S05]  /*a7a90*/  HMMA.1688.F32.TF32 R4, R124, R18, R196 ;  /* 0x000000127c04723c */ /* 0x002fea00000810c4 */
[----:B------:R-:W-:Y:S11]  /*a7aa0*/  STL.64 [R1+0x8e20], R234 ;  /* 0x008e20ea01007387 */ /* 0x000ff60000100a00 */
[----:B------:R-:W-:Y:S07]  /*a7ab0*/  @!UPT UIADD3 URZ, URZ, URZ, URZ ;  /* 0x0000003f3f3ff290 */ /* 0x000fee000fffe03f */
[----:B------:R-:W-:Y:S01]  /*a7ac0*/  STL.64 [R1+0x2090], R4 ;  /* 0x0020900401007387 */ /* 0x000fe20000100a00 */
[----:B------:R1:W-:Y:S02]  /*a7ad0*/  STL.64 [R1+0x2098], R6 ;  /* 0x0020980601007387 */ /* 0x0003e40000100a00 */
[----:B------:R-:W-:Y:S02]  /*a7ae0*/  STL.64 [R1+0x8e18], R232 ;  /* 0x008e18e801007387 */ /* 0x000fe40000100a00 */
        /* <DEDUP_REMOVED lines=21> */
[----:B------:R-:W3:Y:S01]  /*a7c40*/  LDL.LU R157, [R1+0x57c4] ;  /* 0x0057c400019d7983 */ /* 0x000ee20000300800 */
[----:B------:R-:W3:Y:S02]  /*a7c50*/  LDL.LU R158, [R1+0x57c8] ;  /* 0x0057c800019e7983 */ /* 0x000ee40000300800 */
[----:B------:R-:W3:Y:S02]  /*a7c60*/  LDL.LU R159, [R1+0x57cc] ;  /* 0x0057cc00019f7983 */ /* 0x000ee40000300800 */
[----:B------:R-:W3:Y:S01]  /*a7c70*/  LDL.LU R128, [R1+0x5700] ;  /* 0x0057000001807983 */ /* 0x000ee20000300800 */
[----:B------:R-:W3:Y:S01]  /*a7c80*/  LDL.LU R129, [R1+0x5704] ;  /* 0x0057040001817983 */ /* 0x000ee20000300800 */
[----:B------:R-:W3:Y:S02]  /*a7c90*/  LDL R130, [R1+0x5708] ;  /* 0x0057080001827983 */ /* 0x000ee40000100800 */
[----:B------:R-:W3:Y:S02]  /*a7ca0*/  LDL R131, [R1+0x570c] ;  /* 0x00570c0001837983 */ /* 0x000ee40000100800 */
        /* <DEDUP_REMOVED lines=16> */
[C---:B------:R-:W-:Y:S01]  /*a7db0*/  HMMA.1688.F32.TF32 R228, R120.reuse, R170, R116 ;  /* 0x000000aa78e4723c */ /* 0x040fe20000081074 */
[----:B------:R-:W3:Y:S01]  /*a7dc0*/  LDL.LU R116, [R1+0x55d0] ;  /* 0x0055d00001747983 */ /* 0x000ee20000300800 */
[----:B------:R-:W3:Y:S02]  /*a7dd0*/  LDL.LU R117, [R1+0x55d4] ;  /* 0x0055d40001757983 */ /* 0x000ee40000300800 */
[----:B------:R-:W3:Y:S02]  /*a7de0*/  LDL.LU R118, [R1+0x55d8] ;  /* 0x0055d80001767983 */ /* 0x000ee40000300800 */
[----:B------:R-:W3:Y:S11]  /*a7df0*/  LDL.LU R119, [R1+0x55dc] ;  /* 0x0055dc0001777983 */ /* 0x000ef60000300800 */
[----:B------:R-:W-:Y:S06]  /*a7e00*/  @!UPT UIADD3 URZ, URZ, URZ, URZ ;  /* 0x0000003f3f3ff290 */ /* 0x000fec000fffe03f */
[----:B------:R-:W-:Y:S01]  /*a7e10*/  STL.64 [R1+0x8e30], R230 ;  /* 0x008e30e601007387 */ /* 0x000fe20000100a00 */
[----:B------:R-:W-:Y:S02]  /*a7e20*/  STL.64 [R1+0x8e28], R228 ;  /* 0x008e28e401007387 */ /* 0x000fe40000100a00 */
[----:B------:R-:W-:Y:S01]  /*a7e30*/  IMAD.MOV.U32 R126, RZ, RZ, R76 ;  /* 0x000000ffff7e7224 */ /* 0x000fe200078e004c */
[C---:B-1----:R-:W-:Y:S08]  /*a7e40*/  HMMA.1688.F32.TF32 R4, R120.reuse, R222, R180 ;  /* 0x000000de7804723c */ /* 0x042ff000000810b4 */
[C---:B--2---:R-:W-:Y:S08]  /*a7e50*/  HMMA.1688.F32.TF32 R12, R120.reuse, R166, R132 ;  /* 0x000000a6780c723c */ /* 0x044ff00000081084 */
[C---:B----4-:R-:W-:Y:S07]  /*a7e60*/  HMMA.1688.F32.TF32 R8, R120.reuse, R218, R184 ;  /* 0x000000da7808723c */ /* 0x050fee00000810b8 */
[----:B------:R-:W-:Y:S01]  /*a7e70*/  STL.64 [R1+0x180], R4 ;  /* 0x0001800401007387 */ /* 0x000fe20000100a00 */
[----:B------:R3:W-:Y:S02]  /*a7e80*/  STL.64 [R1+0x188], R6 ;  /* 0x0001880601007387 */ /* 0x0007e40000100a00 */
[----:B---3--:R-:W-:Y:S05]  /*a7e90*/  HMMA.1688.F32.TF32 R4, R120, R162, R176 ;  /* 0x000000a27804723c */ /* 0x008fea00000810b0 */
[----:B------:R-:W-:Y:S01]  /*a7ea0*/  STL.64 [R1+0x170], R12 ;  /* 0x0001700c01007387 */ /* 0x000fe20000100a00 */
[----:B------:R-:W-:Y:S07]  /*a7eb0*/  STL.64 [R1+0x178], R14 ;  /* 0x0001780e01007387 */ /* 0x000fee0000100a00 */
[----:B------:R-:W-:Y:S02]  /*a7ec0*/  STL.64 [R1+0x220], R8 ;  /* 0x0002200801007387 */ /* 0x000fe40000100a00 */
[----:B------:R-:W-:Y:S08]  /*a7ed0*/  STL.64 [R1+0x228], R10 ;  /* 0x0002280a01007387 */ /* 0x000ff00000100a00 */
[----:B------:R1:W-:Y:S01]  /*a7ee0*/  STL.64 [R1+0x210], R4 ;  /* 0x0002100401007387 */ /* 0x0003e20000100a00 */
[----:B------:R-:W-:-:S02]  /*a7ef0*/  IMAD.MOV.U32 R80, RZ, RZ, R6 ;  /* 0x000000ffff507224 */ /* 0x000fc400078e0006 */
[----:B------:R-:W-:Y:S02]  /*a7f00*/  IMAD.MOV.U32 R81, RZ, RZ, R7 ;  /* 0x000000ffff517224 */ /* 0x000fe400078e0007 */
[C---:B-1----:R-:W-:Y:S11]  /*a7f10*/  HMMA.1688.F32.TF32 R4, R120.reuse, R174, R156 ;  /* 0x000000ae7804723c */ /* 0x042ff6000008109c */
[----:B------:R-:W-:Y:S11]  /*a7f20*/  @!UPT UIADD3 URZ, URZ, URZ, URZ ;  /* 0x0000003f3f3ff290 */ /* 0x000ff6000fffe03f */
[----:B------:R-:W-:Y:S02]  /*a7f30*/  @!UPT UIADD3 URZ, URZ, URZ, URZ ;  /* 0x0000003f3f3ff290 */ /* 0x000fe4000fffe03f */
[----:B------:R-:W-:Y:S02]  /*a7f40*/  IMAD.MOV.U32 R69, RZ, RZ, R4 ;  /* 0x000000ffff457224 */ /* 0x000fe400078e0004 */
[----:B------:R-:W-:Y:S02]  /*a7f50*/  IMAD.MOV.U32 R72, RZ, RZ, R5 ;  /* 0x000000ffff487224 */ /* 0x000fe400078e0005 */
[----:B------:R-:W-:Y:S02]  /*a7f60*/  IMAD.MOV.U32 R73, RZ, RZ, R6 ;  /* 0x000000ffff497224 */ /* 0x000fe400078e0006 */
[----:B------:R-:W-:Y:S02]  /*a7f70*/  IMAD.MOV.U32 R68, RZ, RZ, R7 ;  /* 0x000000ffff447224 */ /* 0x000fe400078e0007 */
[C---:B------:R-:W-:Y:S11]  /*a7f80*/  HMMA.1688.F32.TF32 R4, R120.reuse, R154, R148 ;  /* 0x0000009a7804723c */ /* 0x040ff60000081094 */
[----:B------:R-:W-:Y:S11]  /*a7f90*/  @!UPT UIADD3 URZ, URZ, URZ, URZ ;  /* 0x0000003f3f3ff290 */ /* 0x000ff6000fffe03f */
[----:B------:R-:W-:Y:S01]  /*a7fa0*/  @!UPT UIADD3 URZ, URZ, URZ, URZ ;  /* 0x0000003f3f3ff290 */ /* 0x000fe2000fffe03f */
[----:B------:R1:W-:Y:S01]  /*a7fb0*/  STL.64 [R1+0x2e8], R6 ;  /* 0x0002e80601007387 */ /* 0x0003e20000100a00 */
[----:B------:R-:W-:Y:S02]  /*a7fc0*/  IMAD.MOV.U32 R76, RZ, RZ, R4 ;  /* 0x000000ffff4c7224 */ /* 0x000fe400078e0004 */
[----:B------:R-:W-:Y:S02]  /*a7fd0*/  IMAD.MOV.U32 R77, RZ, RZ, R5 ;  /* 0x000000ffff4d7224 */ /* 0x000fe400078e0005 */
[C---:B-1----:R-:W-:Y:S08]  /*a7fe0*/  HMMA.1688.F32.TF32 R4, R120.reuse, R206, R212 ;  /* 0x000000ce7804723c */ /* 0x042ff000000810d4 */
[C---:B------:R-:W-:Y:S08]  /*a7ff0*/  HMMA.1688.F32.TF32 R12, R120.reuse, R210, R236 ;  /* 0x000000d2780c723c */ /* 0x040ff000000810ec */
[----:B------:R-:W-:Y:S08]  /*a8000*/  HMMA.1688.F32.TF32 R8, R120, R146, R128 ;  /* 0x000000927808723c */ /* 0x000ff00000081080 */
[----:B------:R-:W-:-:S02]  /*a8010*/  IMAD.MOV.U32 R88, RZ, RZ, R4 ;  /* 0x000000ffff587224 */ /* 0x000fc400078e0004 */
[----:B------:R-:W-:Y:S02]  /*a8020*/  IMAD.MOV.U32 R89, RZ, RZ, R5 ;  /* 0x000000ffff597224 */ /* 0x000fe400078e0005 */
[----:B------:R-:W-:Y:S02]  /*a8030*/  IMAD.MOV.U32 R84, RZ, RZ, R6 ;  /* 0x000000ffff547224 */ /* 0x000fe400078e0006 */
[----:B------:R-:W-:Y:S02]  /*a8040*/  IMAD.MOV.U32 R85, RZ, RZ, R7 ;  /* 0x000000ffff557224 */ /* 0x000fe400078e0007 */
[C---:B------:R-:W-:Y:S01]  /*a8050*/  HMMA.1688.F32.TF32 R4, R120.reuse, R142, R192 ;  /* 0x0000008e7804723c */ /* 0x040fe200000810c0 */
[----:B------:R-:W-:Y:S01]  /*a8060*/  STL.64 [R1+0x3f0], R12 ;  /* 0x0003f00c01007387 */ /* 0x000fe20000100a00 */
[----:B------:R-:W-:Y:S05]  /*a8070*/  STL.64 [R1+0x3f8], R14 ;  /* 0x0003f80e01007387 */ /* 0x000fea0000100a00 */
[----:B------:R-:W-:Y:S02]  /*a8080*/  STL.64 [R1+0x3e0], R8 ;  /* 0x0003e00801007387 */ /* 0x000fe40000100a00 */
[----:B------:R-:W-:Y:S11]  /*a8090*/  STL.64 [R1+0x3e8], R10 ;  /* 0x0003e80a01007387 */ /* 0x000ff60000100a00 */
[----:B------:R-:W-:Y:S03]  /*a80a0*/  @!UPT UIADD3 URZ, URZ, URZ, URZ ;  /* 0x0000003f3f3ff290 */ /* 0x000fe6000fffe03f */
[----:B------:R1:W-:Y:S01]  /*a80b0*/  STL.64 [R1+0x4e0], R4 ;  /* 0x0004e00401007387 */ /* 0x0003e20000100a00 */
[----:B------:R-:W-:Y:S01]  /*a80c0*/  IMAD.MOV.U32 R96, RZ, RZ, R6 ;  /* 0x000000ffff607224 */ /* 0x000fe200078e0006 */
[----:B------:R-:W-:Y:S02]  /*a80d0*/  MOV R97, R7 ;  /* 0x0000000700617202 */ /* 0x000fe40000000f00 */
[C---:B-1----:R-:W-:Y:S11]  /*a80e0*/  HMMA.1688.F32.TF32 R4, R120.reuse, R202, R188 ;  /* 0x000000ca7804723c */ /* 0x042ff600000810bc */
[----:B------:R-:W-:Y:S11]  /*a80f0*/  @!UPT UIADD3 URZ, URZ, URZ, URZ ;  /* 0x0000003f3f3ff290 */ /* 0x000ff6000fffe03f */
[----:B------:R-:W-:Y:S01]  /*a8100*/  @!UPT UIADD3 URZ, URZ, URZ, URZ ;  /* 0x0000003f3f3ff290 */ /* 0x000fe2000fffe03f */
[----:B------:R1:W-:Y:S01]  /*a8110*/  STL.64 [R1+0x5f0], R4 ;  /* 0x0005f00401007387 */ /* 0x0003e20000100a00 */
[----:B------:R-:W-:Y:S02]  /*a8120*/  IMAD.MOV.U32 R92, RZ, RZ, R6 ;  /* 0x000000ffff5c7224 */ /* 0x000fe400078e0006 */
[----:B------:R-:W-:Y:S02]  /*a8130*/  IMAD.MOV.U32 R93, RZ, RZ, R7 ;  /* 0x000000ffff5d7224 */ /* 0x000fe400078e0007 */
[----:B-1----:R-:W-:Y:S01]  /*a8140*/  HMMA.1688.F32.TF32 R4, R120, R138, R116 ;  /* 0x0000008a7804723c */ /* 0x002fe20000081074 */
[----:B------:R-:W2:Y:S01]  /*a8150*/  LDL.LU R116, [R1+0x3830] ;  /* 0x0038300001747983 */ /* 0x000ea20000300800 */
[----:B------:R-:W2:Y:S02]  /*a8160*/  LDL.LU R117, [R1+0x3834] ;  /* 0x0038340001757983 */ /* 0x000ea40000300800 */
[----:B------:R-:W2:Y:S03]  /*a8170*/  LDL.LU R118, [R1+0x3838] ;  /* 0x0038380001767983 */ /* 0x000ea60000300800 */
[----:B------:R-:W-:-:S02]  /*a8180*/  IMAD.MOV.U32 R119, RZ, RZ, R60 ;  /* 0x000000ffff777224 */ /* 0x000fc400078e003c */
[----:B------:R-:W3:Y:S01]  /*a8190*/  LDL.LU R60, [R1+0x907c] ;  /* 0x00907c00013c7983 */ /* 0x000ee20000300800 */
[----:B------:R-:W4:Y:S02]  /*a81a0*/  LDL.LU R188, [R1+0x38d0] ;  /* 0x0038d00001bc7983 */ /* 0x000f240000300800 */
[----:B------:R-:W4:Y:S02]  /*a81b0*/  LDL.LU R189, [R1+0x38d4] ;  /* 0x0038d40001bd7983 */ /* 0x000f240000300800 */
[----:B------:R-:W4:Y:S01]  /*a81c0*/  LDL.LU R190, [R1+0x38d8] ;  /* 0x0038d80001be7983 */ /* 0x000f220000300800 */
[----:B------:R-:W4:Y:S01]  /*a81d0*/  LDL.LU R191, [R1+0x38dc] ;  /* 0x0038dc0001bf7983 */ /* 0x000f220000300800 */
[----:B------:R-:W2:Y:S08]  /*a81e0*/  LDL.LU R192, [R1+0x39c0] ;  /* 0x0039c00001c07983 */ /* 0x000eb00000300800 */
[----:B------:R-:W-:-:S02]  /*a81f0*/  IMAD.MOV.U32 R100, RZ, RZ, R4 ;  /* 0x000000ffff647224 */ /* 0x000fc400078e0004 */
[----:B------:R-:W-:Y:S02]  /*a8200*/  IMAD.MOV.U32 R101, RZ, RZ, R5 ;  /* 0x000000ffff657224 */ /* 0x000fe400078e0005 */
[----:B------:R-:W-:Y:S02]  /*a8210*/  IMAD.MOV.U32 R113, RZ, RZ, R6 ;  /* 0x000000ffff717224 */ /* 0x000fe400078e0006 */
[----:B------:R-:W-:Y:S01]  /*a8220*/  IMAD.MOV.U32 R112, RZ, RZ, R7 ;  /* 0x000000ffff707224 */ /* 0x000fe200078e0007 */
[----:B---3--:R-:W-:Y:S02]  /*a8230*/  MOV R193, R60 ;  /* 0x0000003c00c17202 */ /* 0x008fe40000000f00 */
[----:B------:R-:W3:Y:S01]  /*a8240*/  LDL.LU R60, [R1+0x9078] ;  /* 0x00907800013c7983 */ /* 0x000ee20000300800 */
        /* <DEDUP_REMOVED lines=53> */
[----:B---3--:R-:W-:-:S02]  /*a85a0*/  IMAD.MOV.U32 R215, RZ, RZ, R60 ;  /* 0x000000ffffd77224 */ /* 0x008fc400078e003c */
[----:B------:R-:W3:Y:S01]  /*a85b0*/  LDL.LU R60, [R1+0x5270] ;  /* 0x00527000013c7983 */ /* 0x000ee20000300800 */
[----:B------:R-:W3:Y:S02]  /*a85c0*/  LDL.LU R61, [R1+0x5274] ;  /* 0x00527400013d7983 */ /* 0x000ee40000300800 */
[----:B------:R-:W3:Y:S02]  /*a85d0*/  LDL.LU R62, [R1+0x5278] ;  /* 0x00527800013e7983 */ /* 0x000ee40000300800 */
[----:B------:R-:W3:Y:S01]  /*a85e0*/  LDL.LU R63, [R1+0x527c] ;  /* 0x00527c00013f7983 */ /* 0x000ee20000300800 */
        /* <DEDUP_REMOVED lines=16> */
[----:B------:R-:W3:Y:S01]  /*a86f0*/  LDL.LU.64 R66, [R1+0x48] ;  /* 0x0000480001427983 */ /* 0x000ee20000300a00 */
        /* <DEDUP_REMOVED lines=24> */
[C---:B--2---:R-:W-:Y:S11]  /*a8880*/  HMMA.1688.F32.TF32 R148, R120.reuse, R242, R148 ;  /* 0x000000f27894723c */ /* 0x044ff60000081094 */
[----:B------:R-:W-:Y:S11]  /*a8890*/  @!UPT UIADD3 URZ, URZ, URZ, URZ ;  /* 0x0000003f3f3ff290 */ /* 0x000ff6000fffe03f */
[----:B------:R-:W-:Y:S02]  /*a88a0*/  @!UPT UIADD3 URZ, URZ, URZ, URZ ;  /* 0x0000003f3f3ff290 */ /* 0x000fe4000fffe03f */
[----:B------:R-:W-:Y:S02]  /*a88b0*/  IMAD.MOV.U32 R105, RZ, RZ, R150 ;  /* 0x000000ffff697224 */ /* 0x000fe400078e0096 */
[----:B------:R-:W-:Y:S02]  /*a88c0*/  IMAD.MOV.U32 R109, RZ, RZ, R151 ;  /* 0x000000ffff6d7224 */ /* 0x000fe400078e0097 */
[----:B------:R-:W3:Y:S02]  /*a88d0*/  LDL.LU.64 R150, [R1+0x9070] ;  /* 0x0090700001967983 */ /* 0x000ee40000300a00 */
[C---:B---3--:R-:W-:Y:S11]  /*a88e0*/  HMMA.1688.F32.TF32 R156, R120.reuse, R150, R156 ;  /* 0x00000096789c723c */ /* 0x048ff6000008109c */
        /* <DEDUP_REMOVED lines=10> */
[----:B-1----:R-:W2:Y:S01]  /*a8990*/  LDL.LU.64 R178, [R1+0x9060] ;  /* 0x0090600001b27983 */ /* 0x002ea20000300a00 */
[----:B------:R-:W-:Y:S01]  /*a89a0*/  MOV R127, R2 ;  /* 0x00000002007f7202 */ /* 0x000fe20000000f00 */
[C---:B------:R-:W-:Y:S08]  /*a89b0*/  HMMA.1688.F32.TF32 R60, R120.reuse, R66, R60 ;  /* 0x00000042783c723c */ /* 0x040ff0000008103c */
[----:B------:R-:W-:Y:S01]  /*a89c0*/  HMMA.1688.F32.TF32 R184, R120, R126, R184 ;  /* 0x0000007e78b8723c */ /* 0x000fe200000810b8 */
[----:B------:R-:W-:-:S07]  /*a89d0*/  IMAD.MOV.U32 R2, RZ, RZ, R67 ;  /* 0x000000ffff027224 */ /* 0x000fce00078e0043 */
[C---:B--2---:R-:W-:Y:S11]  /*a89e0*/  HMMA.1688.F32.TF32 R56, R120.reuse, R178, R56 ;  /* 0x000000b27838723c */ /* 0x044ff60000081038 */
[----:B------:R-:W-:Y:S11]  /*a89f0*/  @!UPT UIADD3 URZ, URZ, URZ, URZ ;  /* 0x0000003f3f3ff290 */ /* 0x000ff6000fffe03f */
[----:B------:R-:W-:Y:S01]  /*a8a00*/  @!UPT UIADD3 URZ, URZ, URZ, URZ ;  /* 0x0000003f3f3ff290 */ /* 0x000fe2000fffe03f */
[----:B------:R-:W-:Y:S01]  /*a8a10*/  STL.64 [R1+0x7e0], R56 ;  /* 0x0007e03801007387 */ /* 0x000fe20000100a00 */
[----:B------:R1:W-:Y:S03]  /*a8a20*/  STL.64 [R1+0x7e8], R58 ;  /* 0x0007e83a01007387 */ /* 0x0003e60000100a00 */
[----:B-1----:R-:W2:Y:S01]  /*a8a30*/  LDL.LU.64 R58, [R1+0x9058] ;  /* 0x00905800013a7983 */ /* 0x002ea20000300a00 */
[----:B------:R-:W3:Y:S02]  /*a8a40*/  LDL.LU.64 R56, [R1+0x9050] ;  /* 0x0090500001387983 */ /* 0x000ee40000300a00 */
[----:B------:R1:W-:Y:S02]  /*a8a50*/  STL.64 [R1+0x8f0], R60 ;  /* 0x0008f03c01007387 */ /* 0x0003e40000100a00 */
[----:B------:R4:W-:Y:S02]  /*a8a60*/  STL.64 [R1+0x8f8], R62 ;  /* 0x0008f83e01007387 */ /* 0x0009e40000100a00 */
[----:B-1----:R-:W-:Y:S01]  /*a8a70*/  IMAD.MOV.U32 R60, RZ, RZ, R66 ;  /* 0x000000ffff3c7224 */ /* 0x002fe200078e0042 */
[----:B----4-:R-:W4:Y:S01]  /*a8a80*/  LDL.LU.64 R62, [R1+0x9048] ;  /* 0x00904800013e7983 */ /* 0x010f220000300a00 */
[----:B------:R-:W2:Y:S02]  /*a8a90*/  LDL.LU R61, [R1+0x9040] ;  /* 0x00904000013d7983 */ /* 0x000ea40000300800 */
[----:B------:R-:W2:Y:S02]  /*a8aa0*/  LDL.LU.64 R66, [R1+0x9038] ;  /* 0x0090380001427983 */ /* 0x000ea40000300a00 */
[----:B------:R-:W2:Y:S01]  /*a8ab0*/  LDL.LU.64 R64, [R1+0x9030] ;  /* 0x0090300001407983 */ /* 0x000ea20000300a00 */
        /* <DEDUP_REMOVED lines=26> */
[----:B------:R1:W-:Y:S02]  /*a8c60*/  STL.64 [R1+0xae8], R230 ;  /* 0x000ae8e601007387 */ /* 0x0003e40000100a00 */
[C---:B-1----:R-:W-:Y:S08]  /*a8c70*/  HMMA.1688.F32.TF32 R228, R120.reuse, R110, R232 ;  /* 0x0000006e78e4723c */ /* 0x042ff000000810e8 */
[C---:B------:R-:W-:Y:S08]  /*a8c80*/  HMMA.1688.F32.TF32 R232, R120.reuse, R106, R196 ;  /* 0x0000006a78e8723c */ /* 0x040ff000000810c4 */
[C---:B------:R-:W-:Y:S08]  /*a8c90*/  HMMA.1688.F32.TF32 R196, R120.reuse, R98, R8 ;  /* 0x0000006278c4723c */ /* 0x040ff00000081008 */
[C---:B------:R-:W-:Y:S01]  /*a8ca0*/  HMMA.1688.F32.TF32 R8, R120.reuse, R90, R244 ;  /* 0x0000005a7808723c */ /* 0x040fe200000810f4 */
[----:B------:R-:W-:Y:S01]  /*a8cb0*/  STL.64 [R1+0xd10], R228 ;  /* 0x000d10e401007387 */ /* 0x000fe20000100a00 */
[----:B------:R1:W-:Y:S06]  /*a8cc0*/  STL.64 [R1+0xd18], R230 ;  /* 0x000d18e601007387 */ /* 0x0003ec0000100a00 */
[C---:B-1----:R-:W-:Y:S08]  /*a8cd0*/  HMMA.1688.F32.TF32 R228, R120.reuse, R102, R12 ;  /* 0x0000006678e4723c */ /* 0x042ff0000008100c */
[C---:B------:R-:W-:Y:S08]  /*a8ce0*/  HMMA.1688.F32.TF32 R12, R120.reuse, R94, R4 ;  /* 0x0000005e780c723c */ /* 0x040ff00000081004 */
[----:B------:R-:W-:Y:S01]  /*a8cf0*/  HMMA.1688.F32.TF32 R4, R120, R86, R20 ;  /* 0x000000567804723c */ /* 0x000fe20000081014 */
[----:B------:R-:W-:Y:S01]  /*a8d00*/  STL.64 [R1+0xdb0], R232 ;  /* 0x000db0e801007387 */ /* 0x000fe20000100a00 */
[----:B------:R-:W-:Y:S05]  /*a8d10*/  STL.64 [R1+0xdb8], R234 ;  /* 0x000db8ea01007387 */ /* 0x000fea0000100a00 */
[----:B------:R-:W-:Y:S01]  /*a8d20*/  STL.64 [R1+0xe70], R228 ;  /* 0x000e70e401007387 */ /* 0x000fe20000100a00 */
[----:B------:R-:W-:Y:S02]  /*a8d30*/  STL.64 [R1+0xe78], R230 ;  /* 0x000e78e601007387 */ /* 0x000fe40000100a00 */
[----:B------:R-:W-:Y:S02]  /*a8d40*/  STL.64 [R1+0xf30], R196 ;  /* 0x000f30c401007387 */ /* 0x000fe40000100a00 */
[----:B------:R-:W-:Y:S03]  /*a8d50*/  STL.64 [R1+0xf38], R198 ;  /* 0x000f38c601007387 */ /* 0x000fe60000100a00 */
[----:B------:R-:W-:Y:S01]  /*a8d60*/  STL.64 [R1+0xfa0], R12 ;  /* 0x000fa00c01007387 */ /* 0x000fe20000100a00 */
[----:B------:R-:W-:Y:S07]  /*a8d70*/  STL.64 [R1+0xfa8], R14 ;  /* 0x000fa80e01007387 */ /* 0x000fee0000100a00 */
[----:B------:R-:W-:Y:S02]  /*a8d80*/  STL.64 [R1+0x12f0], R4 ;  /* 0x0012f00401007387 */ /* 0x000fe40000100a00 */
[----:B------:R-:W-:Y:S01]  /*a8d90*/  STL.64 [R1+0xff0], R8 ;  /* 0x000ff00801007387 */ /* 0x000fe20000100a00 */
[----:B------:R-:W-:Y:S01]  /*a8da0*/  STL.64 [R1+0xff8], R10 ;  /* 0x000ff80a01007387 */ /* 0x000fe20000100a00 */
[----:B------:R1:W-:Y:S01]  /*a8db0*/  STL [R1+0x12f8], R6 ;  /* 0x0012f80601007387 */ /* 0x0003e20000100800 */
[----:B------:R-:W-:-:S02]  /*a8dc0*/  MOV R0, R7 ;  /* 0x0000000700007202 */ /* 0x000fc40000000f00 */
[C---:B-1----:R-:W-:Y:S08]  /*a8dd0*/  HMMA.1688.F32.TF32 R4, R120.reuse, R82, R24 ;  /* 0x000000527804723c */ /* 0x042ff00000081018 */
[C---:B------:R-:W-:Y:S01]  /*a8de0*/  HMMA.1688.F32.TF32 R12, R120.reuse, R78, R28 ;  /* 0x0000004e780c723c */ /* 0x040fe2000008101c */
[----:B------:R-:W-:Y:S07]  /*a8df0*/  STL [R1+0x8b40], R0 ;  /* 0x008b400001007387 */ /* 0x000fee0000100800 */
        /* <DEDUP_REMOVED lines=25> */
[----:B------:R1:W-:Y:S01]  /*a8f90*/  STL.64 [R1+0x3050], R8 ;  /* 0x0030500801007387 */ /* 0x0003e20000100a00 */
[----:B------:R4:W-:Y:S01]  /*a8fa0*/  STL.64 [R1+0x3058], R10 ;  /* 0x0030580a01007387 */ /* 0x0009e20000100a00 */
[----:B------:R-:W-:-:S02]  /*a8fb0*/  IMAD.MOV.U32 R188, RZ, RZ, R45 ;  /* 0x000000ffffbc7224 */ /* 0x000fc400078e002d */
[----:B------:R-:W-:Y:S02]  /*a8fc0*/  IMAD.MOV.U32 R189, RZ, RZ, R52 ;  /* 0x000000ffffbd7224 */ /* 0x000fe400078e0034 */
[----:B------:R-:W-:Y:S02]  /*a8fd0*/  IMAD.MOV.U32 R190, RZ, RZ, R49 ;  /* 0x000000ffffbe7224 */ /* 0x000fe400078e0031 */
[----:B------:R-:W-:Y:S01]  /*a8fe0*/  IMAD.MOV.U32 R191, RZ, RZ, R61 ;  /* 0x000000ffffbf7224 */ /* 0x000fe200078e003d */
        /* <DEDUP_REMOVED lines=13> */
[----:B-1----:R-:W-:-:S02]  /*a90c0*/  IMAD.MOV.U32 R8, RZ, RZ, R40 ;  /* 0x000000ffff087224 */ /* 0x002fc400078e0028 */
[----:B------:R-:W3:Y:S02]  /*a90d0*/  LDL.LU R40, [R1+0x8ff4] ;  /* 0x008ff40001287983 */ /* 0x000ee40000300800 */
[----:B------:R-:W-:Y:S02]  /*a90e0*/  IMAD.MOV.U32 R9, RZ, RZ, R64 ;  /* 0x000000ffff097224 */ /* 0x000fe400078e0040 */
[----:B------:R-:W3:Y:S01]  /*a90f0*/  LDL.LU R64, [R1+0x8ff0] ;  /* 0x008ff00001407983 */ /* 0x000ee20000300800 */
[----:B----4-:R-:W-:Y:S01]  /*a9100*/  MOV R11, R48 ;  /* 0x00000030000b7202 */ /* 0x010fe20000000f00 */
[----:B--2---:R-:W-:Y:S02]  /*a9110*/  IMAD.MOV.U32 R10, RZ, RZ, R45 ;  /* 0x000000ffff0a7224 */ /* 0x004fe400078e002d */
[----:B------:R-:W2:Y:S01]  /*a9120*/  LDL.LU R45, [R1+0x8fec] ;  /* 0x008fec00012d7983 */ /* 0x000ea20000300800 */
[----:B------:R-:W4:Y:S02]  /*a9130*/  LDL.LU R48, [R1+0x8fe8] ;  /* 0x008fe80001307983 */ /* 0x000f240000300800 */
[----:B---3--:R-:W-:-:S02]  /*a9140*/  IMAD.MOV.U32 R4, RZ, RZ, R49 ;  /* 0x000000ffff047224 */ /* 0x008fc400078e0031 */
[----:B------:R-:W-:Y:S01]  /*a9150*/  IMAD.MOV.U32 R5, RZ, RZ, R61 ;  /* 0x000000ffff057224 */ /* 0x000fe200078e003d */
[----:B------:R-:W3:Y:S01]  /*a9160*/  LDL.LU R49, [R1+0x8fe4] ;  /* 0x008fe40001317983 */ /* 0x000ee20000300800 */
[----:B------:R-:W3:Y:S02]  /*a9170*/  LDL.LU R61, [R1+0x8fe0] ;  /* 0x008fe000013d7983 */ /* 0x000ee40000300800 */
[----:B------:R-:W-:Y:S02]  /*a9180*/  IMAD.MOV.U32 R6, RZ, RZ, R40 ;  /* 0x000000ffff067224 */ /* 0x000fe400078e0028 */
[----:B------:R-:W-:Y:S01]  /*a9190*/  IMAD.MOV.U32 R7, RZ, RZ, R64 ;  /* 0x000000ffff077224 */ /* 0x000fe200078e0040 */
        /* <DEDUP_REMOVED lines=27> */
[----:B------:R-:W-:Y:S02]  /*a9350*/  IMAD.MOV.U32 R117, RZ, RZ, R41 ;  /* 0x000000ffff757224 */ /* 0x000fe400078e0029 */
[----:B------:R-:W-:Y:S02]  /*a9360*/  IMAD.MOV.U32 R118, RZ, RZ, R249 ;  /* 0x000000ffff767224 */ /* 0x000fe400078e00f9 */
[----:B------:R-:W-:Y:S01]  /*a9370*/  IMAD.MOV.U32 R119, RZ, RZ, R248 ;  /* 0x000000ffff777224 */ /* 0x000fe200078e00f8 */
[----:B--2---:R-:W-:Y:S01]  /*a9380*/  MOV R15, R45 ;  /* 0x0000002d000f7202 */ /* 0x004fe20000000f00 */
[----:B----4-:R-:W-:Y:S02]  /*a9390*/  IMAD.MOV.U32 R14, RZ, RZ, R48 ;  /* 0x000000ffff0e7224 */ /* 0x010fe400078e0030 */
[----:B---3--:R-:W-:Y:S02]  /*a93a0*/  IMAD.MOV.U32 R13, RZ, RZ, R49 ;  /* 0x000000ffff0d7224 */ /* 0x008fe400078e0031 */
[----:B------:R-:W-:-:S02]  /*a93b0*/  IMAD.MOV.U32 R12, RZ, RZ, R61 ;  /* 0x000000ffff0c7224 */ /* 0x000fc400078e003d */
[----:B------:R-:W2:Y:S01]  /*a93c0*/  LDL.LU R61, [R1+0x8fd4] ;  /* 0x008fd400013d7983 */ /* 0x000ea20000300800 */
[----:B------:R-:W3:Y:S02]  /*a93d0*/  LDL.LU R49, [R1+0x8fd0] ;  /* 0x008fd00001317983 */ /* 0x000ee40000300800 */
[----:B------:R-:W4:Y:S02]  /*a93e0*/  LDL.LU R48, [R1+0x8fcc] ;  /* 0x008fcc0001307983 */ /* 0x000f240000300800 */
        /* <DEDUP_REMOVED lines=18> */
[----:B------:R-:W2:Y:S01]  /*a9510*/  LDL.LU R213, [R1+0x5884] ;  /* 0x0058840001d57983 */ /* 0x000ea20000300800 */
[C---:B------:R-:W-:Y:S01]  /*a9520*/  HMMA.1688.F32.TF32 R36, R120.reuse, R42, R36 ;  /* 0x0000002a7824723c */ /* 0x040fe20000081024 */
[----:B------:R-:W2:Y:S01]  /*a9530*/  LDL.LU R214, [R1+0x5888] ;  /* 0x0058880001d67983 */ /* 0x000ea20000300800 */
[----:B------:R-:W2:Y:S01]  /*a9540*/  LDL.LU R215, [R1+0x588c] ;  /* 0x00588c0001d77983 */ /* 0x000ea20000300800 */
[----:B------:R-:W2:Y:S02]  /*a9550*/  LDL.LU R192, [R1+0x5860] ;  /* 0x0058600001c07983 */ /* 0x000ea40000300800 */
[----:B------:R-:W2:Y:S02]  /*a9560*/  LDL.LU R193, [R1+0x5864] ;  /* 0x0058640001c17983 */ /* 0x000ea40000300800 */
[----:B------:R-:W2:Y:S01]  /*a9570*/  LDL.LU R194, [R1+0x5868] ;  /* 0x0058680001c27983 */ /* 0x000ea20000300800 */
[----:B------:R-:W2:Y:S11]  /*a9580*/  LDL.LU R195, [R1+0x586c] ;  /* 0x00586c0001c37983 */ /* 0x000eb60000300800 */
[----:B------:R-:W-:Y:S04]  /*a9590*/  @!UPT UIADD3 URZ, URZ, URZ, URZ ;  /* 0x0000003f3f3ff290 */ /* 0x000fe8000fffe03f */
        /* <DEDUP_REMOVED lines=38> */
[C---:B------:R-:W-:Y:S08]  /*a9800*/  HMMA.1688.F32.TF32 R4, R120.reuse, R114, R4 ;  /* 0x000000727804723c */ /* 0x040ff00000081004 */
        /* <DEDUP_REMOVED lines=17> */
[C---:B------:R-:W-:Y:S01]  /*a9920*/  HMMA.1688.F32.TF32 R116, R120.reuse, R14, R116 ;  /* 0x0000000e7874723c */ /* 0x040fe20000081074 */
[----:B------:R-:W3:Y:S07]  /*a9930*/  LDL.LU.64 R8, [R1+0x8f30] ;  /* 0x008f300001087983 */ /* 0x000eee0000300a00 */
        /* <DEDUP_REMOVED lines=10> */
[----:B------:R-:W3:Y:S01]  /*a99e0*/  LDL.LU.64 R116, [R1+0x8f10] ;  /* 0x008f100001747983 */ /* 0x000ee20000300a00 */
[----:B--2---:R-:W-:Y:S08]  /*a99f0*/  HMMA.1688.F32.TF32 R120, R120, R18, R188 ;  /* 0x000000127878723c */ /* 0x004ff000000810bc */
[C---:B---3--:R-:W-:Y:S08]  /*a9a00*/  HMMA.1688.F32.TF32 R224, R116.reuse, R226, R228 ;  /* 0x000000e274e0723c */ /* 0x048ff000000810e4 */
[C---:B------:R-:W-:Y:S08]  /*a9a10*/  HMMA.1688.F32.TF32 R168, R116.reuse, R170, R232 ;  /* 0x000000aa74a8723c */ /* 0x040ff000000810e8 */
[C---:B------:R-:W-:Y:S08]  /*a9a20*/  HMMA.1688.F32.TF32 R220, R116.reuse, R222, R196 ;  /* 0x000000de74dc723c */ /* 0x040ff000000810c4 */
[C---:B------:R-:W-:Y:S08]  /*a9a30*/  HMMA.1688.F32.TF32 R164, R116.reuse, R166, R236 ;  /* 0x000000a674a4723c */ /* 0x040ff000000810ec */
[C---:B------:R-:W-:Y:S08]  /*a9a40*/  HMMA.1688.F32.TF32 R216, R116.reuse, R218, R128 ;  /* 0x000000da74d8723c */ /* 0x040ff00000081080 */
[C---:B------:R-:W-:Y:S08]  /*a9a50*/  HMMA.1688.F32.TF32 R160, R116.reuse, R162, R212 ;  /* 0x000000a274a0723c */ /* 0x040ff000000810d4 */
[----:B------:R-:W-:Y:S01]  /*a9a60*/  HMMA.1688.F32.TF32 R212, R116, R174, R192 ;  /* 0x000000ae74d4723c */ /* 0x000fe200000810c0 */
[----:B------:R-:W-:Y:S01]  /*a9a70*/  STL.64 [R1+0x8e40], R226 ;  /* 0x008e40e201007387 */ /* 0x000fe20000100a00 */
[----:B------:R-:W-:Y:S02]  /*a9a80*/  STL.64 [R1+0x30b0], R120 ;  /* 0x0030b07801007387 */ /* 0x000fe40000100a00 */
[----:B------:R-:W-:Y:S02]  /*a9a90*/  STL.64 [R1+0x30b8], R122 ;  /* 0x0030b87a01007387 */ /* 0x000fe40000100a00 */
[----:B------:R1:W-:Y:S01]  /*a9aa0*/  STL.64 [R1+0x8e38], R224 ;  /* 0x008e38e001007387 */ /* 0x0003e20000100a00 */
[----:B------:R-:W-:Y:S01]  /*a9ab0*/  STL.64 [R1+0x8e50], R170 ;  /* 0x008e50aa01007387 */ /* 0x000fe20000100a00 */
[----:B------:R2:W-:Y:S02]  /*a9ac0*/  STL.64 [R1+0x8e48], R168 ;  /* 0x008e48a801007387 */ /* 0x0005e40000100a00 */
[----:B------:R-:W-:Y:S02]  /*a9ad0*/  STL.64 [R1+0x8de0], R222 ;  /* 0x008de0de01007387 */ /* 0x000fe40000100a00 */
[----:B------:R3:W-:Y:S01]  /*a9ae0*/  STL.64 [R1+0x8dd8], R220 ;  /* 0x008dd8dc01007387 */ /* 0x0007e20000100a00 */
[----:B------:R-:W-:Y:S01]  /*a9af0*/  STL.64 [R1+0x8df0], R166 ;  /* 0x008df0a601007387 */ /* 0x000fe20000100a00 */
[----:B------:R1:W-:Y:S02]  /*a9b00*/  STL.64 [R1+0x8de8], R164 ;  /* 0x008de8a401007387 */ /* 0x0003e40000100a00 */
[----:B------:R-:W-:Y:S02]  /*a9b10*/  STL.64 [R1+0x8d70], R218 ;  /* 0x008d70da01007387 */ /* 0x000fe40000100a00 */
[----:B------:R-:W-:Y:S01]  /*a9b20*/  STL.64 [R1+0x8d68], R216 ;  /* 0x008d68d801007387 */ /* 0x000fe20000100a00 */
[----:B------:R-:W-:Y:S01]  /*a9b30*/  STL.64 [R1+0x8d10], R162 ;  /* 0x008d10a201007387 */ /* 0x000fe20000100a00 */
[----:B------:R-:W-:Y:S02]  /*a9b40*/  STL.64 [R1+0x8d08], R160 ;  /* 0x008d08a001007387 */ /* 0x000fe40000100a00 */
        /* <DEDUP_REMOVED lines=8> */
[----:B-1----:R-:W3:Y:S02]  /*a9bd0*/  LDL.LU R224, [R1+0x5800] ;  /* 0x0058000001e07983 */ /* 0x002ee40000300800 */
[----:B------:R-:W3:Y:S02]  /*a9be0*/  LDL.LU R225, [R1+0x5804] ;  /* 0x0058040001e17983 */ /* 0x000ee40000300800 */
[----:B------:R-:W3:Y:S01]  /*a9bf0*/  LDL.LU R226, [R1+0x5808] ;  /* 0x0058080001e27983 */ /* 0x000ee20000300800 */
[----:B------:R-:W3:Y:S01]  /*a9c00*/  LDL.LU R227, [R1+0x580c] ;  /* 0x00580c0001e37983 */ /* 0x000ee20000300800 */
[----:B--2---:R-:W2:Y:S02]  /*a9c10*/  LDL.LU R168, [R1+0x5830] ;  /* 0x0058300001a87983 */ /* 0x004ea40000300800 */
[----:B------:R-:W2:Y:S02]  /*a9c20*/  LDL.LU R169, [R1+0x5834] ;  /* 0x0058340001a97983 */ /* 0x000ea40000300800 */
[----:B------:R-:W2:Y:S01]  /*a9c30*/  LDL.LU R170, [R1+0x5838] ;  /* 0x0058380001aa7983 */ /* 0x000ea20000300800 */
[----:B------:R-:W2:Y:S01]  /*a9c40*/  LDL.LU R171, [R1+0x583c] ;  /* 0x00583c0001ab7983 */ /* 0x000ea20000300800 */
[----:B------:R-:W2:Y:S02]  /*a9c50*/  LDL.LU R120, [R1+0x57d0] ;  /* 0x0057d00001787983 */ /* 0x000ea40000300800 */
[----:B------:R-:W2:Y:S02]  /*a9c60*/  LDL.LU R121, [R1+0x57d4] ;  /* 0x0057d40001797983 */ /* 0x000ea40000300800 */
[----:B------:R-:W2:Y:S01]  /*a9c70*/  LDL.LU R122, [R1+0x57d8] ;  /* 0x0057d800017a7983 */ /* 0x000ea20000300800 */
        /* <DEDUP_REMOVED lines=23> */
[----:B------:R-:W4:Y:S01]  /*a9df0*/  LDL R174, [R1+0x5598] ;  /* 0x0055980001ae7983 */ /* 0x000f220000100800 */
[----:B------:R-:W4:Y:S01]  /*a9e00*/  LDL R175, [R1+0x559c] ;  /* 0x00559c0001af7983 */ /* 0x000f220000100800 */
[----:B------:R-:W-:Y:S02]  /*a9e10*/  STL.64 [R1+0x8d20], R214 ;  /* 0x008d20d601007387 */ /* 0x000fe40000100a00 */
[----:B------:R-:W-:Y:S02]  /*a9e20*/  STL.64 [R1+0x8d18], R212 ;  /* 0x008d18d401007387 */ /* 0x000fe40000100a00 */
[----:B------:R-:W-:-:S02]  /*a9e30*/  IMAD.MOV.U32 R108, RZ, RZ, R148 ;  /* 0x000000ffff6c7224 */ /* 0x000fc400078e0094 */
[----:B------:R-:W-:Y:S01]  /*a9e40*/  IMAD.MOV.U32 R104, RZ, RZ, R149 ;  /* 0x000000ffff687224 */ /* 0x000fe200078e0095 */
[C---:B---3--:R-:W-:Y:S08]  /*a9e50*/  HMMA.1688.F32.TF32 R208, R116.reuse, R210, R224 ;  /* 0x000000d274d0723c */ /* 0x048ff000000810e0 */
[C---:B--2---:R-:W-:Y:S08]  /*a9e60*/  HMMA.1688.F32.TF32 R152, R116.reuse, R154, R168 ;  /* 0x0000009a7498723c */ /* 0x044ff000000810a8 */
[C---:B------:R-:W-:Y:S08]  /*a9e70*/  HMMA.1688.F32.TF32 R144, R116.reuse, R146, R120 ;  /* 0x000000927490723c */ /* 0x040ff00000081078 */
[C---:B------:R-:W-:Y:S08]  /*a9e80*/  HMMA.1688.F32.TF32 R200, R116.reuse, R202, R232 ;  /* 0x000000ca74c8723c */ /* 0x040ff000000810e8 */
[C---:B----4-:R-:W-:Y:S08]  /*a9e90*/  HMMA.1688.F32.TF32 R204, R116.reuse, R206, R188 ;  /* 0x000000ce74cc723c */ /* 0x050ff000000810bc */
        /* <DEDUP_REMOVED lines=8> */
[----:B------:R-:W-:Y:S01]  /*a9f20*/  STL.64 [R1+0x8c70], R208 ;  /* 0x008c70d001007387 */ /* 0x000fe20000100a00 */
[----:B------:R-:W-:Y:S01]  /*a9f30*/  STL.64 [R1+0x8c88], R146 ;  /* 0x008c889201007387 */ /* 0x000fe20000100a00 */
[----:B------:R-:W-:Y:S03]  /*a9f40*/  STL.64 [R1+0x8c80], R144 ;  /* 0x008c809001007387 */ /* 0x000fe60000100a00 */
[----:B------:R-:W-:Y:S01]  /*a9f50*/  STL.64 [R1+0x8c98], R206 ;  /* 0x008c98ce01007387 */ /* 0x000fe20000100a00 */
[----:B------:R-:W-:Y:S02]  /*a9f60*/  STL.64 [R1+0x8c90], R204 ;  /* 0x008c90cc01007387 */ /* 0x000fe40000100a00 */
[----:B------:R-:W-:Y:S02]  /*a9f70*/  STL.64 [R1+0x8bb8], R142 ;  /* 0x008bb88e01007387 */ /* 0x000fe40000100a00 */
[----:B------:R-:W-:Y:S01]  /*a9f80*/  STL.64 [R1+0x8bb0], R140 ;  /* 0x008bb08c01007387 */ /* 0x000fe20000100a00 */
        /* <DEDUP_REMOVED lines=10> */
[----:B------:R-:W2:Y:S02]  /*aa030*/  LDL.LU R240, [R1+0x4480] ;  /* 0x0044800001f07983 */ /* 0x000ea40000300800 */
[----:B------:R-:W2:Y:S02]  /*aa040*/  LDL.LU R241, [R1+0x4484] ;  /* 0x0044840001f17983 */ /* 0x000ea40000300800 */
[----:B------:R-:W-:-:S02]  /*aa050*/  IMAD.MOV.U32 R242, RZ, RZ, R248 ;  /* 0x000000fffff27224 */ /* 0x000fc400078e00f8 */
[----:B------:R-:W-:Y:S01]  /*aa060*/  IMAD.MOV.U32 R243, RZ, RZ, R249 ;  /* 0x000000fffff37224 */ /* 0x000fe200078e00f9 */
[----:B------:R-:W3:Y:S01]  /*aa070*/  LDL.LU R248, [R1+0x8f0c] ;  /* 0x008f0c0001f87983 */ /* 0x000ee20000300800 */
[----:B------:R-:W4:Y:S02]  /*aa080*/  LDL.LU R249, [R1+0x8f08] ;  /* 0x008f080001f97983 */ /* 0x000f240000300800 */
        /* <DEDUP_REMOVED lines=14> */
[----:B------:R-:W2:Y:S04]  /*aa170*/  LDL R166, [R1+0x5538] ;  /* 0x0055380001a67983 */ /* 0x000ea80000100800 */
[----:B------:R-:W2:Y:S01]  /*aa180*/  LDL R167, [R1+0x553c] ;  /* 0x00553c0001a77983 */ /* 0x000ea20000100800 */
        /* <DEDUP_REMOVED lines=13> */
[----:B------:R-:W-:Y:S01]  /*aa260*/  HMMA.1688.F32.TF32 R120, R116, R178, R172 ;  /* 0x000000b27478723c */ /* 0x000fe200000810ac */
        /* <DEDUP_REMOVED lines=12> */
[----:B------:R-:W2:Y:S02]  /*aa330*/  LDL.LU R237, [R1+0x4514] ;  /* 0x0045140001ed7983 */ /* 0x000ea40000300800 */
[----:B------:R-:W-:Y:S01]  /*aa340*/  IMAD.MOV.U32 R190, RZ, RZ, R60 ;  /* 0x000000ffffbe7224 */ /* 0x000fe200078e003c */
[----:B------:R-:W-:Y:S01]  /*aa350*/  MOV R191, R2 ;  /* 0x0000000200bf7202 */ /* 0x000fe20000000f00 */
[----:B------:R-:W-:Y:S01]  /*aa360*/  STL.64 [R1+0x8d50], R122 ;  /* 0x008d507a01007387 */ /* 0x000fe20000100a00 */
[----:B------:R-:W-:Y:S02]  /*aa370*/  STL.64 [R1+0x8d48], R120 ;  /* 0x008d487801007387 */ /* 0x000fe40000100a00 */
[----:B---3--:R-:W-:-:S02]  /*aa380*/  IMAD.MOV.U32 R239, RZ, RZ, R248 ;  /* 0x000000ffffef7224 */ /* 0x008fc400078e00f8 */
[----:B----4-:R-:W-:Y:S01]  /*aa390*/  IMAD.MOV.U32 R238, RZ, RZ, R249 ;  /* 0x000000ffffee7224 */ /* 0x010fe200078e00f9 */
[C---:B--2---:R-:W-:Y:S08]  /*aa3a0*/  HMMA.1688.F32.TF32 R124, R116.reuse, R126, R220 ;  /* 0x0000007e747c723c */ /* 0x044ff000000810dc */
[C---:B------:R-:W-:Y:S08]  /*aa3b0*/  HMMA.1688.F32.TF32 R188, R116.reuse, R190, R164 ;  /* 0x000000be74bc723c */ /* 0x040ff000000810a4 */
[C---:B------:R-:W-:Y:S08]  /*aa3c0*/  HMMA.1688.F32.TF32 R184, R116.reuse, R186, R168 ;  /* 0x000000ba74b8723c */ /* 0x040ff000000810a8 */
[C---:B------:R-:W-:Y:S08]  /*aa3d0*/  HMMA.1688.F32.TF32 R248, R116.reuse, R250, R232 ;  /* 0x000000fa74f8723c */ /* 0x040ff000000810e8 */
[C---:B------:R-:W-:Y:S08]  /*aa3e0*/  HMMA.1688.F32.TF32 R132, R116.reuse, R134, R224 ;  /* 0x000000867484723c */ /* 0x040ff000000810e0 */
[C---:B------:R-:W-:Y:S08]  /*aa3f0*/  HMMA.1688.F32.TF32 R180, R116.reuse, R182, R228 ;  /* 0x000000b674b4723c */ /* 0x040ff000000810e4 */
[C---:B------:R-:W-:Y:S08]  /*aa400*/  HMMA.1688.F32.TF32 R176, R116.reuse, R110, R176 ;  /* 0x0000006e74b0723c */ /* 0x040ff000000810b0 */
[C---:B------:R-:W-:Y:S01]  /*aa410*/  HMMA.1688.F32.TF32 R148, R116.reuse, R106, R148 ;  /* 0x0000006a7494723c */ /* 0x040fe20000081094 */
        /* <DEDUP_REMOVED lines=14> */
[----:B------:R1:W-:Y:S02]  /*aa500*/  STL.64 [R1+0x8dc8], R108 ;  /* 0x008dc86c01007387 */ /* 0x0003e40000100a00 */
[----:B------:R-:W-:Y:S01]  /*aa510*/  STL.64 [R1+0x8e78], R150 ;  /* 0x008e789601007387 */ /* 0x000fe20000100a00 */
[----:B------:R-:W-:Y:S01]  /*aa520*/  STL.64 [R1+0x8e70], R148 ;  /* 0x008e709401007387 */ /* 0x000fe20000100a00 */
[----:B------:R2:W-:Y:S02]  /*aa530*/  STL.64 [R1+0x8e68], R104 ;  /* 0x008e686801007387 */ /* 0x0005e40000100a00 */
[----:B------:R-:W3:Y:S01]  /*aa540*/  LDL R60, [R1+0x381c] ;  /* 0x00381c00013c7983 */ /* 0x000ee20000100800 */
[C---:B-1----:R-:W-:Y:S08]  /*aa550*/  HMMA.1688.F32.TF32 R108, R116.reuse, R94, R236 ;  /* 0x0000005e746c723c */ /* 0x042ff000000810ec */
[----:B--2---:R-:W-:Y:S01]  /*aa560*/  HMMA.1688.F32.TF32 R104, R116, R90, R240 ;  /* 0x0000005a7468723c */ /* 0x004fe200000810f0 */
[----:B------:R-:W-:Y:S01]  /*aa570*/  MOV R224, R53 ;  /* 0x0000003500e07202 */ /* 0x000fe20000000f00 */
[----:B------:R-:W-:-:S02]  /*aa580*/  IMAD.MOV.U32 R225, RZ, RZ, R56 ;  /* 0x000000ffffe17224 */ /* 0x000fc400078e0038 */
[----:B------:R-:W-:-:S03]  /*aa590*/  IMAD.MOV.U32 R226, RZ, RZ, R57 ;  /* 0x000000ffffe27224 */ /* 0x000fc600078e0039 */
[----:B------:R-:W-:-:S08]  /*aa5a0*/  IMAD.MOV.U32 R240, RZ, RZ, R65 ;  /* 0x000000fffff07224 */ /* 0x000fd000078e0041 */
[----:B------:R-:W-:Y:S01]  /*aa5b0*/  STL.64 [R1+0x120], R108 ;  /* 0x0001206c01007387 */ /* 0x000fe20000100a00 */
[----:B------:R-:W-:Y:S07]  /*aa5c0*/  STL.64 [R1+0x128], R110 ;  /* 0x0001286e01007387 */ /* 0x000fee0000100a00 */
[----:B------:R-:W-:Y:S02]  /*aa5d0*/  STL.64 [R1+0x130], R104 ;  /* 0x0001306801007387 */ /* 0x000fe40000100a00 */
[----:B------:R1:W-:Y:S01]  /*aa5e0*/  STL [R1+0x138], R106 ;  /* 0x0001386a01007387 */ /* 0x0003e20000100800 */
[----:B------:R-:W2:Y:S01]  /*aa5f0*/  LDL.LU R65, [R1+0x8f04] ;  /* 0x008f040001417983 */ /* 0x000ea20000300800 */
[----:B------:R-:W4:Y:S02]  /*aa600*/  LDL.LU R53, [R1+0x8f00] ;  /* 0x008f000001357983 */ /* 0x000f240000300800 */
[----:B------:R-:W2:Y:S02]  /*aa610*/  LDL.LU R56, [R1+0x8efc] ;  /* 0x008efc0001387983 */ /* 0x000ea40000300800 */
        /* <DEDUP_REMOVED lines=9> */
[----:B------:R-:W-:Y:S01]  /*aa6b0*/  IMAD.MOV.U32 R171, RZ, RZ, R52 ;  /* 0x000000ffffab7224 */ /* 0x000fe200078e0034 */
[----:B------:R-:W-:Y:S01]  /*aa6c0*/  MOV R164, R49 ;  /* 0x0000003100a47202 */ /* 0x000fe20000000f00 */
[----:B------:R-:W3:Y:S01]  /*aa6d0*/  LDL.LU R52, [R1+0x8ee4] ;  /* 0x008ee40001347983 */ /* 0x000ee20000300800 */
        /* <DEDUP_REMOVED lines=9> */
[----:B------:R-:W-:-:S02]  /*aa770*/  IMAD.MOV.U32 R217, RZ, RZ, R44 ;  /* 0x000000ffffd97224 */ /* 0x000fc400078e002c */
[----:B------:R-:W-:Y:S01]  /*aa780*/  IMAD.MOV.U32 R218, RZ, RZ, R45 ;  /* 0x000000ffffda7224 */ /* 0x000fe200078e002d */
[----:B------:R-:W3:Y:S01]  /*aa790*/  LDL.LU R44, [R1+0x8ecc] ;  /* 0x008ecc00012c7983 */ /* 0x000ee20000300800 */
[----:B------:R-:W3:Y:S02]  /*aa7a0*/  LDL.LU R45, [R1+0x8ec8] ;  /* 0x008ec800012d7983 */ /* 0x000ee40000300800 */
[----:B------:R-:W-:Y:S02]  /*aa7b0*/  IMAD.MOV.U32 R219, RZ, RZ, R48 ;  /* 0x000000ffffdb7224 */ /* 0x000fe400078e0030 */
[----:B------:R-:W3:Y:S01]  /*aa7c0*/  LDL.LU R48, [R1+0x8ec4] ;  /* 0x008ec40001307983 */ /* 0x000ee20000300800 */
[----:B----4-:R-:W-:Y:S02]  /*aa7d0*/  IMAD.MOV.U32 R162, RZ, RZ, R53 ;  /* 0x000000ffffa27224 */ /* 0x010fe400078e0035 */
[----:B--2---:R-:W-:Y:S01]  /*aa7e0*/  IMAD.MOV.U32 R161, RZ, RZ, R56 ;  /* 0x000000ffffa17224 */ /* 0x004fe200078e0038 */
[----:B---3--:R-:W-:-:S02]  /*aa7f0*/  MOV R160, R57 ;  /* 0x0000003900a07202 */ /* 0x008fc40000000f00 */
[----:B------:R-:W2:Y:S01]  /*aa800*/  LDL.LU R57, [R1+0x8ec0] ;  /* 0x008ec00001397983 */ /* 0x000ea20000300800 */
[----:B------:R-:W3:Y:S02]  /*aa810*/  LDL.LU R56, [R1+0x8ebc] ;  /* 0x008ebc0001387983 */ /* 0x000ee40000300800 */
[----:B------:R-:W4:Y:S02]  /*aa820*/  LDL.LU R53, [R1+0x8eb8] ;  /* 0x008eb80001357983 */ /* 0x000f240000300800 */
[----:B------:R-:W-:Y:S02]  /*aa830*/  IMAD.MOV.U32 R163, RZ, RZ, R65 ;  /* 0x000000ffffa37224 */ /* 0x000fe400078e0041 */
[----:B------:R-:W4:Y:S01]  /*aa840*/  LDL.LU R65, [R1+0x8eb4] ;  /* 0x008eb40001417983 */ /* 0x000f220000300800 */
[----:B------:R-:W-:Y:S02]  /*aa850*/  IMAD.MOV.U32 R155, RZ, RZ, R52 ;  /* 0x000000ffff9b7224 */ /* 0x000fe400078e0034 */
[----:B------:R-:W-:-:S02]  /*aa860*/  IMAD.MOV.U32 R154, RZ, RZ, R49 ;  /* 0x000000ffff9a7224 */ /* 0x000fc400078e0031 */
[----:B------:R-:W-:Y:S02]  /*aa870*/  IMAD.MOV.U32 R153, RZ, RZ, R61 ;  /* 0x000000ffff997224 */ /* 0x000fe400078e003d */
[----:B------:R-:W-:Y:S02]  /*aa880*/  IMAD.MOV.U32 R152, RZ, RZ, R64 ;  /* 0x000000ffff987224 */ /* 0x000fe400078e0040 */
[----:B------:R-:W4:Y:S01]  /*aa890*/  LDL.LU R64, [R1+0x8eb0] ;  /* 0x008eb00001407983 */ /* 0x000f220000300800 */
[----:B------:R-:W4:Y:S02]  /*aa8a0*/  LDL.LU R61, [R1+0x8eac] ;  /* 0x008eac00013d7983 */ /* 0x000f240000300800 */
[----:B------:R-:W4:Y:S02]  /*aa8b0*/  LDL.LU R49, [R1+0x8ea8] ;  /* 0x008ea80001317983 */ /* 0x000f240000300800 */
[----:B------:R-:W4:Y:S02]  /*aa8c0*/  LDL.LU R52, [R1+0x8ea4] ;  /* 0x008ea40001347983 */ /* 0x000f240000300800 */
[----:B--2---:R-:W-:-:S02]  /*aa8d0*/  IMAD.MOV.U32 R210, RZ, RZ, R57 ;  /* 0x000000ffffd27224 */ /* 0x004fc400078e0039 */
[----:B---3--:R-:W-:Y:S01]  /*aa8e0*/  IMAD.MOV.U32 R209, RZ, RZ, R56 ;  /* 0x000000ffffd17224 */ /* 0x008fe200078e0038 */
[----:B----4-:R-:W-:Y:S02]  /*aa8f0*/  MOV R208, R53 ;  /* 0x0000003500d07202 */ /* 0x010fe40000000f00 */
[----:B------:R-:W2:Y:S01]  /*aa900*/  LDL.LU R53, [R1+0x8ea0] ;  /* 0x008ea00001357983 */ /* 0x000ea20000300800 */
[----:B------:R-:W3:Y:S02]  /*aa910*/  LDL.LU R56, [R1+0x8e9c] ;  /* 0x008e9c0001387983 */ /* 0x000ee40000300800 */
[----:B------:R-:W4:Y:S02]  /*aa920*/  LDL.LU R57, [R1+0x8e98] ;  /* 0x008e980001397983 */ /* 0x000f240000300800 */
[----:B------:R-:W-:Y:S02]  /*aa930*/  IMAD.MOV.U32 R211, RZ, RZ, R48 ;  /* 0x000000ffffd37224 */ /* 0x000fe400078e0030 */
[----:B------:R-:W4:Y:S01]  /*aa940*/  LDL.LU R48, [R1+0x8e94] ;  /* 0x008e940001307983 */ /* 0x000f220000300800 */
[----:B------:R-:W-:-:S02]  /*aa950*/  IMAD.MOV.U32 R144, RZ, RZ, R49 ;  /* 0x000000ffff907224 */ /* 0x000fc400078e0031 */
[----:B------:R-:W-:Y:S01]  /*aa960*/  IMAD.MOV.U32 R145, RZ, RZ, R52 ;  /* 0x000000ffff917224 */ /* 0x000fe200078e0034 */
[----:B------:R-:W4:Y:S01]  /*aa970*/  LDL.LU R49, [R1+0x8e90] ;  /* 0x008e900001317983 */ /* 0x000f220000300800 */
[----:B------:R-:W4:Y:S02]  /*aa980*/  LDL.LU R52, [R1+0x8e8c] ;  /* 0x008e8c0001347983 */ /* 0x000f240000300800 */
[----:B--2---:R-:W-:Y:S02]  /*aa990*/  IMAD.MOV.U32 R146, RZ, RZ, R53 ;  /* 0x000000ffff927224 */ /* 0x004fe400078e0035 */
[----:B---3--:R-:W-:Y:S01]  /*aa9a0*/  IMAD.MOV.U32 R147, RZ, RZ, R56 ;  /* 0x000000ffff937224 */ /* 0x008fe200078e0038 */
[----:B------:R-:W2:Y:S01]  /*aa9b0*/  LDL.LU R53, [R1+0x8e88] ;  /* 0x008e880001357983 */ /* 0x000ea20000300800 */
[----:B------:R-:W3:Y:S01]  /*aa9c0*/  LDL.LU R56, [R1+0x8e84] ;  /* 0x008e840001387983 */ /* 0x000ee20000300800 */
[----:B----4-:R-:W-:Y:S02]  /*aa9d0*/  MOV R140, R57 ;  /* 0x00000039008c7202 */ /* 0x010fe40000000f00 */
        /* <DEDUP_REMOVED lines=18> */
[----:B------:R-:W1:Y:S02]  /*aab00*/  LDL.LU R188, [R1+0x43c0] ;  /* 0x0043c00001bc7983 */ /* 0x000e640000300800 */
[----:B------:R-:W1:Y:S01]  /*aab10*/  LDL.LU R189, [R1+0x43c4] ;  /* 0x0043c40001bd7983 */ /* 0x000e620000300800 */
[----:B------:R-:W1:Y:S01]  /*aab20*/  LDL.LU R190, [R1+0x43c8] ;  /* 0x0043c80001be7983 */ /* 0x000e620000300800 */
[----:B------:R-:W1:Y:S02]  /*aab30*/  LDL.LU R191, [R1+0x43cc] ;  /* 0x0043cc0001bf7983 */ /* 0x000e640000300800 */
        /* <DEDUP_REMOVED lines=15> */
[----:B------:R-:W-:Y:S02]  /*aac30*/  IMAD.MOV.U32 R207, RZ, RZ, R48 ;  /* 0x000000ffffcf7224 */ /* 0x000fe400078e0030 */
[----:B------:R-:W-:Y:S01]  /*aac40*/  IMAD.MOV.U32 R212, RZ, RZ, R37 ;  /* 0x000000ffffd47224 */ /* 0x000fe200078e0025 */
[----:B------:R-:W-:Y:S01]  /*aac50*/  MOV R213, R36 ;  /* 0x0000002400d57202 */ /* 0x000fe20000000f00 */
[----:B------:R-:W-:Y:S02]  /*aac60*/  IMAD.MOV.U32 R214, RZ, RZ, R33 ;  /* 0x000000ffffd67224 */ /* 0x000fe400078e0021 */
[----:B------:R-:W-:Y:S01]  /*aac70*/  IMAD.MOV.U32 R215, RZ, RZ, R32 ;  /* 0x000000ffffd77224 */ /* 0x000fe200078e0020 */
[C---:B------:R-:W-:Y:S08]  /*aac80*/  HMMA.1688.F32.TF32 R36, R116.reuse, R38, R152 ;  /* 0x000000267424723c */ /* 0x040ff00000081098 */
[----:B------:R-:W-:Y:S01]  /*aac90*/  HMMA.1688.F32.TF32 R32, R116, R34, R212 ;  /* 0x000000227420723c */ /* 0x000fe200000810d4 */
[----:B------:R-:W-:-:S02]  /*aaca0*/  IMAD.MOV.U32 R220, RZ, RZ, R29 ;  /* 0x000000ffffdc7224 */ /* 0x000fc400078e001d */
[----:B------:R-:W-:-:S05]  /*aacb0*/  IMAD.MOV.U32 R221, RZ, RZ, R28 ;  /* 0x000000ffffdd7224 */ /* 0x000fca00078e001c */
[----:B------:R-:W-:Y:S01]  /*aacc0*/  HMMA.1688.F32.TF32 R28, R116, R30, R160 ;  /* 0x0000001e741c723c */ /* 0x000fe200000810a0 */
[----:B------:R-:W-:Y:S02]  /*aacd0*/  IMAD.MOV.U32 R222, RZ, RZ, R25 ;  /* 0x000000ffffde7224 */ /* 0x000fe400078e0019 */
[----:B------:R-:W-:-:S05]  /*aace0*/  IMAD.MOV.U32 R223, RZ, RZ, R24 ;  /* 0x000000ffffdf7224 */ /* 0x000fca00078e0018 */
[----:B------:R-:W-:Y:S01]  /*aacf0*/  HMMA.1688.F32.TF32 R24, R116, R26, R216 ;  /* 0x0000001a7418723c */ /* 0x000fe200000810d8 */
[----:B------:R-:W-:Y:S01]  /*aad00*/  IMAD.MOV.U32 R232, RZ, RZ, R21 ;  /* 0x000000ffffe87224 */ /* 0x000fe200078e0015 */
[----:B------:R-:W-:-:S06]  /*aad10*/  MOV R233, R20 ;  /* 0x0000001400e97202 */ /* 0x000fcc0000000f00 */
[----:B------:R-:W-:Y:S01]  /*aad20*/  HMMA.1688.F32.TF32 R20, R116, R22, R164 ;  /* 0x000000167414723c */ /* 0x000fe200000810a4 */
[----:B------:R-:W-:Y:S02]  /*aad30*/  IMAD.MOV.U32 R243, RZ, RZ, R3 ;  /* 0x000000fffff37224 */ /* 0x000fe400078e0003 */
[----:B------:R-:W-:Y:S02]  /*aad40*/  IMAD.MOV.U32 R228, RZ, RZ, R9 ;  /* 0x000000ffffe47224 */ /* 0x000fe400078e0009 */
[----:B------:R-:W-:Y:S02]  /*aad50*/  IMAD.MOV.U32 R229, RZ, RZ, R8 ;  /* 0x000000ffffe57224 */ /* 0x000fe400078e0008 */
[----:B------:R-:W-:Y:S02]  /*aad60*/  IMAD.MOV.U32 R230, RZ, RZ, R5 ;  /* 0x000000ffffe67224 */ /* 0x000fe400078e0005 */
[----:B------:R-:W-:Y:S02]  /*aad70*/  IMAD.MOV.U32 R231, RZ, RZ, R4 ;  /* 0x000000ffffe77224 */ /* 0x000fe400078e0004 */
[----:B------:R-:W-:-:S02]  /*aad80*/  IMAD.MOV.U32 R234, RZ, RZ, R13 ;  /* 0x000000ffffea7224 */ /* 0x000fc400078e000d */
[----:B------:R-:W-:Y:S02]  /*aad90*/  IMAD.MOV.U32 R235, RZ, RZ, R12 ;  /* 0x000000ffffeb7224 */ /* 0x000fe400078e000c */
[----:B------:R-:W-:Y:S02]  /*aada0*/  IMAD.MOV.U32 R241, RZ, RZ, R17 ;  /* 0x000000fffff17224 */ /* 0x000fe400078e0011 */
[----:B------:R-:W-:Y:S01]  /*aadb0*/  IMAD.MOV.U32 R242, RZ, RZ, R16 ;  /* 0x000000fffff27224 */ /* 0x000fe200078e0010 */
[C---:B------:R-:W-:Y:S08]  /*aadc0*/  HMMA.1688.F32.TF32 R172, R116.reuse, R102, R172 ;  /* 0x0000006674ac723c */ /* 0x040ff000000810ac */
[C---:B------:R-:W-:Y:S01]  /*aadd0*/  HMMA.1688.F32.TF32 R156, R116.reuse, R98, R156 ;  /* 0x00000062749c723c */ /* 0x040fe2000008109c */
[----:B------:R-:W-:Y:S04]  /*aade0*/  LDS R13, [R64+0x24080] ;  /* 0x02408000400d7984 */ /* 0x000fe80000000800 */
[----:B------:R-:W-:Y:S04]  /*aadf0*/  LDS R12, [R61+0x24080] ;  /* 0x024080003d0c7984 */ /* 0x000fe80000000800 */
[----:B------:R-:W-:Y:S01]  /*aae00*/  LDS R16, [R65+0x24080] ;  /* 0x0240800041107984 */ /* 0x000fe20000000800 */
[C---:B-1----:R-:W-:Y:S08]  /*aae10*/  HMMA.1688.F32.TF32 R104, R116.reuse, R86, R188 ;  /* 0x000000567468723c */ /* 0x042ff000000810bc */
[----:B--2---:R-:W-:Y:S11]  /*aae20*/  HMMA.1688.F32.TF32 R120, R116, R82, R120 ;  /* 0x000000527478723c */ /* 0x004ff60000081078 */
[----:B------:R-:W-:Y:S05]  /*aae30*/  @!UPT UIADD3 URZ, URZ, URZ, URZ ;  /* 0x0000003f3f3ff290 */ /* 0x000fea000fffe03f */
[----:B------:R-:W-:Y:S01]  /*aae40*/  IMAD.MOV.U32 R2, RZ, RZ, R104 ;  /* 0x000000ffff027224 */ /* 0x000fe200078e0068 */
[----:B------:R-:W-:Y:S01]  /*aae50*/  MOV R252, R105 ;  /* 0x0000006900fc7202 */ /* 0x000fe20000000f00 */
[----:B------:R-:W-:Y:S02]  /*aae60*/  IMAD.MOV.U32 R245, RZ, RZ, R106 ;  /* 0x000000fffff57224 */ /* 0x000fe400078e006a */
[----:B------:R-:W-:-:S03]  /*aae70*/  IMAD.MOV.U32 R244, RZ, RZ, R107 ;  /* 0x000000fffff47224 */ /* 0x000fc600078e006b */
[----:B------:R-:W-:Y:S01]  /*aae80*/  STL.64 [R1+0x2cd0], R120 ;  /* 0x002cd07801007387 */ /* 0x000fe20000100a00 */
[C---:B------:R-:W-:Y:S01]  /*aae90*/  HMMA.1688.F32.TF32 R104, R116.reuse, R74, R236 ;  /* 0x0000004a7468723c */ /* 0x040fe200000810ec */
[----:B------:R-:W-:Y:S02]  /*aaea0*/  STL.64 [R1+0x2cd8], R122 ;  /* 0x002cd87a01007387 */ /* 0x000fe40000100a00 */
[----:B------:R-:W2:Y:S05]  /*aaeb0*/  LDL R239, [R1+0x1b3c] ;  /* 0x001b3c0001ef7983 */ /* 0x000eaa0000100800 */
[----:B---3--:R-:W-:Y:S01]  /*aaec0*/  HMMA.1688.F32.TF32 R108, R116, R78, R192 ;  /* 0x0000004e746c723c */ /* 0x008fe200000810c0 */
[----:B----4-:R-:W-:-:S02]  /*aaed0*/  IMAD.MOV.U32 R202, RZ, RZ, R57 ;  /* 0x000000ffffca7224 */ /* 0x010fc400078e0039 */
[----:B------:R-:W-:Y:S11]  /*aaee0*/  IMAD.MOV.U32 R203, RZ, RZ, R56 ;  /* 0x000000ffffcb7224 */ /* 0x000ff600078e0038 */
[----:B------:R-:W-:Y:S09]  /*aaef0*/  @!UPT UIADD3 URZ, URZ, URZ, URZ ;  /* 0x0000003f3f3ff290 */ /* 0x000ff2000fffe03f */
[----:B------:R-:W-:Y:S01]  /*aaf00*/  STL.64 [R1+0x2de0], R108 ;  /* 0x002de06c01007387 */ /* 0x000fe20000100a00 */
[----:B------:R1:W-:Y:S02]  /*aaf10*/  STL.64 [R1+0x2de8], R110 ;  /* 0x002de86e01007387 */ /* 0x0003e40000100a00 */
[----:B------:R-:W-:Y:S02]  /*aaf20*/  STL.64 [R1+0x2fb0], R104 ;  /* 0x002fb06801007387 */ /* 0x000fe40000100a00 */
[----:B------:R3:W-:Y:S01]  /*aaf30*/  STL.64 [R1+0x2fb8], R106 ;  /* 0x002fb86a01007387 */ /* 0x0007e20000100a00 */
[C---:B-1----:R-:W-:Y:S08]  /*aaf40*/  HMMA.1688.F32.TF32 R108, R116.reuse, R70, R128 ;  /* 0x00000046746c723c */ /* 0x042ff00000081080 */
[----:B---3--:R-:W-:Y:S01]  /*aaf50*/  HMMA.1688.F32.TF32 R104, R116, R66, R196 ;  /* 0x000000427468723c */ /* 0x008fe200000810c4 */
[----:B------:R-:W-:-:S07]  /*aaf60*/  IMAD.MOV.U32 R204, RZ, RZ, R53 ;  /* 0x000000ffffcc7224 */ /* 0x000fce00078e0035 */
[C---:B------:R-:W-:Y:S01]  /*aaf70*/  HMMA.1688.F32.TF32 R120, R116.reuse, R62, R136 ;  /* 0x0000003e7478723c */ /* 0x040fe20000081088 */
[----:B------:R-:W-:Y:S04]  /*aaf80*/  LDS R62, [R65+0x25300] ;  /* 0x02530000413e7984 */ /* 0x000fe80000000800 */
[----:B------:R-:W-:Y:S04]  /*aaf90*/  LDS R66, [R65+0x25380] ;  /* 0x0253800041427984 */ /* 0x000fe80000000800 */
[----:B------:R-:W-:Y:S01]  /*aafa0*/  STL.64 [R1+0x2fa0], R108 ;  /* 0x002fa06c01007387 */ /* 0x000fe20000100a00 */
[----:B------:R1:W-:Y:S05]  /*aafb0*/  STL.64 [R1+0x2fa8], R110 ;  /* 0x002fa86e01007387 */ /* 0x0003ea0000100a00 */
[----:B------:R-:W-:Y:S02]  /*aafc0*/  STL.64 [R1+0x2f90], R104 ;  /* 0x002f906801007387 */ /* 0x000fe40000100a00 */
[----:B------:R3:W-:Y:S01]  /*aafd0*/  STL.64 [R1+0x2f98], R106 ;  /* 0x002f986a01007387 */ /* 0x0007e20000100a00 */
[C---:B-1----:R-:W-:Y:S08]  /*aafe0*/  HMMA.1688.F32.TF32 R108, R116.reuse, R58, R200 ;  /* 0x0000003a746c723c */ /* 0x042ff000000810c8 */
[C---:B---3--:R-:W-:Y:S08]  /*aaff0*/  HMMA.1688.F32.TF32 R104, R116.reuse, R54, R140 ;  /* 0x000000367468723c */ /* 0x048ff0000008108c */
[C---:B------:R-:W-:Y:S08]  /*ab000*/  HMMA.1688.F32.TF32 R56, R116.reuse, R50, R204 ;  /* 0x000000327438723c */ /* 0x040ff000000810cc */
[C---:B------:R-:W-:Y:S08]  /*ab010*/  HMMA.1688.F32.TF32 R52, R116.reuse, R46, R144 ;  /* 0x0000002e7434723c */ /* 0x040ff00000081090 */
[C---:B------:R-:W-:Y:S01]  /*ab020*/  HMMA.1688.F32.TF32 R48, R116.reuse, R42, R208 ;  /* 0x0000002a7430723c */ /* 0x040fe200000810d0 */
[----:B------:R-:W-:Y:S01]  /*ab030*/  STL.64 [R1+0x2f80], R120 ;  /* 0x002f807801007387 */ /* 0x000fe20000100a00 */
[----:B------:R-:W-:Y:S03]  /*ab040*/  STL.64 [R1+0x2f88], R122 ;  /* 0x002f887a01007387 */ /* 0x000fe60000100a00 */
[----:B------:R-:W-:Y:S04]  /*ab050*/  LDS R47, [R64+0x25280] ;  /* 0x02528000402f7984 */ /* 0x000fe80000000800 */
[----:B------:R-:W-:Y:S04]  /*ab060*/  LDS R42, [R65+0x25200] ;  /* 0x02520000412a7984 */ /* 0x000fe80000000800 */
[----:B------:R-:W-:Y:S04]  /*ab070*/  LDS R46, [R61+0x25280] ;  /* 0x025280003d2e7984 */ /* 0x000fe80000000800 */
[----:B------:R-:W-:Y:S01]  /*ab080*/  STL.64 [R1+0x2f70], R108 ;  /* 0x002f706c01007387 */ /* 0x000fe20000100a00 */
[----:B------:R-:W-:Y:S02]  /*ab090*/  STL.64 [R1+0x2f78], R110 ;  /* 0x002f786e01007387 */ /* 0x000fe40000100a00 */
[----:B------:R-:W-:Y:S02]  /*ab0a0*/  STL.64 [R1+0x2f60], R104 ;  /* 0x002f606801007387 */ /* 0x000fe40000100a00 */
[----:B------:R-:W-:Y:S01]  /*ab0b0*/  STL.64 [R1+0x2f68], R106 ;  /* 0x002f686a01007387 */ /* 0x000fe20000100a00 */
[----:B------:R1:W-:Y:S01]  /*ab0c0*/  STL.64 [R1+0x2f40], R56 ;  /* 0x002f403801007387 */ /* 0x0003e20000100a00 */
        /* <DEDUP_REMOVED lines=10> */
[----:B------:R3:W-:Y:S01]  /*ab170*/  STL.64 [R1+0x2ec8], R30 ;  /* 0x002ec81e01007387 */ /* 0x0007e20000100a00 */
[----:B-1----:R-:W1:Y:S04]  /*ab180*/  S2R R57, SR_TID.X ;  /* 0x0000000000397919 */ /* 0x002e680000002100 */
[----:B------:R-:W-:Y:S01]  /*ab190*/  STL.64 [R1+0x2eb0], R24 ;  /* 0x002eb01801007387 */ /* 0x000fe20000100a00 */
[----:B------:R4:W-:Y:S02]  /*ab1a0*/  STL.64 [R1+0x2eb8], R26 ;  /* 0x002eb81a01007387 */ /* 0x0009e40000100a00 */
[----:B------:R-:W-:Y:S02]  /*ab1b0*/  STL.64 [R1+0x2ea0], R20 ;  /* 0x002ea01401007387 */ /* 0x000fe40000100a00 */
[----:B------:R4:W-:Y:S01]  /*ab1c0*/  STL.64 [R1+0x2ea8], R22 ;  /* 0x002ea81601007387 */ /* 0x0009e20000100a00 */
[----:B------:R-:W-:Y:S04]  /*ab1d0*/  LDS R37, [R64+0x24200] ;  /* 0x0242000040257984 */ /* 0x000fe80000000800 */
[----:B------:R-:W-:Y:S04]  /*ab1e0*/  LDS R39, [R64+0x25200] ;  /* 0x0252000040277984 */ /* 0x000fe80000000800 */
[----:B------:R-:W-:Y:S04]  /*ab1f0*/  LDS R53, [R64+0x24300] ;  /* 0x0243000040357984 */ /* 0x000fe80000000800 */
[----:B------:R-:W-:Y:S04]  /*ab200*/  LDS R55, [R64+0x25300] ;  /* 0x0253000040377984 */ /* 0x000fe80000000800 */
[----:B------:R-:W-:Y:S04]  /*ab210*/  LDS R59, [R64+0x25380] ;  /* 0x02538000403b7984 */ /* 0x000fe80000000800 */
[----:B------:R-:W-:Y:S01]  /*ab220*/  LDS R32, [R65+0x24180] ;  /* 0x0241800041207984 */ /* 0x000fe20000000800 */
[C---:B---3--:R-:W-:Y:S08]  /*ab230*/  HMMA.1688.F32.TF32 R28, R116.reuse, R246, R220 ;  /* 0x000000f6741c723c */ /* 0x048ff000000810dc */
[C---:B----4-:R-:W-:Y:S08]  /*ab240*/  HMMA.1688.F32.TF32 R24, R116.reuse, R114, R168 ;  /* 0x000000727418723c */ /* 0x050ff000000810a8 */
[----:B------:R-:W-:Y:S01]  /*ab250*/  HMMA.1688.F32.TF32 R20, R116, R6, R224 ;  /* 0x000000067414723c */ /* 0x000fe200000810e0 */
        /* <DEDUP_REMOVED lines=9> */
[C---:B-1----:R-:W-:Y:S01]  /*ab2f0*/  LOP3.LUT R3, R57.reuse, 0x7, RZ, 0xc0, !PT ;  /* 0x0000000739037812 */ /* 0x042fe200078ec0ff */
[----:B------:R-:W-:-:S02]  /*ab300*/  IMAD.SHL.U32 R4, R57, 0x2, RZ ;  /* 0x0000000239047824 */ /* 0x000fc400078e00ff */
[----:B------:R-:W-:Y:S02]  /*ab310*/  LDS R57, [R64+0x24380] ;  /* 0x0243800040397984 */ /* 0x000fe40000000800 */
[----:B------:R-:W-:Y:S02]  /*ab320*/  IMAD R3, R3, 0x90, RZ ;  /* 0x0000009003037824 */ /* 0x000fe400078e02ff */
[----:B------:R-:W-:Y:S01]  /*ab330*/  STL.64 [R1+0x2e90], R28 ;  /* 0x002e901c01007387 */ /* 0x000fe20000100a00 */
[----:B------:R-:W-:Y:S02]  /*ab340*/  STL.64 [R1+0x2e98], R30 ;  /* 0x002e981e01007387 */ /* 0x000fe40000100a00 */
[----:B------:R-:W-:Y:S02]  /*ab350*/  STL.64 [R1+0x2e80], R24 ;  /* 0x002e801801007387 */ /* 0x000fe40000100a00 */
[----:B------:R-:W-:Y:S01]  /*ab360*/  STL.64 [R1+0x2e88], R26 ;  /* 0x002e881a01007387 */ /* 0x000fe20000100a00 */
[----:B------:R-:W-:Y:S01]  /*ab370*/  STL.64 [R1+0x2e70], R20 ;  /* 0x002e701401007387 */ /* 0x000fe20000100a00 */
[----:B------:R1:W-:Y:S01]  /*ab380*/  STL.64 [R1+0x2e78], R22 ;  /* 0x002e781601007387 */ /* 0x0003e20000100a00 */
[----:B------:R-:W-:-:S02]  /*ab390*/  LOP3.LUT R3, R3, 0x30, R4, 0x78, !PT ;  /* 0x0000003003037812 */ /* 0x000fc400078e7804 */
[----:B------:R-:W-:Y:S01]  /*ab3a0*/  LDS R29, [R64+0x24180] ;  /* 0x02418000401d7984 */ /* 0x000fe20000000800 */
[C---:B------:R-:W-:Y:S03]  /*ab3b0*/  HMMA.1688.F32.TF32 R4, R116.reuse, R18, R240 ;  /* 0x000000127404723c */ /* 0x040fe600000810f0 */
[----:B------:R-:W-:Y:S04]  /*ab3c0*/  LDS R31, [R64+0x25180] ;  /* 0x02518000401f7984 */ /* 0x000fe80000000800 */
[----:B------:R-:W-:Y:S04]  /*ab3d0*/  LDS R24, [R65+0x24100] ;  /* 0x0241000041187984 */ /* 0x000fe80000000800 */
[----:B------:R-:W-:Y:S04]  /*ab3e0*/  LDS R26, [R65+0x25100] ;  /* 0x02510000411a7984 */ /* 0x000fe80000000800 */
[----:B------:R-:W-:Y:S04]  /*ab3f0*/  LDS R28, [R61+0x24180] ;  /* 0x024180003d1c7984 */ /* 0x000fe80000000800 */
[----:B------:R-:W-:Y:S01]  /*ab400*/  LDS R30, [R61+0x25180] ;  /* 0x025180003d1e7984 */ /* 0x000fe20000000800 */
[C---:B-1----:R-:W-:Y:S08]  /*ab410*/  HMMA.1688.F32.TF32 R20, R116.reuse, R10, R228 ;  /* 0x0000000a7414723c */ /* 0x042ff000000810e4 */
[----:B------:R-:W-:Y:S01]  /*ab420*/  HMMA.1688.F32.TF32 R8, R116, R14, R232 ;  /* 0x0000000e7408723c */ /* 0x000fe200000810e8 */
[----:B------:R-:W-:Y:S01]  /*ab430*/  LOP3.LUT R3, R3, 0x40, RZ, 0x3c, !PT ;  /* 0x0000004003037812 */ /* 0x000fe200078e3cff */
[----:B------:R-:W-:-:S02]  /*ab440*/  IMAD.MOV.U32 R240, RZ, RZ, R45 ;  /* 0x000000fffff07224 */ /* 0x000fc400078e002d */
[----:B------:R-:W-:Y:S02]  /*ab450*/  IMAD.MOV.U32 R241, RZ, RZ, R44 ;  /* 0x000000fffff17224 */ /* 0x000fe400078e002c */
[----:B------:R-:W-:Y:S01]  /*ab460*/  IMAD.MOV.U32 R242, RZ, RZ, R41 ;  /* 0x000000fffff27224 */ /* 0x000fe200078e0029 */
[----:B------:R-:W-:Y:S01]  /*ab470*/  MOV R243, R40 ;  /* 0x0000002800f37202 */ /* 0x000fe20000000f00 */
[----:B------:R-:W-:Y:S01]  /*ab480*/  IMAD R3, R60, 0x10000, R3 ;  /* 0x000100003c037824 */ /* 0x000fe200078e0203 */
[----:B------:R-:W-:Y:S04]  /*ab490*/  LDS R15, [R64+0x25080] ;  /* 0x02508000400f7984 */ /* 0x000fe80000000800 */
[----:B------:R-:W-:Y:S04]  /*ab4a0*/  LDS R45, [R64+0x24280] ;  /* 0x02428000402d7984 */ /* 0x000fe80000000800 */
[----:B------:R-:W1:Y:S04]  /*ab4b0*/  LDSM.16.M88.4 R104, [R3] ;  /* 0x000000000368783b */ /* 0x000e680000000200 */
[----:B------:R-:W-:Y:S04]  /*ab4c0*/  LDS R14, [R61+0x25080] ;  /* 0x025080003d0e7984 */ /* 0x000fe80000000800 */
[----:B------:R-:W-:Y:S04]  /*ab4d0*/  LDS R18, [R65+0x25080] ;  /* 0x0250800041127984 */ /* 0x000fe80000000800 */
[----:B------:R-:W-:Y:S04]  /*ab4e0*/  LDS R40, [R65+0x24200] ;  /* 0x0242000041287984 */ /* 0x000fe80000000800 */
[----:B------:R-:W-:Y:S04]  /*ab4f0*/  LDS R44, [R61+0x24280] ;  /* 0x024280003d2c7984 */ /* 0x000fe80000000800 */
[----:B------:R-:W-:Y:S04]  /*ab500*/  LDS R60, [R65+0x24300] ;  /* 0x02430000413c7984 */ /* 0x000fe80000000800 */
[----:B------:R-:W-:Y:S04]  /*ab510*/  LDSM.16.M88.4 R108, [R3+0x400] ;  /* 0x00040000036c783b */ /* 0x000fe80000000200 */
[----:B------:R-:W-:Y:S01]  /*ab520*/  STL.64 [R1+0x2e50], R20 ;  /* 0x002e501401007387 */ /* 0x000fe20000100a00 */
[----:B------:R-:W-:Y:S02]  /*ab530*/  STL.64 [R1+0x2e58], R22 ;  /* 0x002e581601007387 */ /* 0x000fe40000100a00 */
[----:B------:R-:W-:Y:S02]  /*ab540*/  STL.64 [R1+0x2e20], R8 ;  /* 0x002e200801007387 */ /* 0x000fe40000100a00 */
[----:B------:R-:W-:Y:S01]  /*ab550*/  STL.64 [R1+0x2e28], R10 ;  /* 0x002e280a01007387 */ /* 0x000fe20000100a00 */
[----:B------:R-:W-:Y:S01]  /*ab560*/  STL.64 [R1+0x2dd0], R4 ;  /* 0x002dd00401007387 */ /* 0x000fe20000100a00 */
[----:B------:R-:W-:Y:S02]  /*ab570*/  STL.64 [R1+0x2dd8], R6 ;  /* 0x002dd80601007387 */ /* 0x000fe40000100a00 */
[----:B------:R-:W-:Y:S04]  /*ab580*/  LDS R4, [R61+0x24000] ;  /* 0x024000003d047984 */ /* 0x000fe80000000800 */
[----:B------:R-:W-:Y:S01]  /*ab590*/  LDS R6, [R61+0x25000] ;  /* 0x025000003d067984 */ /* 0x000fe20000000800 */
[----:B------:R-:W-:Y:S04]  /*ab5a0*/  LDS R5, [R64+0x24000] ;  /* 0x0240000040057984 */ /* 0x000fe80000000800 */
[----:B------:R-:W3:Y:S04]  /*ab5b0*/  LDS R7, [R64+0x25000] ;  /* 0x0250000040077984 */ /* 0x000ee80000000800 */
[----:B------:R-:W-:Y:S04]  /*ab5c0*/  LDS R21, [R64+0x24100] ;  /* 0x0241000040157984 */ /* 0x000fe80000000800 */
[----:B------:R-:W-:Y:S04]  /*ab5d0*/  LDS R23, [R64+0x25100] ;  /* 0x0251000040177984 */ /* 0x000fe80000000800 */
[----:B------:R-:W-:Y:S04]  /*ab5e0*/  LDS R8, [R65+0x24000] ;  /* 0x0240000041087984 */ /* 0x000fe80000000800 */
[----:B------:R-:W-:Y:S04]  /*ab5f0*/  LDS R10, [R65+0x25000] ;  /* 0x02500000410a7984 */ /* 0x000fe80000000800 */
[----:B------:R-:W-:Y:S04]  /*ab600*/  LDS R20, [R61+0x24100] ;  /* 0x024100003d147984 */ /* 0x000fe80000000800 */
[----:B------:R-:W4:Y:S01]  /*ab610*/  LDS R22, [R61+0x25100] ;  /* 0x025100003d167984 */ /* 0x000f220000000800 */
[----:B------:R-:W-:Y:S03]  /*ab620*/  LDS R64, [R65+0x24380] ;  /* 0x0243800041407984 */ /* 0x000fe60000000800 */
[----:B-1----:R-:W-:Y:S01]  /*ab630*/  STL.64 [R1+0x118], R106 ;  /* 0x0001186a01007387 */ /* 0x002fe20000100a00 */
[----:B------:R-:W4:Y:S01]  /*ab640*/  LDL.LU R236, [R1+0x3cc0] ;  /* 0x003cc00001ec7983 */ /* 0x000f220000300800 */
[-C--:B---3--:R-:W-:Y:S11]  /*ab650*/  HMMA.1688.F32.TF32 R116, R4, R104.reuse, R240 ;  /* 0x000000680474723c */ /* 0x088ff600000810f0 */
[----:B------:R-:W-:Y:S11]  /*ab660*/  @!UPT UIADD3 URZ, URZ, URZ, URZ ;  /* 0x0000003f3f3ff290 */ /* 0x000ff6000fffe03f */
[----:B------:R-:W-:Y:S01]  /*ab670*/  @!UPT UIADD3 URZ, URZ, URZ, URZ ;  /* 0x0000003f3f3ff290 */ /* 0x000fe2000fffe03f */
[----:B------:R-:W-:Y:S01]  /*ab680*/  STL.64 [R1+0x2dc0], R116 ;  /* 0x002dc07401007387 */ /* 0x000fe20000100a00 */
[----:B------:R-:W-:Y:S02]  /*ab690*/  STL.64 [R1+0x2dc8], R118 ;  /* 0x002dc87601007387 */ /* 0x000fe40000100a00 */
[----:B------:R-:W3:Y:S02]  /*ab6a0*/  LDL.LU R237, [R1+0x3cc4] ;  /* 0x003cc40001ed7983 */ /* 0x000ee40000300800 */
[----:B------:R-:W3:Y:S01]  /*ab6b0*/  LDL.LU R238, [R1+0x3cc8] ;  /* 0x003cc80001ee7983 */ /* 0x000ee20000300800 */
[----:B--2---:R-:W-:Y:S04]  /*ab6c0*/  LDS R9, [R239+0x24000] ;  /* 0x02400000ef097984 */ /* 0x004fe80000000800 */
[----:B------:R-:W1:Y:S04]  /*ab6d0*/  LDS R11, [R239+0x25000] ;  /* 0x02500000ef0b7984 */ /* 0x000e680000000800 */
[----:B------:R-:W-:Y:S04]  /*ab6e0*/  LDS R17, [R239+0x24080] ;  /* 0x02408000ef117984 */ /* 0x000fe80000000800 */
[----:B------:R-:W2:Y:S04]  /*ab6f0*/  LDS R19, [R239+0x25080] ;  /* 0x02508000ef137984 */ /* 0x000ea80000000800 */
        /* <DEDUP_REMOVED lines=11> */
[----:B------:R2:W1:Y:S04]  /*ab7b0*/  LDS R67, [R239+0x25380] ;  /* 0x02538000ef437984 */ /* 0x0004680000000800 */
[----:B--2---:R-:W3:Y:S01]  /*ab7c0*/  LDL.LU R239, [R1+0x3ccc] ;  /* 0x003ccc0001ef7983 */ /* 0x004ee20000300800 */
        /* <DEDUP_REMOVED lines=100> */
[----:B------:R-:W-:Y:S01]  /*abe10*/  STL.64 [R1+0x108], R110 ;  /* 0x0001086e01007387 */ /* 0x000fe20000100a00 */
[-C--:B--2---:R-:W-:Y:S08]  /*abe20*/  HMMA.1688.F32.TF32 R116, R12, R104.reuse, R132 ;  /* 0x000000680c74723c */ /* 0x084ff00000081084 */
[-C--:B----4-:R-:W-:Y:S08]  /*abe30*/  HMMA.1688.F32.TF32 R132, R20, R104.reuse, R184 ;  /* 0x000000681484723c */ /* 0x090ff000000810b8 */
[-C--:B------:R-:W-:Y:S07]  /*abe40*/  HMMA.1688.F32.TF32 R120, R44, R104.reuse, R120 ;  /* 0x000000682c78723c */ /* 0x080fee0000081078 */
[----:B------:R-:W-:Y:S01]  /*abe50*/  STL.64 [R1+0x2ff0], R116 ;  /* 0x002ff07401007387 */ /* 0x000fe20000100a00 */
[----:B------:R3:W-:Y:S02]  /*abe60*/  STL.64 [R1+0x2ff8], R118 ;  /* 0x002ff87601007387 */ /* 0x0007e40000100a00 */
[-C--:B---3--:R-:W-:Y:S08]  /*abe70*/  HMMA.1688.F32.TF32 R116, R28, R104.reuse, R124 ;  /* 0x000000681c74723c */ /* 0x088ff0000008107c */
[-C--:B------:R-:W-:Y:S01]  /*abe80*/  HMMA.1688.F32.TF32 R124, R36, R104.reuse, R188 ;  /* 0x00000068247c723c */ /* 0x080fe200000810bc */
[----:B------:R-:W-:Y:S01]  /*abe90*/  STL.64 [R1+0x3190], R132 ;  /* 0x0031908401007387 */ /* 0x000fe20000100a00 */
[----:B------:R-:W-:Y:S11]  /*abea0*/  STL.64 [R1+0x3198], R134 ;  /* 0x0031988601007387 */ /* 0x000ff60000100a00 */
[----:B------:R-:W-:Y:S02]  /*abeb0*/  @!UPT UIADD3 URZ, URZ, URZ, URZ ;  /* 0x0000003f3f3ff290 */ /* 0x000fe4000fffe03f */
[----:B------:R-:W-:Y:S01]  /*abec0*/  STL.64 [R1+0x3600], R116 ;  /* 0x0036007401007387 */ /* 0x000fe20000100a00 */
[----:B------:R2:W-:Y:S02]  /*abed0*/  STL.64 [R1+0x3608], R118 ;  /* 0x0036087601007387 */ /* 0x0005e40000100a00 */
[-C--:B--2---:R-:W-:Y:S05]  /*abee0*/  HMMA.1688.F32.TF32 R116, R52, R104.reuse, R192 ;  /* 0x000000683474723c */ /* 0x084fea00000810c0 */
[----:B------:R-:W-:Y:S01]  /*abef0*/  STL.64 [R1+0x3d70], R124 ;  /* 0x003d707c01007387 */ /* 0x000fe20000100a00 */
[----:B------:R2:W-:Y:S02]  /*abf00*/  STL.64 [R1+0x3d78], R126 ;  /* 0x003d787e01007387 */ /* 0x0005e40000100a00 */
[----:B------:R-:W-:Y:S02]  /*abf10*/  STL.64 [R1+0x56b0], R120 ;  /* 0x0056b07801007387 */ /* 0x000fe40000100a00 */
[----:B------:R1:W-:Y:S01]  /*abf20*/  STL.64 [R1+0x56b8], R122 ;  /* 0x0056b87a01007387 */ /* 0x0003e20000100a00 */
[-C--:B--2---:R-:W-:Y:S08]  /*abf30*/  HMMA.1688.F32.TF32 R124, R56, R104.reuse, R128 ;  /* 0x00000068387c723c */ /* 0x084ff00000081080 */
[-C--:B-1----:R-:W-:Y:S04]  /*abf40*/  HMMA.1688.F32.TF32 R120, R8, R104.reuse, R196 ;  /* 0x000000680878723c */ /* 0x082fe800000810c4 */
[----:B------:R-:W-:Y:S01]  /*abf50*/  STL.64 [R1+0x5800], R116 ;  /* 0x0058007401007387 */ /* 0x000fe20000100a00 */
[----:B------:R1:W-:Y:S03]  /*abf60*/  STL.64 [R1+0x5808], R118 ;  /* 0x0058087601007387 */ /* 0x0003e60000100a00 */
[-C--:B-1----:R-:W-:Y:S07]  /*abf70*/  HMMA.1688.F32.TF32 R116, R16, R104.reuse, R136 ;  /* 0x000000681074723c */ /* 0x082fee0000081088 */
[----:B------:R-:W-:Y:S01]  /*abf80*/  STL.64 [R1+0x5900], R124 ;  /* 0x0059007c01007387 */ /* 0x000fe20000100a00 */
[----:B------:R1:W-:Y:S07]  /*abf90*/  STL.64 [R1+0x5908], R126 ;  /* 0x0059087e01007387 */ /* 0x0003ee0000100a00 */
[----:B------:R-:W-:Y:S02]  /*abfa0*/  STL.64 [R1+0x4020], R120 ;  /* 0x0040207801007387 */ /* 0x000fe40000100a00 */
[----:B------:R2:W-:Y:S01]  /*abfb0*/  STL.64 [R1+0x4028], R122 ;  /* 0x0040287a01007387 */ /* 0x0005e20000100a00 */
[-C--:B-1----:R-:W-:Y:S08]  /*abfc0*/  HMMA.1688.F32.TF32 R124, R24, R104.reuse, R200 ;  /* 0x00000068187c723c */ /* 0x082ff000000810c8 */
[-C--:B--2---:R-:W-:Y:S01]  /*abfd0*/  HMMA.1688.F32.TF32 R120, R32, R104.reuse, R140 ;  /* 0x000000682078723c */ /* 0x084fe2000008108c */
[----:B------:R-:W-:Y:S01]  /*abfe0*/  STL.64 [R1+0x4340], R116 ;  /* 0x0043407401007387 */ /* 0x000fe20000100a00 */
[----:B------:R1:W-:Y:S06]  /*abff0*/  STL.64 [R1+0x4348], R118 ;  /* 0x0043487601007387 */ /* 0x0003ec0000100a00 */
        /* <DEDUP_REMOVED lines=9> */
[----:B-1----:R-:W-:Y:S07]  /*ac090*/  HMMA.1688.F32.TF32 R116, R64, R104, R152 ;  /* 0x000000684074723c */ /* 0x002fee0000081098 */
[----:B------:R-:W-:Y:S01]  /*ac0a0*/  STL.64 [R1+0x59d0], R124 ;  /* 0x0059d07c01007387 */ /* 0x000fe20000100a00 */
[----:B------:R-:W-:Y:S01]  /*ac0b0*/  STL.64 [R1+0x59d8], R126 ;  /* 0x0059d87e01007387 */ /* 0x000fe20000100a00 */
[-C--:B------:R-:W-:Y:S06]  /*ac0c0*/  HMMA.1688.F32.TF32 R104, R4, R108.reuse, R212 ;  /* 0x0000006c0468723c */ /* 0x080fec00000810d4 */
[----:B------:R-:W-:Y:S01]  /*ac0d0*/  STL.64 [R1+0x5a60], R120 ;  /* 0x005a607801007387 */ /* 0x000fe20000100a00 */
[----:B------:R1:W-:Y:S02]  /*ac0e0*/  STL.64 [R1+0x5a68], R122 ;  /* 0x005a687a01007387 */ /* 0x0003e40000100a00 */
[-C--:B-1----:R-:W-:Y:S05]  /*ac0f0*/  HMMA.1688.F32.TF32 R120, R8, R108.reuse, R160 ;  /* 0x0000006c0878723c */ /* 0x082fea00000810a0 */
[----:B------:R-:W-:Y:S01]  /*ac100*/  STL.64 [R1+0x5ab0], R116 ;  /* 0x005ab07401007387 */ /* 0x000fe20000100a00 */
[----:B------:R1:W-:Y:S02]  /*ac110*/  STL.64 [R1+0x5ab8], R118 ;  /* 0x005ab87601007387 */ /* 0x0003e40000100a00 */
[-C--:B-1----:R-:W-:Y:S06]  /*ac120*/  HMMA.1688.F32.TF32 R116, R12, R108.reuse, R216 ;  /* 0x0000006c0c74723c */ /* 0x082fec00000810d8 */
[----:B------:R-:W-:Y:S01]  /*ac130*/  STL.64 [R1+0x2df0], R104 ;  /* 0x002df06801007387 */ /* 0x000fe20000100a00 */
[----:B------:R1:W-:Y:S08]  /*ac140*/  STL.64 [R1+0x2df8], R106 ;  /* 0x002df86a01007387 */ /* 0x0003f00000100a00 */
        /* <DEDUP_REMOVED lines=8> */
[----:B------:R-:W-:Y:S07]  /*ac1d0*/  STL.64 [R1+0x42d8], R106 ;  /* 0x0042d86a01007387 */ /* 0x000fee0000100a00 */
[----:B------:R-:W-:Y:S02]  /*ac1e0*/  STL.64 [R1+0x31a0], R120 ;  /* 0x0031a07801007387 */ /* 0x000fe40000100a00 */
[----:B------:R1:W-:Y:S01]  /*ac1f0*/  STL.64 [R1+0x31a8], R122 ;  /* 0x0031a87a01007387 */ /* 0x0003e20000100a00 */
[----:B------:R-:W2:Y:S01]  /*ac200*/  LDSM.16.M88.4 R104, [R3+0x800] ;  /* 0x000800000368783b */ /* 0x000ea20000000200 */
[-C--:B-1----:R-:W-:Y:S04]  /*ac210*/  HMMA.1688.F32.TF32 R120, R28, R108.reuse, R224 ;  /* 0x0000006c1c78723c */ /* 0x082fe800000810e0 */
[----:B------:R-:W-:Y:S01]  /*ac220*/  STL.64 [R1+0x4570], R116 ;  /* 0x0045707401007387 */ /* 0x000fe20000100a00 */
[----:B------:R-:W-:Y:S02]  /*ac230*/  STL.64 [R1+0x4578], R118 ;  /* 0x0045787601007387 */ /* 0x000fe40000100a00 */
[----:B------:R-:W1:Y:S01]  /*ac240*/  LDSM.16.M88.4 R116, [R3+0xc00] ;  /* 0x000c00000374783b */ /* 0x000e620000000200 */
[-C--:B------:R-:W-:Y:S11]  /*ac250*/  HMMA.1688.F32.TF32 R124, R32, R108.reuse, R228 ;  /* 0x0000006c207c723c */ /* 0x080ff600000810e4 */
[----:B------:R-:W-:Y:S04]  /*ac260*/  @!UPT UIADD3 URZ, URZ, URZ, URZ ;  /* 0x0000003f3f3ff290 */ /* 0x000fe8000fffe03f */
[----:B------:R-:W-:Y:S01]  /*ac270*/  STL.64 [R1+0x3660], R120 ;  /* 0x0036607801007387 */ /* 0x000fe20000100a00 */
[----:B------:R3:W-:Y:S02]  /*ac280*/  STL.64 [R1+0x3668], R122 ;  /* 0x0036687a01007387 */ /* 0x0007e40000100a00 */
[-C--:B---3--:R-:W-:Y:S01]  /*ac290*/  HMMA.1688.F32.TF32 R120, R36, R108.reuse, R232 ;  /* 0x0000006c2478723c */ /* 0x088fe200000810e8 */
[----:B--2---:R-:W-:Y:S04]  /*ac2a0*/  STL.64 [R1+0xf8], R106 ;  /* 0x0000f86a01007387 */ /* 0x004fe80000100a00 */
[----:B------:R-:W-:Y:S02]  /*ac2b0*/  STL.64 [R1+0x47f0], R124 ;  /* 0x0047f07c01007387 */ /* 0x000fe40000100a00 */
[----:B------:R2:W-:Y:S01]  /*ac2c0*/  STL.64 [R1+0x47f8], R126 ;  /* 0x0047f87e01007387 */ /* 0x0005e20000100a00 */
[----:B-1----:R-:W-:Y:S01]  /*ac2d0*/  STL.64 [R1+0xe8], R118 ;  /* 0x0000e87601007387 */ /* 0x002fe20000100a00 */
[-C--:B--2---:R-:W-:Y:S11]  /*ac2e0*/  HMMA.1688.F32.TF32 R124, R40, R108.reuse, R236 ;  /* 0x0000006c287c723c */ /* 0x084ff600000810ec */
[----:B------:R-:W-:Y:S03]  /*ac2f0*/  @!UPT UIADD3 URZ, URZ, URZ, URZ ;  /* 0x0000003f3f3ff290 */ /* 0x000fe6000fffe03f */
[----:B------:R-:W-:Y:S01]  /*ac300*/  STL.64 [R1+0x3cb0], R120 ;  /* 0x003cb07801007387 */ /* 0x000fe20000100a00 */
[----:B------:R1:W-:Y:S02]  /*ac310*/  STL.64 [R1+0x3cb8], R122 ;  /* 0x003cb87a01007387 */ /* 0x0003e40000100a00 */
[-C--:B-1----:R-:W-:Y:S06]  /*ac320*/  HMMA.1688.F32.TF32 R120, R44, R108.reuse, R240 ;  /* 0x0000006c2c78723c */ /* 0x082fec00000810f0 */
[----:B------:R-:W-:Y:S01]  /*ac330*/  STL.64 [R1+0x5470], R124 ;  /* 0x0054707c01007387 */ /* 0x000fe20000100a00 */
        /* <DEDUP_REMOVED lines=64> */
[----:B-1----:R-:W2:Y:S02]  /*ac740*/  LDL.LU R120, [R1+0x3b80] ;  /* 0x003b800001787983 */ /* 0x002ea40000300800 */
[----:B------:R-:W2:Y:S02]  /*ac750*/  LDL.LU R121, [R1+0x3b84] ;  /* 0x003b840001797983 */ /* 0x000ea40000300800 */
[----:B---3--:R-:W2:Y:S01]  /*ac760*/  LDL.LU R122, [R1+0x3b88] ;  /* 0x003b8800017a7983 */ /* 0x008ea20000300800 */
[----:B------:R-:W2:Y:S01]  /*ac770*/  LDL.LU R123, [R1+0x3b8c] ;  /* 0x003b8c00017b7983 */ /* 0x000ea20000300800 */
[----:B------:R-:W3:Y:S02]  /*ac780*/  LDL.LU R124, [R1+0x3ba0] ;  /* 0x003ba000017c7983 */ /* 0x000ee40000300800 */
[----:B------:R-:W3:Y:S02]  /*ac790*/  LDL.LU R125, [R1+0x3ba4] ;  /* 0x003ba400017d7983 */ /* 0x000ee40000300800 */
[----:B------:R-:W3:Y:S01]  /*ac7a0*/  LDL.LU R126, [R1+0x3ba8] ;  /* 0x003ba800017e7983 */ /* 0x000ee20000300800 */
        /* <DEDUP_REMOVED lines=49> */
[-C--:B--2---:R-:W-:Y:S08]  /*acac0*/  HMMA.1688.F32.TF32 R148, R48, R108.reuse, R176 ;  /* 0x0000006c3094723c */ /* 0x084ff000000810b0 */
[-C--:B------:R-:W-:Y:S08]  /*acad0*/  HMMA.1688.F32.TF32 R248, R52, R108.reuse, R248 ;  /* 0x0000006c34f8723c */ /* 0x080ff000000810f8 */
[----:B---3--:R-:W-:Y:S08]  /*acae0*/  HMMA.1688.F32.TF32 R176, R60, R108, R180 ;  /* 0x0000006c3cb0723c */ /* 0x008ff000000810b4 */
[----:B------:R-:W-:Y:S01]  /*acaf0*/  HMMA.1688.F32.TF32 R124, R4, R104, R124 ;  /* 0x00000068047c723c */ /* 0x000fe2000008107c */
[----:B------:R-:W-:Y:S01]  /*acb00*/  STL.64 [R1+0x59a0], R148 ;  /* 0x0059a09401007387 */ /* 0x000fe20000100a00 */
[----:B------:R1:W-:Y:S06]  /*acb10*/  STL.64 [R1+0x59a8], R150 ;  /* 0x0059a89601007387 */ /* 0x0003ec0000100a00 */
[-C--:B-1----:R-:W-:Y:S08]  /*acb20*/  HMMA.1688.F32.TF32 R148, R56, R108.reuse, R132 ;  /* 0x0000006c3894723c */ /* 0x082ff00000081084 */
[----:B------:R-:W-:Y:S08]  /*acb30*/  HMMA.1688.F32.TF32 R132, R64, R108, R184 ;  /* 0x0000006c4084723c */ /* 0x000ff000000810b8 */
[-C--:B----4-:R-:W-:Y:S01]  /*acb40*/  HMMA.1688.F32.TF32 R108, R8, R104.reuse, R188 ;  /* 0x00000068086c723c */ /* 0x090fe200000810bc */
[----:B------:R-:W-:Y:S01]  /*acb50*/  STL.64 [R1+0x5790], R248 ;  /* 0x005790f801007387 */ /* 0x000fe20000100a00 */
[----:B------:R-:W-:Y:S02]  /*acb60*/  STL.64 [R1+0x5798], R250 ;  /* 0x005798fa01007387 */ /* 0x000fe40000100a00 */
[----:B------:R-:W-:Y:S02]  /*acb70*/  STL.64 [R1+0x5a40], R176 ;  /* 0x005a40b001007387 */ /* 0x000fe40000100a00 */
[----:B------:R-:W-:Y:S02]  /*acb80*/  STL.64 [R1+0x5a48], R178 ;  /* 0x005a48b201007387 */ /* 0x000fe40000100a00 */
[-C--:B------:R-:W-:Y:S01]  /*acb90*/  HMMA.1688.F32.TF32 R120, R12, R104.reuse, R120 ;  /* 0x000000680c78723c */ /* 0x080fe20000081078 */
[----:B------:R-:W-:Y:S01]  /*acba0*/  STL.64 [R1+0x58c0], R148 ;  /* 0x0058c09401007387 */ /* 0x000fe20000100a00 */
[----:B------:R-:W-:Y:S05]  /*acbb0*/  STL.64 [R1+0x58c8], R150 ;  /* 0x0058c89601007387 */ /* 0x000fea0000100a00 */
[----:B------:R-:W-:Y:S02]  /*acbc0*/  STL.64 [R1+0x5aa0], R132 ;  /* 0x005aa08401007387 */ /* 0x000fe40000100a00 */
[----:B------:R-:W-:Y:S01]  /*acbd0*/  STL.64 [R1+0x5aa8], R134 ;  /* 0x005aa88601007387 */ /* 0x000fe20000100a00 */
[----:B------:R-:W-:Y:S01]  /*acbe0*/  STL.64 [R1+0x2e00], R124 ;  /* 0x002e007c01007387 */ /* 0x000fe20000100a00 */
[----:B------:R1:W-:Y:S04]  /*acbf0*/  STL.64 [R1+0x2e08], R126 ;  /* 0x002e087e01007387 */ /* 0x0003e80000100a00 */
        /* <DEDUP_REMOVED lines=33> */
[-C--:B-1----:R-:W-:Y:S08]  /*ace10*/  HMMA.1688.F32.TF32 R120, R56, R104.reuse, R160 ;  /* 0x000000683878723c */ /* 0x082ff000000810a0 */
[----:B------:R-:W-:Y:S01]  /*ace20*/  HMMA.1688.F32.TF32 R104, R64, R104, R216 ;  /* 0x000000684068723c */ /* 0x000fe200000810d8 */
[----:B------:R-:W-:Y:S01]  /*ace30*/  STL.64 [R1+0x5740], R124 ;  /* 0x0057407c01007387 */ /* 0x000fe20000100a00 */
[----:B------:R-:W-:Y:S05]  /*ace40*/  STL.64 [R1+0x5748], R126 ;  /* 0x0057487e01007387 */ /* 0x000fea0000100a00 */
[----:B------:R-:W-:Y:S02]  /*ace50*/  STL.64 [R1+0x5a20], R108 ;  /* 0x005a206c01007387 */ /* 0x000fe40000100a00 */
[----:B------:R1:W-:Y:S02]  /*ace60*/  STL.64 [R1+0x5a28], R110 ;  /* 0x005a286e01007387 */ /* 0x0003e40000100a00 */
[-C--:B-1----:R-:W-:Y:S04]  /*ace70*/  HMMA.1688.F32.TF32 R108, R4, R116.reuse, R164 ;  /* 0x00000074046c723c */ /* 0x082fe800000810a4 */
        /* <DEDUP_REMOVED lines=16> */
[----:B------:R-:W-:Y:S02]  /*acf80*/  STL.64 [R1+0x4128], R110 ;  /* 0x0041286e01007387 */ /* 0x000fe40000100a00 */
[----:B------:R-:W1:Y:S04]  /*acf90*/  LDSM.16.M88.4 R108, [R3+0x1000] ;  /* 0x00100000036c783b */ /* 0x000e680000000200 */
[-C--:B------:R-:W-:Y:S07]  /*acfa0*/  HMMA.1688.F32.TF32 R124, R28, R116.reuse, R236 ;  /* 0x000000741c7c723c */ /* 0x080fee00000810ec */
[----:B------:R-:W-:Y:S01]  /*acfb0*/  STL.64 [R1+0x32b0], R120 ;  /* 0x0032b07801007387 */ /* 0x000fe20000100a00 */
[----:B------:R-:W-:Y:S07]  /*acfc0*/  STL.64 [R1+0x32b8], R122 ;  /* 0x0032b87a01007387 */ /* 0x000fee0000100a00 */
[----:B------:R-:W-:Y:S02]  /*acfd0*/  STL.64 [R1+0x4420], R104 ;  /* 0x0044206801007387 */ /* 0x000fe40000100a00 */
[----:B------:R2:W-:Y:S01]  /*acfe0*/  STL.64 [R1+0x4428], R106 ;  /* 0x0044286a01007387 */ /* 0x0005e20000100a00 */
[----:B------:R-:W3:Y:S01]  /*acff0*/  LDSM.16.M88.4 R120, [R3+0x1400] ;  /* 0x001400000378783b */ /* 0x000ee20000000200 */
[-C--:B--2---:R-:W-:Y:S04]  /*ad000*/  HMMA.1688.F32.TF32 R104, R32, R116.reuse, R240 ;  /* 0x000000742068723c */ /* 0x084fe800000810f0 */
[----:B------:R2:W-:Y:S01]  /*ad010*/  STL.64 [R1+0x3500], R124 ;  /* 0x0035007c01007387 */ /* 0x0005e20000100a00 */
[----:B------:R4:W-:Y:S03]  /*ad020*/  STL.64 [R1+0x3508], R126 ;  /* 0x0035087e01007387 */ /* 0x0009e60000100a00 */
[----:B-1----:R-:W-:Y:S01]  /*ad030*/  STL.64 [R1+0xd8], R110 ;  /* 0x0000d86e01007387 */ /* 0x002fe20000100a00 */
[----:B------:R-:W3:Y:S11]  /*ad040*/  LDL.LU R236, [R1+0x35a0] ;  /* 0x0035a00001ec7983 */ /* 0x000ef60000300800 */
[----:B------:R-:W-:Y:S03]  /*ad050*/  @!UPT UIADD3 URZ, URZ, URZ, URZ ;  /* 0x0000003f3f3ff290 */ /* 0x000fe6000fffe03f */
        /* <DEDUP_REMOVED lines=65> */
[----:B--2---:R-:W2:Y:S02]  /*ad470*/  LDL.LU R124, [R1+0x3860] ;  /* 0x00386000017c7983 */ /* 0x004ea40000300800 */
[----:B------:R-:W2:Y:S02]  /*ad480*/  LDL.LU R125, [R1+0x3864] ;  /* 0x00386400017d7983 */ /* 0x000ea40000300800 */
[----:B----4-:R-:W2:Y:S01]  /*ad490*/  LDL.LU R126, [R1+0x3868] ;  /* 0x00386800017e7983 */ /* 0x010ea20000300800 */
        /* <DEDUP_REMOVED lines=54> */
[-C--:B---3--:R-:W-:Y:S08]  /*ad800*/  HMMA.1688.F32.TF32 R148, R36, R116.reuse, R148 ;  /* 0x000000742494723c */ /* 0x088ff00000081094 */
[-C--:B------:R-:W-:Y:S08]  /*ad810*/  HMMA.1688.F32.TF32 R176, R44, R116.reuse, R176 ;  /* 0x000000742cb0723c */ /* 0x080ff000000810b0 */
[-C--:B------:R-:W-:Y:S07]  /*ad820*/  HMMA.1688.F32.TF32 R248, R48, R116.reuse, R248 ;  /* 0x0000007430f8723c */ /* 0x080fee00000810f8 */
[----:B------:R-:W-:Y:S01]  /*ad830*/  STL.64 [R1+0x3820], R148 ;  /* 0x0038209401007387 */ /* 0x000fe20000100a00 */
[----:B------:R1:W-:Y:S03]  /*ad840*/  STL.64 [R1+0x3828], R150 ;  /* 0x0038289601007387 */ /* 0x0003e60000100a00 */
[----:B-1----:R-:W2:Y:S01]  /*ad850*/  LDL.LU.64 R150, [R1+0x8e78] ;  /* 0x008e780001967983 */ /* 0x002ea20000300a00 */
[----:B------:R-:W2:Y:S02]  /*ad860*/  LDL.LU.64 R148, [R1+0x8e70] ;  /* 0x008e700001947983 */ /* 0x000ea40000300a00 */
[----:B------:R1:W-:Y:S02]  /*ad870*/  STL.64 [R1+0x4f70], R104 ;  /* 0x004f706801007387 */ /* 0x0003e40000100a00 */
[----:B------:R-:W-:Y:S01]  /*ad880*/  STL.64 [R1+0x4f78], R106 ;  /* 0x004f786a01007387 */ /* 0x000fe20000100a00 */
[-C--:B----4-:R-:W-:Y:S01]  /*ad890*/  HMMA.1688.F32.TF32 R132, R60, R116.reuse, R132 ;  /* 0x000000743c84723c */ /* 0x090fe20000081084 */
[----:B-1----:R-:W3:Y:S01]  /*ad8a0*/  LDL.LU.64 R104, [R1+0x8e68] ;  /* 0x008e680001687983 */ /* 0x002ee20000300a00 */
[----:B------:R-:W-:Y:S02]  /*ad8b0*/  STL.64 [R1+0xc8], R122 ;  /* 0x0000c87a01007387 */ /* 0x000fe40000100a00 */
[----:B------:R-:W-:Y:S02]  /*ad8c0*/  STL.64 [R1+0x5560], R176 ;  /* 0x005560b001007387 */ /* 0x000fe40000100a00 */
[----:B------:R1:W-:Y:S02]  /*ad8d0*/  STL.64 [R1+0x5568], R178 ;  /* 0x005568b201007387 */ /* 0x0003e40000100a00 */
[----:B-1----:R-:W4:Y:S01]  /*ad8e0*/  LDL.LU.64 R178, [R1+0x8e60] ;  /* 0x008e600001b27983 */ /* 0x002f220000300a00 */
[----:B------:R-:W4:Y:S02]  /*ad8f0*/  LDL.LU.64 R176, [R1+0x8e58] ;  /* 0x008e580001b07983 */ /* 0x000f240000300a00 */
[----:B------:R-:W-:Y:S02]  /*ad900*/  STL.64 [R1+0x5940], R248 ;  /* 0x005940f801007387 */ /* 0x000fe40000100a00 */
[----:B------:R1:W-:Y:S02]  /*ad910*/  STL.64 [R1+0x5948], R250 ;  /* 0x005948fa01007387 */ /* 0x0003e40000100a00 */
[-C--:B-1----:R-:W-:Y:S08]  /*ad920*/  HMMA.1688.F32.TF32 R248, R52, R116.reuse, R180 ;  /* 0x0000007434f8723c */ /* 0x082ff000000810b4 */
[-C--:B------:R-:W-:Y:S08]  /*ad930*/  HMMA.1688.F32.TF32 R180, R56, R116.reuse, R184 ;  /* 0x0000007438b4723c */ /* 0x080ff000000810b8 */
[----:B------:R-:W-:Y:S08]  /*ad940*/  HMMA.1688.F32.TF32 R116, R64, R116, R124 ;  /* 0x000000744074723c */ /* 0x000ff0000008107c */
[-C--:B------:R-:W-:Y:S01]  /*ad950*/  HMMA.1688.F32.TF32 R124, R8, R108.reuse, R192 ;  /* 0x0000006c087c723c */ /* 0x080fe200000810c0 */
[----:B------:R-:W-:Y:S01]  /*ad960*/  STL.64 [R1+0x56f0], R248 ;  /* 0x0056f0f801007387 */ /* 0x000fe20000100a00 */
[----:B------:R-:W-:Y:S02]  /*ad970*/  STL.64 [R1+0x56f8], R250 ;  /* 0x0056f8fa01007387 */ /* 0x000fe40000100a00 */
[----:B------:R-:W-:Y:S02]  /*ad980*/  STL.64 [R1+0x5a00], R132 ;  /* 0x005a008401007387 */ /* 0x000fe40000100a00 */
[----:B------:R1:W-:Y:S01]  /*ad990*/  STL.64 [R1+0x5a08], R134 ;  /* 0x005a088601007387 */ /* 0x0003e20000100a00 */
[----:B------:R-:W-:Y:S01]  /*ad9a0*/  STL.64 [R1+0x5840], R180 ;  /* 0x005840b401007387 */ /* 0x000fe20000100a00 */
[----:B------:R-:W-:Y:S07]  /*ad9b0*/  STL.64 [R1+0x5848], R182 ;  /* 0x005848b601007387 */ /* 0x000fee0000100a00 */
[----:B------:R-:W-:Y:S02]  /*ad9c0*/  STL.64 [R1+0x5a80], R116 ;  /* 0x005a807401007387 */ /* 0x000fe40000100a00 */
[----:B------:R1:W-:Y:S02]  /*ad9d0*/  STL.64 [R1+0x5a88], R118 ;  /* 0x005a887601007387 */ /* 0x0003e40000100a00 */
[-C--:B-1----:R-:W-:Y:S08]  /*ad9e0*/  HMMA.1688.F32.TF32 R132, R4, R108.reuse, R188 ;  /* 0x0000006c0484723c */ /* 0x082ff000000810bc */
[-C--:B------:R-:W-:Y:S08]  /*ad9f0*/  HMMA.1688.F32.TF32 R116, R12, R108.reuse, R128 ;  /* 0x0000006c0c74723c */ /* 0x080ff00000081080 */
[-C--:B------:R-:W-:Y:S07]  /*ada00*/  HMMA.1688.F32.TF32 R128, R16, R108.reuse, R196 ;  /* 0x0000006c1080723c */ /* 0x080fee00000810c4 */
[----:B------:R-:W-:Y:S01]  /*ada10*/  STL.64 [R1+0x2e30], R132 ;  /* 0x002e308401007387 */ /* 0x000fe20000100a00 */
[----:B------:R-:W-:Y:S02]  /*ada20*/  STL.64 [R1+0x2e38], R134 ;  /* 0x002e388601007387 */ /* 0x000fe40000100a00 */
[----:B------:R-:W-:Y:S02]  /*ada30*/  STL.64 [R1+0x3af0], R124 ;  /* 0x003af07c01007387 */ /* 0x000fe40000100a00 */
[----:B------:R1:W-:Y:S03]  /*ada40*/  STL.64 [R1+0x3af8], R126 ;  /* 0x003af87e01007387 */ /* 0x0003e60000100a00 */
[----:B------:R-:W-:Y:S01]  /*ada50*/  STL.64 [R1+0x3060], R116 ;  /* 0x0030607401007387 */ /* 0x000fe20000100a00 */
[----:B------:R1:W-:Y:S02]  /*ada60*/  STL.64 [R1+0x3068], R118 ;  /* 0x0030687601007387 */ /* 0x0003e40000100a00 */
[-C--:B-1----:R-:W-:Y:S08]  /*ada70*/  HMMA.1688.F32.TF32 R124, R20, R108.reuse, R136 ;  /* 0x0000006c147c723c */ /* 0x082ff00000081088 */
[-C--:B------:R-:W-:Y:S01]  /*ada80*/  HMMA.1688.F32.TF32 R116, R24, R108.reuse, R200 ;  /* 0x0000006c1874723c */ /* 0x080fe200000810c8 */
[----:B------:R-:W-:Y:S01]  /*ada90*/  STL.64 [R1+0x4000], R128 ;  /* 0x0040008001007387 */ /* 0x000fe20000100a00 */
[----:B------:R1:W-:Y:S06]  /*adaa0*/  STL.64 [R1+0x4008], R130 ;  /* 0x0040088201007387 */ /* 0x0003ec0000100a00 */
[-C--:B-1----:R-:W-:Y:S07]  /*adab0*/  HMMA.1688.F32.TF32 R128, R28, R108.reuse, R140 ;  /* 0x0000006c1c80723c */ /* 0x082fee000008108c */
[----:B------:R-:W-:Y:S01]  /*adac0*/  STL.64 [R1+0x3360], R124 ;  /* 0x0033607c01007387 */ /* 0x000fe20000100a00 */
[----:B------:R1:W-:Y:S07]  /*adad0*/  STL.64 [R1+0x3368], R126 ;  /* 0x0033687e01007387 */ /* 0x0003ee0000100a00 */
[----:B------:R-:W-:Y:S02]  /*adae0*/  STL.64 [R1+0x4330], R116 ;  /* 0x0043307401007387 */ /* 0x000fe40000100a00 */
        /* <DEDUP_REMOVED lines=20> */
[-C--:B------:R-:W-:Y:S08]  /*adc30*/  HMMA.1688.F32.TF32 R116, R56, R108.reuse, R164 ;  /* 0x0000006c3874723c */ /* 0x080ff000000810a4 */
[----:B------:R-:W-:Y:S01]  /*adc40*/  HMMA.1688.F32.TF32 R108, R64, R108, R220 ;  /* 0x0000006c406c723c */ /* 0x000fe200000810dc */
[----:B------:R-:W-:Y:S01]  /*adc50*/  STL.64 [R1+0x5690], R128 ;  /* 0x0056908001007387 */ /* 0x000fe20000100a00 */
[----:B------:R-:W-:Y:S05]  /*adc60*/  STL.64 [R1+0x5698], R130 ;  /* 0x0056988201007387 */ /* 0x000fea0000100a00 */
[----:B------:R-:W-:Y:S01]  /*adc70*/  STL.64 [R1+0x59e0], R124 ;  /* 0x0059e07c01007387 */ /* 0x000fe20000100a00 */
[----:B------:R1:W-:Y:S07]  /*adc80*/  STL.64 [R1+0x59e8], R126 ;  /* 0x0059e87e01007387 */ /* 0x0003ee0000100a00 */
[----:B------:R-:W-:Y:S02]  /*adc90*/  STL.64 [R1+0x57f0], R116 ;  /* 0x0057f07401007387 */ /* 0x000fe40000100a00 */
[----:B------:R1:W-:Y:S06]  /*adca0*/  STL.64 [R1+0x57f8], R118 ;  /* 0x0057f87601007387 */ /* 0x0003ec0000100a00 */
[----:B------:R-:W-:Y:S01]  /*adcb0*/  STL.64 [R1+0x5a70], R108 ;  /* 0x005a706c01007387 */ /* 0x000fe20000100a00 */
[----:B------:R1:W-:Y:S02]  /*adcc0*/  STL.64 [R1+0x5a78], R110 ;  /* 0x005a786e01007387 */ /* 0x0003e40000100a00 */
[-C--:B-1----:R-:W-:Y:S08]  /*adcd0*/  HMMA.1688.F32.TF32 R124, R4, R120.reuse, R168 ;  /* 0x00000078047c723c */ /* 0x082ff000000810a8 */
[-C--:B------:R-:W-:Y:S08]  /*adce0*/  HMMA.1688.F32.TF32 R116, R8, R120.reuse, R224 ;  /* 0x000000780874723c */ /* 0x080ff000000810e0 */
[-C--:B------:R-:W-:Y:S07]  /*adcf0*/  HMMA.1688.F32.TF32 R108, R12, R120.reuse, R228 ;  /* 0x000000780c6c723c */ /* 0x080fee00000810e4 */
[----:B------:R-:W-:Y:S01]  /*add00*/  STL.64 [R1+0x2e40], R124 ;  /* 0x002e407c01007387 */ /* 0x000fe20000100a00 */
[----:B------:R1:W-:Y:S07]  /*add10*/  STL.64 [R1+0x2e48], R126 ;  /* 0x002e487e01007387 */ /* 0x0003ee0000100a00 */
[----:B------:R-:W-:Y:S02]  /*add20*/  STL.64 [R1+0x3a60], R116 ;  /* 0x003a607401007387 */ /* 0x000fe40000100a00 */
[----:B------:R2:W-:Y:S06]  /*add30*/  STL.64 [R1+0x3a68], R118 ;  /* 0x003a687601007387 */ /* 0x0005ec0000100a00 */
[----:B------:R-:W-:Y:S01]  /*add40*/  STL.64 [R1+0x3080], R108 ;  /* 0x0030806c01007387 */ /* 0x000fe20000100a00 */
[----:B------:R2:W-:Y:S01]  /*add50*/  STL.64 [R1+0x3088], R110 ;  /* 0x0030886e01007387 */ /* 0x0005e20000100a00 */
[-C--:B-1----:R-:W-:Y:S08]  /*add60*/  HMMA.1688.F32.TF32 R124, R16, R120.reuse, R232 ;  /* 0x00000078107c723c */ /* 0x082ff000000810e8 */
[-C--:B--2---:R-:W-:Y:S08]  /*add70*/  HMMA.1688.F32.TF32 R116, R20, R120.reuse, R236 ;  /* 0x000000781474723c */ /* 0x084ff000000810ec */
[-C--:B------:R-:W-:Y:S07]  /*add80*/  HMMA.1688.F32.TF32 R108, R24, R120.reuse, R240 ;  /* 0x00000078186c723c */ /* 0x080fee00000810f0 */
[----:B------:R-:W-:Y:S01]  /*add90*/  STL.64 [R1+0x3f10], R124 ;  /* 0x003f107c01007387 */ /* 0x000fe20000100a00 */
[----:B------:R-:W-:Y:S02]  /*adda0*/  STL.64 [R1+0x3f18], R126 ;  /* 0x003f187e01007387 */ /* 0x000fe40000100a00 */
[----:B------:R-:W2:Y:S05]  /*addb0*/  LDL.LU R236, [R1+0x3270] ;  /* 0x0032700001ec7983 */ /* 0x000eaa0000300800 */
[----:B------:R-:W-:Y:S01]  /*addc0*/  STL.64 [R1+0x33d0], R116 ;  /* 0x0033d07401007387 */ /* 0x000fe20000100a00 */
[----:B------:R-:W-:Y:S07]  /*addd0*/  STL.64 [R1+0x33d8], R118 ;  /* 0x0033d87601007387 */ /* 0x000fee0000100a00 */
[----:B------:R1:W-:Y:S02]  /*adde0*/  STL.64 [R1+0x4260], R108 ;  /* 0x0042606c01007387 */ /* 0x0003e40000100a00 */
[----:B------:R1:W-:Y:S02]  /*addf0*/  STL.64 [R1+0x4268], R110 ;  /* 0x0042686e01007387 */ /* 0x0003e40000100a00 */
        /* <DEDUP_REMOVED lines=77> */
[----:B------:R-:W2:Y:S01]  /*ae2d0*/  LDL.LU R110, [R1+0x3588] ;  /* 0x00358800016e7983 */ /* 0x000ea20000300800 */
[----:B------:R-:W2:Y:S02]  /*ae2e0*/  LDL.LU R111, [R1+0x358c] ;  /* 0x00358c00016f7983 */ /* 0x000ea40000300800 */
[----:B------:R-:W3:Y:S02]  /*ae2f0*/  LDL.LU R168, [R1+0x3560] ;  /* 0x0035600001a87983 */ /* 0x000ee40000300800 */
[----:B------:R-:W3:Y:S01]  /*ae300*/  LDL.LU R169, [R1+0x3564] ;  /* 0x0035640001a97983 */ /* 0x000ee20000300800 */
[----:B------:R-:W3:Y:S01]  /*ae310*/  LDL.LU R170, [R1+0x3568] ;  /* 0x0035680001aa7983 */ /* 0x000ee20000300800 */
[----:B------:R-:W3:Y:S02]  /*ae320*/  LDL.LU R171, [R1+0x356c] ;  /* 0x00356c0001ab7983 */ /* 0x000ee40000300800 */
        /* <DEDUP_REMOVED lines=27> */
[----:B------:R-:W4:Y:S03]  /*ae4e0*/  LDL.LU R243, [R1+0x325c] ;  /* 0x00325c0001f37983 */ /* 0x000f260000300800 */
[----:B------:R-:W1:Y:S01]  /*ae4f0*/  LDSM.16.M88.4 R116, [R3+0x1800] ;  /* 0x001800000374783b */ /* 0x000e620000000200 */
[-C--:B--2---:R-:W-:Y:S08]  /*ae500*/  HMMA.1688.F32.TF32 R108, R28, R120.reuse, R108 ;  /* 0x000000781c6c723c */ /* 0x084ff0000008106c */
[-C--:B---3--:R-:W-:Y:S08]  /*ae510*/  HMMA.1688.F32.TF32 R168, R32, R120.reuse, R168 ;  /* 0x0000007820a8723c */ /* 0x088ff000000810a8 */
[-C--:B------:R-:W-:Y:S07]  /*ae520*/  HMMA.1688.F32.TF32 R248, R36, R120.reuse, R248 ;  /* 0x0000007824f8723c */ /* 0x080fee00000810f8 */
[----:B------:R-:W-:Y:S01]  /*ae530*/  STL.64 [R1+0x3440], R108 ;  /* 0x0034406c01007387 */ /* 0x000fe20000100a00 */
[----:B------:R-:W-:Y:S02]  /*ae540*/  STL.64 [R1+0x3448], R110 ;  /* 0x0034486e01007387 */ /* 0x000fe40000100a00 */
[----:B------:R-:W2:Y:S01]  /*ae550*/  LDSM.16.M88.4 R108, [R3+0x1c00] ;  /* 0x001c0000036c783b */ /* 0x000ea20000000200 */
[-C--:B----4-:R-:W-:Y:S04]  /*ae560*/  HMMA.1688.F32.TF32 R180, R40, R120.reuse, R180 ;  /* 0x0000007828b4723c */ /* 0x090fe800000810b4 */
[----:B------:R-:W-:Y:S01]  /*ae570*/  STL.64 [R1+0x45a0], R168 ;  /* 0x0045a0a801007387 */ /* 0x000fe20000100a00 */
[----:B------:R3:W-:Y:S03]  /*ae580*/  STL.64 [R1+0x45a8], R170 ;  /* 0x0045a8aa01007387 */ /* 0x0007e60000100a00 */
[----:B---3--:R-:W3:Y:S01]  /*ae590*/  LDL.LU.64 R170, [R1+0x8e50] ;  /* 0x008e500001aa7983 */ /* 0x008ee20000300a00 */
[----:B------:R-:W3:Y:S02]  /*ae5a0*/  LDL.LU.64 R168, [R1+0x8e48] ;  /* 0x008e480001a87983 */ /* 0x000ee40000300a00 */
[----:B-1----:R-:W-:Y:S01]  /*ae5b0*/  STL.64 [R1+0xb8], R118 ;  /* 0x0000b87601007387 */ /* 0x002fe20000100a00 */
[----:B--2---:R-:W-:Y:S01]  /*ae5c0*/  STL.64 [R1+0xa8], R110 ;  /* 0x0000a86e01007387 */ /* 0x004fe20000100a00 */
[----:B------:R-:W-:Y:S02]  /*ae5d0*/  STL.64 [R1+0x35b0], R248 ;  /* 0x0035b0f801007387 */ /* 0x000fe40000100a00 */
[----:B------:R1:W-:Y:S08]  /*ae5e0*/  STL.64 [R1+0x35b8], R250 ;  /* 0x0035b8fa01007387 */ /* 0x0003f00000100a00 */
[----:B------:R-:W-:Y:S01]  /*ae5f0*/  STL.64 [R1+0x4810], R180 ;  /* 0x004810b401007387 */ /* 0x000fe20000100a00 */
[----:B------:R2:W-:Y:S01]  /*ae600*/  STL.64 [R1+0x4818], R182 ;  /* 0x004818b601007387 */ /* 0x0005e20000100a00 */
[-C--:B-1----:R-:W-:Y:S08]  /*ae610*/  HMMA.1688.F32.TF32 R248, R44, R120.reuse, R132 ;  /* 0x000000782cf8723c */ /* 0x082ff00000081084 */
[-C--:B------:R-:W-:Y:S08]  /*ae620*/  HMMA.1688.F32.TF32 R132, R48, R120.reuse, R184 ;  /* 0x000000783084723c */ /* 0x080ff000000810b8 */
[-C--:B--2---:R-:W-:Y:S08]  /*ae630*/  HMMA.1688.F32.TF32 R180, R52, R120.reuse, R124 ;  /* 0x0000007834b4723c */ /* 0x084ff0000008107c */
[-C--:B------:R-:W-:Y:S08]  /*ae640*/  HMMA.1688.F32.TF32 R124, R60, R120.reuse, R188 ;  /* 0x000000783c7c723c */ /* 0x080ff000000810bc */
        /* <DEDUP_REMOVED lines=8> */
[----:B------:R2:W-:Y:S01]  /*ae6d0*/  STL.64 [R1+0x59b8], R126 ;  /* 0x0059b87e01007387 */ /* 0x0005e20000100a00 */
[----:B-1----:R-:W-:Y:S08]  /*ae6e0*/  HMMA.1688.F32.TF32 R132, R56, R120, R192 ;  /* 0x000000783884723c */ /* 0x002ff000000810c0 */
[-C--:B--2---:R-:W-:Y:S08]  /*ae6f0*/  HMMA.1688.F32.TF32 R124, R4, R116.reuse, R196 ;  /* 0x00000074047c723c */ /* 0x084ff000000810c4 */
[-C--:B------:R-:W-:Y:S07]  /*ae700*/  HMMA.1688.F32.TF32 R120, R8, R116.reuse, R136 ;  /* 0x000000740878723c */ /* 0x080fee0000081088 */
[----:B------:R-:W-:Y:S01]  /*ae710*/  STL.64 [R1+0x57b0], R132 ;  /* 0x0057b08401007387 */ /* 0x000fe20000100a00 */
[----:B------:R-:W-:Y:S02]  /*ae720*/  STL.64 [R1+0x57b8], R134 ;  /* 0x0057b88601007387 */ /* 0x000fe40000100a00 */
[----:B------:R-:W-:Y:S02]  /*ae730*/  STL.64 [R1+0x5a50], R128 ;  /* 0x005a508001007387 */ /* 0x000fe40000100a00 */
[----:B------:R1:W-:Y:S03]  /*ae740*/  STL.64 [R1+0x5a58], R130 ;  /* 0x005a588201007387 */ /* 0x0003e60000100a00 */
[----:B------:R-:W-:Y:S01]  /*ae750*/  STL.64 [R1+0x2e60], R124 ;  /* 0x002e607c01007387 */ /* 0x000fe20000100a00 */
[----:B------:R2:W-:Y:S07]  /*ae760*/  STL.64 [R1+0x2e68], R126 ;  /* 0x002e687e01007387 */ /* 0x0005ee0000100a00 */
[----:B------:R-:W-:Y:S02]  /*ae770*/  STL.64 [R1+0x38f0], R120 ;  /* 0x0038f07801007387 */ /* 0x000fe40000100a00 */
[----:B------:R4:W-:Y:S01]  /*ae780*/  STL.64 [R1+0x38f8], R122 ;  /* 0x0038f87a01007387 */ /* 0x0009e20000100a00 */
[-C--:B-1----:R-:W-:Y:S08]  /*ae790*/  HMMA.1688.F32.TF32 R128, R12, R116.reuse, R200 ;  /* 0x000000740c80723c */ /* 0x082ff000000810c8 */
[-C--:B--2---:R-:W-:Y:S08]  /*ae7a0*/  HMMA.1688.F32.TF32 R124, R16, R116.reuse, R140 ;  /* 0x00000074107c723c */ /* 0x084ff0000008108c */
[-C--:B----4-:R-:W-:Y:S07]  /*ae7b0*/  HMMA.1688.F32.TF32 R120, R20, R116.reuse, R204 ;  /* 0x000000741478723c */ /* 0x090fee00000810cc */
        /* <DEDUP_REMOVED lines=34> */
[----:B--2---:R-:W-:Y:S08]  /*ae9e0*/  HMMA.1688.F32.TF32 R124, R64, R116, R232 ;  /* 0x00000074407c723c */ /* 0x004ff000000810e8 */
[-C--:B----4-:R-:W-:Y:S08]  /*ae9f0*/  HMMA.1688.F32.TF32 R120, R4, R108.reuse, R236 ;  /* 0x0000006c0478723c */ /* 0x090ff000000810ec */
[-C--:B------:R-:W-:Y:S01]  /*aea00*/  HMMA.1688.F32.TF32 R116, R8, R108.reuse, R240 ;  /* 0x0000006c0874723c */ /* 0x080fe200000810f0 */
[----:B------:R1:W-:Y:S01]  /*aea10*/  STL.64 [R1+0x5760], R128 ;  /* 0x0057608001007387 */ /* 0x0003e20000100a00 */
[----:B------:R2:W-:Y:S05]  /*aea20*/  STL.64 [R1+0x5768], R130 ;  /* 0x0057688201007387 */ /* 0x0005ea0000100a00 */
[----:B------:R4:W-:Y:S02]  /*aea30*/  STL.64 [R1+0x5a30], R124 ;  /* 0x005a307c01007387 */ /* 0x0009e40000100a00 */
[----:B------:R1:W-:Y:S01]  /*aea40*/  STL.64 [R1+0x5a38], R126 ;  /* 0x005a387e01007387 */ /* 0x0003e20000100a00 */
[----:B------:R-:W3:Y:S05]  /*aea50*/  LDL.LU R232, [R1+0x2bc0] ;  /* 0x002bc00001e87983 */ /* 0x000eea0000300800 */
[----:B------:R1:W-:Y:S02]  /*aea60*/  STL.64 [R1+0x2fe0], R120 ;  /* 0x002fe07801007387 */ /* 0x0003e40000100a00 */
[----:B------:R1:W-:Y:S06]  /*aea70*/  STL.64 [R1+0x2fe8], R122 ;  /* 0x002fe87a01007387 */ /* 0x0003ec0000100a00 */
[----:B------:R-:W-:Y:S01]  /*aea80*/  STL.64 [R1+0x3780], R116 ;  /* 0x0037807401007387 */ /* 0x000fe20000100a00 */
[----:B------:R1:W-:Y:S01]  /*aea90*/  STL.64 [R1+0x3788], R118 ;  /* 0x0037887601007387 */ /* 0x0003e20000100a00 */
        /* <DEDUP_REMOVED lines=47> */
[----:B-1----:R-:W3:Y:S01]  /*aed90*/  LDL.LU R128, [R1+0x2d80] ;  /* 0x002d800001807983 */ /* 0x002ee20000300800 */
[----:B------:R-:W3:Y:S02]  /*aeda0*/  LDL.LU R129, [R1+0x2d84] ;  /* 0x002d840001817983 */ /* 0x000ee40000300800 */
[----:B--2---:R-:W3:Y:S02]  /*aedb0*/  LDL.LU R130, [R1+0x2d88] ;  /* 0x002d880001827983 */ /* 0x004ee40000300800 */
[----:B------:R-:W3:Y:S01]  /*aedc0*/  LDL.LU R131, [R1+0x2d8c] ;  /* 0x002d8c0001837983 */ /* 0x000ee20000300800 */
[----:B------:R-:W2:Y:S01]  /*aedd0*/  LDL.LU R192, [R1+0x31b0] ;  /* 0x0031b00001c07983 */ /* 0x000ea20000300800 */
[----:B------:R-:W2:Y:S02]  /*aede0*/  LDL.LU R193, [R1+0x31b4] ;  /* 0x0031b40001c17983 */ /* 0x000ea40000300800 */
[----:B------:R-:W2:Y:S02]  /*aedf0*/  LDL.LU R194, [R1+0x31b8] ;  /* 0x0031b80001c27983 */ /* 0x000ea40000300800 */
[----:B------:R-:W2:Y:S01]  /*aee00*/  LDL.LU R195, [R1+0x31bc] ;  /* 0x0031bc0001c37983 */ /* 0x000ea20000300800 */
[----:B----4-:R-:W4:Y:S01]  /*aee10*/  LDL.LU R124, [R1+0x31d0] ;  /* 0x0031d000017c7983 */ /* 0x010f220000300800 */
[----:B------:R-:W4:Y:S02]  /*aee20*/  LDL.LU R125, [R1+0x31d4] ;  /* 0x0031d400017d7983 */ /* 0x000f240000300800 */
[----:B------:R-:W4:Y:S02]  /*aee30*/  LDL.LU R126, [R1+0x31d8] ;  /* 0x0031d800017e7983 */ /* 0x000f240000300800 */
[----:B------:R-:W4:Y:S01]  /*aee40*/  LDL.LU R127, [R1+0x31dc] ;  /* 0x0031dc00017f7983 */ /* 0x000f220000300800 */
        /* <DEDUP_REMOVED lines=48> */
[-C--:B--2---:R-:W-:Y:S08]  /*af150*/  HMMA.1688.F32.TF32 R116, R12, R108.reuse, R248 ;  /* 0x0000006c0c74723c */ /* 0x084ff000000810f8 */
[-C--:B------:R-:W-:Y:S08]  /*af160*/  HMMA.1688.F32.TF32 R180, R16, R108.reuse, R180 ;  /* 0x0000006c10b4723c */ /* 0x080ff000000810b4 */
[-C--:B---3--:R-:W-:Y:S07]  /*af170*/  HMMA.1688.F32.TF32 R132, R20, R108.reuse, R132 ;  /* 0x0000006c1484723c */ /* 0x088fee0000081084 */
[----:B------:R-:W-:Y:S01]  /*af180*/  STL.64 [R1+0x3170], R116 ;  /* 0x0031707401007387 */ /* 0x000fe20000100a00 */
[----:B------:R1:W-:Y:S02]  /*af190*/  STL.64 [R1+0x3178], R118 ;  /* 0x0031787601007387 */ /* 0x0003e40000100a00 */
[-C--:B-1----:R-:W-:Y:S01]  /*af1a0*/  HMMA.1688.F32.TF32 R116, R24, R108.reuse, R236 ;  /* 0x0000006c1874723c */ /* 0x082fe200000810ec */
[----:B------:R-:W1:Y:S04]  /*af1b0*/  LDSM.16.M88.4 R236, [R3+0x2000] ;  /* 0x0020000003ec783b */ /* 0x000e680000000200 */
[----:B------:R-:W-:Y:S01]  /*af1c0*/  STL.64 [R1+0x3ce0], R180 ;  /* 0x003ce0b401007387 */ /* 0x000fe20000100a00 */
[----:B------:R-:W-:Y:S07]  /*af1d0*/  STL.64 [R1+0x3ce8], R182 ;  /* 0x003ce8b601007387 */ /* 0x000fee0000100a00 */
[----:B------:R-:W-:Y:S02]  /*af1e0*/  STL.64 [R1+0x3180], R132 ;  /* 0x0031808401007387 */ /* 0x000fe40000100a00 */
[----:B------:R2:W-:Y:S02]  /*af1f0*/  STL.64 [R1+0x3188], R134 ;  /* 0x0031888601007387 */ /* 0x0005e40000100a00 */
[-C--:B--2---:R-:W-:Y:S01]  /*af200*/  HMMA.1688.F32.TF32 R132, R28, R108.reuse, R120 ;  /* 0x0000006c1c84723c */ /* 0x084fe20000081078 */
[----:B------:R-:W2:Y:S05]  /*af210*/  LDSM.16.M88.4 R120, [R3+0x2400] ;  /* 0x002400000378783b */ /* 0x000eaa0000000200 */
[----:B------:R-:W-:Y:S01]  /*af220*/  STL.64 [R1+0x4070], R116 ;  /* 0x0040707401007387 */ /* 0x000fe20000100a00 */
[----:B------:R4:W-:Y:S02]  /*af230*/  STL.64 [R1+0x4078], R118 ;  /* 0x0040787601007387 */ /* 0x0009e40000100a00 */
[-C--:B----4-:R-:W-:Y:S08]  /*af240*/  HMMA.1688.F32.TF32 R116, R32, R108.reuse, R184 ;  /* 0x0000006c2074723c */ /* 0x090ff000000810b8 */
[-C--:B------:R-:W-:Y:S06]  /*af250*/  HMMA.1688.F32.TF32 R124, R36, R108.reuse, R124 ;  /* 0x0000006c247c723c */ /* 0x080fec000008107c */
[----:B------:R-:W-:Y:S01]  /*af260*/  STL.64 [R1+0x31f0], R132 ;  /* 0x0031f08401007387 */ /* 0x000fe20000100a00 */
[----:B------:R-:W-:Y:S02]  /*af270*/  STL.64 [R1+0x31f8], R134 ;  /* 0x0031f88601007387 */ /* 0x000fe40000100a00 */
[----:B-1----:R-:W-:Y:S06]  /*af280*/  STL.64 [R1+0x98], R238 ;  /* 0x000098ee01007387 */ /* 0x002fec0000100a00 */
[----:B------:R-:W-:Y:S01]  /*af290*/  STL.64 [R1+0x43e0], R116 ;  /* 0x0043e07401007387 */ /* 0x000fe20000100a00 */
[----:B------:R1:W-:Y:S02]  /*af2a0*/  STL.64 [R1+0x43e8], R118 ;  /* 0x0043e87601007387 */ /* 0x0003e40000100a00 */
[-C--:B-1----:R-:W-:Y:S01]  /*af2b0*/  HMMA.1688.F32.TF32 R116, R40, R108.reuse, R188 ;  /* 0x0000006c2874723c */ /* 0x082fe200000810bc */
[----:B--2---:R-:W-:Y:S04]  /*af2c0*/  STL.64 [R1+0x88], R122 ;  /* 0x0000887a01007387 */ /* 0x004fe80000100a00 */
[----:B------:R-:W-:Y:S03]  /*af2d0*/  STL.64 [R1+0x3450], R124 ;  /* 0x0034507c01007387 */ /* 0x000fe60000100a00 */
[-C--:B------:R-:W-:Y:S01]  /*af2e0*/  HMMA.1688.F32.TF32 R132, R44, R108.reuse, R192 ;  /* 0x0000006c2c84723c */ /* 0x080fe200000810c0 */
[----:B------:R1:W-:Y:S07]  /*af2f0*/  STL.64 [R1+0x3458], R126 ;  /* 0x0034587e01007387 */ /* 0x0003ee0000100a00 */
[-C--:B-1----:R-:W-:Y:S07]  /*af300*/  HMMA.1688.F32.TF32 R124, R48, R108.reuse, R128 ;  /* 0x0000006c307c723c */ /* 0x082fee0000081080 */
[----:B------:R-:W-:Y:S01]  /*af310*/  STL.64 [R1+0x46d0], R116 ;  /* 0x0046d07401007387 */ /* 0x000fe20000100a00 */
[----:B------:R1:W-:Y:S02]  /*af320*/  STL.64 [R1+0x46d8], R118 ;  /* 0x0046d87601007387 */ /* 0x0003e40000100a00 */
[-C--:B-1----:R-:W-:Y:S05]  /*af330*/  HMMA.1688.F32.TF32 R116, R52, R108.reuse, R196 ;  /* 0x0000006c3474723c */ /* 0x082fea00000810c4 */
[----:B------:R-:W-:Y:S01]  /*af340*/  STL.64 [R1+0x50f0], R132 ;  /* 0x0050f08401007387 */ /* 0x000fe20000100a00 */
[----:B------:R-:W-:Y:S02]  /*af350*/  STL.64 [R1+0x50f8], R134 ;  /* 0x0050f88601007387 */ /* 0x000fe40000100a00 */
[-C--:B------:R-:W-:Y:S05]  /*af360*/  HMMA.1688.F32.TF32 R128, R60, R108.reuse, R136 ;  /* 0x0000006c3c80723c */ /* 0x080fea0000081088 */
[----:B------:R-:W-:Y:S01]  /*af370*/  STL.64 [R1+0x5850], R124 ;  /* 0x0058507c01007387 */ /* 0x000fe20000100a00 */
[----:B------:R1:W-:Y:S02]  /*af380*/  STL.64 [R1+0x5858], R126 ;  /* 0x0058587e01007387 */ /* 0x0003e40000100a00 */
[-C--:B-1----:R-:W-:Y:S07]  /*af390*/  HMMA.1688.F32.TF32 R124, R56, R108.reuse, R200 ;  /* 0x0000006c387c723c */ /* 0x082fee00000810c8 */
[----:B------:R-:W-:Y:S01]  /*af3a0*/  STL.64 [R1+0x5580], R116 ;  /* 0x0055807401007387 */ /* 0x000fe20000100a00 */
[----:B------:R1:W-:Y:S02]  /*af3b0*/  STL.64 [R1+0x5588], R118 ;  /* 0x0055887601007387 */ /* 0x0003e40000100a00 */
[----:B-1----:R-:W-:Y:S08]  /*af3c0*/  HMMA.1688.F32.TF32 R116, R64, R108, R140 ;  /* 0x0000006c4074723c */ /* 0x002ff0000008108c */
[-C--:B------:R-:W-:Y:S01]  /*af3d0*/  HMMA.1688.F32.TF32 R108, R4, R236.reuse, R204 ;  /* 0x000000ec046c723c */ /* 0x080fe200000810cc */
[----:B------:R-:W-:Y:S01]  /*af3e0*/  STL.64 [R1+0x5950], R128 ;  /* 0x0059508001007387 */ /* 0x000fe20000100a00 */
[----:B------:R-:W-:Y:S03]  /*af3f0*/  STL.64 [R1+0x5958], R130 ;  /* 0x0059588201007387 */ /* 0x000fe60000100a00 */
[----:B------:R-:W-:Y:S02]  /*af400*/  STL.64 [R1+0x5710], R124 ;  /* 0x0057107c01007387 */ /* 0x000fe40000100a00 */
[----:B------:R1:W-:Y:S02]  /*af410*/  STL.64 [R1+0x5718], R126 ;  /* 0x0057187e01007387 */ /* 0x0003e40000100a00 */
[-C--:B-1----:R-:W-:Y:S06]  /*af420*/  HMMA.1688.F32.TF32 R124, R8, R236.reuse, R144 ;  /* 0x000000ec087c723c */ /* 0x082fec0000081090 */
        /* <DEDUP_REMOVED lines=35> */
[----:B------:R-:W2:Y:S11]  /*af660*/  LDL.LU R220, [R1+0x26f0] ;  /* 0x0026f00001dc7983 */ /* 0x000eb60000300800 */
[----:B------:R-:W-:Y:S01]  /*af670*/  STL.64 [R1+0x5810], R116 ;  /* 0x0058107401007387 */ /* 0x000fe20000100a00 */
[----:B------:R-:W-:Y:S07]  /*af680*/  STL.64 [R1+0x5818], R118 ;  /* 0x0058187601007387 */ /* 0x000fee0000100a00 */
[----:B------:R1:W-:Y:S02]  /*af690*/  STL.64 [R1+0x5520], R108 ;  /* 0x0055206c01007387 */ /* 0x0003e40000100a00 */
[----:B------:R3:W-:Y:S01]  /*af6a0*/  STL.64 [R1+0x5528], R110 ;  /* 0x0055286e01007387 */ /* 0x0007e20000100a00 */
        /* <DEDUP_REMOVED lines=61> */
[----:B---3--:R-:W2:Y:S02]  /*afa80*/  LDL.LU R110, [R1+0x2988] ;  /* 0x00298800016e7983 */ /* 0x008ea40000300800 */
[----:B------:R-:W2:Y:S02]  /*afa90*/  LDL.LU R111, [R1+0x298c] ;  /* 0x00298c00016f7983 */ /* 0x000ea40000300800 */
[----:B------:R-:W3:Y:S01]  /*afaa0*/  LDL.LU R116, [R1+0x2a40] ;  /* 0x002a400001747983 */ /* 0x000ee20000300800 */
[----:B------:R-:W3:Y:S01]  /*afab0*/  LDL.LU R117, [R1+0x2a44] ;  /* 0x002a440001757983 */ /* 0x000ee20000300800 */
[----:B------:R-:W3:Y:S02]  /*afac0*/  LDL.LU R118, [R1+0x2a48] ;  /* 0x002a480001767983 */ /* 0x000ee40000300800 */
[----:B------:R-:W3:Y:S02]  /*afad0*/  LDL.LU R119, [R1+0x2a4c] ;  /* 0x002a4c0001777983 */ /* 0x000ee40000300800 */
        /* <DEDUP_REMOVED lines=39> */
[----:B------:R-:W4:Y:S01]  /*afd50*/  LDL.LU R243, [R1+0x26ec] ;  /* 0x0026ec0001f37983 */ /* 0x000f220000300800 */
[-C--:B--2---:R-:W-:Y:S08]  /*afd60*/  HMMA.1688.F32.TF32 R228, R56, R236.reuse, R228 ;  /* 0x000000ec38e4723c */ /* 0x084ff000000810e4 */
[-C--:B---3--:R-:W-:Y:S08]  /*afd70*/  HMMA.1688.F32.TF32 R224, R60, R236.reuse, R224 ;  /* 0x000000ec3ce0723c */ /* 0x088ff000000810e0 */
[----:B------:R-:W-:Y:S08]  /*afd80*/  HMMA.1688.F32.TF32 R236, R64, R236, R232 ;  /* 0x000000ec40ec723c */ /* 0x000ff000000810e8 */
[-C--:B------:R-:W-:Y:S08]  /*afd90*/  HMMA.1688.F32.TF32 R116, R4, R120.reuse, R116 ;  /* 0x000000780474723c */ /* 0x080ff00000081074 */
[-C--:B------:R-:W-:Y:S01]  /*afda0*/  HMMA.1688.F32.TF32 R108, R8, R120.reuse, R108 ;  /* 0x00000078086c723c */ /* 0x080fe2000008106c */
        /* <DEDUP_REMOVED lines=8> */
[----:B------:R-:W2:Y:S02]  /*afe30*/  LDL.LU.64 R234, [R1+0x8e20] ;  /* 0x008e200001ea7983 */ /* 0x000ea40000300a00 */
[----:B------:R-:W2:Y:S01]  /*afe40*/  LDL.LU.64 R232, [R1+0x8e18] ;  /* 0x008e180001e87983 */ /* 0x000ea20000300a00 */
[----:B------:R-:W-:Y:S01]  /*afe50*/  STL.64 [R1+0x59f0], R236 ;  /* 0x0059f0ec01007387 */ /* 0x000fe20000100a00 */
[----:B------:R1:W-:Y:S03]  /*afe60*/  STL.64 [R1+0x59f8], R238 ;  /* 0x0059f8ee01007387 */ /* 0x0003e60000100a00 */
[----:B-1----:R-:W2:Y:S01]  /*afe70*/  LDL.LU.64 R238, [R1+0x8e10] ;  /* 0x008e100001ee7983 */ /* 0x002ea20000300a00 */
[----:B------:R-:W2:Y:S02]  /*afe80*/  LDL.LU.64 R236, [R1+0x8e08] ;  /* 0x008e080001ec7983 */ /* 0x000ea40000300a00 */
[----:B------:R-:W-:Y:S02]  /*afe90*/  STL.64 [R1+0x2af0], R116 ;  /* 0x002af07401007387 */ /* 0x000fe40000100a00 */
[----:B------:R1:W-:Y:S02]  /*afea0*/  STL.64 [R1+0x2af8], R118 ;  /* 0x002af87601007387 */ /* 0x0003e40000100a00 */
[-C--:B-1----:R-:W-:Y:S01]  /*afeb0*/  HMMA.1688.F32.TF32 R116, R12, R120.reuse, R248 ;  /* 0x000000780c74723c */ /* 0x082fe200000810f8 */
[----:B------:R-:W-:Y:S01]  /*afec0*/  STL.64 [R1+0x3580], R108 ;  /* 0x0035806c01007387 */ /* 0x000fe20000100a00 */
[----:B------:R4:W-:Y:S06]  /*afed0*/  STL.64 [R1+0x3588], R110 ;  /* 0x0035886e01007387 */ /* 0x0009ec0000100a00 */
[-C--:B------:R-:W-:Y:S08]  /*afee0*/  HMMA.1688.F32.TF32 R132, R20, R120.reuse, R132 ;  /* 0x000000781484723c */ /* 0x080ff00000081084 */
[-C--:B----4-:R-:W-:Y:S07]  /*afef0*/  HMMA.1688.F32.TF32 R108, R16, R120.reuse, R180 ;  /* 0x00000078106c723c */ /* 0x090fee00000810b4 */
[----:B------:R-:W-:Y:S01]  /*aff00*/  STL.64 [R1+0x2b00], R116 ;  /* 0x002b007401007387 */ /* 0x000fe20000100a00 */
[----:B------:R1:W-:Y:S02]  /*aff10*/  STL.64 [R1+0x2b08], R118 ;  /* 0x002b087601007387 */ /* 0x0003e40000100a00 */
[-C--:B-1----:R-:W-:Y:S08]  /*aff20*/  HMMA.1688.F32.TF32 R116, R24, R120.reuse, R184 ;  /* 0x000000781874723c */ /* 0x082ff000000810b8 */
[-C--:B------:R-:W-:Y:S05]  /*aff30*/  HMMA.1688.F32.TF32 R124, R28, R120.reuse, R124 ;  /* 0x000000781c7c723c */ /* 0x080fea000008107c */
[----:B------:R-:W-:Y:S01]  /*aff40*/  STL.64 [R1+0x3940], R108 ;  /* 0x0039406c01007387 */ /* 0x000fe20000100a00 */
[----:B------:R-:W-:Y:S02]  /*aff50*/  STL.64 [R1+0x3948], R110 ;  /* 0x0039486e01007387 */ /* 0x000fe40000100a00 */
[----:B------:R-:W-:Y:S02]  /*aff60*/  STL.64 [R1+0x2ba0], R132 ;  /* 0x002ba08401007387 */ /* 0x000fe40000100a00 */
[----:B------:R-:W1:Y:S01]  /*aff70*/  LDSM.16.M88.4 R108, [R3+0x2800] ;  /* 0x00280000036c783b */ /* 0x000e620000000200 */
[----:B------:R4:W-:Y:S04]  /*aff80*/  STL.64 [R1+0x2ba8], R134 ;  /* 0x002ba88601007387 */ /* 0x0009e80000100a00 */
[----:B------:R-:W-:Y:S01]  /*aff90*/  STL.64 [R1+0x3e90], R116 ;  /* 0x003e907401007387 */ /* 0x000fe20000100a00 */
[----:B------:R-:W-:Y:S02]  /*affa0*/  STL.64 [R1+0x3e98], R118 ;  /* 0x003e987601007387 */ /* 0x000fe40000100a00 */
[----:B------:R-:W1:Y:S01]  /*affb0*/  LDSM.16.M88.4 R116, [R3+0x2c00] ;  /* 0x002c00000374783b */ /* 0x000e620000000200 */
[-C--:B----4-:R-:W-:Y:S04]  /*affc0*/  HMMA.1688.F32.TF32 R132, R32, R120.reuse, R188 ;  /* 0x000000782084723c */ /* 0x090fe800000810bc */
[----:B------:R-:W-:Y:S01]  /*affd0*/  STL.64 [R1+0x2c30], R124 ;  /* 0x002c307c01007387 */ /* 0x000fe20000100a00 */
[----:B------:R4:W-:Y:S03]  /*affe0*/  STL.64 [R1+0x2c38], R126 ;  /* 0x002c387e01007387 */ /* 0x0009e60000100a00 */
[-C--:B----4-:R-:W-:Y:S08]  /*afff0*/  HMMA.1688.F32.TF32 R124, R36, R120.reuse, R192 ;  /* 0x00000078247c723c */ /* 0x090ff000000810c0 */
[-C--:B------:R-:W-:Y:S01]  /*b0000*/  HMMA.1688.F32.TF32 R128, R40, R120.reuse, R128 ;  /* 0x000000782880723c */ /* 0x080fe20000081080 */
[----:B-1----:R-:W-:Y:S06]  /*b0010*/  STL.64 [R1+0x78], R110 ;  /* 0x0000786e01007387 */ /* 0x002fec0000100a00 */
[----:B------:R-:W-:Y:S01]  /*b0020*/  STL.64 [R1+0x4220], R132 ;  /* 0x0042208401007387 */ /* 0x000fe20000100a00 */
[----:B------:R-:W-:Y:S03]  /*b0030*/  STL.64 [R1+0x4228], R134 ;  /* 0x0042288601007387 */ /* 0x000fe60000100a00 */
[----:B------:R-:W-:Y:S04]  /*b0040*/  STL.64 [R1+0x68], R118 ;  /* 0x0000687601007387 */ /* 0x000fe80000100a00 */
[----:B------:R-:W-:Y:S02]  /*b0050*/  STL.64 [R1+0x31e0], R124 ;  /* 0x0031e07c01007387 */ /* 0x000fe40000100a00 */
[----:B------:R1:W-:Y:S02]  /*b0060*/  STL.64 [R1+0x31e8], R126 ;  /* 0x0031e87e01007387 */ /* 0x0003e40000100a00 */
[-C--:B-1----:R-:W-:Y:S04]  /*b0070*/  HMMA.1688.F32.TF32 R124, R44, R120.reuse, R196 ;  /* 0x000000782c7c723c */ /* 0x082fe800000810c4 */
[----:B------:R-:W-:Y:S04]  /*b0080*/  STL.64 [R1+0x4580], R128 ;  /* 0x0045808001007387 */ /* 0x000fe80000100a00 */
[-C--:B------:R-:W-:Y:S01]  /*b0090*/  HMMA.1688.F32.TF32 R132, R48, R120.reuse, R136 ;  /* 0x000000783084723c */ /* 0x080fe20000081088 */
[----:B------:R1:W-:Y:S07]  /*b00a0*/  STL.64 [R1+0x4588], R130 ;  /* 0x0045888201007387 */ /* 0x0003ee0000100a00 */
[-C--:B-1----:R-:W-:Y:S07]  /*b00b0*/  HMMA.1688.F32.TF32 R128, R52, R120.reuse, R200 ;  /* 0x000000783480723c */ /* 0x082fee00000810c8 */
[----:B------:R-:W-:Y:S01]  /*b00c0*/  STL.64 [R1+0x4830], R124 ;  /* 0x0048307c01007387 */ /* 0x000fe20000100a00 */
[----:B------:R1:W-:Y:S02]  /*b00d0*/  STL.64 [R1+0x4838], R126 ;  /* 0x0048387e01007387 */ /* 0x0003e40000100a00 */
[-C--:B-1----:R-:W-:Y:S05]  /*b00e0*/  HMMA.1688.F32.TF32 R124, R60, R120.reuse, R140 ;  /* 0x000000783c7c723c */ /* 0x082fea000008108c */
[----:B------:R-:W-:Y:S01]  /*b00f0*/  STL.64 [R1+0x57c0], R132 ;  /* 0x0057c08401007387 */ /* 0x000fe20000100a00 */
[----:B------:R1:W-:Y:S07]  /*b0100*/  STL.64 [R1+0x57c8], R134 ;  /* 0x0057c88601007387 */ /* 0x0003ee0000100a00 */
[----:B------:R-:W-:Y:S02]  /*b0110*/  STL.64 [R1+0x54b0], R128 ;  /* 0x0054b08001007387 */ /* 0x000fe40000100a00 */
[----:B------:R4:W-:Y:S01]  /*b0120*/  STL.64 [R1+0x54b8], R130 ;  /* 0x0054b88201007387 */ /* 0x0009e20000100a00 */
[-C--:B-1----:R-:W-:Y:S08]  /*b0130*/  HMMA.1688.F32.TF32 R132, R56, R120.reuse, R204 ;  /* 0x000000783884723c */ /* 0x082ff000000810cc */
[----:B----4-:R-:W-:Y:S08]  /*b0140*/  HMMA.1688.F32.TF32 R128, R64, R120, R144 ;  /* 0x000000784080723c */ /* 0x010ff00000081090 */
[-C--:B------:R-:W-:Y:S01]  /*b0150*/  HMMA.1688.F32.TF32 R120, R8, R108.reuse, R152 ;  /* 0x0000006c0878723c */ /* 0x080fe20000081098 */
[----:B------:R-:W-:Y:S01]  /*b0160*/  STL.64 [R1+0x58e0], R124 ;  /* 0x0058e07c01007387 */ /* 0x000fe20000100a00 */
[----:B------:R1:W-:Y:S06]  /*b0170*/  STL.64 [R1+0x58e8], R126 ;  /* 0x0058e87e01007387 */ /* 0x0003ec0000100a00 */
[-C--:B-1----:R-:W-:Y:S01]  /*b0180*/  HMMA.1688.F32.TF32 R124, R4, R108.reuse, R208 ;  /* 0x0000006c047c723c */ /* 0x082fe200000810d0 */
[----:B------:R-:W-:Y:S01]  /*b0190*/  STL.64 [R1+0x5660], R132 ;  /* 0x0056608401007387 */ /* 0x000fe20000100a00 */
[----:B------:R-:W-:Y:S05]  /*b01a0*/  STL.64 [R1+0x5668], R134 ;  /* 0x0056688601007387 */ /* 0x000fea0000100a00 */
[----:B------:R-:W-:Y:S02]  /*b01b0*/  STL.64 [R1+0x59c0], R128 ;  /* 0x0059c08001007387 */ /* 0x000fe40000100a00 */
[----:B------:R1:W-:Y:S02]  /*b01c0*/  STL.64 [R1+0x59c8], R130 ;  /* 0x0059c88201007387 */ /* 0x0003e40000100a00 */
[-C--:B-1----:R-:W-:Y:S11]  /*b01d0*/  HMMA.1688.F32.TF32 R128, R12, R108.reuse, R212 ;  /* 0x0000006c0c80723c */ /* 0x082ff600000810d4 */
[----:B------:R-:W-:Y:S01]  /*b01e0*/  @!UPT UIADD3 URZ, URZ, URZ, URZ ;  /* 0x0000003f3f3ff290 */ /* 0x000fe2000fffe03f */
[----:B------:R-:W-:Y:S01]  /*b01f0*/  STL.64 [R1+0x2a70], R124 ;  /* 0x002a707c01007387 */ /* 0x000fe20000100a00 */
[----:B------:R1:W-:Y:S02]  /*b0200*/  STL.64 [R1+0x2a78], R126 ;  /* 0x002a787e01007387 */ /* 0x0003e40000100a00 */
[----:B------:R-:W-:Y:S02]  /*b0210*/  STL.64 [R1+0x34c0], R120 ;  /* 0x0034c07801007387 */ /* 0x000fe40000100a00 */
[----:B------:R4:W-:Y:S01]  /*b0220*/  STL.64 [R1+0x34c8], R122 ;  /* 0x0034c87a01007387 */ /* 0x0009e20000100a00 */
[-C--:B-1----:R-:W-:Y:S08]  /*b0230*/  HMMA.1688.F32.TF32 R124, R16, R108.reuse, R160 ;  /* 0x0000006c107c723c */ /* 0x082ff000000810a0 */
[-C--:B----4-:R-:W-:Y:S01]  /*b0240*/  HMMA.1688.F32.TF32 R120, R20, R108.reuse, R216 ;  /* 0x0000006c1478723c */ /* 0x090fe200000810d8 */
        /* <DEDUP_REMOVED lines=8> */
[-C--:B----4-:R-:W-:Y:S01]  /*b02d0*/  HMMA.1688.F32.TF32 R120, R32, R108.reuse, R240 ;  /* 0x0000006c2078723c */ /* 0x090fe200000810f0 */
[----:B------:R1:W-:Y:S01]  /*b02e0*/  STL.64 [R1+0x3db0], R128 ;  /* 0x003db08001007387 */ /* 0x0003e20000100a00 */
[----:B------:R4:W-:Y:S02]  /*b02f0*/  STL.64 [R1+0x3db8], R130 ;  /* 0x003db88201007387 */ /* 0x0009e40000100a00 */
        /* <DEDUP_REMOVED lines=34> */
[----:B----4-:R-:W2:Y:S02]  /*b0520*/  LDL.LU R130, [R1+0x278] ;  /* 0x0002780001827983 */ /* 0x010ea40000300800 */
        /* <DEDUP_REMOVED lines=61> */
[-C--:B--2---:R-:W-:Y:S11]  /*b0900*/  HMMA.1688.F32.TF32 R240, R36, R108.reuse, R240 ;  /* 0x0000006c24f0723c */ /* 0x084ff600000810f0 */
[----:B------:R-:W-:Y:S11]  /*b0910*/  @!UPT UIADD3 URZ, URZ, URZ, URZ ;  /* 0x0000003f3f3ff290 */ /* 0x000ff6000fffe03f */
[----:B------:R-:W-:Y:S01]  /*b0920*/  @!UPT UIADD3 URZ, URZ, URZ, URZ ;  /* 0x0000003f3f3ff290 */ /* 0x000fe2000fffe03f */
[----:B------:R-:W-:Y:S01]  /*b0930*/  STL.64 [R1+0x2d20], R240 ;  /* 0x002d20f001007387 */ /* 0x000fe20000100a00 */
[----:B------:R1:W-:Y:S03]  /*b0940*/  STL.64 [R1+0x2d28], R242 ;  /* 0x002d28f201007387 */ /* 0x0003e60000100a00 */
[----:B-1----:R-:W2:Y:S01]  /*b0950*/  LDL.LU.64 R242, [R1+0x8e00] ;  /* 0x008e000001f27983 */ /* 0x002ea20000300a00 */
[----:B------:R-:W2:Y:S01]  /*b0960*/  LDL.LU.64 R240, [R1+0x8df8] ;  /* 0x008df80001f07983 */ /* 0x000ea20000300a00 */
[-C--:B------:R-:W-:Y:S08]  /*b0970*/  HMMA.1688.F32.TF32 R248, R40, R108.reuse, R248 ;  /* 0x0000006c28f8723c */ /* 0x080ff000000810f8 */
[-C--:B---3--:R-:W-:Y:S08]  /*b0980*/  HMMA.1688.F32.TF32 R180, R44, R108.reuse, R180 ;  /* 0x0000006c2cb4723c */ /* 0x088ff000000810b4 */
[-C--:B------:R-:W-:Y:S07]  /*b0990*/  HMMA.1688.F32.TF32 R120, R64, R108.reuse, R120 ;  /* 0x0000006c4078723c */ /* 0x080fee0000081078 */
[----:B------:R-:W-:Y:S01]  /*b09a0*/  STL.64 [R1+0x4490], R248 ;  /* 0x004490f801007387 */ /* 0x000fe20000100a00 */
[----:B------:R1:W-:Y:S07]  /*b09b0*/  STL.64 [R1+0x4498], R250 ;  /* 0x004498fa01007387 */ /* 0x0003ee0000100a00 */
[----:B------:R-:W-:Y:S02]  /*b09c0*/  STL.64 [R1+0x4790], R180 ;  /* 0x004790b401007387 */ /* 0x000fe40000100a00 */
[----:B------:R3:W-:Y:S01]  /*b09d0*/  STL.64 [R1+0x4798], R182 ;  /* 0x004798b601007387 */ /* 0x0007e20000100a00 */
[-C--:B-1----:R-:W-:Y:S08]  /*b09e0*/  HMMA.1688.F32.TF32 R248, R48, R108.reuse, R132 ;  /* 0x0000006c30f8723c */ /* 0x082ff00000081084 */
[-C--:B---3--:R-:W-:Y:S08]  /*b09f0*/  HMMA.1688.F32.TF32 R180, R52, R108.reuse, R184 ;  /* 0x0000006c34b4723c */ /* 0x088ff000000810b8 */
[-C--:B------:R-:W-:Y:S08]  /*b0a00*/  HMMA.1688.F32.TF32 R132, R60, R108.reuse, R124 ;  /* 0x0000006c3c84723c */ /* 0x080ff0000008107c */
[----:B------:R-:W-:Y:S08]  /*b0a10*/  HMMA.1688.F32.TF32 R124, R56, R108, R188 ;  /* 0x0000006c387c723c */ /* 0x000ff000000810bc */
[-C--:B----4-:R-:W-:Y:S01]  /*b0a20*/  HMMA.1688.F32.TF32 R108, R4, R116.reuse, R192 ;  /* 0x00000074046c723c */ /* 0x090fe200000810c0 */
[----:B------:R-:W-:Y:S01]  /*b0a30*/  STL.64 [R1+0x5770], R248 ;  /* 0x005770f801007387 */ /* 0x000fe20000100a00 */
[----:B------:R-:W-:Y:S02]  /*b0a40*/  STL.64 [R1+0x5778], R250 ;  /* 0x005778fa01007387 */ /* 0x000fe40000100a00 */
[----:B------:R-:W-:Y:S02]  /*b0a50*/  STL.64 [R1+0x5440], R180 ;  /* 0x005440b401007387 */ /* 0x000fe40000100a00 */
[----:B------:R-:W-:Y:S01]  /*b0a60*/  STL.64 [R1+0x5448], R182 ;  /* 0x005448b601007387 */ /* 0x000fe20000100a00 */
[----:B------:R-:W-:Y:S01]  /*b0a70*/  STL.64 [R1+0x58a0], R132 ;  /* 0x0058a08401007387 */ /* 0x000fe20000100a00 */
[----:B------:R-:W-:Y:S07]  /*b0a80*/  STL.64 [R1+0x58a8], R134 ;  /* 0x0058a88601007387 */ /* 0x000fee0000100a00 */
[----:B------:R-:W-:Y:S02]  /*b0a90*/  STL.64 [R1+0x5600], R124 ;  /* 0x0056007c01007387 */ /* 0x000fe40000100a00 */
[----:B------:R1:W-:Y:S01]  /*b0aa0*/  STL.64 [R1+0x5608], R126 ;  /* 0x0056087e01007387 */ /* 0x0003e20000100a00 */
[----:B------:R-:W-:Y:S01]  /*b0ab0*/  STL.64 [R1+0x5990], R120 ;  /* 0x0059907801007387 */ /* 0x000fe20000100a00 */
[----:B------:R3:W-:Y:S01]  /*b0ac0*/  STL.64 [R1+0x5998], R122 ;  /* 0x0059987a01007387 */ /* 0x0007e20000100a00 */
[-C--:B-1----:R-:W-:Y:S08]  /*b0ad0*/  HMMA.1688.F32.TF32 R124, R8, R116.reuse, R128 ;  /* 0x00000074087c723c */ /* 0x082ff00000081080 */
[-C--:B---3--:R-:W-:Y:S01]  /*b0ae0*/  HMMA.1688.F32.TF32 R120, R12, R116.reuse, R196 ;  /* 0x000000740c78723c */ /* 0x088fe200000810c4 */
        /* <DEDUP_REMOVED lines=8> */
[-C--:B---3--:R-:W-:Y:S01]  /*b0b70*/  HMMA.1688.F32.TF32 R120, R24, R116.reuse, R140 ;  /* 0x000000741878723c */ /* 0x088fe2000008108c */
[----:B------:R-:W-:Y:S01]  /*b0b80*/  STL.64 [R1+0x36a0], R108 ;  /* 0x0036a06c01007387 */ /* 0x000fe20000100a00 */
[----:B------:R-:W-:Y:S02]  /*b0b90*/  STL.64 [R1+0x36a8], R110 ;  /* 0x0036a86e01007387 */ /* 0x000fe40000100a00 */
[----:B------:R-:W-:Y:S11]  /*b0ba0*/  LDSM.16.M88.4 R108, [R3+0x3000] ;  /* 0x00300000036c783b */ /* 0x000ff60000000200 */
[----:B------:R-:W-:Y:S01]  /*b0bb0*/  STL.64 [R1+0x2a60], R124 ;  /* 0x002a607c01007387 */ /* 0x000fe20000100a00 */
[----:B------:R1:W-:Y:S07]  /*b0bc0*/  STL.64 [R1+0x2a68], R126 ;  /* 0x002a687e01007387 */ /* 0x0003ee0000100a00 */
[----:B------:R-:W-:Y:S02]  /*b0bd0*/  STL.64 [R1+0x3c90], R120 ;  /* 0x003c907801007387 */ /* 0x000fe40000100a00 */
[----:B------:R-:W-:Y:S02]  /*b0be0*/  STL.64 [R1+0x3c98], R122 ;  /* 0x003c987a01007387 */ /* 0x000fe40000100a00 */
[----:B------:R-:W3:Y:S01]  /*b0bf0*/  LDSM.16.M88.4 R120, [R3+0x3400] ;  /* 0x003400000378783b */ /* 0x000ee20000000200 */
[-C--:B-1----:R-:W-:Y:S11]  /*b0c00*/  HMMA.1688.F32.TF32 R124, R28, R116.reuse, R204 ;  /* 0x000000741c7c723c */ /* 0x082ff600000810cc */
[----:B------:R-:W-:Y:S11]  /*b0c10*/  @!UPT UIADD3 URZ, URZ, URZ, URZ ;  /* 0x0000003f3f3ff290 */ /* 0x000ff6000fffe03f */
[----:B------:R-:W-:Y:S01]  /*b0c20*/  @!UPT UIADD3 URZ, URZ, URZ, URZ ;  /* 0x0000003f3f3ff290 */ /* 0x000fe2000fffe03f */
[----:B------:R-:W-:Y:S01]  /*b0c30*/  STL.64 [R1+0x2ac0], R124 ;  /* 0x002ac07c01007387 */ /* 0x000fe20000100a00 */
[----:B------:R-:W-:Y:S02]  /*b0c40*/  STL.64 [R1+0x2ac8], R126 ;  /* 0x002ac87e01007387 */ /* 0x000fe40000100a00 */
[----:B---3--:R-:W-:Y:S01]  /*b0c50*/  IMAD.MOV.U32 R71, RZ, RZ, R120 ;  /* 0x000000ffff477224 */ /* 0x008fe200078e0078 */
[----:B------:R1:W-:Y:S01]  /*b0c60*/  STL.64 [R1+0x48], R122 ;  /* 0x0000487a01007387 */ /* 0x0003e20000100a00 */
[----:B------:R-:W-:Y:S02]  /*b0c70*/  IMAD.MOV.U32 R70, RZ, RZ, R121 ;  /* 0x000000ffff467224 */ /* 0x000fe400078e0079 */
[-C--:B-1----:R-:W-:Y:S08]  /*b0c80*/  HMMA.1688.F32.TF32 R120, R32, R116.reuse, R144 ;  /* 0x000000742078723c */ /* 0x082ff00000081090 */
[-C--:B------:R-:W-:Y:S01]  /*b0c90*/  HMMA.1688.F32.TF32 R128, R36, R116.reuse, R208 ;  /* 0x000000742480723c */ /* 0x080fe200000810d0 */
[----:B------:R-:W-:Y:S07]  /*b0ca0*/  STL.64 [R1+0x58], R110 ;  /* 0x0000586e01007387 */ /* 0x000fee0000100a00 */
[-C--:B------:R-:W-:Y:S07]  /*b0cb0*/  HMMA.1688.F32.TF32 R124, R40, R116.reuse, R152 ;  /* 0x00000074287c723c */ /* 0x080fee0000081098 */
[----:B------:R-:W-:Y:S01]  /*b0cc0*/  STL.64 [R1+0x4010], R120 ;  /* 0x0040107801007387 */ /* 0x000fe20000100a00 */
[----:B------:R1:W-:Y:S02]  /*b0cd0*/  STL.64 [R1+0x4018], R122 ;  /* 0x0040187a01007387 */ /* 0x0003e40000100a00 */
[-C--:B-1----:R-:W-:Y:S05]  /*b0ce0*/  HMMA.1688.F32.TF32 R120, R44, R116.reuse, R212 ;  /* 0x000000742c78723c */ /* 0x082fea00000810d4 */
[----:B------:R-:W-:Y:S01]  /*b0cf0*/  STL.64 [R1+0x2c00], R128 ;  /* 0x002c008001007387 */ /* 0x000fe20000100a00 */
[----:B------:R-:W-:Y:S07]  /*b0d00*/  STL.64 [R1+0x2c08], R130 ;  /* 0x002c088201007387 */ /* 0x000fee0000100a00 */
[----:B------:R-:W-:Y:S02]  /*b0d10*/  STL.64 [R1+0x4390], R124 ;  /* 0x0043907c01007387 */ /* 0x000fe40000100a00 */
[----:B------:R1:W-:Y:S02]  /*b0d20*/  STL.64 [R1+0x4398], R126 ;  /* 0x0043987e01007387 */ /* 0x0003e40000100a00 */
[-C--:B-1----:R-:W-:Y:S06]  /*b0d30*/  HMMA.1688.F32.TF32 R124, R52, R116.reuse, R160 ;  /* 0x00000074347c723c */ /* 0x082fec00000810a0 */
[----:B------:R-:W-:Y:S01]  /*b0d40*/  STL.64 [R1+0x46c0], R120 ;  /* 0x0046c07801007387 */ /* 0x000fe20000100a00 */
[----:B------:R1:W-:Y:S02]  /*b0d50*/  STL.64 [R1+0x46c8], R122 ;  /* 0x0046c87a01007387 */ /* 0x0003e40000100a00 */
[-C--:B-1----:R-:W-:Y:S08]  /*b0d60*/  HMMA.1688.F32.TF32 R120, R60, R116.reuse, R232 ;  /* 0x000000743c78723c */ /* 0x082ff000000810e8 */
[-C--:B--2---:R-:W-:Y:S11]  /*b0d70*/  HMMA.1688.F32.TF32 R128, R48, R116.reuse, R240 ;  /* 0x000000743080723c */ /* 0x084ff600000810f0 */
[----:B------:R-:W-:Y:S11]  /*b0d80*/  @!UPT UIADD3 URZ, URZ, URZ, URZ ;  /* 0x0000003f3f3ff290 */ /* 0x000ff6000fffe03f */
[----:B------:R-:W-:Y:S01]  /*b0d90*/  @!UPT UIADD3 URZ, URZ, URZ, URZ ;  /* 0x0000003f3f3ff290 */ /* 0x000fe2000fffe03f */
[----:B------:R-:W-:Y:S01]  /*b0da0*/  STL.64 [R1+0x5720], R128 ;  /* 0x0057208001007387 */ /* 0x000fe20000100a00 */
[----:B------:R1:W-:Y:S02]  /*b0db0*/  STL.64 [R1+0x5728], R130 ;  /* 0x0057288201007387 */ /* 0x0003e40000100a00 */
[----:B------:R-:W-:Y:S02]  /*b0dc0*/  STL.64 [R1+0x5270], R124 ;  /* 0x0052707c01007387 */ /* 0x000fe40000100a00 */
[----:B------:R2:W-:Y:S01]  /*b0dd0*/  STL.64 [R1+0x5278], R126 ;  /* 0x0052787e01007387 */ /* 0x0005e20000100a00 */
[----:B------:R-:W-:Y:S01]  /*b0de0*/  STL.64 [R1+0x5860], R120 ;  /* 0x0058607801007387 */ /* 0x000fe20000100a00 */
[----:B------:R3:W-:Y:S01]  /*b0df0*/  STL.64 [R1+0x5868], R122 ;  /* 0x0058687a01007387 */ /* 0x0007e20000100a00 */
[-C--:B-1----:R-:W-:Y:S08]  /*b0e00*/  HMMA.1688.F32.TF32 R128, R56, R116.reuse, R216 ;  /* 0x000000743880723c */ /* 0x082ff000000810d8 */
[----:B--2---:R-:W-:Y:S08]  /*b0e10*/  HMMA.1688.F32.TF32 R124, R64, R116, R224 ;  /* 0x00000074407c723c */ /* 0x004ff000000810e0 */
[-C--:B---3--:R-:W-:Y:S08]  /*b0e20*/  HMMA.1688.F32.TF32 R120, R4, R108.reuse, R164 ;  /* 0x0000006c0478723c */ /* 0x088ff000000810a4 */
[-C--:B------:R-:W-:Y:S01]  /*b0e30*/  HMMA.1688.F32.TF32 R116, R8, R108.reuse, R220 ;  /* 0x0000006c0874723c */ /* 0x080fe200000810dc */
[----:B------:R1:W-:Y:S01]  /*b0e40*/  STL.64 [R1+0x55a0], R128 ;  /* 0x0055a08001007387 */ /* 0x0003e20000100a00 */
[----:B------:R2:W-:Y:S05]  /*b0e50*/  STL.64 [R1+0x55a8], R130 ;  /* 0x0055a88201007387 */ /* 0x0005ea0000100a00 */
[----:B------:R3:W-:Y:S02]  /*b0e60*/  STL.64 [R1+0x5960], R124 ;  /* 0x0059607c01007387 */ /* 0x0007e40000100a00 */
[----:B------:R2:W-:Y:S01]  /*b0e70*/  STL.64 [R1+0x5968], R126 ;  /* 0x0059687e01007387 */ /* 0x0005e20000100a00 */
[----:B------:R-:W4:Y:S05]  /*b0e80*/  LDL.LU R164, [R1+0x240] ;  /* 0x0002400001a47983 */ /* 0x000f2a0000300800 */
[----:B------:R1:W-:Y:S02]  /*b0e90*/  STL.64 [R1+0x2870], R120 ;  /* 0x0028707801007387 */ /* 0x0003e40000100a00 */
[----:B------:R1:W-:Y:S06]  /*b0ea0*/  STL.64 [R1+0x2878], R122 ;  /* 0x0028787a01007387 */ /* 0x0003ec0000100a00 */
[----:B------:R-:W-:Y:S01]  /*b0eb0*/  STL.64 [R1+0x3300], R116 ;  /* 0x0033007401007387 */ /* 0x000fe20000100a00 */
[----:B------:R1:W-:Y:S01]  /*b0ec0*/  STL.64 [R1+0x3308], R118 ;  /* 0x0033087601007387 */ /* 0x0003e20000100a00 */
        /* <DEDUP_REMOVED lines=27> */
[----:B-1----:R-:W4:Y:S01]  /*b1080*/  LDL.LU R128, [R1+0x1210] ;  /* 0x0012100001807983 */ /* 0x002f220000300800 */
[----:B------:R-:W4:Y:S02]  /*b1090*/  LDL.LU R129, [R1+0x1214] ;  /* 0x0012140001817983 */ /* 0x000f240000300800 */
[----:B--2---:R-:W4:Y:S02]  /*b10a0*/  LDL.LU R130, [R1+0x1218] ;  /* 0x0012180001827983 */ /* 0x004f240000300800 */
        /* <DEDUP_REMOVED lines=9> */
[----:B---3--:R-:W3:Y:S01]  /*b1140*/  LDL.LU R124, [R1+0x19c0] ;  /* 0x0019c000017c7983 */ /* 0x008ee20000300800 */
        /* <DEDUP_REMOVED lines=52> */
[-C--:B-1----:R-:W-:Y:S05]  /*b1490*/  HMMA.1688.F32.TF32 R116, R24, R108.reuse, R184 ;  /* 0x0000006c1874723c */ /* 0x082fea00000810b8 */
[----:B------:R-:W-:Y:S03]  /*b14a0*/  STL.64 [R1+0x3540], R180 ;  /* 0x003540b401007387 */ /* 0x000fe60000100a00 */
[-C--:B------:R-:W-:Y:S01]  /*b14b0*/  HMMA.1688.F32.TF32 R124, R28, R108.reuse, R124 ;  /* 0x0000006c1c7c723c */ /* 0x080fe2000008107c */
[----:B------:R-:W-:Y:S04]  /*b14c0*/  STL.64 [R1+0x3548], R182 ;  /* 0x003548b601007387 */ /* 0x000fe80000100a00 */
[----:B------:R-:W-:Y:S01]  /*b14d0*/  STL.64 [R1+0x2920], R132 ;  /* 0x0029208401007387 */ /* 0x000fe20000100a00 */
[----:B------:R1:W-:Y:S02]  /*b14e0*/  STL.64 [R1+0x2928], R134 ;  /* 0x0029288601007387 */ /* 0x0003e40000100a00 */
[-C--:B-1----:R-:W-:Y:S02]  /*b14f0*/  HMMA.1688.F32.TF32 R132, R32, R108.reuse, R188 ;  /* 0x0000006c2084723c */ /* 0x082fe400000810bc */
[----:B------:R-:W-:Y:S05]  /*b1500*/  LDSM.16.M88.4 R188, [R3+0x3c00] ;  /* 0x003c000003bc783b */ /* 0x000fea0000000200 */
[----:B------:R-:W-:Y:S01]  /*b1510*/  STL.64 [R1+0x3ac0], R116 ;  /* 0x003ac07401007387 */ /* 0x000fe20000100a00 */
[----:B------:R4:W-:Y:S02]  /*b1520*/  STL.64 [R1+0x3ac8], R118 ;  /* 0x003ac87601007387 */ /* 0x0009e40000100a00 */
[-C--:B----4-:R-:W-:Y:S05]  /*b1530*/  HMMA.1688.F32.TF32 R116, R36, R108.reuse, R120 ;  /* 0x0000006c2474723c */ /* 0x090fea0000081078 */
[----:B------:R-:W-:Y:S01]  /*b1540*/  STL.64 [R1+0x2a30], R124 ;  /* 0x002a307c01007387 */ /* 0x000fe20000100a00 */
[----:B------:R1:W-:Y:S07]  /*b1550*/  STL.64 [R1+0x2a38], R126 ;  /* 0x002a387e01007387 */ /* 0x0003ee0000100a00 */
[----:B------:R-:W-:Y:S01]  /*b1560*/  STL.64 [R1+0x3f00], R132 ;  /* 0x003f008401007387 */ /* 0x000fe20000100a00 */
[-C--:B------:R-:W-:Y:S01]  /*b1570*/  HMMA.1688.F32.TF32 R120, R44, R108.reuse, R128 ;  /* 0x0000006c2c78723c */ /* 0x080fe20000081080 */
[----:B------:R-:W-:Y:S07]  /*b1580*/  STL.64 [R1+0x3f08], R134 ;  /* 0x003f088601007387 */ /* 0x000fee0000100a00 */
[-C--:B-1----:R-:W-:Y:S01]  /*b1590*/  HMMA.1688.F32.TF32 R124, R40, R108.reuse, R192 ;  /* 0x0000006c287c723c */ /* 0x082fe200000810c0 */
[----:B------:R-:W-:Y:S01]  /*b15a0*/  STL.64 [R1+0x2ad0], R116 ;  /* 0x002ad07401007387 */ /* 0x000fe20000100a00 */
[----:B------:R1:W-:Y:S06]  /*b15b0*/  STL.64 [R1+0x2ad8], R118 ;  /* 0x002ad87601007387 */ /* 0x0003ec0000100a00 */
[-C--:B-1----:R-:W-:Y:S11]  /*b15c0*/  HMMA.1688.F32.TF32 R116, R48, R108.reuse, R236 ;  /* 0x0000006c3074723c */ /* 0x082ff600000810ec */
[----:B------:R-:W-:Y:S04]  /*b15d0*/  @!UPT UIADD3 URZ, URZ, URZ, URZ ;  /* 0x0000003f3f3ff290 */ /* 0x000fe8000fffe03f */
[----:B------:R-:W-:Y:S01]  /*b15e0*/  STL.64 [R1+0x42a0], R124 ;  /* 0x0042a07c01007387 */ /* 0x000fe20000100a00 */
[----:B------:R1:W-:Y:S02]  /*b15f0*/  STL.64 [R1+0x42a8], R126 ;  /* 0x0042a87e01007387 */ /* 0x0003e40000100a00 */
[----:B------:R-:W-:Y:S02]  /*b1600*/  STL.64 [R1+0x45f0], R120 ;  /* 0x0045f07801007387 */ /* 0x000fe40000100a00 */
[----:B------:R2:W-:Y:S01]  /*b1610*/  STL.64 [R1+0x45f8], R122 ;  /* 0x0045f87a01007387 */ /* 0x0005e20000100a00 */
[-C--:B-1----:R-:W-:Y:S08]  /*b1620*/  HMMA.1688.F32.TF32 R124, R60, R108.reuse, R228 ;  /* 0x0000006c3c7c723c */ /* 0x082ff000000810e4 */
[-C--:B--2---:R-:W-:Y:S01]  /*b1630*/  HMMA.1688.F32.TF32 R120, R52, R108.reuse, R196 ;  /* 0x0000006c3478723c */ /* 0x084fe200000810c4 */
[----:B------:R-:W-:Y:S01]  /*b1640*/  STL.64 [R1+0x56d0], R116 ;  /* 0x0056d07401007387 */ /* 0x000fe20000100a00 */
[----:B------:R1:W-:Y:S06]  /*b1650*/  STL.64 [R1+0x56d8], R118 ;  /* 0x0056d87601007387 */ /* 0x0003ec0000100a00 */
[----:B-1----:R-:W-:Y:S01]  /*b1660*/  HMMA.1688.F32.TF32 R116, R56, R108, R136 ;  /* 0x0000006c3874723c */ /* 0x002fe20000081088 */
[----:B------:R-:W-:-:S02]  /*b1670*/  IMAD.MOV.U32 R236, RZ, RZ, R71 ;  /* 0x000000ffffec7224 */ /* 0x000fc400078e0047 */
[----:B------:R-:W-:Y:S11]  /*b1680*/  IMAD.MOV.U32 R237, RZ, RZ, R70 ;  /* 0x000000ffffed7224 */ /* 0x000ff600078e0046 */
[----:B------:R-:W-:Y:S01]  /*b1690*/  @!UPT UIADD3 URZ, URZ, URZ, URZ ;  /* 0x0000003f3f3ff290 */ /* 0x000fe2000fffe03f */
[----:B------:R-:W-:Y:S01]  /*b16a0*/  STL.64 [R1+0x4dd0], R120 ;  /* 0x004dd07801007387 */ /* 0x000fe20000100a00 */
[----:B------:R1:W-:Y:S02]  /*b16b0*/  STL.64 [R1+0x4dd8], R122 ;  /* 0x004dd87a01007387 */ /* 0x0003e40000100a00 */
[----:B------:R-:W-:Y:S02]  /*b16c0*/  STL.64 [R1+0x5820], R124 ;  /* 0x0058207c01007387 */ /* 0x000fe40000100a00 */
[----:B------:R-:W-:Y:S01]  /*b16d0*/  STL.64 [R1+0x5828], R126 ;  /* 0x0058287e01007387 */ /* 0x000fe20000100a00 */
[----:B-1----:R-:W-:Y:S08]  /*b16e0*/  HMMA.1688.F32.TF32 R120, R64, R108, R168 ;  /* 0x0000006c4078723c */ /* 0x002ff000000810a8 */
[-C--:B------:R-:W-:Y:S01]  /*b16f0*/  HMMA.1688.F32.TF32 R108, R4, R236.reuse, R200 ;  /* 0x000000ec046c723c */ /* 0x080fe200000810c8 */
        /* <DEDUP_REMOVED lines=15> */
[----:B------:R-:W-:Y:S02]  /*b17f0*/  STL.64 [R1+0x3468], R110 ;  /* 0x0034686e01007387 */ /* 0x000fe40000100a00 */
[----:B------:R-:W2:Y:S01]  /*b1800*/  LDSM.16.M88.4 R108, [R3+0x3800] ;  /* 0x00380000036c783b */ /* 0x000ea20000000200 */
[-C--:B-1----:R-:W-:Y:S03]  /*b1810*/  HMMA.1688.F32.TF32 R120, R24, R236.reuse, R152 ;  /* 0x000000ec1878723c */ /* 0x082fe60000081098 */
[----:B------:R-:W-:Y:S01]  /*b1820*/  STL.64 [R1+0x2840], R116 ;  /* 0x0028407401007387 */ /* 0x000fe20000100a00 */
[----:B------:R1:W-:Y:S04]  /*b1830*/  STL.64 [R1+0x2848], R118 ;  /* 0x0028487601007387 */ /* 0x0003e80000100a00 */
[-C--:B-1----:R-:W-:Y:S11]  /*b1840*/  HMMA.1688.F32.TF32 R116, R28, R236.reuse, R212 ;  /* 0x000000ec1c74723c */ /* 0x082ff600000810d4 */
[----:B------:R-:W-:Y:S04]  /*b1850*/  @!UPT UIADD3 URZ, URZ, URZ, URZ ;  /* 0x0000003f3f3ff290 */ /* 0x000fe8000fffe03f */
[----:B------:R-:W-:Y:S01]  /*b1860*/  STL.64 [R1+0x3a10], R120 ;  /* 0x003a107801007387 */ /* 0x000fe20000100a00 */
[----:B------:R1:W-:Y:S02]  /*b1870*/  STL.64 [R1+0x3a18], R122 ;  /* 0x003a187a01007387 */ /* 0x0003e40000100a00 */
[-C--:B-1----:R-:W-:Y:S05]  /*b1880*/  HMMA.1688.F32.TF32 R120, R32, R236.reuse, R160 ;  /* 0x000000ec2078723c */ /* 0x082fea00000810a0 */
[----:B------:R-:W-:Y:S01]  /*b1890*/  STL.64 [R1+0x2900], R116 ;  /* 0x0029007401007387 */ /* 0x000fe20000100a00 */
[----:B------:R1:W-:Y:S02]  /*b18a0*/  STL.64 [R1+0x2908], R118 ;  /* 0x0029087601007387 */ /* 0x0003e40000100a00 */
[-C--:B-1----:R-:W-:Y:S01]  /*b18b0*/  HMMA.1688.F32.TF32 R116, R36, R236.reuse, R216 ;  /* 0x000000ec2474723c */ /* 0x082fe200000810d8 */
[----:B--2---:R-:W-:Y:S11]  /*b18c0*/  STL.64 [R1+0x38], R110 ;  /* 0x0000386e01007387 */ /* 0x004ff60000100a00 */
[----:B------:R-:W-:Y:S03]  /*b18d0*/  @!UPT UIADD3 URZ, URZ, URZ, URZ ;  /* 0x0000003f3f3ff290 */ /* 0x000fe6000fffe03f */
[----:B------:R-:W-:Y:S02]  /*b18e0*/  STL.64 [R1+0x3df0], R120 ;  /* 0x003df07801007387 */ /* 0x000fe40000100a00 */
[----:B------:R1:W-:Y:S02]  /*b18f0*/  STL.64 [R1+0x3df8], R122 ;  /* 0x003df87a01007387 */ /* 0x0003e40000100a00 */
[----:B------:R-:W-:Y:S01]  /*b1900*/  STL.64 [R1+0x28], R190 ;  /* 0x000028be01007387 */ /* 0x000fe20000100a00 */
[-C--:B-1----:R-:W-:Y:S03]  /*b1910*/  HMMA.1688.F32.TF32 R120, R40, R236.reuse, R164 ;  /* 0x000000ec2878723c */ /* 0x082fe600000810a4 */
[----:B------:R-:W-:Y:S01]  /*b1920*/  STL.64 [R1+0x2a50], R116 ;  /* 0x002a507401007387 */ /* 0x000fe20000100a00 */
[----:B------:R1:W-:Y:S04]  /*b1930*/  STL.64 [R1+0x2a58], R118 ;  /* 0x002a587601007387 */ /* 0x0003e80000100a00 */
[-C--:B-1----:R-:W-:Y:S11]  /*b1940*/  HMMA.1688.F32.TF32 R116, R44, R236.reuse, R220 ;  /* 0x000000ec2c74723c */ /* 0x082ff600000810dc */
[----:B------:R-:W-:Y:S04]  /*b1950*/  @!UPT UIADD3 URZ, URZ, URZ, URZ ;  /* 0x0000003f3f3ff290 */ /* 0x000fe8000fffe03f */
[----:B------:R-:W-:Y:S01]  /*b1960*/  STL.64 [R1+0x41b0], R120 ;  /* 0x0041b07801007387 */ /* 0x000fe20000100a00 */
[----:B------:R-:W-:Y:S02]  /*b1970*/  STL.64 [R1+0x41b8], R122 ;  /* 0x0041b87a01007387 */ /* 0x000fe40000100a00 */
[----:B------:R-:W2:Y:S05]  /*b1980*/  LDL.LU R160, [R1+0x1a80] ;  /* 0x001a800001a07983 */ /* 0x000eaa0000300800 */
        /* <DEDUP_REMOVED lines=110> */
[-C--:B---3--:R-:W-:Y:S11]  /*b2070*/  HMMA.1688.F32.TF32 R164, R48, R236.reuse, R164 ;  /* 0x000000ec30a4723c */ /* 0x088ff600000810a4 */
        /* <DEDUP_REMOVED lines=10> */
[-C--:B----4-:R-:W-:Y:S11]  /*b2120*/  HMMA.1688.F32.TF32 R168, R60, R236.reuse, R168 ;  /* 0x000000ec3ca8723c */ /* 0x090ff600000810a8 */
[----:B------:R-:W-:Y:S11]  /*b2130*/  @!UPT UIADD3 URZ, URZ, URZ, URZ ;  /* 0x0000003f3f3ff290 */ /* 0x000ff6000fffe03f */
[----:B------:R-:W-:Y:S01]  /*b2140*/  @!UPT UIADD3 URZ, URZ, URZ, URZ ;  /* 0x0000003f3f3ff290 */ /* 0x000fe2000fffe03f */
[----:B------:R-:W-:Y:S01]  /*b2150*/  STL.64 [R1+0x57d0], R168 ;  /* 0x0057d0a801007387 */ /* 0x000fe20000100a00 */
[----:B------:R1:W-:Y:S02]  /*b2160*/  STL.64 [R1+0x57d8], R170 ;  /* 0x0057d8aa01007387 */ /* 0x0003e40000100a00 */
[----:B-1----:R-:W-:Y:S11]  /*b2170*/  HMMA.1688.F32.TF32 R168, R56, R236, R228 ;  /* 0x000000ec38a8723c */ /* 0x002ff600000810e4 */
[----:B------:R-:W-:Y:S11]  /*b2180*/  @!UPT UIADD3 URZ, URZ, URZ, URZ ;  /* 0x0000003f3f3ff290 */ /* 0x000ff6000fffe03f */
[----:B------:R-:W-:Y:S01]  /*b2190*/  @!UPT UIADD3 URZ, URZ, URZ, URZ ;  /* 0x0000003f3f3ff290 */ /* 0x000fe2000fffe03f */
[----:B------:R-:W-:Y:S01]  /*b21a0*/  STL.64 [R1+0x54d0], R168 ;  /* 0x0054d0a801007387 */ /* 0x000fe20000100a00 */
[----:B------:R1:W-:Y:S02]  /*b21b0*/  STL.64 [R1+0x54d8], R170 ;  /* 0x0054d8aa01007387 */ /* 0x0003e40000100a00 */
[-C--:B-1----:R-:W-:Y:S08]  /*b21c0*/  HMMA.1688.F32.TF32 R168, R4, R108.reuse, R224 ;  /* 0x0000006c04a8723c */ /* 0x082ff000000810e0 */
[----:B------:R-:W-:Y:S08]  /*b21d0*/  HMMA.1688.F32.TF32 R224, R12, R108, R240 ;  /* 0x0000006c0ce0723c */ /* 0x000ff000000810f0 */
[----:B---3--:R-:W-:Y:S08]  /*b21e0*/  HMMA.1688.F32.TF32 R228, R64, R236, R220 ;  /* 0x000000ec40e4723c */ /* 0x008ff000000810dc */
[-C--:B------:R-:W-:Y:S11]  /*b21f0*/  HMMA.1688.F32.TF32 R220, R8, R108.reuse, R232 ;  /* 0x0000006c08dc723c */ /* 0x080ff600000810e8 */
[----:B------:R-:W-:Y:S04]  /*b2200*/  @!UPT UIADD3 URZ, URZ, URZ, URZ ;  /* 0x0000003f3f3ff290 */ /* 0x000fe8000fffe03f */
[----:B------:R-:W-:Y:S01]  /*b2210*/  STL.64 [R1+0x58f0], R228 ;  /* 0x0058f0e401007387 */ /* 0x000fe20000100a00 */
[----:B------:R-:W-:Y:S02]  /*b2220*/  STL.64 [R1+0x58f8], R230 ;  /* 0x0058f8e601007387 */ /* 0x000fe40000100a00 */
[----:B------:R-:W-:Y:S02]  /*b2230*/  STL.64 [R1+0x2680], R168 ;  /* 0x002680a801007387 */ /* 0x000fe40000100a00 */
[----:B------:R1:W-:Y:S03]  /*b2240*/  STL.64 [R1+0x2688], R170 ;  /* 0x002688aa01007387 */ /* 0x0003e60000100a00 */
[----:B------:R-:W-:Y:S01]  /*b2250*/  STL.64 [R1+0x2be0], R220 ;  /* 0x002be0dc01007387 */ /* 0x000fe20000100a00 */
[----:B------:R3:W-:Y:S01]  /*b2260*/  STL.64 [R1+0x2be8], R222 ;  /* 0x002be8de01007387 */ /* 0x0007e20000100a00 */
[-C--:B-1----:R-:W-:Y:S08]  /*b2270*/  HMMA.1688.F32.TF32 R168, R16, R108.reuse, R116 ;  /* 0x0000006c10a8723c */ /* 0x082ff00000081074 */
[-C--:B---3--:R-:W-:Y:S08]  /*b2280*/  HMMA.1688.F32.TF32 R220, R20, R108.reuse, R248 ;  /* 0x0000006c14dc723c */ /* 0x088ff000000810f8 */
[-C--:B------:R-:W-:Y:S01]  /*b2290*/  HMMA.1688.F32.TF32 R116, R24, R108.reuse, R180 ;  /* 0x0000006c1874723c */ /* 0x080fe200000810b4 */
[----:B------:R-:W-:Y:S01]  /*b22a0*/  STL.64 [R1+0x26c0], R224 ;  /* 0x0026c0e001007387 */ /* 0x000fe20000100a00 */
[----:B------:R-:W-:Y:S05]  /*b22b0*/  STL.64 [R1+0x26c8], R226 ;  /* 0x0026c8e201007387 */ /* 0x000fea0000100a00 */
[----:B------:R-:W-:Y:S01]  /*b22c0*/  STL.64 [R1+0x3310], R168 ;  /* 0x003310a801007387 */ /* 0x000fe20000100a00 */
[----:B------:R1:W-:Y:S07]  /*b22d0*/  STL.64 [R1+0x3318], R170 ;  /* 0x003318aa01007387 */ /* 0x0003ee0000100a00 */
[----:B------:R-:W-:Y:S02]  /*b22e0*/  STL.64 [R1+0x26d0], R220 ;  /* 0x0026d0dc01007387 */ /* 0x000fe40000100a00 */
[----:B------:R-:W-:Y:S06]  /*b22f0*/  STL.64 [R1+0x26d8], R222 ;  /* 0x0026d8de01007387 */ /* 0x000fec0000100a00 */
[----:B------:R-:W-:Y:S01]  /*b2300*/  STL.64 [R1+0x3710], R116 ;  /* 0x0037107401007387 */ /* 0x000fe20000100a00 */
[----:B------:R3:W-:Y:S01]  /*b2310*/  STL.64 [R1+0x3718], R118 ;  /* 0x0037187601007387 */ /* 0x0007e20000100a00 */
[-C--:B-1----:R-:W-:Y:S08]  /*b2320*/  HMMA.1688.F32.TF32 R168, R28, R108.reuse, R132 ;  /* 0x0000006c1ca8723c */ /* 0x082ff00000081084 */
[-C--:B------:R-:W-:Y:S08]  /*b2330*/  HMMA.1688.F32.TF32 R132, R32, R108.reuse, R184 ;  /* 0x0000006c2084723c */ /* 0x080ff000000810b8 */
[-C--:B---3--:R-:W-:Y:S08]  /*b2340*/  HMMA.1688.F32.TF32 R116, R36, R108.reuse, R124 ;  /* 0x0000006c2474723c */ /* 0x088ff0000008107c */
[-C--:B------:R-:W-:Y:S08]  /*b2350*/  HMMA.1688.F32.TF32 R124, R40, R108.reuse, R120 ;  /* 0x0000006c287c723c */ /* 0x080ff00000081078 */
[-C--:B------:R-:W-:Y:S01]  /*b2360*/  HMMA.1688.F32.TF32 R120, R44, R108.reuse, R192 ;  /* 0x0000006c2c78723c */ /* 0x080fe200000810c0 */
[----:B------:R-:W-:Y:S01]  /*b2370*/  STL.64 [R1+0x2830], R168 ;  /* 0x002830a801007387 */ /* 0x000fe20000100a00 */
[----:B------:R-:W-:Y:S02]  /*b2380*/  STL.64 [R1+0x2838], R170 ;  /* 0x002838aa01007387 */ /* 0x000fe40000100a00 */
[----:B------:R-:W-:Y:S02]  /*b2390*/  STL.64 [R1+0x3d30], R132 ;  /* 0x003d308401007387 */ /* 0x000fe40000100a00 */
[----:B------:R-:W-:Y:S01]  /*b23a0*/  STL.64 [R1+0x3d38], R134 ;  /* 0x003d388601007387 */ /* 0x000fe20000100a00 */
[----:B------:R-:W-:Y:S01]  /*b23b0*/  STL.64 [R1+0x28c0], R116 ;  /* 0x0028c07401007387 */ /* 0x000fe20000100a00 */
[----:B------:R1:W-:Y:S02]  /*b23c0*/  STL.64 [R1+0x28c8], R118 ;  /* 0x0028c87601007387 */ /* 0x0003e40000100a00 */
[-C--:B-1----:R-:W-:Y:S05]  /*b23d0*/  HMMA.1688.F32.TF32 R116, R48, R108.reuse, R128 ;  /* 0x0000006c3074723c */ /* 0x082fea0000081080 */
[----:B------:R-:W-:Y:S01]  /*b23e0*/  STL.64 [R1+0x40b0], R124 ;  /* 0x0040b07c01007387 */ /* 0x000fe20000100a00 */
[----:B------:R1:W-:Y:S07]  /*b23f0*/  STL.64 [R1+0x40b8], R126 ;  /* 0x0040b87e01007387 */ /* 0x0003ee0000100a00 */
[----:B------:R-:W-:Y:S02]  /*b2400*/  STL.64 [R1+0x4480], R120 ;  /* 0x0044807801007387 */ /* 0x000fe40000100a00 */
[----:B------:R3:W-:Y:S01]  /*b2410*/  STL.64 [R1+0x4488], R122 ;  /* 0x0044887a01007387 */ /* 0x0007e20000100a00 */
[----:B------:R-:W4:Y:S01]  /*b2420*/  LDSM.16.M88.4 R128, [R3+0x4000] ;  /* 0x004000000380783b */ /* 0x000f220000000200 */
[-C--:B-1----:R-:W-:Y:S08]  /*b2430*/  HMMA.1688.F32.TF32 R124, R52, R108.reuse, R196 ;  /* 0x0000006c347c723c */ /* 0x082ff000000810c4 */
[-C--:B---3--:R-:W-:Y:S01]  /*b2440*/  HMMA.1688.F32.TF32 R120, R60, R108.reuse, R136 ;  /* 0x0000006c3c78723c */ /* 0x088fe20000081088 */
[----:B------:R-:W-:Y:S01]  /*b2450*/  STL.64 [R1+0x5610], R116 ;  /* 0x0056107401007387 */ /* 0x000fe20000100a00 */
[----:B------:R1:W-:Y:S06]  /*b2460*/  STL.64 [R1+0x5618], R118 ;  /* 0x0056187601007387 */ /* 0x0003ec0000100a00 */
[-C--:B-1----:R-:W-:Y:S08]  /*b2470*/  HMMA.1688.F32.TF32 R116, R56, R108.reuse, R200 ;  /* 0x0000006c3874723c */ /* 0x082ff000000810c8 */
[----:B--2---:R-:W-:Y:S01]  /*b2480*/  HMMA.1688.F32.TF32 R108, R64, R108, R164 ;  /* 0x0000006c406c723c */ /* 0x004fe200000810a4 */
        /* <DEDUP_REMOVED lines=28> */
[----:B-1----:R-:W-:Y:S04]  /*b2650*/  HMMA.1688.F32.TF32 R108, R32, R188, R216 ;  /* 0x000000bc206c723c */ /* 0x002fe800000810d8 */
[----:B------:R-:W-:Y:S01]  /*b2660*/  STL.64 [R1+0x26b0], R120 ;  /* 0x0026b07801007387 */ /* 0x000fe20000100a00 */
[----:B------:R-:W-:Y:S02]  /*b2670*/  STL.64 [R1+0x26b8], R122 ;  /* 0x0026b87a01007387 */ /* 0x000fe40000100a00 */
[----:B----4-:R-:W-:Y:S02]  /*b2680*/  STL.64 [R1+0x18], R130 ;  /* 0x0000188201007387 */ /* 0x010fe40000100a00 */
[----:B------:R-:W3:Y:S11]  /*b2690*/  LDL.LU R144, [R1+0x1df0] ;  /* 0x001df00001907983 */ /* 0x000ef60000300800 */
[----:B------:R-:W-:Y:S03]  /*b26a0*/  @!UPT UIADD3 URZ, URZ, URZ, URZ ;  /* 0x0000003f3f3ff290 */ /* 0x000fe6000fffe03f */
[----:B------:R1:W-:Y:S01]  /*b26b0*/  STL.64 [R1+0x3be0], R108 ;  /* 0x003be06c01007387 */ /* 0x0003e20000100a00 */
[----:B------:R4:W-:Y:S02]  /*b26c0*/  STL.64 [R1+0x3be8], R110 ;  /* 0x003be86e01007387 */ /* 0x0009e40000100a00 */
        /* <DEDUP_REMOVED lines=71> */
[----:B-1----:R-:W3:Y:S02]  /*b2b40*/  LDL.LU R108, [R1+0x1780] ;  /* 0x00178000016c7983 */ /* 0x002ee40000300800 */
[----:B------:R-:W3:Y:S02]  /*b2b50*/  LDL.LU R109, [R1+0x1784] ;  /* 0x00178400016d7983 */ /* 0x000ee40000300800 */
[----:B----4-:R-:W3:Y:S01]  /*b2b60*/  LDL.LU R110, [R1+0x1788] ;  /* 0x00178800016e7983 */ /* 0x010ee20000300800 */
        /* <DEDUP_REMOVED lines=34> */
[----:B------:R-:W4:Y:S01]  /*b2d90*/  LDL.LU R211, [R1+0x42c] ;  /* 0x00042c0001d37983 */ /* 0x000f220000300800 */
[-C--:B--2---:R-:W-:Y:S08]  /*b2da0*/  HMMA.1688.F32.TF32 R248, R40, R188.reuse, R248 ;  /* 0x000000bc28f8723c */ /* 0x084ff000000810f8 */
[-C--:B---3--:R-:W-:Y:S08]  /*b2db0*/  HMMA.1688.F32.TF32 R108, R36, R188.reuse, R108 ;  /* 0x000000bc246c723c */ /* 0x088ff0000008106c */
[-C--:B----4-:R-:W-:Y:S08]  /*b2dc0*/  HMMA.1688.F32.TF32 R180, R44, R188.reuse, R180 ;  /* 0x000000bc2cb4723c */ /* 0x090ff000000810b4 */
[-C--:B------:R-:W-:Y:S08]  /*b2dd0*/  HMMA.1688.F32.TF32 R132, R48, R188.reuse, R132 ;  /* 0x000000bc3084723c */ /* 0x080ff00000081084 */
[-C--:B------:R-:W-:Y:S08]  /*b2de0*/  HMMA.1688.F32.TF32 R184, R52, R188.reuse, R184 ;  /* 0x000000bc34b8723c */ /* 0x080ff000000810b8 */
[-C--:B------:R-:W-:Y:S08]  /*b2df0*/  HMMA.1688.F32.TF32 R216, R56, R188.reuse, R216 ;  /* 0x000000bc38d8723c */ /* 0x080ff000000810d8 */
[----:B------:R-:W-:Y:S01]  /*b2e00*/  HMMA.1688.F32.TF32 R124, R60, R188, R124 ;  /* 0x000000bc3c7c723c */ /* 0x000fe2000008107c */
[----:B------:R1:W-:Y:S01]  /*b2e10*/  STL.64 [R1+0x2770], R108 ;  /* 0x0027706c01007387 */ /* 0x0003e20000100a00 */
[----:B------:R-:W-:Y:S03]  /*b2e20*/  STL.64 [R1+0x2778], R110 ;  /* 0x0027786e01007387 */ /* 0x000fe60000100a00 */
[----:B-1----:R-:W2:Y:S01]  /*b2e30*/  LDL.LU.64 R108, [R1+0x8dc8] ;  /* 0x008dc800016c7983 */ /* 0x002ea20000300a00 */
[----:B------:R-:W-:Y:S02]  /*b2e40*/  STL.64 [R1+0x3fb0], R248 ;  /* 0x003fb0f801007387 */ /* 0x000fe40000100a00 */
[----:B------:R1:W-:Y:S02]  /*b2e50*/  STL.64 [R1+0x3fb8], R250 ;  /* 0x003fb8fa01007387 */ /* 0x0003e40000100a00 */
[----:B-1----:R-:W3:Y:S01]  /*b2e60*/  LDL.LU.64 R250, [R1+0x8dc0] ;  /* 0x008dc00001fa7983 */ /* 0x002ee20000300a00 */
[----:B------:R-:W3:Y:S02]  /*b2e70*/  LDL.LU.64 R248, [R1+0x8db8] ;  /* 0x008db80001f87983 */ /* 0x000ee40000300a00 */
[----:B------:R-:W-:Y:S02]  /*b2e80*/  STL.64 [R1+0x8], R118 ;  /* 0x0000087601007387 */ /* 0x000fe40000100a00 */
[----:B------:R-:W-:Y:S01]  /*b2e90*/  STL.64 [R1+0x4370], R180 ;  /* 0x004370b401007387 */ /* 0x000fe20000100a00 */
[----:B------:R1:W-:Y:S04]  /*b2ea0*/  STL.64 [R1+0x4378], R182 ;  /* 0x004378b601007387 */ /* 0x0003e80000100a00 */
[----:B-1----:R-:W4:Y:S01]  /*b2eb0*/  LDL.LU.64 R182, [R1+0x8db0] ;  /* 0x008db00001b67983 */ /* 0x002f220000300a00 */
[----:B------:R-:W4:Y:S02]  /*b2ec0*/  LDL.LU.64 R180, [R1+0x8da8] ;  /* 0x008da80001b47983 */ /* 0x000f240000300a00 */
        /* <DEDUP_REMOVED lines=16> */
[----:B------:R-:W3:Y:S01]  /*b2fd0*/  LDL.LU.64 R190, [R1+0x8d60] ;  /* 0x008d600001be7983 */ /* 0x000ee20000300a00 */
[-C--:B------:R-:W-:Y:S08]  /*b2fe0*/  HMMA.1688.F32.TF32 R120, R4, R128.reuse, R120 ;  /* 0x000000800478723c */ /* 0x080ff00000081078 */
[-C--:B------:R-:W-:Y:S08]  /*b2ff0*/  HMMA.1688.F32.TF32 R192, R8, R128.reuse, R192 ;  /* 0x0000008008c0723c */ /* 0x080ff000000810c0 */
[-C--:B------:R-:W-:Y:S08]  /*b3000*/  HMMA.1688.F32.TF32 R152, R12, R128.reuse, R152 ;  /* 0x000000800c98723c */ /* 0x080ff00000081098 */
[-C--:B------:R-:W-:Y:S08]  /*b3010*/  HMMA.1688.F32.TF32 R212, R16, R128.reuse, R212 ;  /* 0x0000008010d4723c */ /* 0x080ff000000810d4 */
[----:B------:R-:W-:Y:S08]  /*b3020*/  HMMA.1688.F32.TF32 R160, R20, R128, R160 ;  /* 0x0000008014a0723c */ /* 0x000ff000000810a0 */
[----:B--2---:R-:W-:Y:S01]  /*b3030*/  HMMA.1688.F32.TF32 R216, R64, R188, R216 ;  /* 0x000000bc40d8723c */ /* 0x004fe200000810d8 */
[----:B------:R-:W3:Y:S11]  /*b3040*/  LDL.LU.64 R188, [R1+0x8d58] ;  /* 0x008d580001bc7983 */ /* 0x000ef60000300a00 */
[----:B------:R-:W-:Y:S11]  /*b3050*/  @!UPT UIADD3 URZ, URZ, URZ, URZ ;  /* 0x0000003f3f3ff290 */ /* 0x000ff6000fffe03f */
[----:B------:R1:W-:Y:S01]  /*b3060*/  STL.64 [R1+0x5870], R216 ;  /* 0x005870d801007387 */ /* 0x0003e20000100a00 */
[----:B------:R2:W-:Y:S03]  /*b3070*/  STL.64 [R1+0x5878], R218 ;  /* 0x005878da01007387 */ /* 0x0005e60000100a00 */
[----:B-1----:R-:W3:Y:S01]  /*b3080*/  LDL.LU R216, [R1+0x430] ;  /* 0x0004300001d87983 */ /* 0x002ee20000300800 */
[----:B------:R-:W3:Y:S02]  /*b3090*/  LDL.LU R217, [R1+0x434] ;  /* 0x0004340001d97983 */ /* 0x000ee40000300800 */
[----:B--2---:R-:W3:Y:S02]  /*b30a0*/  LDL.LU R218, [R1+0x438] ;  /* 0x0004380001da7983 */ /* 0x004ee40000300800 */
[----:B------:R-:W3:Y:S01]  /*b30b0*/  LDL.LU R219, [R1+0x43c] ;  /* 0x00043c0001db7983 */ /* 0x000ee20000300800 */
        /* <DEDUP_REMOVED lines=19> */
[----:B------:R-:W2:Y:S01]  /*b31f0*/  LDL.LU.64 R160, [R1+0x8d08] ;  /* 0x008d080001a07983 */ /* 0x000ea20000300a00 */
[-C--:B------:R-:W-:Y:S08]  /*b3200*/  HMMA.1688.F32.TF32 R220, R32, R128.reuse, R220 ;  /* 0x0000008020dc723c */ /* 0x080ff000000810dc */
[-C--:B---3--:R-:W-:Y:S11]  /*b3210*/  HMMA.1688.F32.TF32 R216, R24, R128.reuse, R216 ;  /* 0x0000008018d8723c */ /* 0x088ff600000810d8 */
[----:B------:R-:W-:Y:S11]  /*b3220*/  @!UPT UIADD3 URZ, URZ, URZ, URZ ;  /* 0x0000003f3f3ff290 */ /* 0x000ff6000fffe03f */
[----:B------:R-:W-:Y:S01]  /*b3230*/  @!UPT UIADD3 URZ, URZ, URZ, URZ ;  /* 0x0000003f3f3ff290 */ /* 0x000fe2000fffe03f */
[----:B------:R-:W-:Y:S01]  /*b3240*/  STL.64 [R1+0x3490], R216 ;  /* 0x003490d801007387 */ /* 0x000fe20000100a00 */
[----:B------:R1:W-:Y:S02]  /*b3250*/  STL.64 [R1+0x3498], R218 ;  /* 0x003498da01007387 */ /* 0x0003e40000100a00 */
[-C--:B-1----:R-:W-:Y:S08]  /*b3260*/  HMMA.1688.F32.TF32 R216, R28, R128.reuse, R164 ;  /* 0x000000801cd8723c */ /* 0x082ff000000810a4 */
[-C--:B------:R-:W-:Y:S08]  /*b3270*/  HMMA.1688.F32.TF32 R164, R36, R128.reuse, R168 ;  /* 0x0000008024a4723c */ /* 0x080ff000000810a8 */
[-C--:B------:R-:W-:Y:S07]  /*b3280*/  HMMA.1688.F32.TF32 R168, R44, R128.reuse, R236 ;  /* 0x000000802ca8723c */ /* 0x080fee00000810ec */
[----:B------:R-:W-:Y:S01]  /*b3290*/  STL.64 [R1+0x2470], R216 ;  /* 0x002470d801007387 */ /* 0x000fe20000100a00 */
[----:B------:R1:W-:Y:S02]  /*b32a0*/  STL.64 [R1+0x2478], R218 ;  /* 0x002478da01007387 */ /* 0x0003e40000100a00 */
[----:B------:R-:W-:Y:S02]  /*b32b0*/  STL.64 [R1+0x3b10], R220 ;  /* 0x003b10dc01007387 */ /* 0x000fe40000100a00 */
[----:B------:R-:W-:Y:S03]  /*b32c0*/  STL.64 [R1+0x3b18], R222 ;  /* 0x003b18de01007387 */ /* 0x000fe60000100a00 */
[----:B------:R-:W-:Y:S01]  /*b32d0*/  STL.64 [R1+0x26a0], R164 ;  /* 0x0026a0a401007387 */ /* 0x000fe20000100a00 */
[----:B------:R3:W-:Y:S01]  /*b32e0*/  STL.64 [R1+0x26a8], R166 ;  /* 0x0026a8a601007387 */ /* 0x0007e20000100a00 */
[-C--:B-1----:R-:W-:Y:S08]  /*b32f0*/  HMMA.1688.F32.TF32 R216, R40, R128.reuse, R228 ;  /* 0x0000008028d8723c */ /* 0x082ff000000810e4 */
[-C--:B---3--:R-:W-:Y:S11]  /*b3300*/  HMMA.1688.F32.TF32 R164, R48, R128.reuse, R224 ;  /* 0x0000008030a4723c */ /* 0x088ff600000810e0 */
[----:B------:R-:W-:Y:S04]  /*b3310*/  @!UPT UIADD3 URZ, URZ, URZ, URZ ;  /* 0x0000003f3f3ff290 */ /* 0x000fe8000fffe03f */
[----:B------:R-:W-:Y:S01]  /*b3320*/  STL.64 [R1+0x3eb0], R216 ;  /* 0x003eb0d801007387 */ /* 0x000fe20000100a00 */
[----:B------:R1:W-:Y:S02]  /*b3330*/  STL.64 [R1+0x3eb8], R218 ;  /* 0x003eb8da01007387 */ /* 0x0003e40000100a00 */
[----:B------:R-:W-:Y:S02]  /*b3340*/  STL.64 [R1+0x4290], R168 ;  /* 0x004290a801007387 */ /* 0x000fe40000100a00 */
[----:B------:R3:W-:Y:S03]  /*b3350*/  STL.64 [R1+0x4298], R170 ;  /* 0x004298aa01007387 */ /* 0x0007e60000100a00 */
[----:B------:R-:W-:Y:S01]  /*b3360*/  STL.64 [R1+0x5550], R164 ;  /* 0x005550a401007387 */ /* 0x000fe20000100a00 */
[----:B------:R2:W-:Y:S01]  /*b3370*/  STL.64 [R1+0x5558], R166 ;  /* 0x005558a601007387 */ /* 0x0005e20000100a00 */
[-C--:B-1----:R-:W-:Y:S08]  /*b3380*/  HMMA.1688.F32.TF32 R216, R52, R128.reuse, R232 ;  /* 0x0000008034d8723c */ /* 0x082ff000000810e8 */
[-C--:B---3--:R-:W-:Y:S08]  /*b3390*/  HMMA.1688.F32.TF32 R168, R60, R128.reuse, R240 ;  /* 0x000000803ca8723c */ /* 0x088ff000000810f0 */
[-C--:B--2---:R-:W-:Y:S08]  /*b33a0*/  HMMA.1688.F32.TF32 R164, R56, R128.reuse, R196 ;  /* 0x0000008038a4723c */ /* 0x084ff000000810c4 */
[----:B------:R-:W-:Y:S08]  /*b33b0*/  HMMA.1688.F32.TF32 R128, R64, R128, R160 ;  /* 0x000000804080723c */ /* 0x000ff000000810a0 */
[-C--:B------:R-:W-:Y:S08]  /*b33c0*/  HMMA.1688.F32.TF32 R160, R4, R116.reuse, R136 ;  /* 0x0000007404a0723c */ /* 0x080ff00000081088 */
[-C--:B------:R-:W-:Y:S01]  /*b33d0*/  HMMA.1688.F32.TF32 R136, R8, R116.reuse, R200 ;  /* 0x000000740888723c */ /* 0x080fe200000810c8 */
[----:B------:R-:W-:Y:S01]  /*b33e0*/  STL.64 [R1+0x45e0], R216 ;  /* 0x0045e0d801007387 */ /* 0x000fe20000100a00 */
[----:B------:R-:W-:Y:S02]  /*b33f0*/  STL.64 [R1+0x45e8], R218 ;  /* 0x0045e8da01007387 */ /* 0x000fe40000100a00 */
[----:B------:R-:W-:Y:S02]  /*b3400*/  STL.64 [R1+0x56e0], R168 ;  /* 0x0056e0a801007387 */ /* 0x000fe40000100a00 */
[----:B------:R-:W-:Y:S01]  /*b3410*/  STL.64 [R1+0x56e8], R170 ;  /* 0x0056e8aa01007387 */ /* 0x000fe20000100a00 */
[----:B------:R-:W-:Y:S01]  /*b3420*/  STL.64 [R1+0x4f60], R164 ;  /* 0x004f60a401007387 */ /* 0x000fe20000100a00 */
[----:B------:R-:W-:Y:S02]  /*b3430*/  STL.64 [R1+0x4f68], R166 ;  /* 0x004f68a601007387 */ /* 0x000fe40000100a00 */
[----:B------:R-:W-:Y:S02]  /*b3440*/  STL.64 [R1+0x5830], R128 ;  /* 0x0058308001007387 */ /* 0x000fe40000100a00 */
[----:B------:R1:W-:Y:S02]  /*b3450*/  STL.64 [R1+0x5838], R130 ;  /* 0x0058388201007387 */ /* 0x0003e40000100a00 */
[-C--:B-1----:R-:W-:Y:S01]  /*b3460*/  HMMA.1688.F32.TF32 R128, R12, R116.reuse, R140 ;  /* 0x000000740c80723c */ /* 0x082fe2000008108c */
[----:B------:R-:W-:Y:S01]  /*b3470*/  STL.64 [R1+0x1f20], R160 ;  /* 0x001f20a001007387 */ /* 0x000fe20000100a00 */
[----:B------:R-:W-:Y:S06]  /*b3480*/  STL.64 [R1+0x1f28], R162 ;  /* 0x001f28a201007387 */ /* 0x000fec0000100a00 */
[-C--:B------:R-:W-:Y:S01]  /*b3490*/  HMMA.1688.F32.TF32 R140, R16, R116.reuse, R204 ;  /* 0x00000074108c723c */ /* 0x080fe200000810cc */
[----:B------:R-:W-:Y:S01]  /*b34a0*/  STL.64 [R1+0x2760], R136 ;  /* 0x0027608801007387 */ /* 0x000fe20000100a00 */
[----:B------:R1:W-:Y:S06]  /*b34b0*/  STL.64 [R1+0x2768], R138 ;  /* 0x0027688a01007387 */ /* 0x0003ec0000100a00 */
[-C--:B-1----:R-:W-:Y:S07]  /*b34c0*/  HMMA.1688.F32.TF32 R136, R20, R116.reuse, R144 ;  /* 0x000000741488723c */ /* 0x082fee0000081090 */
[----:B------:R-:W-:Y:S01]  /*b34d0*/  STL.64 [R1+0x1f10], R128 ;  /* 0x001f108001007387 */ /* 0x000fe20000100a00 */
[----:B------:R1:W-:Y:S02]  /*b34e0*/  STL.64 [R1+0x1f18], R130 ;  /* 0x001f188201007387 */ /* 0x0003e40000100a00 */
[----:B-1----:R-:W-:Y:S05]  /*b34f0*/  HMMA.1688.F32.TF32 R128, R24, R116, R208 ;  /* 0x000000741880723c */ /* 0x002fea00000810d0 */
[----:B------:R-:W-:Y:S01]  /*b3500*/  STL.64 [R1+0x2ab0], R140 ;  /* 0x002ab08c01007387 */ /* 0x000fe20000100a00 */
[----:B------:R-:W-:Y:S02]  /*b3510*/  STL.64 [R1+0x2ab8], R142 ;  /* 0x002ab88e01007387 */ /* 0x000fe40000100a00 */
[----:B------:R-:W2:Y:S05]  /*b3520*/  LDL.LU R144, [R1+0x530] ;  /* 0x0005300001907983 */ /* 0x000eaa0000300800 */
[----:B------:R-:W-:Y:S01]  /*b3530*/  STL.64 [R1+0x1f00], R136 ;  /* 0x001f008801007387 */ /* 0x000fe20000100a00 */
[----:B------:R-:W-:Y:S01]  /*b3540*/  STL.64 [R1+0x1f08], R138 ;  /* 0x001f088a01007387 */ /* 0x000fe20000100a00 */
[----:B------:R-:W-:Y:S01]  /*b3550*/  IMAD.MOV.U32 R240, RZ, RZ, R69 ;  /* 0x000000fffff07224 */ /* 0x000fe200078e0045 */
[----:B------:R-:W-:-:S07]  /*b3560*/  MOV R241, R72 ;  /* 0x0000004800f17202 */ /* 0x000fce0000000f00 */
        /* <DEDUP_REMOVED lines=23> */
[----:B--2---:R-:W-:-:S02]  /*b36e0*/  IMAD.MOV.U32 R225, RZ, RZ, R69 ;  /* 0x000000ffffe17224 */ /* 0x004fc400078e0045 */
[----:B---3--:R-:W-:Y:S02]  /*b36f0*/  IMAD.MOV.U32 R224, RZ, RZ, R72 ;  /* 0x000000ffffe07224 */ /* 0x008fe400078e0048 */
[----:B------:R-:W2:Y:S01]  /*b3700*/  LDL.LU R72, [R1+0x8cf4] ;  /* 0x008cf40001487983 */ /* 0x000ea20000300800 */
[----:B------:R-:W3:Y:S02]  /*b3710*/  LDL.LU R69, [R1+0x8cf0] ;  /* 0x008cf00001457983 */ /* 0x000ee40000300800 */
[----:B------:R-:W-:Y:S02]  /*b3720*/  IMAD.MOV.U32 R226, RZ, RZ, R81 ;  /* 0x000000ffffe27224 */ /* 0x000fe400078e0051 */
[----:B------:R-:W-:Y:S01]  /*b3730*/  IMAD.MOV.U32 R227, RZ, RZ, R80 ;  /* 0x000000ffffe37224 */ /* 0x000fe200078e0050 */
[----:B------:R-:W3:Y:S01]  /*b3740*/  LDL.LU R81, [R1+0x8cec] ;  /* 0x008cec0001517983 */ /* 0x000ee20000300800 */
[----:B------:R-:W3:Y:S02]  /*b3750*/  LDL.LU R80, [R1+0x8ce8] ;  /* 0x008ce80001507983 */ /* 0x000ee40000300800 */
[----:B----4-:R-:W-:Y:S01]  /*b3760*/  IMAD.MOV.U32 R228, RZ, RZ, R68 ;  /* 0x000000ffffe47224 */ /* 0x010fe200078e0044 */
[----:B------:R-:W-:Y:S01]  /*b3770*/  MOV R229, R73 ;  /* 0x0000004900e57202 */ /* 0x000fe20000000f00 */
        /* <DEDUP_REMOVED lines=11> */
[----:B------:R-:W2:Y:S02]  /*b3830*/  LDL.LU R75, [R1+0x1abc] ;  /* 0x001abc00014b7983 */ /* 0x000ea40000300800 */
[----:B----4-:R-:W-:-:S02]  /*b3840*/  IMAD.MOV.U32 R221, RZ, RZ, R68 ;  /* 0x000000ffffdd7224 */ /* 0x010fc400078e0044 */
[----:B------:R-:W-:Y:S02]  /*b3850*/  IMAD.MOV.U32 R222, RZ, RZ, R80 ;  /* 0x000000ffffde7224 */ /* 0x000fe400078e0050 */
[----:B---3--:R-:W-:Y:S02]  /*b3860*/  IMAD.MOV.U32 R220, RZ, RZ, R69 ;  /* 0x000000ffffdc7224 */ /* 0x008fe400078e0045 */
[----:B------:R-:W3:Y:S01]  /*b3870*/  LDL.LU R69, [R1+0x8cd4] ;  /* 0x008cd40001457983 */ /* 0x000ee20000300800 */
[----:B------:R-:W4:Y:S02]  /*b3880*/  LDL.LU R68, [R1+0x8cd0] ;  /* 0x008cd00001447983 */ /* 0x000f240000300800 */
[----:B------:R-:W2:Y:S02]  /*b3890*/  LDL.LU R80, [R1+0x8ccc] ;  /* 0x008ccc0001507983 */ /* 0x000ea40000300800 */
[----:B------:R-:W-:Y:S02]  /*b38a0*/  IMAD.MOV.U32 R223, RZ, RZ, R81 ;  /* 0x000000ffffdf7224 */ /* 0x000fe400078e0051 */
        /* <DEDUP_REMOVED lines=9> */
[----:B---3--:R-:W-:Y:S01]  /*b3940*/  MOV R141, R69 ;  /* 0x00000045008d7202 */ /* 0x008fe20000000f00 */
[----:B----4-:R-:W-:-:S02]  /*b3950*/  IMAD.MOV.U32 R140, RZ, RZ, R68 ;  /* 0x000000ffff8c7224 */ /* 0x010fc400078e0044 */
[----:B------:R-:W3:Y:S01]  /*b3960*/  LDL.LU R68, [R1+0x8cc4] ;  /* 0x008cc40001447983 */ /* 0x000ee20000300800 */
[----:B------:R-:W4:Y:S02]  /*b3970*/  LDL.LU R69, [R1+0x8cc0] ;  /* 0x008cc00001457983 */ /* 0x000f240000300800 */
[----:B------:R-:W4:Y:S02]  /*b3980*/  LDL.LU R142, [R1+0x5b8] ;  /* 0x0005b800018e7983 */ /* 0x000f240000300800 */
[----:B------:R-:W4:Y:S02]  /*b3990*/  LDL.LU R143, [R1+0x5bc] ;  /* 0x0005bc00018f7983 */ /* 0x000f240000300800 */
[----:B--2---:R-:W-:Y:S02]  /*b39a0*/  IMAD.MOV.U32 R136, RZ, RZ, R81 ;  /* 0x000000ffff887224 */ /* 0x004fe400078e0051 */
[----:B------:R-:W-:Y:S01]  /*b39b0*/  IMAD.MOV.U32 R137, RZ, RZ, R80 ;  /* 0x000000ffff897224 */ /* 0x000fe200078e0050 */
[----:B------:R-:W2:Y:S01]  /*b39c0*/  LDL.LU R81, [R1+0x8cbc] ;  /* 0x008cbc0001517983 */ /* 0x000ea20000300800 */
[----:B------:R-:W2:Y:S02]  /*b39d0*/  LDL.LU R80, [R1+0x8cb8] ;  /* 0x008cb80001507983 */ /* 0x000ea40000300800 */
[----:B---3--:R-:W-:-:S02]  /*b39e0*/  IMAD.MOV.U32 R138, RZ, RZ, R68 ;  /* 0x000000ffff8a7224 */ /* 0x008fc400078e0044 */
[----:B----4-:R-:W-:Y:S01]  /*b39f0*/  IMAD.MOV.U32 R139, RZ, RZ, R69 ;  /* 0x000000ffff8b7224 */ /* 0x010fe200078e0045 */
        /* <DEDUP_REMOVED lines=8> */
[-C--:B------:R-:W-:Y:S01]  /*b3a80*/  HMMA.1688.F32.TF32 R160, R28, R116.reuse, R72 ;  /* 0x000000741ca0723c */ /* 0x080fe20000081048 */
[----:B------:R-:W-:Y:S07]  /*b3a90*/  LDSM.16.M88.4 R72, [R3+0x4c00] ;  /* 0x004c00000348783b */ /* 0x000fee0000000200 */
[----:B------:R-:W-:Y:S01]  /*b3aa0*/  HMMA.1688.F32.TF32 R164, R32, R116, R220 ;  /* 0x0000007420a4723c */ /* 0x000fe200000810dc */
[----:B---3--:R-:W-:-:S02]  /*b3ab0*/  IMAD.MOV.U32 R211, RZ, RZ, R68 ;  /* 0x000000ffffd37224 */ /* 0x008fc400078e0044 */
[----:B----4-:R-:W-:Y:S02]  /*b3ac0*/  IMAD.MOV.U32 R210, RZ, RZ, R69 ;  /* 0x000000ffffd27224 */ /* 0x010fe400078e0045 */
[----:B------:R-:W1:Y:S04]  /*b3ad0*/  LDSM.16.M88.4 R68, [R3+0x4800] ;  /* 0x004800000344783b */ /* 0x000e680000000200 */
[----:B-1----:R-:W-:Y:S01]  /*b3ae0*/  STL [R1+0x88fc], R70 ;  /* 0x0088fc4601007387 */ /* 0x002fe20000100800 */
[----:B------:R-:W-:Y:S02]  /*b3af0*/  STL [R1+0x88f8], R71 ;  /* 0x0088f84701007387 */ /* 0x000fe40000100800 */
[----:B------:R-:W-:Y:S03]  /*b3b00*/  STL [R1+0x8904], R74 ;  /* 0x0089044a01007387 */ /* 0x000fe60000100800 */
[----:B------:R-:W-:Y:S01]  /*b3b10*/  STL.64 [R1+0x2170], R160 ;  /* 0x002170a001007387 */ /* 0x000fe20000100a00 */
[----:B------:R1:W-:Y:S02]  /*b3b20*/  STL.64 [R1+0x2178], R162 ;  /* 0x002178a201007387 */ /* 0x0003e40000100a00 */
[-C--:B-1----:R-:W-:Y:S02]  /*b3b30*/  HMMA.1688.F32.TF32 R160, R36, R116.reuse, R168 ;  /* 0x0000007424a0723c */ /* 0x082fe400000810a8 */
[----:B------:R-:W-:Y:S06]  /*b3b40*/  STL [R1+0x8900], R75 ;  /* 0x0089004b01007387 */ /* 0x000fec0000100800 */
[-C--:B------:R-:W-:Y:S01]  /*b3b50*/  HMMA.1688.F32.TF32 R168, R40, R116.reuse, R228 ;  /* 0x0000007428a8723c */ /* 0x080fe200000810e4 */
[----:B------:R-:W-:Y:S02]  /*b3b60*/  STL.64 [R1+0x3920], R164 ;  /* 0x003920a401007387 */ /* 0x000fe40000100a00 */
[----:B------:R1:W-:Y:S05]  /*b3b70*/  STL.64 [R1+0x3928], R166 ;  /* 0x003928a601007387 */ /* 0x0003ea0000100a00 */
        /* <DEDUP_REMOVED lines=9> */
[-C--:B---3--:R-:W-:Y:S01]  /*b3c10*/  HMMA.1688.F32.TF32 R164, R60, R116.reuse, R240 ;  /* 0x000000743ca4723c */ /* 0x088fe200000810f0 */
[----:B------:R-:W-:Y:S01]  /*b3c20*/  STL.64 [R1+0x54f0], R160 ;  /* 0x0054f0a001007387 */ /* 0x000fe20000100a00 */
[----:B------:R1:W-:Y:S06]  /*b3c30*/  STL.64 [R1+0x54f8], R162 ;  /* 0x0054f8a201007387 */ /* 0x0003ec0000100a00 */
[-C--:B-1----:R-:W-:Y:S08]  /*b3c40*/  HMMA.1688.F32.TF32 R160, R56, R116.reuse, R128 ;  /* 0x0000007438a0723c */ /* 0x082ff00000081080 */
[----:B------:R-:W-:Y:S08]  /*b3c50*/  HMMA.1688.F32.TF32 R128, R64, R116, R212 ;  /* 0x000000744080723c */ /* 0x000ff000000810d4 */
[-C--:B------:R-:W-:Y:S01]  /*b3c60*/  HMMA.1688.F32.TF32 R116, R4, R68.reuse, R196 ;  /* 0x000000440474723c */ /* 0x080fe200000810c4 */
[----:B------:R-:W-:Y:S01]  /*b3c70*/  STL.64 [R1+0x4540], R168 ;  /* 0x004540a801007387 */ /* 0x000fe20000100a00 */
[----:B------:R-:W-:Y:S02]  /*b3c80*/  STL.64 [R1+0x4548], R170 ;  /* 0x004548aa01007387 */ /* 0x000fe40000100a00 */
[----:B------:R-:W-:Y:S02]  /*b3c90*/  STL.64 [R1+0x5680], R164 ;  /* 0x005680a401007387 */ /* 0x000fe40000100a00 */
[----:B------:R-:W-:Y:S02]  /*b3ca0*/  STL.64 [R1+0x5688], R166 ;  /* 0x005688a601007387 */ /* 0x000fe40000100a00 */
[----:B------:R-:W-:Y:S01]  /*b3cb0*/  HMMA.1688.F32.TF32 R136, R8, R68, R136 ;  /* 0x000000440888723c */ /* 0x000fe20000081088 */
[----:B------:R-:W-:Y:S01]  /*b3cc0*/  STL.64 [R1+0x4870], R160 ;  /* 0x004870a001007387 */ /* 0x000fe20000100a00 */
[----:B------:R-:W-:Y:S05]  /*b3cd0*/  STL.64 [R1+0x4878], R162 ;  /* 0x004878a201007387 */ /* 0x000fea0000100a00 */
[----:B------:R-:W-:Y:S02]  /*b3ce0*/  STL.64 [R1+0x57e0], R128 ;  /* 0x0057e08001007387 */ /* 0x000fe40000100a00 */
[----:B------:R2:W-:Y:S07]  /*b3cf0*/  STL.64 [R1+0x57e8], R130 ;  /* 0x0057e88201007387 */ /* 0x0005ee0000100a00 */
[----:B------:R-:W-:Y:S01]  /*b3d00*/  IMAD.MOV.U32 R74, RZ, RZ, R116 ;  /* 0x000000ffff4a7224 */ /* 0x000fe200078e0074 */
[----:B------:R-:W-:Y:S01]  /*b3d10*/  MOV R75, R117 ;  /* 0x00000075004b7202 */ /* 0x000fe20000000f00 */
[----:B------:R-:W-:-:S02]  /*b3d20*/  IMAD.MOV.U32 R70, RZ, RZ, R118 ;  /* 0x000000ffff467224 */ /* 0x000fc400078e0076 */
[----:B------:R-:W-:Y:S02]  /*b3d30*/  IMAD.MOV.U32 R71, RZ, RZ, R119 ;  /* 0x000000ffff477224 */ /* 0x000fe400078e0077 */
[-C--:B------:R-:W-:Y:S08]  /*b3d40*/  HMMA.1688.F32.TF32 R116, R16, R68.reuse, R140 ;  /* 0x000000441074723c */ /* 0x080ff0000008108c */
[-C--:B--2---:R-:W-:Y:S01]  /*b3d50*/  HMMA.1688.F32.TF32 R128, R12, R68.reuse, R200 ;  /* 0x000000440c80723c */ /* 0x084fe200000810c8 */
[----:B------:R-:W-:Y:S01]  /*b3d60*/  STL [R1+0x8954], R71 ;  /* 0x0089544701007387 */ /* 0x000fe20000100800 */
[----:B------:R-:W-:Y:S02]  /*b3d70*/  STL [R1+0x8950], R70 ;  /* 0x0089504601007387 */ /* 0x000fe40000100800 */
[----:B------:R-:W-:Y:S02]  /*b3d80*/  STL [R1+0x894c], R75 ;  /* 0x00894c4b01007387 */ /* 0x000fe40000100800 */
[----:B------:R-:W-:Y:S01]  /*b3d90*/  STL [R1+0x8948], R74 ;  /* 0x0089484a01007387 */ /* 0x000fe20000100800 */
[----:B------:R-:W-:Y:S01]  /*b3da0*/  STL.64 [R1+0x2670], R136 ;  /* 0x0026708801007387 */ /* 0x000fe20000100a00 */
[----:B------:R1:W-:Y:S02]  /*b3db0*/  STL.64 [R1+0x2678], R138 ;  /* 0x0026788a01007387 */ /* 0x0003e40000100a00 */
[-C--:B-1----:R-:W-:Y:S11]  /*b3dc0*/  HMMA.1688.F32.TF32 R136, R20, R68.reuse, R204 ;  /* 0x000000441488723c */ /* 0x082ff600000810cc */
[----:B------:R-:W-:Y:S02]  /*b3dd0*/  @!UPT UIADD3 URZ, URZ, URZ, URZ ;  /* 0x0000003f3f3ff290 */ /* 0x000fe4000fffe03f */
[----:B------:R-:W-:Y:S01]  /*b3de0*/  STL.64 [R1+0x1d10], R128 ;  /* 0x001d108001007387 */ /* 0x000fe20000100a00 */
[----:B------:R1:W-:Y:S02]  /*b3df0*/  STL.64 [R1+0x1d18], R130 ;  /* 0x001d188201007387 */ /* 0x0003e40000100a00 */
[----:B------:R-:W-:Y:S02]  /*b3e00*/  STL.64 [R1+0x2950], R116 ;  /* 0x0029507401007387 */ /* 0x000fe40000100a00 */
[----:B------:R2:W-:Y:S01]  /*b3e10*/  STL.64 [R1+0x2958], R118 ;  /* 0x0029587601007387 */ /* 0x0005e20000100a00 */
[-C--:B-1----:R-:W-:Y:S08]  /*b3e20*/  HMMA.1688.F32.TF32 R128, R24, R68.reuse, R144 ;  /* 0x000000441880723c */ /* 0x082ff00000081090 */
[-C--:B--2---:R-:W-:Y:S01]  /*b3e30*/  HMMA.1688.F32.TF32 R116, R28, R68.reuse, R208 ;  /* 0x000000441c74723c */ /* 0x084fe200000810d0 */
[----:B------:R-:W-:Y:S01]  /*b3e40*/  STL.64 [R1+0x1d00], R136 ;  /* 0x001d008801007387 */ /* 0x000fe20000100a00 */
[----:B------:R-:W-:Y:S02]  /*b3e50*/  STL.64 [R1+0x1d08], R138 ;  /* 0x001d088a01007387 */ /* 0x000fe40000100a00 */
[----:B------:R-:W2:Y:S11]  /*b3e60*/  LDL.LU R140, [R1+0x1e40] ;  /* 0x001e4000018c7983 */ /* 0x000eb60000300800 */
[----:B------:R1:W-:Y:S01]  /*b3e70*/  STL.64 [R1+0x2d60], R128 ;  /* 0x002d608001007387 */ /* 0x0003e20000100a00 */
[----:B------:R3:W-:Y:S07]  /*b3e80*/  STL.64 [R1+0x2d68], R130 ;  /* 0x002d688201007387 */ /* 0x0007ee0000100a00 */
[----:B------:R4:W-:Y:S02]  /*b3e90*/  STL.64 [R1+0x1cf0], R116 ;  /* 0x001cf07401007387 */ /* 0x0009e40000100a00 */
[----:B------:R4:W-:Y:S01]  /*b3ea0*/  STL.64 [R1+0x1cf8], R118 ;  /* 0x001cf87601007387 */ /* 0x0009e20000100a00 */
[----:B------:R-:W2:Y:S01]  /*b3eb0*/  LDL.LU R141, [R1+0x1e44] ;  /* 0x001e4400018d7983 */ /* 0x000ea20000300800 */
[----:B------:R-:W2:Y:S02]  /*b3ec0*/  LDL.LU R142, [R1+0x1e48] ;  /* 0x001e4800018e7983 */ /* 0x000ea40000300800 */
[----:B------:R-:W2:Y:S01]  /*b3ed0*/  LDL.LU R143, [R1+0x1e4c] ;  /* 0x001e4c00018f7983 */ /* 0x000ea20000300800 */
[----:B-1----:R-:W2:Y:S01]  /*b3ee0*/  LDL.LU R128, [R1+0x2660] ;  /* 0x0026600001807983 */ /* 0x002ea20000300800 */
[----:B------:R-:W2:Y:S02]  /*b3ef0*/  LDL.LU R129, [R1+0x2664] ;  /* 0x0026640001817983 */ /* 0x000ea40000300800 */
[----:B---3--:R-:W2:Y:S02]  /*b3f00*/  LDL.LU R130, [R1+0x2668] ;  /* 0x0026680001827983 */ /* 0x008ea40000300800 */
[----:B------:R-:W2:Y:S01]  /*b3f10*/  LDL.LU R131, [R1+0x266c] ;  /* 0x00266c0001837983 */ /* 0x000ea20000300800 */
[----:B------:R-:W3:Y:S01]  /*b3f20*/  LDL.LU R82, [R1+0x6c8] ;  /* 0x0006c80001527983 */ /* 0x000ee20000300800 */
[----:B------:R-:W3:Y:S02]  /*b3f30*/  LDL.LU R83, [R1+0x6cc] ;  /* 0x0006cc0001537983 */ /* 0x000ee40000300800 */
[----:B----4-:R-:W4:Y:S02]  /*b3f40*/  LDL.LU R116, [R1+0xed0] ;  /* 0x000ed00001747983 */ /* 0x010f240000300800 */
[----:B------:R-:W4:Y:S01]  /*b3f50*/  LDL.LU R117, [R1+0xed4] ;  /* 0x000ed40001757983 */ /* 0x000f220000300800 */
[----:B------:R-:W4:Y:S01]  /*b3f60*/  LDL.LU R118, [R1+0xed8] ;  /* 0x000ed80001767983 */ /* 0x000f220000300800 */
        /* <DEDUP_REMOVED lines=48> */
[-C--:B---3--:R-:W-:Y:S08]  /*b4270*/  HMMA.1688.F32.TF32 R168, R32, R68.reuse, R228 ;  /* 0x0000004420a8723c */ /* 0x088ff000000810e4 */
[-C--:B------:R-:W-:Y:S08]  /*b4280*/  HMMA.1688.F32.TF32 R160, R40, R68.reuse, R224 ;  /* 0x0000004428a0723c */ /* 0x080ff000000810e0 */
[-C--:B----4-:R-:W-:Y:S07]  /*b4290*/  HMMA.1688.F32.TF32 R76, R60, R68.reuse, R76 ;  /* 0x000000443c4c723c */ /* 0x090fee000008104c */
[----:B------:R-:W-:Y:S01]  /*b42a0*/  STL.64 [R1+0x36c0], R168 ;  /* 0x0036c0a801007387 */ /* 0x000fe20000100a00 */
[----:B------:R1:W-:Y:S02]  /*b42b0*/  STL.64 [R1+0x36c8], R170 ;  /* 0x0036c8aa01007387 */ /* 0x0003e40000100a00 */
[----:B------:R-:W-:Y:S02]  /*b42c0*/  STL.64 [R1+0x21a0], R164 ;  /* 0x0021a0a401007387 */ /* 0x000fe40000100a00 */
[----:B------:R2:W-:Y:S03]  /*b42d0*/  STL.64 [R1+0x21a8], R166 ;  /* 0x0021a8a601007387 */ /* 0x0005e60000100a00 */
[----:B------:R-:W-:Y:S01]  /*b42e0*/  STL.64 [R1+0x3cc0], R160 ;  /* 0x003cc0a001007387 */ /* 0x000fe20000100a00 */
[----:B------:R3:W-:Y:S01]  /*b42f0*/  STL.64 [R1+0x3cc8], R162 ;  /* 0x003cc8a201007387 */ /* 0x0007e20000100a00 */
[-C--:B-1----:R-:W-:Y:S08]  /*b4300*/  HMMA.1688.F32.TF32 R168, R44, R68.reuse, R232 ;  /* 0x000000442ca8723c */ /* 0x082ff000000810e8 */
[-C--:B--2---:R-:W-:Y:S08]  /*b4310*/  HMMA.1688.F32.TF32 R164, R48, R68.reuse, R240 ;  /* 0x0000004430a4723c */ /* 0x084ff000000810f0 */
[-C--:B---3--:R-:W-:Y:S08]  /*b4320*/  HMMA.1688.F32.TF32 R160, R52, R68.reuse, R116 ;  /* 0x0000004434a0723c */ /* 0x088ff00000081074 */
[-C--:B------:R-:W-:Y:S08]  /*b4330*/  HMMA.1688.F32.TF32 R116, R56, R68.reuse, R80 ;  /* 0x000000443874723c */ /* 0x080ff00000081050 */
[----:B------:R-:W-:Y:S01]  /*b4340*/  HMMA.1688.F32.TF32 R80, R64, R68, R152 ;  /* 0x000000444050723c */ /* 0x000fe20000081098 */
        /* <DEDUP_REMOVED lines=10> */
[----:B------:R-:W-:Y:S07]  /*b43f0*/  STL.64 [R1+0x47d8], R118 ;  /* 0x0047d87601007387 */ /* 0x000fee0000100a00 */
[----:B------:R-:W-:Y:S02]  /*b4400*/  STL.64 [R1+0x57a0], R80 ;  /* 0x0057a05001007387 */ /* 0x000fe40000100a00 */
[----:B------:R1:W-:Y:S02]  /*b4410*/  STL.64 [R1+0x57a8], R82 ;  /* 0x0057a85201007387 */ /* 0x0003e40000100a00 */
[----:B-1----:R-:W-:Y:S11]  /*b4420*/  HMMA.1688.F32.TF32 R80, R8, R72, R196 ;  /* 0x000000480850723c */ /* 0x002ff600000810c4 */
[----:B------:R-:W-:-:S02]  /*b4430*/  IMAD.MOV.U32 R71, RZ, RZ, R76 ;  /* 0x000000ffff477224 */ /* 0x000fc400078e004c */
[----:B------:R-:W-:Y:S02]  /*b4440*/  IMAD.MOV.U32 R70, RZ, RZ, R77 ;  /* 0x000000ffff467224 */ /* 0x000fe400078e004d */
[----:B------:R-:W-:Y:S01]  /*b4450*/  IMAD.MOV.U32 R75, RZ, RZ, R78 ;  /* 0x000000ffff4b7224 */ /* 0x000fe200078e004e */
[----:B------:R-:W-:Y:S02]  /*b4460*/  STL [R1+0x896c], R71 ;  /* 0x00896c4701007387 */ /* 0x000fe40000100800 */
[----:B------:R1:W-:Y:S02]  /*b4470*/  STL [R1+0x8968], R70 ;  /* 0x0089684601007387 */ /* 0x0003e40000100800 */
[----:B------:R-:W-:Y:S02]  /*b4480*/  IMAD.MOV.U32 R74, RZ, RZ, R79 ;  /* 0x000000ffff4a7224 */ /* 0x000fe400078e004f */
[-C--:B------:R-:W-:Y:S08]  /*b4490*/  HMMA.1688.F32.TF32 R76, R16, R72.reuse, R200 ;  /* 0x00000048104c723c */ /* 0x080ff000000810c8 */
[-C--:B-1----:R-:W-:Y:S01]  /*b44a0*/  HMMA.1688.F32.TF32 R68, R12, R72.reuse, R136 ;  /* 0x000000480c44723c */ /* 0x082fe20000081088 */
[----:B------:R-:W-:Y:S01]  /*b44b0*/  STL [R1+0x8964], R75 ;  /* 0x0089644b01007387 */ /* 0x000fe20000100800 */
[----:B------:R-:W-:Y:S03]  /*b44c0*/  STL [R1+0x8960], R74 ;  /* 0x0089604a01007387 */ /* 0x000fe60000100800 */
[----:B------:R-:W-:Y:S01]  /*b44d0*/  STL.64 [R1+0x2480], R80 ;  /* 0x0024805001007387 */ /* 0x000fe20000100a00 */
[----:B------:R1:W-:Y:S02]  /*b44e0*/  STL.64 [R1+0x2488], R82 ;  /* 0x0024885201007387 */ /* 0x0003e40000100a00 */
[-C--:B-1----:R-:W-:Y:S11]  /*b44f0*/  HMMA.1688.F32.TF32 R80, R20, R72.reuse, R140 ;  /* 0x000000481450723c */ /* 0x082ff6000008108c */
[----:B------:R-:W-:Y:S04]  /*b4500*/  @!UPT UIADD3 URZ, URZ, URZ, URZ ;  /* 0x0000003f3f3ff290 */ /* 0x000fe8000fffe03f */
[----:B------:R-:W-:Y:S01]  /*b4510*/  STL.64 [R1+0x1b70], R68 ;  /* 0x001b704401007387 */ /* 0x000fe20000100a00 */
[----:B------:R1:W-:Y:S02]  /*b4520*/  STL.64 [R1+0x1b78], R70 ;  /* 0x001b784601007387 */ /* 0x0003e40000100a00 */
[----:B------:R-:W-:Y:S02]  /*b4530*/  STL.64 [R1+0x2740], R76 ;  /* 0x0027404c01007387 */ /* 0x000fe40000100a00 */
[----:B------:R-:W-:Y:S02]  /*b4540*/  STL.64 [R1+0x2748], R78 ;  /* 0x0027484e01007387 */ /* 0x000fe40000100a00 */
[----:B------:R-:W2:Y:S01]  /*b4550*/  LDSM.16.M88.4 R76, [R3+0x5000] ;  /* 0x00500000034c783b */ /* 0x000ea20000000200 */
[-C--:B-1----:R-:W-:Y:S03]  /*b4560*/  HMMA.1688.F32.TF32 R68, R24, R72.reuse, R204 ;  /* 0x000000481844723c */ /* 0x082fe600000810cc */
[----:B------:R-:W-:Y:S01]  /*b4570*/  STL.64 [R1+0x1b60], R80 ;  /* 0x001b605001007387 */ /* 0x000fe20000100a00 */
[----:B------:R-:W-:Y:S02]  /*b4580*/  STL.64 [R1+0x1b68], R82 ;  /* 0x001b685201007387 */ /* 0x000fe40000100a00 */
[----:B------:R-:W1:Y:S01]  /*b4590*/  LDSM.16.M88.4 R80, [R3+0x5400] ;  /* 0x005400000350783b */ /* 0x000e620000000200 */
[----:B--2---:R-:W-:Y:S11]  /*b45a0*/  STL [R1+0x895c], R78 ;  /* 0x00895c4e01007387 */ /* 0x004ff60000100800 */
[----:B------:R-:W-:Y:S05]  /*b45b0*/  @!UPT UIADD3 URZ, URZ, URZ, URZ ;  /* 0x0000003f3f3ff290 */ /* 0x000fea000fffe03f */
[----:B------:R-:W-:Y:S02]  /*b45c0*/  STL.64 [R1+0x2c60], R68 ;  /* 0x002c604401007387 */ /* 0x000fe40000100a00 */
[----:B------:R2:W-:Y:S02]  /*b45d0*/  STL.64 [R1+0x2c68], R70 ;  /* 0x002c684601007387 */ /* 0x0005e40000100a00 */
[-C--:B--2---:R-:W-:Y:S01]  /*b45e0*/  HMMA.1688.F32.TF32 R68, R28, R72.reuse, R144 ;  /* 0x000000481c44723c */ /* 0x084fe20000081090 */
[----:B------:R-:W-:Y:S01]  /*b45f0*/  STL [R1+0x8958], R79 ;  /* 0x0089584f01007387 */ /* 0x000fe20000100800 */
[----:B-1----:R-:W-:Y:S11]  /*b4600*/  STL [R1+0x8974], R82 ;  /* 0x0089745201007387 */ /* 0x002ff60000100800 */
[----:B------:R-:W-:Y:S10]  /*b4610*/  @!UPT UIADD3 URZ, URZ, URZ, URZ ;  /* 0x0000003f3f3ff290 */ /* 0x000ff4000fffe03f */
[----:B------:R-:W-:Y:S01]  /*b4620*/  STL.64 [R1+0x1b10], R68 ;  /* 0x001b104401007387 */ /* 0x000fe20000100a00 */
[----:B------:R1:W-:Y:S02]  /*b4630*/  STL.64 [R1+0x1b18], R70 ;  /* 0x001b184601007387 */ /* 0x0003e40000100a00 */
[-C--:B-1----:R-:W-:Y:S01]  /*b4640*/  HMMA.1688.F32.TF32 R68, R32, R72.reuse, R208 ;  /* 0x000000482044723c */ /* 0x082fe200000810d0 */
[----:B------:R-:W-:Y:S01]  /*b4650*/  STL [R1+0x8970], R83 ;  /* 0x0089705301007387 */ /* 0x000fe20000100800 */
[----:B------:R-:W2:Y:S11]  /*b4660*/  LDL.LU R200, [R1+0x3e0] ;  /* 0x0003e00001c87983 */ /* 0x000eb60000300800 */
[----:B------:R-:W-:Y:S10]  /*b4670*/  @!UPT UIADD3 URZ, URZ, URZ, URZ ;  /* 0x0000003f3f3ff290 */ /* 0x000ff4000fffe03f */
        /* <DEDUP_REMOVED lines=110> */
[-C--:B------:R-:W-:Y:S11]  /*b4d60*/  HMMA.1688.F32.TF32 R152, R60, R72.reuse, R152 ;  /* 0x000000483c98723c */ /* 0x080ff60000081098 */
[----:B------:R-:W-:Y:S04]  /*b4d70*/  @!UPT UIADD3 URZ, URZ, URZ, URZ ;  /* 0x0000003f3f3ff290 */ /* 0x000fe8000fffe03f */
[----:B------:R-:W-:Y:S01]  /*b4d80*/  STL.64 [R1+0x4360], R68 ;  /* 0x0043604401007387 */ /* 0x000fe20000100a00 */
[----:B------:R4:W-:Y:S07]  /*b4d90*/  STL.64 [R1+0x4368], R70 ;  /* 0x0043684601007387 */ /* 0x0009ee0000100a00 */
[----:B------:R-:W-:Y:S02]  /*b4da0*/  STL.64 [R1+0x55d0], R152 ;  /* 0x0055d09801007387 */ /* 0x000fe40000100a00 */
[----:B------:R2:W-:Y:S01]  /*b4db0*/  STL.64 [R1+0x55d8], R154 ;  /* 0x0055d89a01007387 */ /* 0x0005e20000100a00 */
[----:B----4-:R-:W-:Y:S11]  /*b4dc0*/  HMMA.1688.F32.TF32 R68, R56, R72, R212 ;  /* 0x000000483844723c */ /* 0x010ff600000810d4 */
[----:B------:R-:W-:Y:S11]  /*b4dd0*/  @!UPT UIADD3 URZ, URZ, URZ, URZ ;  /* 0x0000003f3f3ff290 */ /* 0x000ff6000fffe03f */
[----:B------:R-:W-:Y:S01]  /*b4de0*/  @!UPT UIADD3 URZ, URZ, URZ, URZ ;  /* 0x0000003f3f3ff290 */ /* 0x000fe2000fffe03f */
[----:B------:R1:W-:Y:S01]  /*b4df0*/  STL.64 [R1+0x46e0], R68 ;  /* 0x0046e04401007387 */ /* 0x0003e20000100a00 */
[----:B------:R-:W-:Y:S01]  /*b4e00*/  STL.64 [R1+0x46e8], R70 ;  /* 0x0046e84601007387 */ /* 0x000fe20000100a00 */
[----:B------:R-:W-:Y:S08]  /*b4e10*/  HMMA.1688.F32.TF32 R116, R44, R76, R116 ;  /* 0x0000004c2c74723c */ /* 0x000ff00000081074 */
[----:B--2---:R-:W-:Y:S11]  /*b4e20*/  HMMA.1688.F32.TF32 R152, R64, R72, R208 ;  /* 0x000000484098723c */ /* 0x004ff600000810d0 */
[----:B------:R-:W-:Y:S11]  /*b4e30*/  @!UPT UIADD3 URZ, URZ, URZ, URZ ;  /* 0x0000003f3f3ff290 */ /* 0x000ff6000fffe03f */
[----:B------:R-:W-:Y:S02]  /*b4e40*/  @!UPT UIADD3 URZ, URZ, URZ, URZ ;  /* 0x0000003f3f3ff290 */ /* 0x000fe4000fffe03f */
[----:B-1----:R-:W-:Y:S02]  /*b4e50*/  IMAD.MOV.U32 R68, RZ, RZ, R155 ;  /* 0x000000ffff447224 */ /* 0x002fe400078e009b */
[----:B------:R-:W-:-:S03]  /*b4e60*/  IMAD.MOV.U32 R69, RZ, RZ, R154 ;  /* 0x000000ffff457224 */ /* 0x000fc600078e009a */
[----:B------:R-:W-:Y:S02]  /*b4e70*/  STL [R1+0x7cb4], R68 ;  /* 0x007cb44401007387 */ /* 0x000fe40000100800 */
[----:B------:R1:W-:Y:S02]  /*b4e80*/  STL [R1+0x7cb0], R69 ;  /* 0x007cb04501007387 */ /* 0x0003e40000100800 */
[----:B-1----:R-:W-:Y:S01]  /*b4e90*/  HMMA.1688.F32.TF32 R68, R4, R76, R160 ;  /* 0x0000004c0444723c */ /* 0x002fe200000810a0 */
[----:B------:R-:W-:Y:S01]  /*b4ea0*/  MOV R72, R153 ;  /* 0x0000009900487202 */ /* 0x000fe20000000f00 */
[----:B------:R-:W-:-:S06]  /*b4eb0*/  IMAD.MOV.U32 R73, RZ, RZ, R152 ;  /* 0x000000ffff497224 */ /* 0x000fcc00078e0098 */
[-C--:B------:R-:W-:Y:S01]  /*b4ec0*/  HMMA.1688.F32.TF32 R152, R8, R76.reuse, R216 ;  /* 0x0000004c0898723c */ /* 0x080fe200000810d8 */
[----:B------:R-:W-:Y:S01]  /*b4ed0*/  STL [R1+0x7cac], R72 ;  /* 0x007cac4801007387 */ /* 0x000fe20000100800 */
[----:B------:R1:W-:Y:S06]  /*b4ee0*/  STL [R1+0x7ca8], R73 ;  /* 0x007ca84901007387 */ /* 0x0003ec0000100800 */
        /* <DEDUP_REMOVED lines=25> */
[----:B------:R1:W-:Y:S02]  /*b5080*/  STL.64 [R1+0x18d8], R74 ;  /* 0x0018d84a01007387 */ /* 0x0003e40000100a00 */
[-C--:B-1----:R-:W-:Y:S04]  /*b5090*/  HMMA.1688.F32.TF32 R72, R48, R76.reuse, R196 ;  /* 0x0000004c3048723c */ /* 0x082fe800000810c4 */
[----:B------:R-:W-:Y:S01]  /*b50a0*/  STL.64 [R1+0x3a40], R68 ;  /* 0x003a404401007387 */ /* 0x000fe20000100a00 */
[----:B------:R1:W-:Y:S03]  /*b50b0*/  STL.64 [R1+0x3a48], R70 ;  /* 0x003a484601007387 */ /* 0x0003e60000100a00 */
[-C--:B-1----:R-:W-:Y:S01]  /*b50c0*/  HMMA.1688.F32.TF32 R68, R52, R76.reuse, R136 ;  /* 0x0000004c3444723c */ /* 0x082fe20000081088 */
[----:B------:R-:W-:Y:S01]  /*b50d0*/  STL.64 [R1+0x3e80], R116 ;  /* 0x003e807401007387 */ /* 0x000fe20000100a00 */
[----:B------:R1:W-:Y:S11]  /*b50e0*/  STL.64 [R1+0x3e88], R118 ;  /* 0x003e887601007387 */ /* 0x0003f60000100a00 */
[----:B------:R-:W-:Y:S02]  /*b50f0*/  @!UPT UIADD3 URZ, URZ, URZ, URZ ;  /* 0x0000003f3f3ff290 */ /* 0x000fe4000fffe03f */
[----:B------:R-:W-:Y:S02]  /*b5100*/  STL.64 [R1+0x4f80], R72 ;  /* 0x004f804801007387 */ /* 0x000fe40000100a00 */
[----:B------:R2:W-:Y:S01]  /*b5110*/  STL.64 [R1+0x4f88], R74 ;  /* 0x004f884a01007387 */ /* 0x0005e20000100a00 */
[-C--:B-1----:R-:W-:Y:S08]  /*b5120*/  HMMA.1688.F32.TF32 R116, R60, R76.reuse, R200 ;  /* 0x0000004c3c74723c */ /* 0x082ff000000810c8 */
[-C--:B--2---:R-:W-:Y:S01]  /*b5130*/  HMMA.1688.F32.TF32 R72, R56, R76.reuse, R140 ;  /* 0x0000004c3848723c */ /* 0x084fe2000008108c */
[----:B------:R-:W-:Y:S01]  /*b5140*/  STL.64 [R1+0x4250], R68 ;  /* 0x0042504401007387 */ /* 0x000fe20000100a00 */
[----:B------:R1:W-:Y:S06]  /*b5150*/  STL.64 [R1+0x4258], R70 ;  /* 0x0042584601007387 */ /* 0x0003ec0000100a00 */
[----:B-1----:R-:W-:Y:S07]  /*b5160*/  HMMA.1688.F32.TF32 R68, R64, R76, R144 ;  /* 0x0000004c4044723c */ /* 0x002fee0000081090 */
[----:B------:R1:W-:Y:S01]  /*b5170*/  STL.64 [R1+0x5570], R116 ;  /* 0x0055707401007387 */ /* 0x0003e20000100a00 */
[----:B------:R2:W-:Y:S07]  /*b5180*/  STL.64 [R1+0x5578], R118 ;  /* 0x0055787601007387 */ /* 0x0005ee0000100a00 */
[----:B------:R-:W-:Y:S02]  /*b5190*/  STL.64 [R1+0x4600], R72 ;  /* 0x0046004801007387 */ /* 0x000fe40000100a00 */
[----:B------:R4:W-:Y:S02]  /*b51a0*/  STL.64 [R1+0x4608], R74 ;  /* 0x0046084a01007387 */ /* 0x0009e40000100a00 */
[----:B------:R-:W-:-:S02]  /*b51b0*/  IMAD.MOV.U32 R240, RZ, RZ, R88 ;  /* 0x000000fffff07224 */ /* 0x000fc400078e0058 */
[----:B------:R-:W-:Y:S02]  /*b51c0*/  IMAD.MOV.U32 R241, RZ, RZ, R89 ;  /* 0x000000fffff17224 */ /* 0x000fe400078e0059 */
[----:B------:R1:W-:Y:S01]  /*b51d0*/  STL.64 [R1+0x5700], R68 ;  /* 0x0057004401007387 */ /* 0x0003e20000100a00 */
        /* <DEDUP_REMOVED lines=10> */
[----:B------:R-:W-:Y:S01]  /*b5280*/  IMAD.MOV.U32 R242, RZ, RZ, R84 ;  /* 0x000000fffff27224 */ /* 0x000fe200078e0054 */
[----:B------:R-:W-:Y:S01]  /*b5290*/  MOV R243, R85 ;  /* 0x0000005500f37202 */ /* 0x000fe20000000f00 */
        /* <DEDUP_REMOVED lines=10> */
[----:B------:R-:W3:Y:S02]  /*b5340*/  LDL.LU R226, [R1+0x578] ;  /* 0x0005780001e27983 */ /* 0x000ee40000300800 */
[----:B------:R-:W3:Y:S02]  /*b5350*/  LDL.LU R227, [R1+0x57c] ;  /* 0x00057c0001e37983 */ /* 0x000ee40000300800 */
[----:B----4-:R-:W-:Y:S02]  /*b5360*/  IMAD.MOV.U32 R228, RZ, RZ, R85 ;  /* 0x000000ffffe47224 */ /* 0x010fe400078e0055 */
[----:B------:R-:W-:Y:S01]  /*b5370*/  IMAD.MOV.U32 R229, RZ, RZ, R84 ;  /* 0x000000ffffe57224 */ /* 0x000fe200078e0054 */
        /* <DEDUP_REMOVED lines=14> */
[----:B--2---:R-:W-:Y:S01]  /*b5460*/  MOV R219, R89 ;  /* 0x0000005900db7202 */ /* 0x004fe20000000f00 */
[----:B---3--:R-:W-:-:S02]  /*b5470*/  IMAD.MOV.U32 R218, RZ, RZ, R88 ;  /* 0x000000ffffda7224 */ /* 0x008fc400078e0058 */
[----:B------:R-:W2:Y:S01]  /*b5480*/  LDL.LU R88, [R1+0x8c40] ;  /* 0x008c400001587983 */ /* 0x000ea20000300800 */
[----:B------:R-:W3:Y:S02]  /*b5490*/  LDL.LU R89, [R1+0x8c3c] ;  /* 0x008c3c0001597983 */ /* 0x000ee40000300800 */
[----:B------:R-:W4:Y:S02]  /*b54a0*/  LDL.LU R160, [R1+0x23a0] ;  /* 0x0023a00001a07983 */ /* 0x000f240000300800 */
[----:B------:R-:W4:Y:S01]  /*b54b0*/  LDL.LU R161, [R1+0x23a4] ;  /* 0x0023a40001a17983 */ /* 0x000f220000300800 */
[----:B------:R-:W4:Y:S01]  /*b54c0*/  LDL.LU R162, [R1+0x23a8] ;  /* 0x0023a80001a27983 */ /* 0x000f220000300800 */
[----:B------:R-:W4:Y:S02]  /*b54d0*/  LDL.LU R163, [R1+0x23ac] ;  /* 0x0023ac0001a37983 */ /* 0x000f240000300800 */
[----:B------:R-:W4:Y:S02]  /*b54e0*/  LDL.LU R212, [R1+0x740] ;  /* 0x0007400001d47983 */ /* 0x000f240000300800 */
[----:B------:R-:W4:Y:S02]  /*b54f0*/  LDL.LU R213, [R1+0x744] ;  /* 0x0007440001d57983 */ /* 0x000f240000300800 */
[----:B--2---:R-:W-:-:S02]  /*b5500*/  IMAD.MOV.U32 R215, RZ, RZ, R88 ;  /* 0x000000ffffd77224 */ /* 0x004fc400078e0058 */
[----:B---3--:R-:W-:Y:S02]  /*b5510*/  IMAD.MOV.U32 R214, RZ, RZ, R89 ;  /* 0x000000ffffd67224 */ /* 0x008fe400078e0059 */
[----:B------:R-:W2:Y:S01]  /*b5520*/  LDL.LU R89, [R1+0x8c38] ;  /* 0x008c380001597983 */ /* 0x000ea20000300800 */
[----:B------:R-:W2:Y:S02]  /*b5530*/  LDL.LU R88, [R1+0x8c34] ;  /* 0x008c340001587983 */ /* 0x000ea40000300800 */
[----:B------:R-:W3:Y:S02]  /*b5540*/  LDL.LU R152, [R1+0x27b0] ;  /* 0x0027b00001987983 */ /* 0x000ee40000300800 */
[----:B------:R-:W3:Y:S01]  /*b5550*/  LDL.LU R153, [R1+0x27b4] ;  /* 0x0027b40001997983 */ /* 0x000ee20000300800 */
[----:B------:R-:W3:Y:S01]  /*b5560*/  LDL.LU R154, [R1+0x27b8] ;  /* 0x0027b800019a7983 */ /* 0x000ee20000300800 */
        /* <DEDUP_REMOVED lines=27> */
[----:B------:R-:W-:-:S02]  /*b5720*/  IMAD.MOV.U32 R76, RZ, RZ, R71 ;  /* 0x000000ffff4c7224 */ /* 0x000fc400078e0047 */
[----:B------:R-:W-:-:S03]  /*b5730*/  IMAD.MOV.U32 R77, RZ, RZ, R70 ;  /* 0x000000ffff4d7224 */ /* 0x000fc600078e0046 */
[----:B------:R-:W-:Y:S02]  /*b5740*/  STL [R1+0x7cbc], R76 ;  /* 0x007cbc4c01007387 */ /* 0x000fe40000100800 */
[----:B------:R3:W-:Y:S01]  /*b5750*/  STL [R1+0x7cb8], R77 ;  /* 0x007cb84d01007387 */ /* 0x0007e20000100800 */
[-C--:B----4-:R-:W-:Y:S08]  /*b5760*/  HMMA.1688.F32.TF32 R72, R8, R80.reuse, R212 ;  /* 0x000000500848723c */ /* 0x090ff000000810d4 */
[-C--:B------:R-:W-:Y:S08]  /*b5770*/  HMMA.1688.F32.TF32 R68, R12, R80.reuse, R160 ;  /* 0x000000500c44723c */ /* 0x080ff000000810a0 */
[-C--:B---3--:R-:W-:Y:S11]  /*b5780*/  HMMA.1688.F32.TF32 R76, R4, R80.reuse, R152 ;  /* 0x00000050044c723c */ /* 0x088ff60000081098 */
[----:B------:R-:W-:Y:S11]  /*b5790*/  @!UPT UIADD3 URZ, URZ, URZ, URZ ;  /* 0x0000003f3f3ff290 */ /* 0x000ff6000fffe03f */
[----:B------:R-:W-:Y:S01]  /*b57a0*/  @!UPT UIADD3 URZ, URZ, URZ, URZ ;  /* 0x0000003f3f3ff290 */ /* 0x000fe2000fffe03f */
[----:B------:R-:W-:Y:S01]  /*b57b0*/  STL.64 [R1+0x18a0], R76 ;  /* 0x0018a04c01007387 */ /* 0x000fe20000100a00 */
[----:B------:R-:W-:Y:S02]  /*b57c0*/  STL.64 [R1+0x18a8], R78 ;  /* 0x0018a84e01007387 */ /* 0x000fe40000100a00 */
[----:B------:R-:W-:Y:S02]  /*b57d0*/  STL.64 [R1+0x1ea0], R72 ;  /* 0x001ea04801007387 */ /* 0x000fe40000100a00 */
[----:B------:R-:W-:Y:S01]  /*b57e0*/  STL.64 [R1+0x1ea8], R74 ;  /* 0x001ea84a01007387 */ /* 0x000fe20000100a00 */
[----:B------:R-:W-:Y:S01]  /*b57f0*/  STL.64 [R1+0x1890], R68 ;  /* 0x0018904401007387 */ /* 0x000fe20000100a00 */
[----:B------:R1:W-:Y:S02]  /*b5800*/  STL.64 [R1+0x1898], R70 ;  /* 0x0018984601007387 */ /* 0x0003e40000100a00 */
[-C--:B-1----:R-:W-:Y:S01]  /*b5810*/  HMMA.1688.F32.TF32 R68, R24, R80.reuse, R84 ;  /* 0x000000501844723c */ /* 0x082fe20000081054 */
[----:B------:R-:W1:Y:S07]  /*b5820*/  LDSM.16.M88.4 R84, [R3+0x5800] ;  /* 0x005800000354783b */ /* 0x000e6e0000000200 */
[-C--:B------:R-:W-:Y:S08]  /*b5830*/  HMMA.1688.F32.TF32 R76, R16, R80.reuse, R216 ;  /* 0x00000050104c723c */ /* 0x080ff000000810d8 */
[-C--:B--2---:R-:W-:Y:S11]  /*b5840*/  HMMA.1688.F32.TF32 R72, R20, R80.reuse, R164 ;  /* 0x000000501448723c */ /* 0x084ff600000810a4 */
[----:B------:R-:W-:Y:S04]  /*b5850*/  @!UPT UIADD3 URZ, URZ, URZ, URZ ;  /* 0x0000003f3f3ff290 */ /* 0x000fe8000fffe03f */
[----:B------:R-:W-:Y:S01]  /*b5860*/  STL.64 [R1+0x2410], R76 ;  /* 0x0024104c01007387 */ /* 0x000fe20000100a00 */
[----:B------:R-:W-:Y:S07]  /*b5870*/  STL.64 [R1+0x2418], R78 ;  /* 0x0024184e01007387 */ /* 0x000fee0000100a00 */
[----:B------:R-:W-:Y:S02]  /*b5880*/  STL.64 [R1+0x1870], R72 ;  /* 0x0018704801007387 */ /* 0x000fe40000100a00 */
[----:B------:R-:W-:Y:S01]  /*b5890*/  STL.64 [R1+0x1878], R74 ;  /* 0x0018784a01007387 */ /* 0x000fe20000100a00 */
[----:B-1----:R-:W-:Y:S01]  /*b58a0*/  STL [R1+0x897c], R86 ;  /* 0x00897c5601007387 */ /* 0x002fe20000100800 */
[----:B------:R-:W-:Y:S02]  /*b58b0*/  STL.64 [R1+0x27a0], R68 ;  /* 0x0027a04401007387 */ /* 0x000fe40000100a00 */
[----:B------:R1:W-:Y:S02]  /*b58c0*/  STL.64 [R1+0x27a8], R70 ;  /* 0x0027a84601007387 */ /* 0x0003e40000100a00 */
[-C--:B-1----:R-:W-:Y:S01]  /*b58d0*/  HMMA.1688.F32.TF32 R68, R28, R80.reuse, R88 ;  /* 0x000000501c44723c */ /* 0x082fe20000081058 */
[----:B------:R-:W1:Y:S04]  /*b58e0*/  LDSM.16.M88.4 R88, [R3+0x5c00] ;  /* 0x005c00000358783b */ /* 0x000e680000000200 */
[----:B------:R-:W-:Y:S03]  /*b58f0*/  STL [R1+0x8978], R87 ;  /* 0x0089785701007387 */ /* 0x000fe60000100800 */
[-C--:B------:R-:W-:Y:S08]  /*b5900*/  HMMA.1688.F32.TF32 R76, R32, R80.reuse, R220 ;  /* 0x00000050204c723c */ /* 0x080ff000000810dc */
[-C--:B------:R-:W-:Y:S01]  /*b5910*/  HMMA.1688.F32.TF32 R72, R36, R80.reuse, R168 ;  /* 0x000000502448723c */ /* 0x080fe200000810a8 */
[----:B-1----:R-:W-:Y:S06]  /*b5920*/  STL [R1+0x8984], R90 ;  /* 0x0089845a01007387 */ /* 0x002fec0000100800 */
[----:B------:R-:W-:Y:S02]  /*b5930*/  STL.64 [R1+0x1840], R68 ;  /* 0x0018404401007387 */ /* 0x000fe40000100a00 */
[----:B------:R1:W-:Y:S02]  /*b5940*/  STL.64 [R1+0x1848], R70 ;  /* 0x0018484601007387 */ /* 0x0003e40000100a00 */
[-C--:B-1----:R-:W-:Y:S01]  /*b5950*/  HMMA.1688.F32.TF32 R68, R40, R80.reuse, R228 ;  /* 0x000000502844723c */ /* 0x082fe200000810e4 */
[----:B------:R-:W-:Y:S03]  /*b5960*/  STL [R1+0x8980], R91 ;  /* 0x0089805b01007387 */ /* 0x000fe60000100800 */
[----:B------:R-:W-:Y:S02]  /*b5970*/  STL.64 [R1+0x32d0], R76 ;  /* 0x0032d04c01007387 */ /* 0x000fe40000100a00 */
[----:B------:R1:W-:Y:S06]  /*b5980*/  STL.64 [R1+0x32d8], R78 ;  /* 0x0032d84e01007387 */ /* 0x0003ec0000100a00 */
[----:B------:R-:W-:Y:S01]  /*b5990*/  STL.64 [R1+0x1830], R72 ;  /* 0x0018304801007387 */ /* 0x000fe20000100a00 */
        /* <DEDUP_REMOVED lines=20> */
[----:B------:R-:W-:-:S02]  /*b5ae0*/  IMAD.MOV.U32 R81, RZ, RZ, R70 ;  /* 0x000000ffff517224 */ /* 0x000fc400078e0046 */
[----:B------:R-:W-:Y:S02]  /*b5af0*/  IMAD.MOV.U32 R80, RZ, RZ, R71 ;  /* 0x000000ffff507224 */ /* 0x000fe400078e0047 */
[-C--:B-1----:R-:W-:Y:S08]  /*b5b00*/  HMMA.1688.F32.TF32 R68, R4, R84.reuse, R196 ;  /* 0x000000540444723c */ /* 0x082ff000000810c4 */
[-C--:B------:R-:W-:Y:S01]  /*b5b10*/  HMMA.1688.F32.TF32 R76, R8, R84.reuse, R136 ;  /* 0x00000054084c723c */ /* 0x080fe20000081088 */
[----:B------:R-:W-:Y:S01]  /*b5b20*/  STL [R1+0x7cc4], R80 ;  /* 0x007cc45001007387 */ /* 0x000fe20000100800 */
[----:B------:R-:W-:Y:S06]  /*b5b30*/  STL [R1+0x7cc0], R81 ;  /* 0x007cc05101007387 */ /* 0x000fec0000100800 */
[-C--:B------:R-:W-:Y:S07]  /*b5b40*/  HMMA.1688.F32.TF32 R72, R12, R84.reuse, R200 ;  /* 0x000000540c48723c */ /* 0x080fee00000810c8 */
        /* <DEDUP_REMOVED lines=8> */
[----:B------:R-:W-:-:S08]  /*b5bd0*/  IMAD.MOV.U32 R242, RZ, RZ, R92 ;  /* 0x000000fffff27224 */ /* 0x000fd000078e005c */
[----:B------:R-:W-:Y:S01]  /*b5be0*/  STL.64 [R1+0x21d0], R68 ;  /* 0x0021d04401007387 */ /* 0x000fe20000100a00 */
[----:B------:R1:W-:Y:S02]  /*b5bf0*/  STL.64 [R1+0x21d8], R70 ;  /* 0x0021d84601007387 */ /* 0x0003e40000100a00 */
[----:B------:R-:W2:Y:S02]  /*b5c00*/  LDL.LU R241, [R1+0x5f4] ;  /* 0x0005f40001f17983 */ /* 0x000ea40000300800 */
[----:B------:R-:W3:Y:S02]  /*b5c10*/  LDL.LU R92, [R1+0x8c30] ;  /* 0x008c3000015c7983 */ /* 0x000ee40000300800 */
[----:B------:R-:W-:Y:S02]  /*b5c20*/  IMAD.MOV.U32 R243, RZ, RZ, R93 ;  /* 0x000000fffff37224 */ /* 0x000fe400078e005d */
[----:B------:R-:W4:Y:S01]  /*b5c30*/  LDL.LU R93, [R1+0x8c2c] ;  /* 0x008c2c00015d7983 */ /* 0x000f220000300800 */
[----:B------:R-:W2:Y:S02]  /*b5c40*/  LDL.LU R232, [R1+0x11a0] ;  /* 0x0011a00001e87983 */ /* 0x000ea40000300800 */
[----:B------:R-:W2:Y:S02]  /*b5c50*/  LDL.LU R233, [R1+0x11a4] ;  /* 0x0011a40001e97983 */ /* 0x000ea40000300800 */
[----:B------:R-:W2:Y:S01]  /*b5c60*/  LDL.LU R234, [R1+0x11a8] ;  /* 0x0011a80001ea7983 */ /* 0x000ea20000300800 */
[----:B------:R-:W2:Y:S01]  /*b5c70*/  LDL.LU R235, [R1+0x11ac] ;  /* 0x0011ac0001eb7983 */ /* 0x000ea20000300800 */
[----:B---3--:R-:W-:-:S03]  /*b5c80*/  IMAD.MOV.U32 R224, RZ, RZ, R92 ;  /* 0x000000ffffe07224 */ /* 0x008fc600078e005c */
[----:B------:R-:W3:Y:S01]  /*b5c90*/  LDL.LU R92, [R1+0x8c28] ;  /* 0x008c2800015c7983 */ /* 0x000ee20000300800 */
[----:B------:R-:W2:Y:S02]  /*b5ca0*/  LDL.LU R225, [R1+0x674] ;  /* 0x0006740001e17983 */ /* 0x000ea40000300800 */
[----:B------:R-:W2:Y:S02]  /*b5cb0*/  LDL.LU R226, [R1+0x678] ;  /* 0x0006780001e27983 */ /* 0x000ea40000300800 */
[----:B------:R-:W2:Y:S01]  /*b5cc0*/  LDL.LU R227, [R1+0x67c] ;  /* 0x00067c0001e37983 */ /* 0x000ea20000300800 */
[----:B------:R-:W2:Y:S01]  /*b5cd0*/  LDL.LU R228, [R1+0x710] ;  /* 0x0007100001e47983 */ /* 0x000ea20000300800 */
[----:B----4-:R-:W-:Y:S02]  /*b5ce0*/  MOV R229, R93 ;  /* 0x0000005d00e57202 */ /* 0x010fe40000000f00 */
[----:B------:R-:W4:Y:S02]  /*b5cf0*/  LDL.LU R93, [R1+0x8c24] ;  /* 0x008c2400015d7983 */ /* 0x000f240000300800 */
[----:B-1----:R-:W-:-:S02]  /*b5d00*/  IMAD.MOV.U32 R70, RZ, RZ, R96 ;  /* 0x000000ffff467224 */ /* 0x002fc400078e0060 */
[----:B------:R-:W-:Y:S02]  /*b5d10*/  IMAD.MOV.U32 R71, RZ, RZ, R97 ;  /* 0x000000ffff477224 */ /* 0x000fe400078e0061 */
[----:B---3--:R-:W-:Y:S02]  /*b5d20*/  IMAD.MOV.U32 R230, RZ, RZ, R92 ;  /* 0x000000ffffe67224 */ /* 0x008fe400078e005c */
[----:B------:R-:W4:Y:S01]  /*b5d30*/  LDL.LU R92, [R1+0x8c20] ;  /* 0x008c2000015c7983 */ /* 0x000f220000300800 */
[----:B------:R-:W2:Y:S02]  /*b5d40*/  LDL.LU R231, [R1+0x71c] ;  /* 0x00071c0001e77983 */ /* 0x000ea40000300800 */
[----:B------:R-:W3:Y:S02]  /*b5d50*/  LDL.LU R168, [R1+0x1960] ;  /* 0x0019600001a87983 */ /* 0x000ee40000300800 */
[----:B------:R-:W3:Y:S01]  /*b5d60*/  LDL.LU R169, [R1+0x1964] ;  /* 0x0019640001a97983 */ /* 0x000ee20000300800 */
[----:B------:R-:W3:Y:S01]  /*b5d70*/  LDL.LU R170, [R1+0x1968] ;  /* 0x0019680001aa7983 */ /* 0x000ee20000300800 */
[----:B------:R-:W3:Y:S02]  /*b5d80*/  LDL.LU R171, [R1+0x196c] ;  /* 0x00196c0001ab7983 */ /* 0x000ee40000300800 */
        /* <DEDUP_REMOVED lines=22> */
[----:B------:R-:W4:Y:S01]  /*b5ef0*/  LDL.LU R72, [R1+0x1170] ;  /* 0x0011700001487983 */ /* 0x000f220000300800 */
[----:B------:R-:W4:Y:S02]  /*b5f00*/  LDL.LU R73, [R1+0x1174] ;  /* 0x0011740001497983 */ /* 0x000f240000300800 */
[----:B------:R-:W4:Y:S02]  /*b5f10*/  LDL.LU R74, [R1+0x1178] ;  /* 0x00117800014a7983 */ /* 0x000f240000300800 */
        /* <DEDUP_REMOVED lines=16> */
[----:B------:R-:W4:Y:S01]  /*b6020*/  LDL.LU R83, [R1+0x192c] ;  /* 0x00192c0001537983 */ /* 0x000f220000300800 */
[----:B--2---:R-:W-:Y:S01]  /*b6030*/  MOV R140, R96 ;  /* 0x00000060008c7202 */ /* 0x004fe20000000f00 */
        /* <DEDUP_REMOVED lines=24> */
[-C--:B----4-:R-:W-:Y:S08]  /*b61c0*/  HMMA.1688.F32.TF32 R136, R24, R84.reuse, R136 ;  /* 0x000000541888723c */ /* 0x090ff00000081088 */
[-C--:B------:R-:W-:Y:S08]  /*b61d0*/  HMMA.1688.F32.TF32 R140, R32, R84.reuse, R140 ;  /* 0x00000054208c723c */ /* 0x080ff0000008108c */
[----:B------:R-:W-:Y:S01]  /*b61e0*/  HMMA.1688.F32.TF32 R80, R36, R84, R80 ;  /* 0x000000542450723c */ /* 0x000fe20000081050 */
[----:B--2---:R-:W-:-:S02]  /*b61f0*/  IMAD.MOV.U32 R210, RZ, RZ, R96 ;  /* 0x000000ffffd27224 */ /* 0x004fc400078e0060 */
[----:B---3--:R-:W-:Y:S02]  /*b6200*/  IMAD.MOV.U32 R209, RZ, RZ, R97 ;  /* 0x000000ffffd17224 */ /* 0x008fe400078e0061 */
[----:B------:R-:W2:Y:S01]  /*b6210*/  LDL.LU R97, [R1+0x8bf4] ;  /* 0x008bf40001617983 */ /* 0x000ea20000300800 */
[----:B------:R-:W2:Y:S02]  /*b6220*/  LDL.LU R96, [R1+0x8bf0] ;  /* 0x008bf00001607983 */ /* 0x000ea40000300800 */
[-C--:B------:R-:W-:Y:S01]  /*b6230*/  HMMA.1688.F32.TF32 R196, R20, R84.reuse, R196 ;  /* 0x0000005414c4723c */ /* 0x080fe200000810c4 */
[----:B------:R-:W3:Y:S01]  /*b6240*/  LDL.LU R211, [R1+0x8cc] ;  /* 0x0008cc0001d37983 */ /* 0x000ee20000300800 */
[----:B------:R-:W4:Y:S01]  /*b6250*/  LDL.LU R160, [R1+0x2400] ;  /* 0x0024000001a07983 */ /* 0x000f220000300800 */
[----:B------:R-:W4:Y:S02]  /*b6260*/  LDL.LU R161, [R1+0x2404] ;  /* 0x0024040001a17983 */ /* 0x000f240000300800 */
[----:B------:R-:W4:Y:S02]  /*b6270*/  LDL.LU R162, [R1+0x2408] ;  /* 0x0024080001a27983 */ /* 0x000f240000300800 */
[----:B------:R-:W4:Y:S01]  /*b6280*/  LDL.LU R163, [R1+0x240c] ;  /* 0x00240c0001a37983 */ /* 0x000f220000300800 */
[-C--:B------:R-:W-:Y:S01]  /*b6290*/  HMMA.1688.F32.TF32 R200, R28, R84.reuse, R200 ;  /* 0x000000541cc8723c */ /* 0x080fe200000810c8 */
        /* <DEDUP_REMOVED lines=13> */
[----:B------:R-:W2:Y:S03]  /*b6370*/  LDL.LU R119, [R1+0x9dc] ;  /* 0x0009dc0001777983 */ /* 0x000ea60000300800 */
        /* <DEDUP_REMOVED lines=17> */
[----:B------:R1:W-:Y:S01]  /*b6490*/  STL.64 [R1+0x1788], R82 ;  /* 0x0017885201007387 */ /* 0x0003e20000100a00 */
[-C--:B------:R-:W-:Y:S08]  /*b64a0*/  HMMA.1688.F32.TF32 R76, R44, R84.reuse, R76 ;  /* 0x000000542c4c723c */ /* 0x080ff0000008104c */
[-C--:B-1----:R-:W-:Y:S08]  /*b64b0*/  HMMA.1688.F32.TF32 R80, R40, R84.reuse, R204 ;  /* 0x000000542850723c */ /* 0x082ff000000810cc */
[-C--:B------:R-:W-:Y:S11]  /*b64c0*/  HMMA.1688.F32.TF32 R144, R48, R84.reuse, R144 ;  /* 0x000000543090723c */ /* 0x080ff60000081090 */
[----:B------:R-:W-:Y:S04]  /*b64d0*/  @!UPT UIADD3 URZ, URZ, URZ, URZ ;  /* 0x0000003f3f3ff290 */ /* 0x000fe8000fffe03f */
[----:B------:R-:W-:Y:S01]  /*b64e0*/  STL.64 [R1+0x35e0], R80 ;  /* 0x0035e05001007387 */ /* 0x000fe20000100a00 */
[----:B------:R1:W-:Y:S02]  /*b64f0*/  STL.64 [R1+0x35e8], R82 ;  /* 0x0035e85201007387 */ /* 0x0003e40000100a00 */
[----:B------:R-:W-:Y:S02]  /*b6500*/  STL.64 [R1+0x3c80], R76 ;  /* 0x003c804c01007387 */ /* 0x000fe40000100a00 */
[----:B------:R1:W-:Y:S02]  /*b6510*/  STL.64 [R1+0x3c88], R78 ;  /* 0x003c884e01007387 */ /* 0x0003e40000100a00 */
[-C--:B-1----:R-:W-:Y:S08]  /*b6520*/  HMMA.1688.F32.TF32 R80, R52, R84.reuse, R72 ;  /* 0x000000543450723c */ /* 0x082ff00000081048 */
[----:B------:R-:W-:Y:S01]  /*b6530*/  HMMA.1688.F32.TF32 R76, R60, R84, R68 ;  /* 0x000000543c4c723c */ /* 0x000fe20000081044 */
[----:B------:R-:W-:Y:S01]  /*b6540*/  STL.64 [R1+0x4820], R144 ;  /* 0x0048209001007387 */ /* 0x000fe20000100a00 */
[----:B------:R-:W-:Y:S11]  /*b6550*/  STL.64 [R1+0x4828], R146 ;  /* 0x0048289201007387 */ /* 0x000ff60000100a00 */
[----:B------:R-:W-:Y:S02]  /*b6560*/  @!UPT UIADD3 URZ, URZ, URZ, URZ ;  /* 0x0000003f3f3ff290 */ /* 0x000fe4000fffe03f */
[----:B------:R-:W-:Y:S01]  /*b6570*/  STL.64 [R1+0x4050], R80 ;  /* 0x0040505001007387 */ /* 0x000fe20000100a00 */
[----:B------:R-:W-:Y:S07]  /*b6580*/  STL.64 [R1+0x4058], R82 ;  /* 0x0040585201007387 */ /* 0x000fee0000100a00 */
[----:B------:R-:W-:Y:S02]  /*b6590*/  STL.64 [R1+0x54a0], R76 ;  /* 0x0054a04c01007387 */ /* 0x000fe40000100a00 */
[----:B------:R1:W-:Y:S02]  /*b65a0*/  STL.64 [R1+0x54a8], R78 ;  /* 0x0054a84e01007387 */ /* 0x0003e40000100a00 */
[----:B-1----:R-:W-:Y:S08]  /*b65b0*/  HMMA.1688.F32.TF32 R76, R4, R88, R152 ;  /* 0x00000058044c723c */ /* 0x002ff00000081098 */
[----:B---3--:R-:W-:Y:S11]  /*b65c0*/  HMMA.1688.F32.TF32 R72, R56, R84, R208 ;  /* 0x000000543848723c */ /* 0x008ff600000810d0 */
[----:B------:R-:W-:Y:S11]  /*b65d0*/  @!UPT UIADD3 URZ, URZ, URZ, URZ ;  /* 0x0000003f3f3ff290 */ /* 0x000ff6000fffe03f */
[----:B------:R-:W-:Y:S01]  /*b65e0*/  @!UPT UIADD3 URZ, URZ, URZ, URZ ;  /* 0x0000003f3f3ff290 */ /* 0x000fe2000fffe03f */
[----:B------:R-:W-:Y:S01]  /*b65f0*/  STL.64 [R1+0x4450], R72 ;  /* 0x0044504801007387 */ /* 0x000fe20000100a00 */
[----:B------:R1:W-:Y:S02]  /*b6600*/  STL.64 [R1+0x4458], R74 ;  /* 0x0044584a01007387 */ /* 0x0003e40000100a00 */
[----:B-1----:R-:W-:Y:S08]  /*b6610*/  HMMA.1688.F32.TF32 R72, R8, R88, R212 ;  /* 0x000000580848723c */ /* 0x002ff000000810d4 */
[----:B--2---:R-:W-:Y:S11]  /*b6620*/  HMMA.1688.F32.TF32 R68, R64, R84, R140 ;  /* 0x000000544044723c */ /* 0x004ff6000008108c */
[----:B------:R-:W-:Y:S11]  /*b6630*/  @!UPT UIADD3 URZ, URZ, URZ, URZ ;  /* 0x0000003f3f3ff290 */ /* 0x000ff6000fffe03f */
[----:B------:R-:W-:Y:S01]  /*b6640*/  @!UPT UIADD3 URZ, URZ, URZ, URZ ;  /* 0x0000003f3f3ff290 */ /* 0x000fe2000fffe03f */
[----:B------:R-:W-:Y:S01]  /*b6650*/  STL.64 [R1+0x5650], R68 ;  /* 0x0056504401007387 */ /* 0x000fe20000100a00 */
[----:B------:R4:W-:Y:S02]  /*b6660*/  STL.64 [R1+0x5658], R70 ;  /* 0x0056584601007387 */ /* 0x0009e40000100a00 */
[-C--:B----4-:R-:W-:Y:S01]  /*b6670*/  HMMA.1688.F32.TF32 R68, R12, R88.reuse, R160 ;  /* 0x000000580c44723c */ /* 0x090fe200000810a0 */
[----:B------:R-:W-:Y:S01]  /*b6680*/  STL.64 [R1+0x1770], R76 ;  /* 0x0017704c01007387 */ /* 0x000fe20000100a00 */
[----:B------:R-:W-:Y:S02]  /*b6690*/  STL.64 [R1+0x1778], R78 ;  /* 0x0017784e01007387 */ /* 0x000fe40000100a00 */
[----:B------:R-:W-:Y:S02]  /*b66a0*/  STL.64 [R1+0x1a70], R72 ;  /* 0x001a704801007387 */ /* 0x000fe40000100a00 */
[----:B------:R-:W-:Y:S11]  /*b66b0*/  STL.64 [R1+0x1a78], R74 ;  /* 0x001a784a01007387 */ /* 0x000ff60000100a00 */
[----:B------:R-:W-:Y:S06]  /*b66c0*/  @!UPT UIADD3 URZ, URZ, URZ, URZ ;  /* 0x0000003f3f3ff290 */ /* 0x000fec000fffe03f */
[----:B------:R-:W-:Y:S01]  /*b66d0*/  STL.64 [R1+0x1760], R68 ;  /* 0x0017604401007387 */ /* 0x000fe20000100a00 */
[----:B------:R1:W-:Y:S02]  /*b66e0*/  STL.64 [R1+0x1768], R70 ;  /* 0x0017684601007387 */ /* 0x0003e40000100a00 */
[-C--:B-1----:R-:W-:Y:S01]  /*b66f0*/  HMMA.1688.F32.TF32 R68, R24, R88.reuse, R92 ;  /* 0x000000581844723c */ /* 0x082fe2000008105c */
[----:B------:R-:W1:Y:S07]  /*b6700*/  LDSM.16.M88.4 R92, [R3+0x6000] ;  /* 0x00600000035c783b */ /* 0x000e6e0000000200 */
[-C--:B------:R-:W-:Y:S08]  /*b6710*/  HMMA.1688.F32.TF32 R76, R16, R88.reuse, R216 ;  /* 0x00000058104c723c */ /* 0x080ff000000810d8 */
[-C--:B------:R-:W-:Y:S11]  /*b6720*/  HMMA.1688.F32.TF32 R72, R20, R88.reuse, R164 ;  /* 0x000000581448723c */ /* 0x080ff600000810a4 */
        /* <DEDUP_REMOVED lines=9> */
[----:B------:R-:W-:Y:S07]  /*b67c0*/  STL [R1+0x8988], R95 ;  /* 0x0089885f01007387 */ /* 0x000fee0000100800 */
[-C--:B------:R-:W-:Y:S08]  /*b67d0*/  HMMA.1688.F32.TF32 R72, R32, R88.reuse, R220 ;  /* 0x000000582048723c */ /* 0x080ff000000810dc */
[-C--:B------:R-:W-:Y:S08]  /*b67e0*/  HMMA.1688.F32.TF32 R76, R40, R88.reuse, R228 ;  /* 0x00000058284c723c */ /* 0x080ff000000810e4 */
[-C--:B------:R-:W-:Y:S01]  /*b67f0*/  HMMA.1688.F32.TF32 R200, R64, R88.reuse, R200 ;  /* 0x0000005840c8723c */ /* 0x080fe200000810c8 */
[----:B------:R-:W1:Y:S04]  /*b6800*/  LDSM.16.M88.4 R96, [R3+0x6400] ;  /* 0x006400000360783b */ /* 0x000e680000000200 */
[----:B------:R-:W-:Y:S01]  /*b6810*/  STL.64 [R1+0x1740], R68 ;  /* 0x0017404401007387 */ /* 0x000fe20000100a00 */
[----:B------:R2:W-:Y:S02]  /*b6820*/  STL.64 [R1+0x1748], R70 ;  /* 0x0017484601007387 */ /* 0x0005e40000100a00 */
[-C--:B--2---:R-:W-:Y:S01]  /*b6830*/  HMMA.1688.F32.TF32 R68, R36, R88.reuse, R168 ;  /* 0x000000582444723c */ /* 0x084fe200000810a8 */
[----:B------:R-:W-:Y:S01]  /*b6840*/  STL.64 [R1+0x2980], R72 ;  /* 0x0029804801007387 */ /* 0x000fe20000100a00 */
[----:B------:R2:W-:Y:S06]  /*b6850*/  STL.64 [R1+0x2988], R74 ;  /* 0x0029884a01007387 */ /* 0x0005ec0000100a00 */
[-C--:B--2---:R-:W-:Y:S11]  /*b6860*/  HMMA.1688.F32.TF32 R72, R44, R88.reuse, R236 ;  /* 0x000000582c48723c */ /* 0x084ff600000810ec */
[----:B------:R-:W-:Y:S04]  /*b6870*/  @!UPT UIADD3 URZ, URZ, URZ, URZ ;  /* 0x0000003f3f3ff290 */ /* 0x000fe8000fffe03f */
[----:B------:R-:W-:Y:S01]  /*b6880*/  STL.64 [R1+0x1720], R68 ;  /* 0x0017204401007387 */ /* 0x000fe20000100a00 */
[----:B------:R2:W-:Y:S02]  /*b6890*/  STL.64 [R1+0x1728], R70 ;  /* 0x0017284601007387 */ /* 0x0005e40000100a00 */
[-C--:B--2---:R-:W-:Y:S01]  /*b68a0*/  HMMA.1688.F32.TF32 R68, R48, R88.reuse, R224 ;  /* 0x000000583044723c */ /* 0x084fe200000810e0 */
[----:B------:R-:W-:Y:S01]  /*b68b0*/  STL.64 [R1+0x34b0], R76 ;  /* 0x0034b04c01007387 */ /* 0x000fe20000100a00 */
[----:B------:R2:W-:Y:S03]  /*b68c0*/  STL.64 [R1+0x34b8], R78 ;  /* 0x0034b84e01007387 */ /* 0x0005e60000100a00 */
[----:B------:R-:W-:Y:S02]  /*b68d0*/  STL.64 [R1+0x3b80], R72 ;  /* 0x003b804801007387 */ /* 0x000fe40000100a00 */
[----:B------:R3:W-:Y:S01]  /*b68e0*/  STL.64 [R1+0x3b88], R74 ;  /* 0x003b884a01007387 */ /* 0x0007e20000100a00 */
[-C--:B--2---:R-:W-:Y:S08]  /*b68f0*/  HMMA.1688.F32.TF32 R76, R52, R88.reuse, R232 ;  /* 0x00000058344c723c */ /* 0x084ff000000810e8 */
[-C--:B---3--:R-:W-:Y:S07]  /*b6900*/  HMMA.1688.F32.TF32 R72, R60, R88.reuse, R240 ;  /* 0x000000583c48723c */ /* 0x088fee00000810f0 */
[----:B------:R-:W-:Y:S01]  /*b6910*/  STL.64 [R1+0x4710], R68 ;  /* 0x0047104401007387 */ /* 0x000fe20000100a00 */
[----:B------:R2:W-:Y:S02]  /*b6920*/  STL.64 [R1+0x4718], R70 ;  /* 0x0047184601007387 */ /* 0x0005e40000100a00 */
[----:B--2---:R-:W-:Y:S05]  /*b6930*/  HMMA.1688.F32.TF32 R68, R56, R88, R116 ;  /* 0x000000583844723c */ /* 0x004fea0000081074 */
[----:B------:R-:W-:Y:S01]  /*b6940*/  STL.64 [R1+0x3f50], R76 ;  /* 0x003f504c01007387 */ /* 0x000fe20000100a00 */
[----:B------:R-:W-:Y:S02]  /*b6950*/  STL.64 [R1+0x3f58], R78 ;  /* 0x003f584e01007387 */ /* 0x000fe40000100a00 */
[----:B------:R-:W2:Y:S05]  /*b6960*/  LDL.LU R116, [R1+0x820] ;  /* 0x0008200001747983 */ /* 0x000eaa0000300800 */
[----:B------:R-:W-:Y:S01]  /*b6970*/  STL.64 [R1+0x5430], R72 ;  /* 0x0054304801007387 */ /* 0x000fe20000100a00 */
[----:B------:R-:W-:Y:S09]  /*b6980*/  STL.64 [R1+0x5438], R74 ;  /* 0x0054384a01007387 */ /* 0x000ff20000100a00 */
        /* <DEDUP_REMOVED lines=73> */
[----:B------:R-:W-:-:S02]  /*b6e20*/  IMAD.MOV.U32 R220, RZ, RZ, R100 ;  /* 0x000000ffffdc7224 */ /* 0x000fc400078e0064 */
[----:B------:R-:W4:Y:S02]  /*b6e30*/  LDL.LU R100, [R1+0x8bac] ;  /* 0x008bac0001647983 */ /* 0x000f240000300800 */
[----:B------:R-:W-:Y:S01]  /*b6e40*/  IMAD.MOV.U32 R221, RZ, RZ, R101 ;  /* 0x000000ffffdd7224 */ /* 0x000fe200078e0065 */
[----:B------:R-:W-:Y:S01]  /*b6e50*/  MOV R222, R113 ;  /* 0x0000007100de7202 */ /* 0x000fe20000000f00 */
[----:B------:R-:W4:Y:S01]  /*b6e60*/  LDL.LU R101, [R1+0x8ba8] ;  /* 0x008ba80001657983 */ /* 0x000f220000300800 */
[----:B------:R-:W4:Y:S02]  /*b6e70*/  LDL.LU R113, [R1+0x8ba4] ;  /* 0x008ba40001717983 */ /* 0x000f240000300800 */
[----:B------:R-:W-:Y:S02]  /*b6e80*/  IMAD.MOV.U32 R223, RZ, RZ, R112 ;  /* 0x000000ffffdf7224 */ /* 0x000fe400078e0070 */
[----:B------:R-:W4:Y:S01]  /*b6e90*/  LDL.LU R112, [R1+0x8ba0] ;  /* 0x008ba00001707983 */ /* 0x000f220000300800 */
[----:B------:R-:W1:Y:S02]  /*b6ea0*/  LDL.LU R228, [R1+0x37c0] ;  /* 0x0037c00001e47983 */ /* 0x000e640000300800 */
[----:B------:R-:W1:Y:S02]  /*b6eb0*/  LDL.LU R229, [R1+0x37c4] ;  /* 0x0037c40001e57983 */ /* 0x000e640000300800 */
[----:B------:R-:W1:Y:S01]  /*b6ec0*/  LDL.LU R230, [R1+0x37c8] ;  /* 0x0037c80001e67983 */ /* 0x000e620000300800 */
[----:B------:R-:W1:Y:S01]  /*b6ed0*/  LDL.LU R231, [R1+0x37cc] ;  /* 0x0037cc0001e77983 */ /* 0x000e620000300800 */
[----:B------:R-:W4:Y:S02]  /*b6ee0*/  LDL.LU R236, [R1+0x940] ;  /* 0x0009400001ec7983 */ /* 0x000f240000300800 */
[----:B------:R-:W4:Y:S02]  /*b6ef0*/  LDL.LU R237, [R1+0x944] ;  /* 0x0009440001ed7983 */ /* 0x000f240000300800 */
[----:B------:R-:W4:Y:S01]  /*b6f00*/  LDL.LU R238, [R1+0x948] ;  /* 0x0009480001ee7983 */ /* 0x000f220000300800 */
[----:B------:R-:W4:Y:S01]  /*b6f10*/  LDL.LU R239, [R1+0x94c] ;  /* 0x00094c0001ef7983 */ /* 0x000f220000300800 */
[----:B------:R-:W-:-:S02]  /*b6f20*/  IMAD.MOV.U32 R84, RZ, RZ, R203 ;  /* 0x000000ffff547224 */ /* 0x000fc400078e00cb */
[----:B------:R-:W-:Y:S02]  /*b6f30*/  IMAD.MOV.U32 R85, RZ, RZ, R202 ;  /* 0x000000ffff557224 */ /* 0x000fe400078e00ca */
[----:B------:R-:W-:Y:S02]  /*b6f40*/  IMAD.MOV.U32 R88, RZ, RZ, R201 ;  /* 0x000000ffff587224 */ /* 0x000fe400078e00c9 */
[----:B------:R-:W-:Y:S01]  /*b6f50*/  IMAD.MOV.U32 R89, RZ, RZ, R200 ;  /* 0x000000ffff597224 */ /* 0x000fe200078e00c8 */
[----:B------:R-:W-:Y:S01]  /*b6f60*/  STL [R1+0x7cd4], R84 ;  /* 0x007cd45401007387 */ /* 0x000fe20000100800 */
[----:B------:R2:W-:Y:S02]  /*b6f70*/  STL [R1+0x7cd0], R85 ;  /* 0x007cd05501007387 */ /* 0x0005e40000100800 */
[----:B------:R-:W-:Y:S02]  /*b6f80*/  STL [R1+0x7ccc], R88 ;  /* 0x007ccc5801007387 */ /* 0x000fe40000100800 */
[----:B------:R2:W-:Y:S01]  /*b6f90*/  STL [R1+0x7cc8], R89 ;  /* 0x007cc85901007387 */ /* 0x0005e20000100800 */
[-C--:B---3--:R-:W-:Y:S08]  /*b6fa0*/  HMMA.1688.F32.TF32 R68, R28, R92.reuse, R68 ;  /* 0x0000005c1c44723c */ /* 0x088ff00000081044 */
[-C--:B--2---:R-:W-:Y:S08]  /*b6fb0*/  HMMA.1688.F32.TF32 R84, R12, R92.reuse, R204 ;  /* 0x0000005c0c54723c */ /* 0x084ff000000810cc */
[-C--:B----4-:R-:W-:Y:S08]  /*b6fc0*/  HMMA.1688.F32.TF32 R140, R4, R92.reuse, R140 ;  /* 0x0000005c048c723c */ /* 0x090ff0000008108c */
[-C--:B------:R-:W-:Y:S08]  /*b6fd0*/  HMMA.1688.F32.TF32 R88, R8, R92.reuse, R80 ;  /* 0x0000005c0858723c */ /* 0x080ff00000081050 */
[-C--:B------:R-:W-:Y:S08]  /*b6fe0*/  HMMA.1688.F32.TF32 R80, R16, R92.reuse, R76 ;  /* 0x0000005c1050723c */ /* 0x080ff0000008104c */
        /* <DEDUP_REMOVED lines=9> */
[----:B------:R-:W-:Y:S03]  /*b7080*/  STL.64 [R1+0x1c08], R82 ;  /* 0x001c085201007387 */ /* 0x000fe60000100a00 */
[----:B------:R-:W-:Y:S01]  /*b7090*/  STL.64 [R1+0x16f0], R76 ;  /* 0x0016f04c01007387 */ /* 0x000fe20000100a00 */
[----:B------:R2:W-:Y:S07]  /*b70a0*/  STL.64 [R1+0x16f8], R78 ;  /* 0x0016f84e01007387 */ /* 0x0005ee0000100a00 */
[----:B------:R-:W-:Y:S02]  /*b70b0*/  STL.64 [R1+0x2230], R72 ;  /* 0x0022304801007387 */ /* 0x000fe40000100a00 */
[----:B------:R3:W-:Y:S01]  /*b70c0*/  STL.64 [R1+0x2238], R74 ;  /* 0x0022384a01007387 */ /* 0x0007e20000100a00 */
[----:B------:R-:W-:Y:S01]  /*b70d0*/  STL.64 [R1+0x16d0], R68 ;  /* 0x0016d04401007387 */ /* 0x000fe20000100a00 */
[----:B------:R4:W-:Y:S01]  /*b70e0*/  STL.64 [R1+0x16d8], R70 ;  /* 0x0016d84601007387 */ /* 0x0009e20000100a00 */
[-C--:B--2---:R-:W-:Y:S08]  /*b70f0*/  HMMA.1688.F32.TF32 R76, R32, R92.reuse, R208 ;  /* 0x0000005c204c723c */ /* 0x084ff000000810d0 */
[-C--:B---3--:R-:W-:Y:S08]  /*b7100*/  HMMA.1688.F32.TF32 R72, R36, R92.reuse, R152 ;  /* 0x0000005c2448723c */ /* 0x088ff00000081098 */
[-C--:B----4-:R-:W-:Y:S07]  /*b7110*/  HMMA.1688.F32.TF32 R68, R40, R92.reuse, R212 ;  /* 0x0000005c2844723c */ /* 0x090fee00000810d4 */
[----:B------:R-:W-:Y:S01]  /*b7120*/  STL.64 [R1+0x2720], R76 ;  /* 0x0027204c01007387 */ /* 0x000fe20000100a00 */
[----:B------:R2:W-:Y:S07]  /*b7130*/  STL.64 [R1+0x2728], R78 ;  /* 0x0027284e01007387 */ /* 0x0005ee0000100a00 */
[----:B------:R-:W-:Y:S02]  /*b7140*/  STL.64 [R1+0x16c0], R72 ;  /* 0x0016c04801007387 */ /* 0x000fe40000100a00 */
[----:B------:R3:W-:Y:S06]  /*b7150*/  STL.64 [R1+0x16c8], R74 ;  /* 0x0016c84a01007387 */ /* 0x0007ec0000100a00 */
        /* <DEDUP_REMOVED lines=13> */
[----:B----4-:R-:W-:Y:S01]  /*b7230*/  HMMA.1688.F32.TF32 R68, R64, R92, R136 ;  /* 0x0000005c4044723c */ /* 0x010fe20000081088 */
[----:B------:R-:W-:-:S02]  /*b7240*/  IMAD.MOV.U32 R216, RZ, RZ, R112 ;  /* 0x000000ffffd87224 */ /* 0x000fc400078e0070 */
[----:B------:R-:W-:Y:S02]  /*b7250*/  IMAD.MOV.U32 R217, RZ, RZ, R113 ;  /* 0x000000ffffd97224 */ /* 0x000fe400078e0071 */
[----:B------:R-:W-:Y:S02]  /*b7260*/  IMAD.MOV.U32 R218, RZ, RZ, R101 ;  /* 0x000000ffffda7224 */ /* 0x000fe400078e0065 */
[----:B------:R-:W-:Y:S01]  /*b7270*/  IMAD.MOV.U32 R219, RZ, RZ, R100 ;  /* 0x000000ffffdb7224 */ /* 0x000fe200078e0064 */
[----:B------:R-:W-:Y:S01]  /*b7280*/  MOV R220, R108 ;  /* 0x0000006c00dc7202 */ /* 0x000fe20000000f00 */
[----:B------:R-:W-:Y:S02]  /*b7290*/  IMAD.MOV.U32 R221, RZ, RZ, R104 ;  /* 0x000000ffffdd7224 */ /* 0x000fe400078e0068 */
[----:B------:R-:W-:Y:S02]  /*b72a0*/  IMAD.MOV.U32 R222, RZ, RZ, R105 ;  /* 0x000000ffffde7224 */ /* 0x000fe400078e0069 */
[----:B------:R-:W-:Y:S01]  /*b72b0*/  IMAD.MOV.U32 R223, RZ, RZ, R109 ;  /* 0x000000ffffdf7224 */ /* 0x000fe200078e006d */
[----:B------:R-:W-:Y:S04]  /*b72c0*/  LDSM.16.M88.4 R136, [R3+0x8c00] ;  /* 0x008c00000388783b */ /* 0x000fe80000000200 */
[----:B------:R-:W-:Y:S01]  /*b72d0*/  STL.64 [R1+0x5260], R76 ;  /* 0x0052604c01007387 */ /* 0x000fe20000100a00 */
[----:B------:R1:W-:Y:S02]  /*b72e0*/  STL.64 [R1+0x5268], R78 ;  /* 0x0052684e01007387 */ /* 0x0003e40000100a00 */
[----:B------:R-:W-:Y:S02]  /*b72f0*/  STL.64 [R1+0x4240], R72 ;  /* 0x0042404801007387 */ /* 0x000fe40000100a00 */
[----:B------:R2:W-:Y:S02]  /*b7300*/  STL.64 [R1+0x4248], R74 ;  /* 0x0042484a01007387 */ /* 0x0005e40000100a00 */
[----:B------:R-:W-:Y:S01]  /*b7310*/  IMAD.MOV.U32 R93, RZ, RZ, R70 ;  /* 0x000000ffff5d7224 */ /* 0x000fe200078e0046 */
[----:B------:R3:W-:Y:S01]  /*b7320*/  STL.64 [R1+0x5590], R68 ;  /* 0x0055904401007387 */ /* 0x0007e20000100a00 */
[----:B------:R-:W-:Y:S01]  /*b7330*/  IMAD.MOV.U32 R92, RZ, RZ, R71 ;  /* 0x000000ffff5c7224 */ /* 0x000fe200078e0047 */
[-C--:B-1----:R-:W-:Y:S08]  /*b7340*/  HMMA.1688.F32.TF32 R76, R4, R96.reuse, R228 ;  /* 0x00000060044c723c */ /* 0x082ff000000810e4 */
[-C--:B--2---:R-:W-:Y:S08]  /*b7350*/  HMMA.1688.F32.TF32 R72, R8, R96.reuse, R236 ;  /* 0x000000600848723c */ /* 0x084ff000000810ec */
[-C--:B---3--:R-:W-:Y:S01]  /*b7360*/  HMMA.1688.F32.TF32 R68, R12, R96.reuse, R224 ;  /* 0x000000600c44723c */ /* 0x088fe200000810e0 */
[----:B------:R-:W-:Y:S01]  /*b7370*/  STL [R1+0x7cdc], R92 ;  /* 0x007cdc5c01007387 */ /* 0x000fe20000100800 */
[----:B------:R-:W-:Y:S05]  /*b7380*/  STL [R1+0x7cd8], R93 ;  /* 0x007cd85d01007387 */ /* 0x000fea0000100800 */
        /* <DEDUP_REMOVED lines=8> */
[----:B---3--:R-:W-:Y:S07]  /*b7410*/  HMMA.1688.F32.TF32 R68, R24, R96, R116 ;  /* 0x000000601844723c */ /* 0x008fee0000081074 */
[----:B------:R-:W-:Y:S01]  /*b7420*/  STL.64 [R1+0x1a90], R76 ;  /* 0x001a904c01007387 */ /* 0x000fe20000100a00 */
[----:B------:R-:W-:Y:S02]  /*b7430*/  STL.64 [R1+0x1a98], R78 ;  /* 0x001a984e01007387 */ /* 0x000fe40000100a00 */
[----:B------:R-:W2:Y:S05]  /*b7440*/  LDL.LU R116, [R1+0x930] ;  /* 0x0009300001747983 */ /* 0x000eaa0000300800 */
[----:B------:R-:W-:Y:S01]  /*b7450*/  STL.64 [R1+0x1640], R72 ;  /* 0x0016404801007387 */ /* 0x000fe20000100a00 */
[----:B------:R-:W-:Y:S07]  /*b7460*/  STL.64 [R1+0x1648], R74 ;  /* 0x0016484a01007387 */ /* 0x000fee0000100a00 */
[----:B------:R-:W-:Y:S02]  /*b7470*/  STL.64 [R1+0x2160], R68 ;  /* 0x0021604401007387 */ /* 0x000fe40000100a00 */
[----:B------:R1:W-:Y:S02]  /*b7480*/  STL.64 [R1+0x2168], R70 ;  /* 0x0021684601007387 */ /* 0x0003e40000100a00 */
        /* <DEDUP_REMOVED lines=19> */
[----:B----4-:R-:W-:-:S02]  /*b75c0*/  IMAD.MOV.U32 R215, RZ, RZ, R108 ;  /* 0x000000ffffd77224 */ /* 0x010fc400078e006c */
[----:B--2---:R-:W-:Y:S02]  /*b75d0*/  IMAD.MOV.U32 R214, RZ, RZ, R104 ;  /* 0x000000ffffd67224 */ /* 0x004fe400078e0068 */
[----:B---3--:R-:W-:Y:S01]  /*b75e0*/  IMAD.MOV.U32 R213, RZ, RZ, R105 ;  /* 0x000000ffffd57224 */ /* 0x008fe200078e0069 */
[----:B------:R-:W-:Y:S02]  /*b75f0*/  MOV R212, R109 ;  /* 0x0000006d00d47202 */ /* 0x000fe40000000f00 */
[----:B------:R-:W2:Y:S01]  /*b7600*/  LDL.LU R109, [R1+0x8b7c] ;  /* 0x008b7c00016d7983 */ /* 0x000ea20000300800 */
[----:B------:R-:W1:Y:S02]  /*b7610*/  LDL.LU R105, [R1+0x8b78] ;  /* 0x008b780001697983 */ /* 0x000e640000300800 */
[----:B------:R-:W1:Y:S02]  /*b7620*/  LDL.LU R104, [R1+0x8b74] ;  /* 0x008b740001687983 */ /* 0x000e640000300800 */
[----:B------:R-:W2:Y:S02]  /*b7630*/  LDL.LU R108, [R1+0x8b70] ;  /* 0x008b7000016c7983 */ /* 0x000ea40000300800 */
[----:B------:R-:W-:-:S02]  /*b7640*/  IMAD.MOV.U32 R208, RZ, RZ, R100 ;  /* 0x000000ffffd07224 */ /* 0x000fc400078e0064 */
[----:B------:R-:W-:Y:S01]  /*b7650*/  IMAD.MOV.U32 R209, RZ, RZ, R101 ;  /* 0x000000ffffd17224 */ /* 0x000fe200078e0065 */
[----:B------:R-:W3:Y:S01]  /*b7660*/  LDL.LU R100, [R1+0x8b6c] ;  /* 0x008b6c0001647983 */ /* 0x000ee20000300800 */
[----:B------:R-:W4:Y:S02]  /*b7670*/  LDL.LU R101, [R1+0x8b68] ;  /* 0x008b680001657983 */ /* 0x000f240000300800 */
[----:B------:R-:W-:Y:S02]  /*b7680*/  IMAD.MOV.U32 R210, RZ, RZ, R113 ;  /* 0x000000ffffd27224 */ /* 0x000fe400078e0071 */
[----:B------:R-:W-:Y:S01]  /*b7690*/  IMAD.MOV.U32 R211, RZ, RZ, R112 ;  /* 0x000000ffffd37224 */ /* 0x000fe200078e0070 */
[----:B------:R-:W2:Y:S01]  /*b76a0*/  LDL.LU R113, [R1+0x8b64] ;  /* 0x008b640001717983 */ /* 0x000ea20000300800 */
[----:B------:R-:W3:Y:S02]  /*b76b0*/  LDL.LU R112, [R1+0x8b60] ;  /* 0x008b600001707983 */ /* 0x000ee40000300800 */
[----:B------:R-:W1:Y:S02]  /*b76c0*/  LDL.LU R106, [R1+0x1d68] ;  /* 0x001d6800016a7983 */ /* 0x000e640000300800 */
[----:B------:R-:W1:Y:S01]  /*b76d0*/  LDL.LU R107, [R1+0x1d6c] ;  /* 0x001d6c00016b7983 */ /* 0x000e620000300800 */
        /* <DEDUP_REMOVED lines=8> */
[----:B----4-:R-:W-:-:S02]  /*b7760*/  IMAD.MOV.U32 R234, RZ, RZ, R101 ;  /* 0x000000ffffea7224 */ /* 0x010fc400078e0065 */
[----:B--2---:R-:W-:Y:S01]  /*b7770*/  IMAD.MOV.U32 R233, RZ, RZ, R113 ;  /* 0x000000ffffe97224 */ /* 0x004fe200078e0071 */
[----:B---3--:R-:W-:Y:S02]  /*b7780*/  MOV R232, R112 ;  /* 0x0000007000e87202 */ /* 0x008fe40000000f00 */
[----:B------:R-:W2:Y:S01]  /*b7790*/  LDL.LU R112, [R1+0x8b5c] ;  /* 0x008b5c0001707983 */ /* 0x000ea20000300800 */
[----:B------:R-:W3:Y:S02]  /*b77a0*/  LDL.LU R113, [R1+0x8b58] ;  /* 0x008b580001717983 */ /* 0x000ee40000300800 */
[----:B------:R-:W4:Y:S02]  /*b77b0*/  LDL.LU R101, [R1+0x8b54] ;  /* 0x008b540001657983 */ /* 0x000f240000300800 */
[----:B------:R-:W-:Y:S02]  /*b77c0*/  IMAD.MOV.U32 R235, RZ, RZ, R100 ;  /* 0x000000ffffeb7224 */ /* 0x000fe400078e0064 */
        /* <DEDUP_REMOVED lines=9> */
[----:B----4-:R-:W-:-:S03]  /*b7860*/  IMAD.MOV.U32 R236, RZ, RZ, R101 ;  /* 0x000000ffffec7224 */ /* 0x010fc600078e0065 */
[----:B------:R-:W4:Y:S01]  /*b7870*/  LDL.LU R101, [R1+0x8b4c] ;  /* 0x008b4c0001657983 */ /* 0x000f220000300800 */
[----:B------:R-:W4:Y:S02]  /*b7880*/  LDL.LU R237, [R1+0xa54] ;  /* 0x000a540001ed7983 */ /* 0x000f240000300800 */
[----:B---3--:R-:W-:Y:S02]  /*b7890*/  IMAD.MOV.U32 R238, RZ, RZ, R113 ;  /* 0x000000ffffee7224 */ /* 0x008fe400078e0071 */
[----:B--2---:R-:W-:Y:S01]  /*b78a0*/  IMAD.MOV.U32 R239, RZ, RZ, R112 ;  /* 0x000000ffffef7224 */ /* 0x004fe200078e0070 */
[----:B------:R-:W2:Y:S01]  /*b78b0*/  LDL.LU R113, [R1+0x8b48] ;  /* 0x008b480001717983 */ /* 0x000ea20000300800 */
[----:B------:R-:W2:Y:S02]  /*b78c0*/  LDL.LU R112, [R1+0x8b44] ;  /* 0x008b440001707983 */ /* 0x000ea40000300800 */
[----:B------:R-:W3:Y:S02]  /*b78d0*/  LDL.LU R240, [R1+0x2220] ;  /* 0x0022200001f07983 */ /* 0x000ee40000300800 */
[----:B------:R-:W3:Y:S01]  /*b78e0*/  LDL.LU R241, [R1+0x2224] ;  /* 0x0022240001f17983 */ /* 0x000ee20000300800 */
[----:B------:R-:W-:Y:S01]  /*b78f0*/  MOV R243, R100 ;  /* 0x0000006400f37202 */ /* 0x000fe20000000f00 */
[-C--:B-1----:R-:W-:Y:S08]  /*b7900*/  HMMA.1688.F32.TF32 R68, R28, R96.reuse, R104 ;  /* 0x000000601c44723c */ /* 0x082ff00000081068 */
[-C--:B------:R-:W-:Y:S08]  /*b7910*/  HMMA.1688.F32.TF32 R76, R32, R96.reuse, R208 ;  /* 0x00000060204c723c */ /* 0x080ff000000810d0 */
[----:B------:R-:W-:Y:S01]  /*b7920*/  HMMA.1688.F32.TF32 R72, R36, R96, R152 ;  /* 0x000000602448723c */ /* 0x000fe20000081098 */
[----:B------:R-:W-:Y:S01]  /*b7930*/  LDSM.16.M88.4 R104, [R3+0x6c00] ;  /* 0x006c00000368783b */ /* 0x000fe20000000200 */
[----:B----4-:R-:W-:-:S03]  /*b7940*/  IMAD.MOV.U32 R242, RZ, RZ, R101 ;  /* 0x000000fffff27224 */ /* 0x010fc600078e0065 */
[----:B------:R-:W1:Y:S04]  /*b7950*/  LDSM.16.M88.4 R100, [R3+0x6800] ;  /* 0x006800000364783b */ /* 0x000e680000000200 */
[----:B-1----:R-:W-:Y:S01]  /*b7960*/  STL [R1+0x8994], R102 ;  /* 0x0089946601007387 */ /* 0x002fe20000100800 */
[----:B------:R-:W-:Y:S02]  /*b7970*/  STL [R1+0x8990], R103 ;  /* 0x0089906701007387 */ /* 0x000fe40000100800 */
[----:B------:R-:W-:Y:S02]  /*b7980*/  STL.64 [R1+0x1630], R68 ;  /* 0x0016304401007387 */ /* 0x000fe40000100a00 */
[----:B------:R1:W-:Y:S02]  /*b7990*/  STL.64 [R1+0x1638], R70 ;  /* 0x0016384601007387 */ /* 0x0003e40000100a00 */
[-C--:B-1----:R-:W-:Y:S01]  /*b79a0*/  HMMA.1688.F32.TF32 R68, R40, R96.reuse, R212 ;  /* 0x000000602844723c */ /* 0x082fe200000810d4 */
[----:B------:R-:W-:Y:S01]  /*b79b0*/  STL.64 [R1+0x2610], R76 ;  /* 0x0026104c01007387 */ /* 0x000fe20000100a00 */
[----:B------:R1:W-:Y:S05]  /*b79c0*/  STL.64 [R1+0x2618], R78 ;  /* 0x0026184e01007387 */ /* 0x0003ea0000100a00 */
[----:B------:R-:W-:Y:S02]  /*b79d0*/  STL.64 [R1+0x1610], R72 ;  /* 0x0016104801007387 */ /* 0x000fe40000100a00 */
[----:B------:R4:W-:Y:S01]  /*b79e0*/  STL.64 [R1+0x1618], R74 ;  /* 0x0016184a01007387 */ /* 0x0009e20000100a00 */
[-C--:B-1----:R-:W-:Y:S08]  /*b79f0*/  HMMA.1688.F32.TF32 R76, R44, R96.reuse, R160 ;  /* 0x000000602c4c723c */ /* 0x082ff000000810a0 */
[-C--:B----4-:R-:W-:Y:S05]  /*b7a00*/  HMMA.1688.F32.TF32 R72, R48, R96.reuse, R216 ;  /* 0x000000603048723c */ /* 0x090fea00000810d8 */
[----:B------:R-:W-:Y:S01]  /*b7a10*/  STL.64 [R1+0x31d0], R68 ;  /* 0x0031d04401007387 */ /* 0x000fe20000100a00 */
[----:B------:R1:W-:Y:S02]  /*b7a20*/  STL.64 [R1+0x31d8], R70 ;  /* 0x0031d84601007387 */ /* 0x0003e40000100a00 */
[-C--:B-1----:R-:W-:Y:S07]  /*b7a30*/  HMMA.1688.F32.TF32 R68, R52, R96.reuse, R164 ;  /* 0x000000603444723c */ /* 0x082fee00000810a4 */
[----:B------:R-:W-:Y:S01]  /*b7a40*/  STL.64 [R1+0x3910], R76 ;  /* 0x0039104c01007387 */ /* 0x000fe20000100a00 */
[----:B------:R1:W-:Y:S07]  /*b7a50*/  STL.64 [R1+0x3918], R78 ;  /* 0x0039184e01007387 */ /* 0x0003ee0000100a00 */
[----:B------:R-:W-:Y:S02]  /*b7a60*/  STL.64 [R1+0x45b0], R72 ;  /* 0x0045b04801007387 */ /* 0x000fe40000100a00 */
[----:B------:R4:W-:Y:S01]  /*b7a70*/  STL.64 [R1+0x45b8], R74 ;  /* 0x0045b84a01007387 */ /* 0x0009e20000100a00 */
[-C--:B-1----:R-:W-:Y:S08]  /*b7a80*/  HMMA.1688.F32.TF32 R76, R60, R96.reuse, R220 ;  /* 0x000000603c4c723c */ /* 0x082ff000000810dc */
[-C--:B----4-:R-:W-:Y:S01]  /*b7a90*/  HMMA.1688.F32.TF32 R72, R56, R96.reuse, R168 ;  /* 0x000000603848723c */ /* 0x090fe200000810a8 */
        /* <DEDUP_REMOVED lines=13> */
[----:B------:R-:W-:Y:S11]  /*b7b70*/  STL [R1+0x7e88], R97 ;  /* 0x007e886101007387 */ /* 0x000ff60000100800 */
[----:B------:R-:W-:Y:S03]  /*b7b80*/  @!UPT UIADD3 URZ, URZ, URZ, URZ ;  /* 0x0000003f3f3ff290 */ /* 0x000fe6000fffe03f */
[----:B------:R-:W-:Y:S02]  /*b7b90*/  IMAD.MOV.U32 R102, RZ, RZ, R68 ;  /* 0x000000ffff667224 */ /* 0x000fe400078e0044 */
[----:B------:R-:W-:Y:S02]  /*b7ba0*/  IMAD.MOV.U32 R103, RZ, RZ, R69 ;  /* 0x000000ffff677224 */ /* 0x000fe400078e0045 */
[----:B------:R-:W-:Y:S02]  /*b7bb0*/  IMAD.MOV.U32 R94, RZ, RZ, R70 ;  /* 0x000000ffff5e7224 */ /* 0x000fe400078e0046 */
[----:B------:R-:W-:Y:S02]  /*b7bc0*/  IMAD.MOV.U32 R95, RZ, RZ, R71 ;  /* 0x000000ffff5f7224 */ /* 0x000fe400078e0047 */
[-C--:B------:R-:W-:Y:S03]  /*b7bd0*/  HMMA.1688.F32.TF32 R68, R12, R100.reuse, R224 ;  /* 0x000000640c44723c */ /* 0x080fe600000810e0 */
[----:B------:R-:W-:Y:S01]  /*b7be0*/  STL [R1+0x89a4], R95 ;  /* 0x0089a45f01007387 */ /* 0x000fe20000100800 */
[----:B------:R-:W-:Y:S02]  /*b7bf0*/  STL [R1+0x89a0], R94 ;  /* 0x0089a05e01007387 */ /* 0x000fe40000100800 */
[----:B------:R-:W-:Y:S02]  /*b7c00*/  STL [R1+0x899c], R103 ;  /* 0x00899c6701007387 */ /* 0x000fe40000100800 */
[----:B------:R-:W-:Y:S01]  /*b7c10*/  STL [R1+0x8998], R102 ;  /* 0x0089986601007387 */ /* 0x000fe20000100800 */
[-C--:B------:R-:W-:Y:S01]  /*b7c20*/  HMMA.1688.F32.TF32 R76, R16, R100.reuse, R232 ;  /* 0x00000064104c723c */ /* 0x080fe200000810e8 */
[----:B------:R-:W-:Y:S01]  /*b7c30*/  STL.64 [R1+0x1600], R72 ;  /* 0x0016004801007387 */ /* 0x000fe20000100a00 */
[----:B------:R3:W-:Y:S06]  /*b7c40*/  STL.64 [R1+0x1608], R74 ;  /* 0x0016084a01007387 */ /* 0x0007ec0000100a00 */
[-C--:B---3--:R-:W-:Y:S06]  /*b7c50*/  HMMA.1688.F32.TF32 R72, R20, R100.reuse, R240 ;  /* 0x000000641448723c */ /* 0x088fec00000810f0 */
[----:B------:R-:W-:Y:S01]  /*b7c60*/  STL.64 [R1+0x15d0], R68 ;  /* 0x0015d04401007387 */ /* 0x000fe20000100a00 */
[----:B------:R1:W-:Y:S02]  /*b7c70*/  STL.64 [R1+0x15d8], R70 ;  /* 0x0015d84601007387 */ /* 0x0003e40000100a00 */
[-C--:B-1----:R-:W-:Y:S06]  /*b7c80*/  HMMA.1688.F32.TF32 R68, R24, R100.reuse, R116 ;  /* 0x000000641844723c */ /* 0x082fec0000081074 */
[----:B------:R-:W-:Y:S01]  /*b7c90*/  STL.64 [R1+0x1a60], R76 ;  /* 0x001a604c01007387 */ /* 0x000fe20000100a00 */
[----:B------:R-:W-:Y:S07]  /*b7ca0*/  STL.64 [R1+0x1a68], R78 ;  /* 0x001a684e01007387 */ /* 0x000fee0000100a00 */
[----:B------:R-:W-:Y:S01]  /*b7cb0*/  STL.64 [R1+0x15c0], R72 ;  /* 0x0015c04801007387 */ /* 0x000fe20000100a00 */
[----:B------:R-:W-:Y:S08]  /*b7cc0*/  STL.64 [R1+0x15c8], R74 ;  /* 0x0015c84a01007387 */ /* 0x000ff00000100a00 */
[----:B------:R1:W-:Y:S01]  /*b7cd0*/  STL.64 [R1+0x1e90], R68 ;  /* 0x001e904401007387 */ /* 0x0003e20000100a00 */
[----:B------:R3:W-:Y:S02]  /*b7ce0*/  STL.64 [R1+0x1e98], R70 ;  /* 0x001e984601007387 */ /* 0x0007e40000100a00 */
[----:B------:R-:W2:Y:S02]  /*b7cf0*/  LDL.LU R114, [R1+0x1ec8] ;  /* 0x001ec80001727983 */ /* 0x000ea40000300800 */
[----:B------:R-:W2:Y:S01]  /*b7d00*/  LDL.LU R115, [R1+0x1ecc] ;  /* 0x001ecc0001737983 */ /* 0x000ea20000300800 */
        /* <DEDUP_REMOVED lines=28> */
[----:B---3--:R-:W2:Y:S01]  /*b7ed0*/  LDL.LU R70, [R1+0x888] ;  /* 0x0008880001467983 */ /* 0x008ea20000300800 */
        /* <DEDUP_REMOVED lines=39> */
[-C--:B------:R-:W-:Y:S11]  /*b8150*/  HMMA.1688.F32.TF32 R76, R36, R100.reuse, R208 ;  /* 0x00000064244c723c */ /* 0x080ff600000810d0 */
        /* <DEDUP_REMOVED lines=14> */
[-C--:B----4-:R-:W-:Y:S08]  /*b8240*/  HMMA.1688.F32.TF32 R72, R52, R100.reuse, R216 ;  /* 0x000000643448723c */ /* 0x090ff000000810d8 */
[----:B-1----:R-:W-:Y:S01]  /*b8250*/  HMMA.1688.F32.TF32 R68, R60, R100, R164 ;  /* 0x000000643c44723c */ /* 0x002fe200000810a4 */
        /* <DEDUP_REMOVED lines=8> */
[-C--:B------:R-:W-:Y:S08]  /*b82e0*/  HMMA.1688.F32.TF32 R76, R56, R100.reuse, R220 ;  /* 0x00000064384c723c */ /* 0x080ff000000810dc */
[----:B------:R-:W-:Y:S01]  /*b82f0*/  HMMA.1688.F32.TF32 R72, R64, R100, R128 ;  /* 0x000000644048723c */ /* 0x000fe20000081080 */
[----:B------:R-:W-:Y:S07]  /*b8300*/  LDSM.16.M88.4 R128, [R3+0x8400] ;  /* 0x008400000380783b */ /* 0x000fee0000000200 */
[----:B------:R-:W-:Y:S01]  /*b8310*/  IMAD.MOV.U32 R95, RZ, RZ, R68 ;  /* 0x000000ffff5f7224 */ /* 0x000fe200078e0044 */
[----:B------:R-:W-:Y:S01]  /*b8320*/  MOV R94, R69 ;  /* 0x00000045005e7202 */ /* 0x000fe20000000f00 */
[----:B------:R-:W-:-:S02]  /*b8330*/  IMAD.MOV.U32 R103, RZ, RZ, R70 ;  /* 0x000000ffff677224 */ /* 0x000fc400078e0046 */
[----:B------:R-:W-:Y:S02]  /*b8340*/  IMAD.MOV.U32 R102, RZ, RZ, R71 ;  /* 0x000000ffff667224 */ /* 0x000fe400078e0047 */
[-C--:B------:R-:W-:Y:S01]  /*b8350*/  HMMA.1688.F32.TF32 R68, R8, R104.reuse, R228 ;  /* 0x000000680844723c */ /* 0x080fe200000810e4 */
[----:B------:R-:W-:Y:S01]  /*b8360*/  STL.64 [R1+0x4040], R76 ;  /* 0x0040404c01007387 */ /* 0x000fe20000100a00 */
[----:B------:R1:W-:Y:S07]  /*b8370*/  STL.64 [R1+0x4048], R78 ;  /* 0x0040484e01007387 */ /* 0x0003ee0000100a00 */
[----:B------:R-:W-:Y:S02]  /*b8380*/  STL.64 [R1+0x54c0], R72 ;  /* 0x0054c04801007387 */ /* 0x000fe40000100a00 */
[----:B------:R2:W-:Y:S01]  /*b8390*/  STL.64 [R1+0x54c8], R74 ;  /* 0x0054c84a01007387 */ /* 0x0005e20000100a00 */
[----:B------:R-:W-:Y:S01]  /*b83a0*/  STL [R1+0x89bc], R95 ;  /* 0x0089bc5f01007387 */ /* 0x000fe20000100800 */
[----:B------:R-:W-:Y:S02]  /*b83b0*/  STL [R1+0x89b8], R94 ;  /* 0x0089b85e01007387 */ /* 0x000fe40000100800 */
[----:B------:R-:W-:Y:S02]  /*b83c0*/  STL [R1+0x89b4], R103 ;  /* 0x0089b46701007387 */ /* 0x000fe40000100800 */
[----:B------:R-:W-:Y:S01]  /*b83d0*/  STL [R1+0x89b0], R102 ;  /* 0x0089b06601007387 */ /* 0x000fe20000100800 */
[-C--:B-1----:R-:W-:Y:S08]  /*b83e0*/  HMMA.1688.F32.TF32 R76, R16, R104.reuse, R224 ;  /* 0x00000068104c723c */ /* 0x082ff000000810e0 */
[-C--:B--2---:R-:W-:Y:S01]  /*b83f0*/  HMMA.1688.F32.TF32 R72, R12, R104.reuse, R236 ;  /* 0x000000680c48723c */ /* 0x084fe200000810ec */
[----:B------:R-:W-:Y:S01]  /*b8400*/  STL.64 [R1+0x1590], R68 ;  /* 0x0015904401007387 */ /* 0x000fe20000100a00 */
[----:B------:R1:W-:Y:S06]  /*b8410*/  STL.64 [R1+0x1598], R70 ;  /* 0x0015984601007387 */ /* 0x0003ec0000100a00 */
[-C--:B-1----:R-:W-:Y:S11]  /*b8420*/  HMMA.1688.F32.TF32 R68, R20, R104.reuse, R232 ;  /* 0x000000681444723c */ /* 0x082ff600000810e8 */
[----:B------:R-:W-:Y:S04]  /*b8430*/  @!UPT UIADD3 URZ, URZ, URZ, URZ ;  /* 0x0000003f3f3ff290 */ /* 0x000fe8000fffe03f */
[----:B------:R-:W-:Y:S01]  /*b8440*/  STL.64 [R1+0x1570], R72 ;  /* 0x0015704801007387 */ /* 0x000fe20000100a00 */
[----:B------:R-:W-:Y:S02]  /*b8450*/  STL.64 [R1+0x1578], R74 ;  /* 0x0015784a01007387 */ /* 0x000fe40000100a00 */
[----:B------:R-:W-:Y:S02]  /*b8460*/  STL.64 [R1+0x17d0], R76 ;  /* 0x0017d04c01007387 */ /* 0x000fe40000100a00 */
[----:B------:R-:W-:Y:S03]  /*b8470*/  STL.64 [R1+0x17d8], R78 ;  /* 0x0017d84e01007387 */ /* 0x000fe60000100a00 */
[----:B------:R-:W-:Y:S01]  /*b8480*/  STL.64 [R1+0x1560], R68 ;  /* 0x0015604401007387 */ /* 0x000fe20000100a00 */
[----:B------:R1:W-:Y:S02]  /*b8490*/  STL.64 [R1+0x1568], R70 ;  /* 0x0015684601007387 */ /* 0x0003e40000100a00 */
[-C--:B-1----:R-:W-:Y:S01]  /*b84a0*/  HMMA.1688.F32.TF32 R68, R28, R104.reuse, R112 ;  /* 0x000000681c44723c */ /* 0x082fe20000081070 */
[----:B------:R-:W1:Y:S07]  /*b84b0*/  LDSM.16.M88.4 R112, [R3+0x7400] ;  /* 0x007400000370783b */ /* 0x000e6e0000000200 */
[-C--:B------:R-:W-:Y:S01]  /*b84c0*/  HMMA.1688.F32.TF32 R72, R24, R104.reuse, R108 ;  /* 0x000000681848723c */ /* 0x080fe2000008106c */
[----:B------:R-:W2:Y:S11]  /*b84d0*/  LDSM.16.M88.4 R108, [R3+0x7000] ;  /* 0x00700000036c783b */ /* 0x000eb60000000200 */
[----:B------:R-:W-:Y:S11]  /*b84e0*/  @!UPT UIADD3 URZ, URZ, URZ, URZ ;  /* 0x0000003f3f3ff290 */ /* 0x000ff6000fffe03f */
[----:B------:R-:W-:Y:S01]  /*b84f0*/  STL.64 [R1+0x1bd0], R72 ;  /* 0x001bd04801007387 */ /* 0x000fe20000100a00 */
[----:B------:R3:W-:Y:S02]  /*b8500*/  STL.64 [R1+0x1bd8], R74 ;  /* 0x001bd84a01007387 */ /* 0x0007e40000100a00 */
[-C--:B---3--:R-:W-:Y:S01]  /*b8510*/  HMMA.1688.F32.TF32 R72, R32, R104.reuse, R240 ;  /* 0x000000682048723c */ /* 0x088fe200000810f0 */
[----:B-1----:R-:W-:Y:S01]  /*b8520*/  STL [R1+0x89ac], R114 ;  /* 0x0089ac7201007387 */ /* 0x002fe20000100800 */
[----:B------:R-:W-:Y:S02]  /*b8530*/  STL.64 [R1+0x1530], R68 ;  /* 0x0015304401007387 */ /* 0x000fe40000100a00 */
[----:B------:R1:W-:Y:S04]  /*b8540*/  STL.64 [R1+0x1538], R70 ;  /* 0x0015384601007387 */ /* 0x0003e80000100a00 */
[-C--:B-1----:R-:W-:Y:S01]  /*b8550*/  HMMA.1688.F32.TF32 R68, R36, R104.reuse, R116 ;  /* 0x000000682444723c */ /* 0x082fe20000081074 */
[----:B------:R-:W-:Y:S01]  /*b8560*/  STL [R1+0x89a8], R115 ;  /* 0x0089a87301007387 */ /* 0x000fe20000100800 */
[----:B------:R-:W3:Y:S11]  /*b8570*/  LDL.LU R240, [R1+0x2060] ;  /* 0x0020600001f07983 */ /* 0x000ef60000300800 */
[----:B------:R-:W-:Y:S02]  /*b8580*/  @!UPT UIADD3 URZ, URZ, URZ, URZ ;  /* 0x0000003f3f3ff290 */ /* 0x000fe4000fffe03f */
[----:B------:R-:W-:Y:S01]  /*b8590*/  STL.64 [R1+0x2220], R72 ;  /* 0x0022204801007387 */ /* 0x000fe20000100a00 */
[----:B------:R-:W-:Y:S07]  /*b85a0*/  STL.64 [R1+0x2228], R74 ;  /* 0x0022284a01007387 */ /* 0x000fee0000100a00 */
[----:B------:R-:W-:Y:S01]  /*b85b0*/  STL.64 [R1+0x1520], R68 ;  /* 0x0015204401007387 */ /* 0x000fe20000100a00 */
[----:B------:R1:W-:Y:S02]  /*b85c0*/  STL.64 [R1+0x1528], R70 ;  /* 0x0015284601007387 */ /* 0x0003e40000100a00 */
        /* <DEDUP_REMOVED lines=55> */
[-C--:B-1----:R-:W-:Y:S08]  /*b8940*/  HMMA.1688.F32.TF32 R68, R40, R104.reuse, R208 ;  /* 0x000000682844723c */ /* 0x082ff000000810d0 */
[-C--:B--2---:R-:W-:Y:S08]  /*b8950*/  HMMA.1688.F32.TF32 R76, R44, R104.reuse, R152 ;  /* 0x000000682c4c723c */ /* 0x084ff00000081098 */
[-C--:B---3--:R-:W-:Y:S07]  /*b8960*/  HMMA.1688.F32.TF32 R72, R48, R104.reuse, R212 ;  /* 0x000000683048723c */ /* 0x088fee00000810d4 */
[----:B------:R-:W-:Y:S01]  /*b8970*/  STL.64 [R1+0x2700], R68 ;  /* 0x0027004401007387 */ /* 0x000fe20000100a00 */
[----:B------:R1:W-:Y:S02]  /*b8980*/  STL.64 [R1+0x2708], R70 ;  /* 0x0027084601007387 */ /* 0x0003e40000100a00 */
[-C--:B-1----:R-:W-:Y:S05]  /*b8990*/  HMMA.1688.F32.TF32 R68, R52, R104.reuse, R160 ;  /* 0x000000683444723c */ /* 0x082fea00000810a0 */
[----:B------:R-:W-:Y:S01]  /*b89a0*/  STL.64 [R1+0x34a0], R76 ;  /* 0x0034a04c01007387 */ /* 0x000fe20000100a00 */
[----:B------:R-:W-:Y:S07]  /*b89b0*/  STL.64 [R1+0x34a8], R78 ;  /* 0x0034a84e01007387 */ /* 0x000fee0000100a00 */
[----:B------:R-:W-:Y:S02]  /*b89c0*/  STL.64 [R1+0x43a0], R72 ;  /* 0x0043a04801007387 */ /* 0x000fe40000100a00 */
[----:B------:R-:W-:Y:S08]  /*b89d0*/  STL.64 [R1+0x43a8], R74 ;  /* 0x0043a84a01007387 */ /* 0x000ff00000100a00 */
[----:B------:R-:W-:Y:S01]  /*b89e0*/  STL.64 [R1+0x3b40], R68 ;  /* 0x003b404401007387 */ /* 0x000fe20000100a00 */
[----:B------:R1:W-:Y:S02]  /*b89f0*/  STL.64 [R1+0x3b48], R70 ;  /* 0x003b484601007387 */ /* 0x0003e40000100a00 */
[-C--:B-1----:R-:W-:Y:S08]  /*b8a00*/  HMMA.1688.F32.TF32 R68, R64, R104.reuse, R192 ;  /* 0x000000684044723c */ /* 0x082ff000000810c0 */
[-C--:B------:R-:W-:Y:S08]  /*b8a10*/  HMMA.1688.F32.TF32 R76, R60, R104.reuse, R216 ;  /* 0x000000683c4c723c */ /* 0x080ff000000810d8 */
[----:B----4-:R-:W-:Y:S08]  /*b8a20*/  HMMA.1688.F32.TF32 R72, R56, R104, R164 ;  /* 0x000000683848723c */ /* 0x010ff000000810a4 */
[----:B------:R-:W-:-:S02]  /*b8a30*/  IMAD.MOV.U32 R105, RZ, RZ, R68 ;  /* 0x000000ffff697224 */ /* 0x000fc400078e0044 */
[----:B------:R-:W-:Y:S02]  /*b8a40*/  IMAD.MOV.U32 R104, RZ, RZ, R69 ;  /* 0x000000ffff687224 */ /* 0x000fe400078e0045 */
[----:B------:R-:W-:Y:S02]  /*b8a50*/  IMAD.MOV.U32 R101, RZ, RZ, R70 ;  /* 0x000000ffff657224 */ /* 0x000fe400078e0046 */
[----:B------:R-:W-:Y:S02]  /*b8a60*/  IMAD.MOV.U32 R100, RZ, RZ, R71 ;  /* 0x000000ffff647224 */ /* 0x000fe400078e0047 */
[-C--:B------:R-:W-:Y:S01]  /*b8a70*/  HMMA.1688.F32.TF32 R68, R4, R108.reuse, R220 ;  /* 0x0000006c0444723c */ /* 0x080fe200000810dc */
[----:B------:R-:W-:Y:S01]  /*b8a80*/  STL.64 [R1+0x4730], R76 ;  /* 0x0047304c01007387 */ /* 0x000fe20000100a00 */
[----:B------:R1:W-:Y:S05]  /*b8a90*/  STL.64 [R1+0x4738], R78 ;  /* 0x0047384e01007387 */ /* 0x0003ea0000100a00 */
[----:B------:R-:W-:Y:S02]  /*b8aa0*/  STL.64 [R1+0x3f40], R72 ;  /* 0x003f404801007387 */ /* 0x000fe40000100a00 */
[----:B------:R2:W-:Y:S01]  /*b8ab0*/  STL.64 [R1+0x3f48], R74 ;  /* 0x003f484a01007387 */ /* 0x0005e20000100a00 */
[----:B------:R-:W-:Y:S01]  /*b8ac0*/  STL [R1+0x7e9c], R100 ;  /* 0x007e9c6401007387 */ /* 0x000fe20000100800 */
[----:B------:R-:W-:Y:S11]  /*b8ad0*/  STL [R1+0x7e98], R101 ;  /* 0x007e986501007387 */ /* 0x000ff60000100800 */
[----:B------:R-:W-:Y:S02]  /*b8ae0*/  @!UPT UIADD3 URZ, URZ, URZ, URZ ;  /* 0x0000003f3f3ff290 */ /* 0x000fe4000fffe03f */
[----:B------:R-:W-:Y:S01]  /*b8af0*/  IMAD.MOV.U32 R103, RZ, RZ, R68 ;  /* 0x000000ffff677224 */ /* 0x000fe200078e0044 */
[----:B------:R-:W-:Y:S01]  /*b8b00*/  MOV R102, R69 ;  /* 0x0000004500667202 */ /* 0x000fe20000000f00 */
[----:B------:R-:W-:Y:S02]  /*b8b10*/  IMAD.MOV.U32 R114, RZ, RZ, R70 ;  /* 0x000000ffff727224 */ /* 0x000fe400078e0046 */
[----:B------:R-:W-:Y:S02]  /*b8b20*/  IMAD.MOV.U32 R115, RZ, RZ, R71 ;  /* 0x000000ffff737224 */ /* 0x000fe400078e0047 */
[-C--:B------:R-:W-:Y:S01]  /*b8b30*/  HMMA.1688.F32.TF32 R68, R8, R108.reuse, R168 ;  /* 0x0000006c0844723c */ /* 0x080fe200000810a8 */
[----:B------:R-:W-:Y:S01]  /*b8b40*/  STL [R1+0x7e94], R104 ;  /* 0x007e946801007387 */ /* 0x000fe20000100800 */
[----:B------:R-:W-:Y:S02]  /*b8b50*/  STL [R1+0x7e90], R105 ;  /* 0x007e906901007387 */ /* 0x000fe40000100800 */
[----:B------:R-:W-:Y:S02]  /*b8b60*/  STL [R1+0x89cc], R103 ;  /* 0x0089cc6701007387 */ /* 0x000fe40000100800 */
[----:B------:R-:W-:Y:S01]  /*b8b70*/  STL [R1+0x89c8], R102 ;  /* 0x0089c86601007387 */ /* 0x000fe20000100800 */
[----:B------:R-:W-:Y:S01]  /*b8b80*/  STL [R1+0x89c4], R114 ;  /* 0x0089c47201007387 */ /* 0x000fe20000100800 */
[-C--:B-1----:R-:W-:Y:S01]  /*b8b90*/  HMMA.1688.F32.TF32 R76, R12, R108.reuse, R228 ;  /* 0x0000006c0c4c723c */ /* 0x082fe200000810e4 */
[----:B------:R-:W-:Y:S07]  /*b8ba0*/  STL [R1+0x89c0], R115 ;  /* 0x0089c07301007387 */ /* 0x000fee0000100800 */
[-C--:B--2---:R-:W-:Y:S07]  /*b8bb0*/  HMMA.1688.F32.TF32 R72, R16, R108.reuse, R236 ;  /* 0x0000006c1048723c */ /* 0x084fee00000810ec */
        /* <DEDUP_REMOVED lines=73> */
[----:B------:R-:W-:-:S02]  /*b9050*/  IMAD.MOV.U32 R100, RZ, RZ, R70 ;  /* 0x000000ffff647224 */ /* 0x000fc400078e0046 */
[----:B------:R-:W-:-:S05]  /*b9060*/  IMAD.MOV.U32 R101, RZ, RZ, R71 ;  /* 0x000000ffff657224 */ /* 0x000fca00078e0047 */
[----:B------:R-:W-:Y:S01]  /*b9070*/  STL [R1+0x7ea4], R101 ;  /* 0x007ea46501007387 */ /* 0x000fe20000100800 */
[----:B------:R-:W-:Y:S01]  /*b9080*/  STL [R1+0x7ea0], R100 ;  /* 0x007ea06401007387 */ /* 0x000fe20000100800 */
[-C--:B-1----:R-:W-:Y:S08]  /*b9090*/  HMMA.1688.F32.TF32 R68, R40, R108.reuse, R152 ;  /* 0x0000006c2844723c */ /* 0x082ff00000081098 */
[-C--:B--2---:R-:W-:Y:S08]  /*b90a0*/  HMMA.1688.F32.TF32 R72, R36, R108.reuse, R208 ;  /* 0x0000006c2448723c */ /* 0x084ff000000810d0 */
[-C--:B------:R-:W-:Y:S11]  /*b90b0*/  HMMA.1688.F32.TF32 R76, R44, R108.reuse, R212 ;  /* 0x0000006c2c4c723c */ /* 0x080ff600000810d4 */
[----:B------:R-:W-:Y:S04]  /*b90c0*/  @!UPT UIADD3 URZ, URZ, URZ, URZ ;  /* 0x0000003f3f3ff290 */ /* 0x000fe8000fffe03f */
[----:B------:R-:W-:Y:S01]  /*b90d0*/  STL.64 [R1+0x14b0], R72 ;  /* 0x0014b04801007387 */ /* 0x000fe20000100a00 */
[----:B------:R1:W-:Y:S02]  /*b90e0*/  STL.64 [R1+0x14b8], R74 ;  /* 0x0014b84a01007387 */ /* 0x0003e40000100a00 */
[----:B------:R-:W-:Y:S02]  /*b90f0*/  STL.64 [R1+0x2630], R68 ;  /* 0x0026304401007387 */ /* 0x000fe40000100a00 */
[----:B------:R3:W-:Y:S01]  /*b9100*/  STL.64 [R1+0x2638], R70 ;  /* 0x0026384601007387 */ /* 0x0007e20000100a00 */
[-C--:B-1----:R-:W-:Y:S08]  /*b9110*/  HMMA.1688.F32.TF32 R72, R48, R108.reuse, R160 ;  /* 0x0000006c3048723c */ /* 0x082ff000000810a0 */
[-C--:B---3--:R-:W-:Y:S01]  /*b9120*/  HMMA.1688.F32.TF32 R68, R52, R108.reuse, R216 ;  /* 0x0000006c3444723c */ /* 0x088fe200000810d8 */
[----:B------:R-:W-:Y:S01]  /*b9130*/  STL.64 [R1+0x33a0], R76 ;  /* 0x0033a04c01007387 */ /* 0x000fe20000100a00 */
[----:B------:R4:W-:Y:S06]  /*b9140*/  STL.64 [R1+0x33a8], R78 ;  /* 0x0033a84e01007387 */ /* 0x0009ec0000100a00 */
[-C--:B----4-:R-:W-:Y:S07]  /*b9150*/  HMMA.1688.F32.TF32 R76, R60, R108.reuse, R164 ;  /* 0x0000006c3c4c723c */ /* 0x090fee00000810a4 */
[----:B------:R-:W-:Y:S01]  /*b9160*/  STL.64 [R1+0x42b0], R72 ;  /* 0x0042b04801007387 */ /* 0x000fe20000100a00 */
[----:B------:R1:W-:Y:S07]  /*b9170*/  STL.64 [R1+0x42b8], R74 ;  /* 0x0042b84a01007387 */ /* 0x0003ee0000100a00 */
[----:B------:R-:W-:Y:S02]  /*b9180*/  STL.64 [R1+0x39e0], R68 ;  /* 0x0039e04401007387 */ /* 0x000fe40000100a00 */
[----:B------:R2:W-:Y:S01]  /*b9190*/  STL.64 [R1+0x39e8], R70 ;  /* 0x0039e84601007387 */ /* 0x0005e20000100a00 */
[-C--:B-1----:R-:W-:Y:S08]  /*b91a0*/  HMMA.1688.F32.TF32 R72, R56, R108.reuse, R220 ;  /* 0x0000006c3848723c */ /* 0x082ff000000810dc */
[----:B--2---:R-:W-:Y:S01]  /*b91b0*/  HMMA.1688.F32.TF32 R68, R64, R108, R120 ;  /* 0x0000006c4044723c */ /* 0x004fe20000081078 */
[----:B------:R-:W-:Y:S01]  /*b91c0*/  STL.64 [R1+0x46a0], R76 ;  /* 0x0046a04c01007387 */ /* 0x000fe20000100a00 */
[----:B------:R-:W-:Y:S03]  /*b91d0*/  STL.64 [R1+0x46a8], R78 ;  /* 0x0046a84e01007387 */ /* 0x000fe60000100a00 */
[----:B------:R-:W-:Y:S10]  /*b91e0*/  LDSM.16.M88.4 R120, [R3+0x7c00] ;  /* 0x007c00000378783b */ /* 0x000ff40000000200 */
[----:B------:R-:W-:Y:S01]  /*b91f0*/  STL.64 [R1+0x3e30], R72 ;  /* 0x003e304801007387 */ /* 0x000fe20000100a00 */
[----:B------:R-:W-:Y:S08]  /*b9200*/  STL.64 [R1+0x3e38], R74 ;  /* 0x003e384a01007387 */ /* 0x000ff00000100a00 */
[----:B------:R-:W-:-:S02]  /*b9210*/  IMAD.MOV.U32 R109, RZ, RZ, R70 ;  /* 0x000000ffff6d7224 */ /* 0x000fc400078e0046 */
[----:B------:R1:W-:Y:S02]  /*b9220*/  STL.64 [R1+0x5280], R68 ;  /* 0x0052804401007387 */ /* 0x0003e40000100a00 */
[----:B------:R-:W-:Y:S02]  /*b9230*/  IMAD.MOV.U32 R108, RZ, RZ, R71 ;  /* 0x000000ffff6c7224 */ /* 0x000fe400078e0047 */
[-C--:B-1----:R-:W-:Y:S08]  /*b9240*/  HMMA.1688.F32.TF32 R68, R4, R112.reuse, R168 ;  /* 0x000000700444723c */ /* 0x082ff000000810a8 */
[-C--:B------:R-:W-:Y:S01]  /*b9250*/  HMMA.1688.F32.TF32 R72, R8, R112.reuse, R228 ;  /* 0x000000700848723c */ /* 0x080fe200000810e4 */
[----:B------:R-:W-:Y:S01]  /*b9260*/  STL [R1+0x7eac], R108 ;  /* 0x007eac6c01007387 */ /* 0x000fe20000100800 */
[----:B------:R-:W-:Y:S11]  /*b9270*/  STL [R1+0x7ea8], R109 ;  /* 0x007ea86d01007387 */ /* 0x000ff60000100800 */
[----:B------:R-:W-:Y:S03]  /*b9280*/  @!UPT UIADD3 URZ, URZ, URZ, URZ ;  /* 0x0000003f3f3ff290 */ /* 0x000fe6000fffe03f */
        /* <DEDUP_REMOVED lines=9> */
[----:B------:R-:W-:Y:S01]  /*b9320*/  STL.64 [R1+0x14a0], R72 ;  /* 0x0014a04801007387 */ /* 0x000fe20000100a00 */
[----:B------:R-:W-:Y:S01]  /*b9330*/  STL.64 [R1+0x14a8], R74 ;  /* 0x0014a84a01007387 */ /* 0x000fe20000100a00 */
[-C--:B------:R-:W-:Y:S11]  /*b9340*/  HMMA.1688.F32.TF32 R76, R16, R112.reuse, R224 ;  /* 0x00000070104c723c */ /* 0x080ff600000810e0 */
[----:B------:R-:W-:Y:S03]  /*b9350*/  @!UPT UIADD3 URZ, URZ, URZ, URZ ;  /* 0x0000003f3f3ff290 */ /* 0x000fe6000fffe03f */
[----:B------:R-:W-:Y:S01]  /*b9360*/  STL.64 [R1+0x1480], R68 ;  /* 0x0014804401007387 */ /* 0x000fe20000100a00 */
[----:B------:R1:W-:Y:S02]  /*b9370*/  STL.64 [R1+0x1488], R70 ;  /* 0x0014884601007387 */ /* 0x0003e40000100a00 */
[-C--:B-1----:R-:W-:Y:S01]  /*b9380*/  HMMA.1688.F32.TF32 R68, R24, R112.reuse, R116 ;  /* 0x000000701844723c */ /* 0x082fe20000081074 */
[----:B------:R-:W1:Y:S07]  /*b9390*/  LDSM.16.M88.4 R116, [R3+0x7800] ;  /* 0x007800000374783b */ /* 0x000e6e0000000200 */
[-C--:B------:R-:W-:Y:S01]  /*b93a0*/  HMMA.1688.F32.TF32 R72, R20, R112.reuse, R232 ;  /* 0x000000701448723c */ /* 0x080fe200000810e8 */
[----:B------:R-:W-:Y:S01]  /*b93b0*/  STL.64 [R1+0x15f0], R76 ;  /* 0x0015f04c01007387 */ /* 0x000fe20000100a00 */
[----:B------:R-:W-:Y:S11]  /*b93c0*/  STL.64 [R1+0x15f8], R78 ;  /* 0x0015f84e01007387 */ /* 0x000ff60000100a00 */
[----:B------:R-:W-:Y:S10]  /*b93d0*/  @!UPT UIADD3 URZ, URZ, URZ, URZ ;  /* 0x0000003f3f3ff290 */ /* 0x000ff4000fffe03f */
[----:B------:R-:W-:Y:S01]  /*b93e0*/  STL.64 [R1+0x1470], R72 ;  /* 0x0014704801007387 */ /* 0x000fe20000100a00 */
[----:B------:R-:W-:Y:S03]  /*b93f0*/  STL.64 [R1+0x1478], R74 ;  /* 0x0014784a01007387 */ /* 0x000fe60000100a00 */
[----:B-1----:R-:W-:Y:S01]  /*b9400*/  STL [R1+0x89e4], R118 ;  /* 0x0089e47601007387 */ /* 0x002fe20000100800 */
[----:B------:R-:W-:Y:S02]  /*b9410*/  STL.64 [R1+0x1a50], R68 ;  /* 0x001a504401007387 */ /* 0x000fe40000100a00 */
        /* <DEDUP_REMOVED lines=70> */
[-C--:B--2---:R-:W-:Y:S11]  /*b9880*/  HMMA.1688.F32.TF32 R76, R32, R112.reuse, R144 ;  /* 0x00000070204c723c */ /* 0x084ff60000081090 */
[----:B------:R-:W-:Y:S11]  /*b9890*/  @!UPT UIADD3 URZ, URZ, URZ, URZ ;  /* 0x0000003f3f3ff290 */ /* 0x000ff6000fffe03f */
[----:B------:R-:W-:Y:S02]  /*b98a0*/  @!UPT UIADD3 URZ, URZ, URZ, URZ ;  /* 0x0000003f3f3ff290 */ /* 0x000fe4000fffe03f */
[----:B------:R-:W-:Y:S02]  /*b98b0*/  IMAD.MOV.U32 R108, RZ, RZ, R76 ;  /* 0x000000ffff6c7224 */ /* 0x000fe400078e004c */
[----:B------:R-:W-:Y:S02]  /*b98c0*/  IMAD.MOV.U32 R109, RZ, RZ, R77 ;  /* 0x000000ffff6d7224 */ /* 0x000fe400078e004d */
[----:B------:R-:W-:Y:S02]  /*b98d0*/  IMAD.MOV.U32 R101, RZ, RZ, R78 ;  /* 0x000000ffff657224 */ /* 0x000fe400078e004e */
[----:B------:R-:W-:Y:S02]  /*b98e0*/  IMAD.MOV.U32 R100, RZ, RZ, R79 ;  /* 0x000000ffff647224 */ /* 0x000fe400078e004f */
[-C--:B---3--:R-:W-:Y:S08]  /*b98f0*/  HMMA.1688.F32.TF32 R76, R36, R112.reuse, R72 ;  /* 0x00000070244c723c */ /* 0x088ff00000081048 */
[-C--:B----4-:R-:W-:Y:S08]  /*b9900*/  HMMA.1688.F32.TF32 R72, R40, R112.reuse, R68 ;  /* 0x000000702848723c */ /* 0x090ff00000081044 */
[-C--:B------:R-:W-:Y:S01]  /*b9910*/  HMMA.1688.F32.TF32 R68, R44, R112.reuse, R208 ;  /* 0x000000702c44723c */ /* 0x080fe200000810d0 */
[----:B------:R-:W-:Y:S01]  /*b9920*/  STL [R1+0x7f9c], R100 ;  /* 0x007f9c6401007387 */ /* 0x000fe20000100800 */
[----:B------:R-:W-:Y:S02]  /*b9930*/  STL [R1+0x7f98], R101 ;  /* 0x007f986501007387 */ /* 0x000fe40000100800 */
[----:B------:R-:W-:Y:S02]  /*b9940*/  STL [R1+0x7f94], R109 ;  /* 0x007f946d01007387 */ /* 0x000fe40000100800 */
[----:B------:R-:W-:Y:S01]  /*b9950*/  STL [R1+0x7f90], R108 ;  /* 0x007f906c01007387 */ /* 0x000fe20000100800 */
[----:B------:R-:W-:Y:S04]  /*b9960*/  STL.64 [R1+0x8a80], R110 ;  /* 0x008a806e01007387 */ /* 0x000fe80000100a00 */
[----:B------:R-:W-:Y:S01]  /*b9970*/  STL.64 [R1+0x1450], R76 ;  /* 0x0014504c01007387 */ /* 0x000fe20000100a00 */
[----:B------:R1:W-:Y:S03]  /*b9980*/  STL.64 [R1+0x1458], R78 ;  /* 0x0014584e01007387 */ /* 0x0003e60000100a00 */
[----:B------:R-:W-:Y:S02]  /*b9990*/  STL.64 [R1+0x2460], R72 ;  /* 0x0024604801007387 */ /* 0x000fe40000100a00 */
[----:B------:R2:W-:Y:S06]  /*b99a0*/  STL.64 [R1+0x2468], R74 ;  /* 0x0024684a01007387 */ /* 0x0005ec0000100a00 */
[----:B------:R-:W-:Y:S01]  /*b99b0*/  STL.64 [R1+0x3210], R68 ;  /* 0x0032104401007387 */ /* 0x000fe20000100a00 */
[----:B------:R3:W-:Y:S01]  /*b99c0*/  STL.64 [R1+0x3218], R70 ;  /* 0x0032184601007387 */ /* 0x0007e20000100a00 */
[-C--:B-1----:R-:W-:Y:S08]  /*b99d0*/  HMMA.1688.F32.TF32 R76, R48, R112.reuse, R152 ;  /* 0x00000070304c723c */ /* 0x082ff00000081098 */
[-C--:B--2---:R-:W-:Y:S08]  /*b99e0*/  HMMA.1688.F32.TF32 R72, R52, R112.reuse, R212 ;  /* 0x000000703448723c */ /* 0x084ff000000810d4 */
[-C--:B---3--:R-:W-:Y:S07]  /*b99f0*/  HMMA.1688.F32.TF32 R68, R60, R112.reuse, R160 ;  /* 0x000000703c44723c */ /* 0x088fee00000810a0 */
[----:B------:R-:W-:Y:S01]  /*b9a00*/  STL.64 [R1+0x41a0], R76 ;  /* 0x0041a04c01007387 */ /* 0x000fe20000100a00 */
[----:B------:R1:W-:Y:S07]  /*b9a10*/  STL.64 [R1+0x41a8], R78 ;  /* 0x0041a84e01007387 */ /* 0x0003ee0000100a00 */
[----:B------:R-:W-:Y:S02]  /*b9a20*/  STL.64 [R1+0x3900], R72 ;  /* 0x0039004801007387 */ /* 0x000fe40000100a00 */
[----:B------:R-:W-:Y:S06]  /*b9a30*/  STL.64 [R1+0x3908], R74 ;  /* 0x0039084a01007387 */ /* 0x000fec0000100a00 */
[----:B------:R-:W-:Y:S01]  /*b9a40*/  STL.64 [R1+0x45c0], R68 ;  /* 0x0045c04401007387 */ /* 0x000fe20000100a00 */
[----:B------:R2:W-:Y:S01]  /*b9a50*/  STL.64 [R1+0x45c8], R70 ;  /* 0x0045c84601007387 */ /* 0x0005e20000100a00 */
[----:B-1----:R-:W-:Y:S08]  /*b9a60*/  HMMA.1688.F32.TF32 R76, R56, R112, R216 ;  /* 0x00000070384c723c */ /* 0x002ff000000810d8 */
[----:B--2---:R-:W-:Y:S08]  /*b9a70*/  HMMA.1688.F32.TF32 R68, R4, R116, R164 ;  /* 0x000000740444723c */ /* 0x004ff000000810a4 */
[----:B------:R-:W-:Y:S07]  /*b9a80*/  HMMA.1688.F32.TF32 R72, R64, R112, R188 ;  /* 0x000000704048723c */ /* 0x000fee00000810bc */
[----:B------:R-:W-:Y:S09]  /*b9a90*/  STL.64 [R1+0x3d40], R76 ;  /* 0x003d404c01007387 */ /* 0x000ff20000100a00 */
[----:B------:R-:W-:Y:S01]  /*b9aa0*/  IMAD.MOV.U32 R90, RZ, RZ, R68 ;  /* 0x000000ffff5a7224 */ /* 0x000fe200078e0044 */
[----:B------:R-:W-:Y:S01]  /*b9ab0*/  MOV R91, R69 ;  /* 0x00000045005b7202 */ /* 0x000fe20000000f00 */
[----:B------:R-:W-:-:S02]  /*b9ac0*/  IMAD.MOV.U32 R86, RZ, RZ, R70 ;  /* 0x000000ffff567224 */ /* 0x000fc400078e0046 */
[----:B------:R-:W-:Y:S01]  /*b9ad0*/  IMAD.MOV.U32 R87, RZ, RZ, R71 ;  /* 0x000000ffff577224 */ /* 0x000fe200078e0047 */
[----:B------:R1:W-:Y:S01]  /*b9ae0*/  STL.64 [R1+0x3d48], R78 ;  /* 0x003d484e01007387 */ /* 0x0003e20000100a00 */
[-C--:B------:R-:W-:Y:S01]  /*b9af0*/  HMMA.1688.F32.TF32 R68, R8, R116.reuse, R220 ;  /* 0x000000740844723c */ /* 0x080fe200000810dc */
[----:B------:R-:W-:Y:S02]  /*b9b00*/  STL.64 [R1+0x4de0], R72 ;  /* 0x004de04801007387 */ /* 0x000fe40000100a00 */
[----:B------:R2:W-:Y:S05]  /*b9b10*/  STL.64 [R1+0x4de8], R74 ;  /* 0x004de84a01007387 */ /* 0x0005ea0000100a00 */
[-C--:B-1----:R-:W-:Y:S08]  /*b9b20*/  HMMA.1688.F32.TF32 R76, R12, R116.reuse, R168 ;  /* 0x000000740c4c723c */ /* 0x082ff000000810a8 */
[-C--:B--2---:R-:W-:Y:S07]  /*b9b30*/  HMMA.1688.F32.TF32 R72, R16, R116.reuse, R228 ;  /* 0x000000741048723c */ /* 0x084fee00000810e4 */
[----:B------:R-:W-:Y:S01]  /*b9b40*/  STL.64 [R1+0x1440], R68 ;  /* 0x0014404401007387 */ /* 0x000fe20000100a00 */
[----:B------:R1:W-:Y:S07]  /*b9b50*/  STL.64 [R1+0x1448], R70 ;  /* 0x0014484601007387 */ /* 0x0003ee0000100a00 */
[----:B------:R-:W-:Y:S01]  /*b9b60*/  STL.64 [R1+0x12d0], R76 ;  /* 0x0012d04c01007387 */ /* 0x000fe20000100a00 */
[----:B------:R2:W-:Y:S01]  /*b9b70*/  STL.64 [R1+0x12d8], R78 ;  /* 0x0012d84e01007387 */ /* 0x0005e20000100a00 */
[-C--:B-1----:R-:W-:Y:S06]  /*b9b80*/  HMMA.1688.F32.TF32 R68, R20, R116.reuse, R236 ;  /* 0x000000741444723c */ /* 0x082fec00000810ec */
[----:B------:R-:W-:Y:S01]  /*b9b90*/  STL.64 [R1+0x1510], R72 ;  /* 0x0015104801007387 */ /* 0x000fe20000100a00 */
[----:B------:R1:W-:Y:S01]  /*b9ba0*/  STL.64 [R1+0x1518], R74 ;  /* 0x0015184a01007387 */ /* 0x0003e20000100a00 */
[-C--:B--2---:R-:W-:Y:S08]  /*b9bb0*/  HMMA.1688.F32.TF32 R76, R24, R116.reuse, R224 ;  /* 0x00000074184c723c */ /* 0x084ff000000810e0 */
[-C--:B-1----:R-:W-:Y:S07]  /*b9bc0*/  HMMA.1688.F32.TF32 R72, R28, R116.reuse, R232 ;  /* 0x000000741c48723c */ /* 0x082fee00000810e8 */
[----:B------:R-:W-:Y:S01]  /*b9bd0*/  STL.64 [R1+0x12c0], R68 ;  /* 0x0012c04401007387 */ /* 0x000fe20000100a00 */
[----:B------:R1:W-:Y:S07]  /*b9be0*/  STL.64 [R1+0x12c8], R70 ;  /* 0x0012c84601007387 */ /* 0x0003ee0000100a00 */
[----:B------:R2:W-:Y:S01]  /*b9bf0*/  STL.64 [R1+0x17f0], R76 ;  /* 0x0017f04c01007387 */ /* 0x0005e20000100a00 */
[----:B------:R3:W-:Y:S07]  /*b9c00*/  STL.64 [R1+0x17f8], R78 ;  /* 0x0017f84e01007387 */ /* 0x0007ee0000100a00 */
[----:B------:R2:W-:Y:S01]  /*b9c10*/  STL.64 [R1+0x12b0], R72 ;  /* 0x0012b04801007387 */ /* 0x0005e20000100a00 */
[----:B-1----:R-:W-:Y:S01]  /*b9c20*/  HMMA.1688.F32.TF32 R68, R32, R116, R240 ;  /* 0x000000742044723c */ /* 0x002fe200000810f0 */
        /* <DEDUP_REMOVED lines=31> */
[----:B------:R-:W4:Y:S02]  /*b9e20*/  LDL.LU R210, [R1+0xc88] ;  /* 0x000c880001d27983 */ /* 0x000f240000300800 */
[----:B------:R-:W-:Y:S01]  /*b9e30*/  IMAD.MOV.U32 R104, RZ, RZ, R68 ;  /* 0x000000ffff687224 */ /* 0x000fe200078e0044 */
[----:B------:R-:W4:Y:S01]  /*b9e40*/  LDL.LU R211, [R1+0xc8c] ;  /* 0x000c8c0001d37983 */ /* 0x000f220000300800 */
[----:B------:R-:W-:-:S02]  /*b9e50*/  IMAD.MOV.U32 R105, RZ, RZ, R69 ;  /* 0x000000ffff697224 */ /* 0x000fc400078e0045 */
[----:B------:R-:W4:Y:S02]  /*b9e60*/  LDL.LU R68, [R1+0x8e0] ;  /* 0x0008e00001447983 */ /* 0x000f240000300800 */
[----:B------:R-:W-:Y:S01]  /*b9e70*/  IMAD.MOV.U32 R96, RZ, RZ, R70 ;  /* 0x000000ffff607224 */ /* 0x000fe200078e0046 */
[----:B------:R-:W4:Y:S01]  /*b9e80*/  LDL.LU R69, [R1+0x8e4] ;  /* 0x0008e40001457983 */ /* 0x000f220000300800 */
[----:B------:R-:W-:Y:S02]  /*b9e90*/  IMAD.MOV.U32 R97, RZ, RZ, R71 ;  /* 0x000000ffff617224 */ /* 0x000fe400078e0047 */
[----:B------:R-:W4:Y:S02]  /*b9ea0*/  LDL.LU R70, [R1+0x8e8] ;  /* 0x0008e80001467983 */ /* 0x000f240000300800 */
[----:B------:R-:W4:Y:S01]  /*b9eb0*/  LDL.LU R71, [R1+0x8ec] ;  /* 0x0008ec0001477983 */ /* 0x000f220000300800 */
[----:B------:R-:W4:Y:S01]  /*b9ec0*/  LDL.LU R144, [R1+0x960] ;  /* 0x0009600001907983 */ /* 0x000f220000300800 */
[----:B------:R-:W4:Y:S02]  /*b9ed0*/  LDL.LU R145, [R1+0x964] ;  /* 0x0009640001917983 */ /* 0x000f240000300800 */
[----:B------:R-:W4:Y:S02]  /*b9ee0*/  LDL.LU R146, [R1+0x968] ;  /* 0x0009680001927983 */ /* 0x000f240000300800 */
[----:B------:R-:W4:Y:S01]  /*b9ef0*/  LDL.LU R147, [R1+0x96c] ;  /* 0x00096c0001937983 */ /* 0x000f220000300800 */
[----:B--2---:R-:W2:Y:S01]  /*b9f00*/  LDL.LU R76, [R1+0x1980] ;  /* 0x00198000014c7983 */ /* 0x004ea20000300800 */
[----:B------:R-:W2:Y:S02]  /*b9f10*/  LDL.LU R77, [R1+0x1984] ;  /* 0x00198400014d7983 */ /* 0x000ea40000300800 */
[----:B---3--:R-:W2:Y:S02]  /*b9f20*/  LDL.LU R78, [R1+0x1988] ;  /* 0x00198800014e7983 */ /* 0x008ea40000300800 */
[----:B------:R-:W2:Y:S01]  /*b9f30*/  LDL.LU R79, [R1+0x198c] ;  /* 0x00198c00014f7983 */ /* 0x000ea20000300800 */
        /* <DEDUP_REMOVED lines=32> */
[----:B------:R-:W-:Y:S01]  /*ba140*/  STL [R1+0x7fac], R97 ;  /* 0x007fac6101007387 */ /* 0x000fe20000100800 */
[----:B------:R-:W-:Y:S02]  /*ba150*/  STL [R1+0x7fa8], R96 ;  /* 0x007fa86001007387 */ /* 0x000fe40000100800 */
[----:B------:R2:W-:Y:S02]  /*ba160*/  STL.64 [R1+0x8a88], R98 ;  /* 0x008a886201007387 */ /* 0x0005e40000100a00 */
[----:B------:R-:W-:Y:S01]  /*ba170*/  STL [R1+0x7fa4], R105 ;  /* 0x007fa46901007387 */ /* 0x000fe20000100800 */
[----:B------:R-:W-:Y:S01]  /*ba180*/  STL [R1+0x7fa0], R104 ;  /* 0x007fa06801007387 */ /* 0x000fe20000100800 */
[----:B------:R-:W-:Y:S01]  /*ba190*/  STL.64 [R1+0x8a90], R106 ;  /* 0x008a906a01007387 */ /* 0x000fe20000100a00 */
[-C--:B----4-:R-:W-:Y:S08]  /*ba1a0*/  HMMA.1688.F32.TF32 R68, R60, R116.reuse, R68 ;  /* 0x000000743c44723c */ /* 0x090ff00000081044 */
[-C--:B---3--:R-:W-:Y:S08]  /*ba1b0*/  HMMA.1688.F32.TF32 R92, R40, R116.reuse, R204 ;  /* 0x00000074285c723c */ /* 0x088ff000000810cc */
[-C--:B--2---:R-:W-:Y:S08]  /*ba1c0*/  HMMA.1688.F32.TF32 R96, R36, R116.reuse, R80 ;  /* 0x000000742460723c */ /* 0x084ff00000081050 */
[-C--:B------:R-:W-:Y:S08]  /*ba1d0*/  HMMA.1688.F32.TF32 R80, R44, R116.reuse, R76 ;  /* 0x000000742c50723c */ /* 0x080ff0000008104c */
[-C--:B------:R-:W-:Y:S08]  /*ba1e0*/  HMMA.1688.F32.TF32 R76, R48, R116.reuse, R144 ;  /* 0x00000074304c723c */ /* 0x080ff00000081090 */
[----:B------:R-:W-:Y:S01]  /*ba1f0*/  HMMA.1688.F32.TF32 R72, R52, R116, R72 ;  /* 0x000000743448723c */ /* 0x000fe20000081048 */
[----:B------:R-:W-:Y:S01]  /*ba200*/  STL.64 [R1+0x12a0], R96 ;  /* 0x0012a06001007387 */ /* 0x000fe20000100a00 */
[----:B------:R-:W-:Y:S02]  /*ba210*/  STL.64 [R1+0x12a8], R98 ;  /* 0x0012a86201007387 */ /* 0x000fe40000100a00 */
[----:B------:R-:W-:Y:S02]  /*ba220*/  STL.64 [R1+0x2350], R92 ;  /* 0x0023505c01007387 */ /* 0x000fe40000100a00 */
[----:B------:R-:W-:Y:S01]  /*ba230*/  STL.64 [R1+0x2358], R94 ;  /* 0x0023585e01007387 */ /* 0x000fe20000100a00 */
[----:B------:R-:W-:Y:S01]  /*ba240*/  STL.64 [R1+0x2bc0], R80 ;  /* 0x002bc05001007387 */ /* 0x000fe20000100a00 */
[----:B------:R-:W-:Y:S07]  /*ba250*/  STL.64 [R1+0x2bc8], R82 ;  /* 0x002bc85201007387 */ /* 0x000fee0000100a00 */
[----:B------:R-:W-:Y:S02]  /*ba260*/  STL.64 [R1+0x40a0], R76 ;  /* 0x0040a04c01007387 */ /* 0x000fe40000100a00 */
[----:B------:R-:W-:Y:S06]  /*ba270*/  STL.64 [R1+0x40a8], R78 ;  /* 0x0040a84e01007387 */ /* 0x000fec0000100a00 */
[----:B------:R-:W-:Y:S01]  /*ba280*/  STL.64 [R1+0x3830], R72 ;  /* 0x0038304801007387 */ /* 0x000fe20000100a00 */
[----:B------:R-:W-:Y:S02]  /*ba290*/  STL.64 [R1+0x3838], R74 ;  /* 0x0038384a01007387 */ /* 0x000fe40000100a00 */
[----:B------:R-:W-:Y:S02]  /*ba2a0*/  STL.64 [R1+0x44d0], R68 ;  /* 0x0044d04401007387 */ /* 0x000fe40000100a00 */
[----:B------:R1:W-:Y:S02]  /*ba2b0*/  STL.64 [R1+0x44d8], R70 ;  /* 0x0044d84601007387 */ /* 0x0003e40000100a00 */
[----:B-1----:R-:W-:Y:S08]  /*ba2c0*/  HMMA.1688.F32.TF32 R68, R4, R120, R152 ;  /* 0x000000780444723c */ /* 0x002ff00000081098 */
[-C--:B------:R-:W-:Y:S08]  /*ba2d0*/  HMMA.1688.F32.TF32 R76, R56, R116.reuse, R208 ;  /* 0x00000074384c723c */ /* 0x080ff000000810d0 */
[----:B------:R-:W-:Y:S01]  /*ba2e0*/  HMMA.1688.F32.TF32 R72, R64, R116, R124 ;  /* 0x000000744048723c */ /* 0x000fe2000008107c */
[----:B------:R-:W1:Y:S07]  /*ba2f0*/  LDSM.16.M88.4 R124, [R3+0x8000] ;  /* 0x00800000037c783b */ /* 0x000e6e0000000200 */
        /* <DEDUP_REMOVED lines=9> */
[----:B------:R-:W-:Y:S01]  /*ba390*/  STL.64 [R1+0x8a98], R102 ;  /* 0x008a986601007387 */ /* 0x000fe20000100a00 */
[-C--:B--2---:R-:W-:Y:S08]  /*ba3a0*/  HMMA.1688.F32.TF32 R76, R16, R120.reuse, R216 ;  /* 0x00000078104c723c */ /* 0x084ff000000810d8 */
[-C--:B---3--:R-:W-:Y:S02]  /*ba3b0*/  HMMA.1688.F32.TF32 R72, R12, R120.reuse, R160 ;  /* 0x000000780c48723c */ /* 0x088fe400000810a0 */
[----:B------:R-:W-:Y:S01]  /*ba3c0*/  STL.64 [R1+0x1290], R68 ;  /* 0x0012904401007387 */ /* 0x000fe20000100a00 */
[----:B------:R2:W-:Y:S05]  /*ba3d0*/  STL.64 [R1+0x1298], R70 ;  /* 0x0012984601007387 */ /* 0x0005ea0000100a00 */
[-C--:B--2---:R-:W-:Y:S11]  /*ba3e0*/  HMMA.1688.F32.TF32 R68, R20, R120.reuse, R164 ;  /* 0x000000781444723c */ /* 0x084ff600000810a4 */
[----:B------:R-:W-:Y:S04]  /*ba3f0*/  @!UPT UIADD3 URZ, URZ, URZ, URZ ;  /* 0x0000003f3f3ff290 */ /* 0x000fe8000fffe03f */
[----:B------:R-:W-:Y:S01]  /*ba400*/  STL.64 [R1+0x1260], R72 ;  /* 0x0012604801007387 */ /* 0x000fe20000100a00 */
[----:B------:R2:W-:Y:S02]  /*ba410*/  STL.64 [R1+0x1268], R74 ;  /* 0x0012684a01007387 */ /* 0x0005e40000100a00 */
[----:B------:R-:W-:Y:S02]  /*ba420*/  STL.64 [R1+0x1280], R76 ;  /* 0x0012804c01007387 */ /* 0x000fe40000100a00 */
[----:B------:R-:W-:Y:S01]  /*ba430*/  STL.64 [R1+0x1288], R78 ;  /* 0x0012884e01007387 */ /* 0x000fe20000100a00 */
[-C--:B--2---:R-:W-:Y:S02]  /*ba440*/  HMMA.1688.F32.TF32 R72, R24, R120.reuse, R220 ;  /* 0x000000781848723c */ /* 0x084fe400000810dc */
[----:B------:R-:W-:Y:S01]  /*ba450*/  STL.64 [R1+0x1250], R68 ;  /* 0x0012504401007387 */ /* 0x000fe20000100a00 */
[----:B------:R2:W-:Y:S05]  /*ba460*/  STL.64 [R1+0x1258], R70 ;  /* 0x0012584601007387 */ /* 0x0005ea0000100a00 */
[-C--:B--2---:R-:W-:Y:S11]  /*ba470*/  HMMA.1688.F32.TF32 R68, R28, R120.reuse, R168 ;  /* 0x000000781c44723c */ /* 0x084ff600000810a8 */
[----:B------:R-:W-:Y:S04]  /*ba480*/  @!UPT UIADD3 URZ, URZ, URZ, URZ ;  /* 0x0000003f3f3ff290 */ /* 0x000fe8000fffe03f */
[----:B------:R-:W-:Y:S01]  /*ba490*/  STL.64 [R1+0x16b0], R72 ;  /* 0x0016b04801007387 */ /* 0x000fe20000100a00 */
[----:B------:R2:W-:Y:S02]  /*ba4a0*/  STL.64 [R1+0x16b8], R74 ;  /* 0x0016b84a01007387 */ /* 0x0005e40000100a00 */
[-C--:B--2---:R-:W-:Y:S05]  /*ba4b0*/  HMMA.1688.F32.TF32 R72, R32, R120.reuse, R228 ;  /* 0x000000782048723c */ /* 0x084fea00000810e4 */
[----:B------:R-:W-:Y:S01]  /*ba4c0*/  STL.64 [R1+0x1240], R68 ;  /* 0x0012404401007387 */ /* 0x000fe20000100a00 */
[----:B------:R2:W-:Y:S02]  /*ba4d0*/  STL.64 [R1+0x1248], R70 ;  /* 0x0012484601007387 */ /* 0x0005e40000100a00 */
[-C--:B--2---:R-:W-:Y:S08]  /*ba4e0*/  HMMA.1688.F32.TF32 R68, R36, R120.reuse, R236 ;  /* 0x000000782444723c */ /* 0x084ff000000810ec */
[-C--:B------:R-:W-:Y:S07]  /*ba4f0*/  HMMA.1688.F32.TF32 R76, R40, R120.reuse, R224 ;  /* 0x00000078284c723c */ /* 0x080fee00000810e0 */
[----:B------:R-:W-:Y:S01]  /*ba500*/  STL.64 [R1+0x1ae0], R72 ;  /* 0x001ae04801007387 */ /* 0x000fe20000100a00 */
[----:B------:R2:W-:Y:S02]  /*ba510*/  STL.64 [R1+0x1ae8], R74 ;  /* 0x001ae84a01007387 */ /* 0x0005e40000100a00 */
[-C--:B--2---:R-:W-:Y:S05]  /*ba520*/  HMMA.1688.F32.TF32 R72, R44, R120.reuse, R232 ;  /* 0x000000782c48723c */ /* 0x084fea00000810e8 */
[----:B------:R-:W-:Y:S01]  /*ba530*/  STL.64 [R1+0x1230], R68 ;  /* 0x0012304401007387 */ /* 0x000fe20000100a00 */
[----:B------:R2:W-:Y:S02]  /*ba540*/  STL.64 [R1+0x1238], R70 ;  /* 0x0012384601007387 */ /* 0x0005e40000100a00 */
[-C--:B--2---:R-:W-:Y:S05]  /*ba550*/  HMMA.1688.F32.TF32 R68, R48, R120.reuse, R240 ;  /* 0x000000783044723c */ /* 0x084fea00000810f0 */
[----:B------:R2:W-:Y:S01]  /*ba560*/  STL.64 [R1+0x2190], R76 ;  /* 0x0021904c01007387 */ /* 0x0005e20000100a00 */
[----:B------:R3:W-:Y:S02]  /*ba570*/  STL.64 [R1+0x2198], R78 ;  /* 0x0021984e01007387 */ /* 0x0007e40000100a00 */
[----:B------:R-:W4:Y:S07]  /*ba580*/  LDL.LU R232, [R1+0xe90] ;  /* 0x000e900001e87983 */ /* 0x000f2e0000300800 */
[----:B------:R1:W-:Y:S01]  /*ba590*/  STL.64 [R1+0x2690], R72 ;  /* 0x0026904801007387 */ /* 0x0003e20000100a00 */
[----:B------:R1:W-:Y:S07]  /*ba5a0*/  STL.64 [R1+0x2698], R74 ;  /* 0x0026984a01007387 */ /* 0x0003ee0000100a00 */
[----:B------:R1:W-:Y:S01]  /*ba5b0*/  STL.64 [R1+0x3f70], R68 ;  /* 0x003f704401007387 */ /* 0x0003e20000100a00 */
[----:B------:R1:W-:Y:S02]  /*ba5c0*/  STL.64 [R1+0x3f78], R70 ;  /* 0x003f784601007387 */ /* 0x0003e40000100a00 */
        /* <DEDUP_REMOVED lines=31> */
[----:B--2---:R-:W2:Y:S02]  /*ba7c0*/  LDL.LU R76, [R1+0x1430] ;  /* 0x00143000014c7983 */ /* 0x004ea40000300800 */
[----:B------:R-:W2:Y:S02]  /*ba7d0*/  LDL.LU R77, [R1+0x1434] ;  /* 0x00143400014d7983 */ /* 0x000ea40000300800 */
[----:B---3--:R-:W2:Y:S01]  /*ba7e0*/  LDL.LU R78, [R1+0x1438] ;  /* 0x00143800014e7983 */ /* 0x008ea20000300800 */
[----:B------:R-:W2:Y:S01]  /*ba7f0*/  LDL.LU R79, [R1+0x143c] ;  /* 0x00143c00014f7983 */ /* 0x000ea20000300800 */
[----:B-1----:R-:W3:Y:S02]  /*ba800*/  LDL.LU R72, [R1+0xcf0] ;  /* 0x000cf00001487983 */ /* 0x002ee40000300800 */
        /* <DEDUP_REMOVED lines=31> */
[-C--:B----4-:R-:W-:Y:S08]  /*baa00*/  HMMA.1688.F32.TF32 R80, R60, R120.reuse, R144 ;  /* 0x000000783c50723c */ /* 0x090ff00000081090 */
[-C--:B--2---:R-:W-:Y:S08]  /*baa10*/  HMMA.1688.F32.TF32 R96, R52, R120.reuse, R76 ;  /* 0x000000783460723c */ /* 0x084ff0000008104c */
[----:B---3--:R-:W-:Y:S08]  /*baa20*/  HMMA.1688.F32.TF32 R76, R56, R120, R72 ;  /* 0x00000078384c723c */ /* 0x008ff00000081048 */
[----:B------:R-:W-:Y:S08]  /*baa30*/  HMMA.1688.F32.TF32 R68, R4, R124, R68 ;  /* 0x0000007c0444723c */ /* 0x000ff00000081044 */
[----:B------:R-:W-:Y:S01]  /*baa40*/  HMMA.1688.F32.TF32 R72, R64, R120, R184 ;  /* 0x000000784048723c */ /* 0x000fe200000810b8 */
[----:B------:R-:W-:Y:S01]  /*baa50*/  STL.64 [R1+0x36f0], R96 ;  /* 0x0036f06001007387 */ /* 0x000fe20000100a00 */
[----:B------:R-:W-:Y:S11]  /*baa60*/  STL.64 [R1+0x36f8], R98 ;  /* 0x0036f86201007387 */ /* 0x000ff60000100a00 */
[----:B------:R-:W-:Y:S03]  /*baa70*/  @!UPT UIADD3 URZ, URZ, URZ, URZ ;  /* 0x0000003f3f3ff290 */ /* 0x000fe6000fffe03f */
[----:B------:R-:W-:Y:S01]  /*baa80*/  IMAD.MOV.U32 R118, RZ, RZ, R68 ;  /* 0x000000ffff767224 */ /* 0x000fe200078e0044 */
[----:B------:R-:W-:Y:S01]  /*baa90*/  MOV R119, R69 ;  /* 0x0000004500777202 */ /* 0x000fe20000000f00 */
[----:B------:R-:W-:Y:S02]  /*baaa0*/  IMAD.MOV.U32 R114, RZ, RZ, R70 ;  /* 0x000000ffff727224 */ /* 0x000fe400078e0046 */
[----:B------:R-:W-:Y:S02]  /*baab0*/  IMAD.MOV.U32 R115, RZ, RZ, R71 ;  /* 0x000000ffff737224 */ /* 0x000fe400078e0047 */
[----:B------:R-:W-:Y:S02]  /*baac0*/  HMMA.1688.F32.TF32 R68, R8, R124, R208 ;  /* 0x0000007c0844723c */ /* 0x000fe400000810d0 */
[----:B------:R-:W-:Y:S01]  /*baad0*/  IMAD.MOV.U32 R116, RZ, RZ, R75 ;  /* 0x000000ffff747224 */ /* 0x000fe200078e004b */
[----:B------:R-:W-:Y:S01]  /*baae0*/  STL.64 [R1+0x43f0], R80 ;  /* 0x0043f05001007387 */ /* 0x000fe20000100a00 */
[----:B------:R-:W-:-:S02]  /*baaf0*/  IMAD.MOV.U32 R117, RZ, RZ, R74 ;  /* 0x000000ffff757224 */ /* 0x000fc400078e004a */
[----:B------:R-:W-:Y:S02]  /*bab00*/  STL.64 [R1+0x43f8], R82 ;  /* 0x0043f85201007387 */ /* 0x000fe40000100a00 */
[----:B------:R-:W-:Y:S02]  /*bab10*/  IMAD.MOV.U32 R120, RZ, RZ, R73 ;  /* 0x000000ffff787224 */ /* 0x000fe400078e0049 */
[----:B------:R-:W-:Y:S01]  /*bab20*/  IMAD.MOV.U32 R121, RZ, RZ, R72 ;  /* 0x000000ffff797224 */ /* 0x000fe200078e0048 */
[----:B------:R-:W-:Y:S01]  /*bab30*/  STL.64 [R1+0x3a70], R76 ;  /* 0x003a704c01007387 */ /* 0x000fe20000100a00 */
[----:B------:R1:W-:Y:S02]  /*bab40*/  STL.64 [R1+0x3a78], R78 ;  /* 0x003a784e01007387 */ /* 0x0003e40000100a00 */
[----:B------:R-:W-:Y:S02]  /*bab50*/  STL [R1+0x7e50], R116 ;  /* 0x007e507401007387 */ /* 0x000fe40000100800 */
[----:B------:R-:W-:Y:S01]  /*bab60*/  STL [R1+0x7e4c], R117 ;  /* 0x007e4c7501007387 */ /* 0x000fe20000100800 */
[----:B------:R-:W-:Y:S01]  /*bab70*/  STL [R1+0x7e48], R120 ;  /* 0x007e487801007387 */ /* 0x000fe20000100800 */
[----:B------:R-:W-:Y:S02]  /*bab80*/  STL [R1+0x7e44], R121 ;  /* 0x007e447901007387 */ /* 0x000fe40000100800 */
[----:B------:R-:W-:Y:S01]  /*bab90*/  STL.64 [R1+0x89e8], R114 ;  /* 0x0089e87201007387 */ /* 0x000fe20000100a00 */
[-C--:B------:R-:W-:Y:S08]  /*baba0*/  HMMA.1688.F32.TF32 R72, R16, R124.reuse, R212 ;  /* 0x0000007c1048723c */ /* 0x080ff000000810d4 */
        /* <DEDUP_REMOVED lines=33> */
[----:B------:R-:W-:Y:S02]  /*badc0*/  STL.64 [R1+0x3ea8], R78 ;  /* 0x003ea84e01007387 */ /* 0x000fe40000100a00 */
[----:B------:R-:W2:Y:S05]  /*badd0*/  LDL.LU R232, [R1+0xaf0] ;  /* 0x000af00001e87983 */ /* 0x000eaa0000300800 */
        /* <DEDUP_REMOVED lines=67> */
[-C--:B------:R-:W-:Y:S01]  /*bb210*/  HMMA.1688.F32.TF32 R76, R64, R124.reuse, R132 ;  /* 0x0000007c404c723c */ /* 0x080fe20000081084 */
[----:B------:R-:W1:Y:S07]  /*bb220*/  LDSM.16.M88.4 R132, [R3+0x8800] ;  /* 0x008800000384783b */ /* 0x000e6e0000000200 */
[----:B--2---:R-:W-:Y:S11]  /*bb230*/  HMMA.1688.F32.TF32 R80, R56, R124, R144 ;  /* 0x0000007c3850723c */ /* 0x004ff60000081090 */
[----:B------:R-:W-:Y:S05]  /*bb240*/  @!UPT UIADD3 URZ, URZ, URZ, URZ ;  /* 0x0000003f3f3ff290 */ /* 0x000fea000fffe03f */
[----:B------:R-:W-:Y:S02]  /*bb250*/  IMAD.MOV.U32 R125, RZ, RZ, R78 ;  /* 0x000000ffff7d7224 */ /* 0x000fe400078e004e */
[----:B------:R-:W-:-:S05]  /*bb260*/  IMAD.MOV.U32 R124, RZ, RZ, R79 ;  /* 0x000000ffff7c7224 */ /* 0x000fca00078e004f */
[----:B------:R-:W-:Y:S01]  /*bb270*/  STL.64 [R1+0x39f0], R80 ;  /* 0x0039f05001007387 */ /* 0x000fe20000100a00 */
[----:B------:R-:W-:Y:S02]  /*bb280*/  STL.64 [R1+0x39f8], R82 ;  /* 0x0039f85201007387 */ /* 0x000fe40000100a00 */
[----:B------:R4:W-:Y:S02]  /*bb290*/  STL.64 [R1+0x46b0], R76 ;  /* 0x0046b04c01007387 */ /* 0x0009e40000100a00 */
[----:B----4-:R-:W-:Y:S01]  /*bb2a0*/  HMMA.1688.F32.TF32 R76, R4, R128, R68 ;  /* 0x00000080044c723c */ /* 0x010fe20000081044 */
[----:B------:R-:W-:Y:S01]  /*bb2b0*/  STL [R1+0x7e40], R124 ;  /* 0x007e407c01007387 */ /* 0x000fe20000100800 */
[----:B------:R-:W-:Y:S11]  /*bb2c0*/  STL [R1+0x7e3c], R125 ;  /* 0x007e3c7d01007387 */ /* 0x000ff60000100800 */
[----:B------:R-:W-:Y:S11]  /*bb2d0*/  @!UPT UIADD3 URZ, URZ, URZ, URZ ;  /* 0x0000003f3f3ff290 */ /* 0x000ff6000fffe03f */
[----:B------:R-:W-:Y:S01]  /*bb2e0*/  IMAD.MOV.U32 R71, RZ, RZ, R78 ;  /* 0x000000ffff477224 */ /* 0x000fe200078e004e */
[----:B------:R-:W-:-:S05]  /*bb2f0*/  MOV R70, R79 ;  /* 0x0000004f00467202 */ /* 0x000fca0000000f00 */
[----:B------:R3:W-:Y:S02]  /*bb300*/  STL.64 [R1+0x8aa8], R70 ;  /* 0x008aa84601007387 */ /* 0x0007e40000100a00 */
[----:B---3--:R-:W-:Y:S01]  /*bb310*/  HMMA.1688.F32.TF32 R68, R8, R128, R72 ;  /* 0x000000800844723c */ /* 0x008fe20000081048 */
[----:B------:R-:W-:Y:S02]  /*bb320*/  IMAD.MOV.U32 R82, RZ, RZ, R76 ;  /* 0x000000ffff527224 */ /* 0x000fe400078e004c */
[----:B------:R-:W-:-:S05]  /*bb330*/  IMAD.MOV.U32 R83, RZ, RZ, R77 ;  /* 0x000000ffff537224 */ /* 0x000fca00078e004d */
[-C--:B------:R-:W-:Y:S08]  /*bb340*/  HMMA.1688.F32.TF32 R72, R12, R128.reuse, R208 ;  /* 0x000000800c48723c */ /* 0x080ff000000810d0 */
[-C--:B------:R-:W-:Y:S01]  /*bb350*/  HMMA.1688.F32.TF32 R76, R16, R128.reuse, R152 ;  /* 0x00000080104c723c */ /* 0x080fe20000081098 */
[----:B------:R-:W-:Y:S06]  /*bb360*/  STL.64 [R1+0x8aa0], R82 ;  /* 0x008aa05201007387 */ /* 0x000fec0000100a00 */
[----:B------:R-:W-:Y:S01]  /*bb370*/  STL.64 [R1+0x11b0], R68 ;  /* 0x0011b04401007387 */ /* 0x000fe20000100a00 */
[----:B------:R2:W-:Y:S02]  /*bb380*/  STL.64 [R1+0x11b8], R70 ;  /* 0x0011b84601007387 */ /* 0x0005e40000100a00 */
[-C--:B--2---:R-:W-:Y:S05]  /*bb390*/  HMMA.1688.F32.TF32 R68, R20, R128.reuse, R212 ;  /* 0x000000801444723c */ /* 0x084fea00000810d4 */
[----:B------:R-:W-:Y:S01]  /*bb3a0*/  STL.64 [R1+0x1180], R72 ;  /* 0x0011804801007387 */ /* 0x000fe20000100a00 */
[----:B------:R2:W-:Y:S07]  /*bb3b0*/  STL.64 [R1+0x1188], R74 ;  /* 0x0011884a01007387 */ /* 0x0005ee0000100a00 */
[----:B------:R-:W-:Y:S02]  /*bb3c0*/  STL.64 [R1+0x11a0], R76 ;  /* 0x0011a04c01007387 */ /* 0x000fe40000100a00 */
[----:B------:R-:W-:Y:S01]  /*bb3d0*/  STL.64 [R1+0x11a8], R78 ;  /* 0x0011a84e01007387 */ /* 0x000fe20000100a00 */
[-C--:B--2---:R-:W-:Y:S07]  /*bb3e0*/  HMMA.1688.F32.TF32 R72, R24, R128.reuse, R160 ;  /* 0x000000801848723c */ /* 0x084fee00000810a0 */
[----:B------:R-:W-:Y:S01]  /*bb3f0*/  STL.64 [R1+0x1170], R68 ;  /* 0x0011704401007387 */ /* 0x000fe20000100a00 */
[----:B------:R2:W-:Y:S02]  /*bb400*/  STL.64 [R1+0x1178], R70 ;  /* 0x0011784601007387 */ /* 0x0005e40000100a00 */
[-C--:B--2---:R-:W-:Y:S11]  /*bb410*/  HMMA.1688.F32.TF32 R68, R28, R128.reuse, R216 ;  /* 0x000000801c44723c */ /* 0x084ff600000810d8 */
[----:B------:R-:W-:Y:S02]  /*bb420*/  @!UPT UIADD3 URZ, URZ, URZ, URZ ;  /* 0x0000003f3f3ff290 */ /* 0x000fe4000fffe03f */
[----:B------:R-:W-:Y:S01]  /*bb430*/  STL.64 [R1+0x1540], R72 ;  /* 0x0015404801007387 */ /* 0x000fe20000100a00 */
[----:B------:R2:W-:Y:S01]  /*bb440*/  STL.64 [R1+0x1548], R74 ;  /* 0x0015484a01007387 */ /* 0x0005e20000100a00 */
[-C--:B------:R-:W-:Y:S01]  /*bb450*/  HMMA.1688.F32.TF32 R76, R32, R128.reuse, R164 ;  /* 0x00000080204c723c */ /* 0x080fe200000810a4 */
[----:B------:R-:W-:Y:S07]  /*bb460*/  STL [R1+0x884c], R138 ;  /* 0x00884c8a01007387 */ /* 0x000fee0000100800 */
[-C--:B--2---:R-:W-:Y:S01]  /*bb470*/  HMMA.1688.F32.TF32 R72, R36, R128.reuse, R220 ;  /* 0x000000802448723c */ /* 0x084fe200000810dc */
[----:B------:R-:W-:Y:S01]  /*bb480*/  STL.64 [R1+0x1160], R68 ;  /* 0x0011604401007387 */ /* 0x000fe20000100a00 */
[----:B------:R2:W-:Y:S06]  /*bb490*/  STL.64 [R1+0x1168], R70 ;  /* 0x0011684601007387 */ /* 0x0005ec0000100a00 */
[-C--:B--2---:R-:W-:Y:S01]  /*bb4a0*/  HMMA.1688.F32.TF32 R68, R40, R128.reuse, R168 ;  /* 0x000000802844723c */ /* 0x084fe200000810a8 */
[----:B------:R-:W-:Y:S06]  /*bb4b0*/  STL [R1+0x8848], R139 ;  /* 0x0088488b01007387 */ /* 0x000fec0000100800 */
[----:B------:R-:W-:Y:S02]  /*bb4c0*/  STL.64 [R1+0x1a30], R76 ;  /* 0x001a304c01007387 */ /* 0x000fe40000100a00 */
[----:B------:R2:W-:Y:S06]  /*bb4d0*/  STL.64 [R1+0x1a38], R78 ;  /* 0x001a384e01007387 */ /* 0x0005ec0000100a00 */
[----:B------:R-:W-:Y:S01]  /*bb4e0*/  STL.64 [R1+0x1150], R72 ;  /* 0x0011504801007387 */ /* 0x000fe20000100a00 */
[----:B------:R3:W-:Y:S01]  /*bb4f0*/  STL.64 [R1+0x1158], R74 ;  /* 0x0011584a01007387 */ /* 0x0007e20000100a00 */
[-C--:B--2---:R-:W-:Y:S08]  /*bb500*/  HMMA.1688.F32.TF32 R76, R44, R128.reuse, R228 ;  /* 0x000000802c4c723c */ /* 0x084ff000000810e4 */
[-C--:B---3--:R-:W-:Y:S01]  /*bb510*/  HMMA.1688.F32.TF32 R72, R48, R128.reuse, R236 ;  /* 0x000000803048723c */ /* 0x088fe200000810ec */
[----:B------:R-:W-:Y:S01]  /*bb520*/  STL.64 [R1+0x1ec0], R68 ;  /* 0x001ec04401007387 */ /* 0x000fe20000100a00 */
[----:B------:R2:W-:Y:S06]  /*bb530*/  STL.64 [R1+0x1ec8], R70 ;  /* 0x001ec84601007387 */ /* 0x0005ec0000100a00 */
[-C--:B--2---:R-:W-:Y:S07]  /*bb540*/  HMMA.1688.F32.TF32 R68, R52, R128.reuse, R224 ;  /* 0x000000803444723c */ /* 0x084fee00000810e0 */
[----:B------:R-:W-:Y:S01]  /*bb550*/  STL.64 [R1+0x2400], R76 ;  /* 0x0024004c01007387 */ /* 0x000fe20000100a00 */
[----:B------:R2:W-:Y:S07]  /*bb560*/  STL.64 [R1+0x2408], R78 ;  /* 0x0024084e01007387 */ /* 0x0005ee0000100a00 */
[----:B------:R-:W-:Y:S02]  /*bb570*/  STL.64 [R1+0x3de0], R72 ;  /* 0x003de04801007387 */ /* 0x000fe40000100a00 */
[----:B------:R3:W-:Y:S01]  /*bb580*/  STL.64 [R1+0x3de8], R74 ;  /* 0x003de84a01007387 */ /* 0x0007e20000100a00 */
[-C--:B--2---:R-:W-:Y:S08]  /*bb590*/  HMMA.1688.F32.TF32 R76, R60, R128.reuse, R232 ;  /* 0x000000803c4c723c */ /* 0x084ff000000810e8 */
[-C--:B---3--:R-:W-:Y:S01]  /*bb5a0*/  HMMA.1688.F32.TF32 R72, R56, R128.reuse, R240 ;  /* 0x000000803848723c */ /* 0x088fe200000810f0 */
[----:B------:R-:W-:Y:S01]  /*bb5b0*/  STL.64 [R1+0x3250], R68 ;  /* 0x0032504401007387 */ /* 0x000fe20000100a00 */
[----:B------:R2:W-:Y:S06]  /*bb5c0*/  STL.64 [R1+0x3258], R70 ;  /* 0x0032584601007387 */ /* 0x0005ec0000100a00 */
[----:B--2---:R-:W-:Y:S01]  /*bb5d0*/  HMMA.1688.F32.TF32 R68, R64, R128, R180 ;  /* 0x000000804044723c */ /* 0x004fe200000810b4 */
[----:B------:R-:W-:Y:S06]  /*bb5e0*/  LDSM.16.M88.4 R180, [R3+0xb800] ;  /* 0x00b8000003b4783b */ /* 0x000fec0000000200 */
[----:B------:R-:W-:Y:S01]  /*bb5f0*/  STL.64 [R1+0x41f0], R76 ;  /* 0x0041f04c01007387 */ /* 0x000fe20000100a00 */
[----:B------:R-:W-:Y:S07]  /*bb600*/  STL.64 [R1+0x41f8], R78 ;  /* 0x0041f84e01007387 */ /* 0x000fee0000100a00 */
[----:B------:R2:W-:Y:S02]  /*bb610*/  STL.64 [R1+0x3960], R72 ;  /* 0x0039604801007387 */ /* 0x0005e40000100a00 */
[----:B------:R3:W-:Y:S06]  /*bb620*/  STL.64 [R1+0x3968], R74 ;  /* 0x0039684a01007387 */ /* 0x0007ec0000100a00 */
        /* <DEDUP_REMOVED lines=53> */
[----:B--2---:R-:W1:Y:S02]  /*bb980*/  LDL.LU R72, [R1+0x4440] ;  /* 0x0044400001487983 */ /* 0x004e640000300800 */
[----:B------:R-:W1:Y:S02]  /*bb990*/  LDL.LU R73, [R1+0x4444] ;  /* 0x0044440001497983 */ /* 0x000e640000300800 */
[----:B---3--:R-:W1:Y:S01]  /*bb9a0*/  LDL.LU R74, [R1+0x4448] ;  /* 0x00444800014a7983 */ /* 0x008e620000300800 */
        /* <DEDUP_REMOVED lines=29> */
[----:B------:R-:W-:-:S02]  /*bbb80*/  IMAD.MOV.U32 R129, RZ, RZ, R70 ;  /* 0x000000ffff817224 */ /* 0x000fc400078e0046 */
[----:B------:R-:W-:-:S05]  /*bbb90*/  IMAD.MOV.U32 R128, RZ, RZ, R71 ;  /* 0x000000ffff807224 */ /* 0x000fca00078e0047 */
[----:B------:R-:W-:Y:S01]  /*bbba0*/  STL [R1+0x7e54], R128 ;  /* 0x007e548001007387 */ /* 0x000fe20000100800 */
[----:B------:R-:W-:Y:S01]  /*bbbb0*/  STL [R1+0x7e38], R129 ;  /* 0x007e388101007387 */ /* 0x000fe20000100800 */
[-C--:B-1----:R-:W-:Y:S11]  /*bbbc0*/  HMMA.1688.F32.TF32 R68, R4, R132.reuse, R72 ;  /* 0x000000840444723c */ /* 0x082ff60000081048 */
[----:B------:R-:W-:Y:S11]  /*bbbd0*/  @!UPT UIADD3 URZ, URZ, URZ, URZ ;  /* 0x0000003f3f3ff290 */ /* 0x000ff6000fffe03f */
[----:B------:R-:W-:Y:S02]  /*bbbe0*/  @!UPT UIADD3 URZ, URZ, URZ, URZ ;  /* 0x0000003f3f3ff290 */ /* 0x000fe4000fffe03f */
[----:B------:R-:W-:Y:S02]  /*bbbf0*/  IMAD.MOV.U32 R78, RZ, RZ, R70 ;  /* 0x000000ffff4e7224 */ /* 0x000fe400078e0046 */
[----:B------:R-:W-:Y:S02]  /*bbc00*/  IMAD.MOV.U32 R79, RZ, RZ, R71 ;  /* 0x000000ffff4f7224 */ /* 0x000fe400078e0047 */
[----:B------:R-:W-:Y:S02]  /*bbc10*/  IMAD.MOV.U32 R75, RZ, RZ, R68 ;  /* 0x000000ffff4b7224 */ /* 0x000fe400078e0044 */
[----:B------:R-:W-:Y:S01]  /*bbc20*/  IMAD.MOV.U32 R74, RZ, RZ, R69 ;  /* 0x000000ffff4a7224 */ /* 0x000fe200078e0045 */
[----:B------:R2:W-:Y:S04]  /*bbc30*/  STL.64 [R1+0x8ab8], R78 ;  /* 0x008ab84e01007387 */ /* 0x0005e80000100a00 */
[----:B------:R3:W-:Y:S01]  /*bbc40*/  STL.64 [R1+0x8ab0], R74 ;  /* 0x008ab04a01007387 */ /* 0x0007e20000100a00 */
[-C--:B----4-:R-:W-:Y:S08]  /*bbc50*/  HMMA.1688.F32.TF32 R68, R16, R132.reuse, R196 ;  /* 0x000000841044723c */ /* 0x090ff000000810c4 */
[-C--:B--2---:R-:W-:Y:S08]  /*bbc60*/  HMMA.1688.F32.TF32 R76, R8, R132.reuse, R108 ;  /* 0x00000084084c723c */ /* 0x084ff0000008106c */
[-C--:B---3--:R-:W-:Y:S11]  /*bbc70*/  HMMA.1688.F32.TF32 R72, R12, R132.reuse, R192 ;  /* 0x000000840c48723c */ /* 0x088ff600000810c0 */
[----:B------:R-:W-:Y:S04]  /*bbc80*/  @!UPT UIADD3 URZ, URZ, URZ, URZ ;  /* 0x0000003f3f3ff290 */ /* 0x000fe8000fffe03f */
[----:B------:R-:W-:Y:S01]  /*bbc90*/  STL.64 [R1+0x1120], R76 ;  /* 0x0011204c01007387 */ /* 0x000fe20000100a00 */
[----:B------:R1:W-:Y:S07]  /*bbca0*/  STL.64 [R1+0x1128], R78 ;  /* 0x0011284e01007387 */ /* 0x0003ee0000100a00 */
[----:B------:R-:W-:Y:S02]  /*bbcb0*/  STL.64 [R1+0x10c0], R72 ;  /* 0x0010c04801007387 */ /* 0x000fe40000100a00 */
[----:B------:R2:W-:Y:S01]  /*bbcc0*/  STL.64 [R1+0x10c8], R74 ;  /* 0x0010c84a01007387 */ /* 0x0005e20000100a00 */
[----:B------:R-:W-:Y:S01]  /*bbcd0*/  STL.64 [R1+0x1110], R68 ;  /* 0x0011104401007387 */ /* 0x000fe20000100a00 */
[----:B------:R3:W-:Y:S01]  /*bbce0*/  STL.64 [R1+0x1118], R70 ;  /* 0x0011184601007387 */ /* 0x0007e20000100a00 */
[-C--:B-1----:R-:W-:Y:S08]  /*bbcf0*/  HMMA.1688.F32.TF32 R76, R20, R132.reuse, R200 ;  /* 0x00000084144c723c */ /* 0x082ff000000810c8 */
[-C--:B--2---:R-:W-:Y:S08]  /*bbd00*/  HMMA.1688.F32.TF32 R72, R24, R132.reuse, R140 ;  /* 0x000000841848723c */ /* 0x084ff0000008108c */
[-C--:B---3--:R-:W-:Y:S01]  /*bbd10*/  HMMA.1688.F32.TF32 R68, R28, R132.reuse, R204 ;  /* 0x000000841c44723c */ /* 0x088fe200000810cc */
[----:B------:R-:W1:Y:S06]  /*bbd20*/  LDSM.16.M88.4 R140, [R3+0x9000] ;  /* 0x00900000038c783b */ /* 0x000e6c0000000200 */
[----:B------:R-:W-:Y:S01]  /*bbd30*/  STL.64 [R1+0x10b0], R76 ;  /* 0x0010b04c01007387 */ /* 0x000fe20000100a00 */
[----:B------:R2:W-:Y:S07]  /*bbd40*/  STL.64 [R1+0x10b8], R78 ;  /* 0x0010b84e01007387 */ /* 0x0005ee0000100a00 */
[----:B------:R-:W-:Y:S02]  /*bbd50*/  STL.64 [R1+0x1100], R72 ;  /* 0x0011004801007387 */ /* 0x000fe40000100a00 */
[----:B------:R-:W-:Y:S06]  /*bbd60*/  STL.64 [R1+0x1108], R74 ;  /* 0x0011084a01007387 */ /* 0x000fec0000100a00 */
[----:B------:R-:W-:Y:S01]  /*bbd70*/  STL.64 [R1+0x10a0], R68 ;  /* 0x0010a04401007387 */ /* 0x000fe20000100a00 */
[----:B------:R3:W-:Y:S01]  /*bbd80*/  STL.64 [R1+0x10a8], R70 ;  /* 0x0010a84601007387 */ /* 0x0007e20000100a00 */
[-C--:B--2---:R-:W-:Y:S08]  /*bbd90*/  HMMA.1688.F32.TF32 R76, R32, R132.reuse, R144 ;  /* 0x00000084204c723c */ /* 0x084ff00000081090 */
[-C--:B---3--:R-:W-:Y:S08]  /*bbda0*/  HMMA.1688.F32.TF32 R68, R40, R132.reuse, R152 ;  /* 0x000000842844723c */ /* 0x088ff00000081098 */
[-C--:B------:R-:W-:Y:S07]  /*bbdb0*/  HMMA.1688.F32.TF32 R72, R36, R132.reuse, R208 ;  /* 0x000000842448723c */ /* 0x080fee00000810d0 */
[----:B------:R-:W-:Y:S01]  /*bbdc0*/  STL.64 [R1+0x17e0], R76 ;  /* 0x0017e04c01007387 */ /* 0x000fe20000100a00 */
[----:B------:R2:W-:Y:S07]  /*bbdd0*/  STL.64 [R1+0x17e8], R78 ;  /* 0x0017e84e01007387 */ /* 0x0005ee0000100a00 */
[----:B------:R-:W-:Y:S08]  /*bbde0*/  STL.64 [R1+0x1ce0], R68 ;  /* 0x001ce04401007387 */ /* 0x000ff00000100a00 */
[----:B------:R-:W-:Y:S01]  /*bbdf0*/  STL.64 [R1+0x1090], R72 ;  /* 0x0010904801007387 */ /* 0x000fe20000100a00 */
[----:B------:R3:W-:Y:S01]  /*bbe00*/  STL.64 [R1+0x1098], R74 ;  /* 0x0010984a01007387 */ /* 0x0007e20000100a00 */
[----:B------:R4:W-:Y:S02]  /*bbe10*/  STL [R1+0x1ce8], R70 ;  /* 0x001ce84601007387 */ /* 0x0009e40000100800 */
[----:B------:R-:W-:Y:S01]  /*bbe20*/  IMAD.MOV.U32 R92, RZ, RZ, R71 ;  /* 0x000000ffff5c7224 */ /* 0x000fe200078e0047 */
[-C--:B--2---:R-:W-:Y:S08]  /*bbe30*/  HMMA.1688.F32.TF32 R76, R44, R132.reuse, R212 ;  /* 0x000000842c4c723c */ /* 0x084ff000000810d4 */
[-C--:B---3--:R-:W-:Y:S08]  /*bbe40*/  HMMA.1688.F32.TF32 R72, R48, R132.reuse, R160 ;  /* 0x000000843048723c */ /* 0x088ff000000810a0 */
[-C--:B----4-:R-:W-:Y:S01]  /*bbe50*/  HMMA.1688.F32.TF32 R68, R52, R132.reuse, R216 ;  /* 0x000000843444723c */ /* 0x090fe200000810d8 */
[----:B------:R-:W-:Y:S06]  /*bbe60*/  STL [R1+0x7ce0], R92 ;  /* 0x007ce05c01007387 */ /* 0x000fec0000100800 */
        /* <DEDUP_REMOVED lines=9> */
[----:B------:R-:W-:Y:S06]  /*bbf00*/  LDSM.16.M88.4 R248, [R3+0xfc00] ;  /* 0x00fc000003f8783b */ /* 0x000fec0000000200 */
[----:B------:R-:W-:Y:S01]  /*bbf10*/  STL.64 [R1+0x40e0], R76 ;  /* 0x0040e04c01007387 */ /* 0x000fe20000100a00 */
[----:B------:R2:W-:Y:S02]  /*bbf20*/  STL.64 [R1+0x40e8], R78 ;  /* 0x0040e84e01007387 */ /* 0x0005e40000100a00 */
[----:B------:R-:W-:Y:S05]  /*bbf30*/  STL.64 [R1+0x89f0], R134 ;  /* 0x0089f08601007387 */ /* 0x000fea0000100a00 */
[----:B------:R-:W-:Y:S01]  /*bbf40*/  STL.64 [R1+0x3880], R72 ;  /* 0x0038804801007387 */ /* 0x000fe20000100a00 */
[----:B------:R3:W-:Y:S07]  /*bbf50*/  STL.64 [R1+0x3888], R74 ;  /* 0x0038884a01007387 */ /* 0x0007ee0000100a00 */
[----:B------:R-:W-:Y:S02]  /*bbf60*/  STL.64 [R1+0x44e0], R68 ;  /* 0x0044e04401007387 */ /* 0x000fe40000100a00 */
        /* <DEDUP_REMOVED lines=23> */
[----:B------:R-:W4:Y:S02]  /*bc0e0*/  LDL.LU R224, [R1+0xde0] ;  /* 0x000de00001e07983 */ /* 0x000f240000300800 */
        /* <DEDUP_REMOVED lines=59> */
[----:B------:R-:W2:Y:S02]  /*bc4a0*/  LDL.LU R104, [R1+0x21c0] ;  /* 0x0021c00001687983 */ /* 0x000ea40000300800 */
        /* <DEDUP_REMOVED lines=27> */
[----:B-1----:R-:W-:Y:S02]  /*bc660*/  STL [R1+0x8834], R142 ;  /* 0x0088348e01007387 */ /* 0x002fe40000100800 */
[----:B------:R-:W-:Y:S01]  /*bc670*/  STL [R1+0x8830], R143 ;  /* 0x0088308f01007387 */ /* 0x000fe20000100800 */
[-C--:B---3--:R-:W-:Y:S08]  /*bc680*/  HMMA.1688.F32.TF32 R68, R28, R136.reuse, R144 ;  /* 0x000000881c44723c */ /* 0x088ff00000081090 */
[-C--:B--2---:R-:W-:Y:S08]  /*bc690*/  HMMA.1688.F32.TF32 R76, R32, R136.reuse, R100 ;  /* 0x00000088204c723c */ /* 0x084ff00000081064 */
[-C--:B----4-:R-:W-:Y:S01]  /*bc6a0*/  HMMA.1688.F32.TF32 R72, R36, R136.reuse, R104 ;  /* 0x000000882448723c */ /* 0x090fe20000081068 */
[----:B------:R-:W1:Y:S06]  /*bc6b0*/  LDSM.16.M88.4 R144, [R3+0x9400] ;  /* 0x009400000390783b */ /* 0x000e6c0000000200 */
[----:B------:R-:W-:Y:S01]  /*bc6c0*/  STL.64 [R1+0xe30], R68 ;  /* 0x000e304401007387 */ /* 0x000fe20000100a00 */
[----:B------:R2:W-:Y:S02]  /*bc6d0*/  STL.64 [R1+0xe38], R70 ;  /* 0x000e384601007387 */ /* 0x0005e40000100a00 */
[-C--:B--2---:R-:W-:Y:S05]  /*bc6e0*/  HMMA.1688.F32.TF32 R68, R40, R136.reuse, R96 ;  /* 0x000000882844723c */ /* 0x084fea0000081060 */
[----:B------:R-:W-:Y:S01]  /*bc6f0*/  STL.64 [R1+0x1730], R76 ;  /* 0x0017304c01007387 */ /* 0x000fe20000100a00 */
[----:B------:R-:W-:Y:S11]  /*bc700*/  STL.64 [R1+0x1738], R78 ;  /* 0x0017384e01007387 */ /* 0x000ff60000100a00 */
[----:B------:R-:W-:Y:S06]  /*bc710*/  @!UPT UIADD3 URZ, URZ, URZ, URZ ;  /* 0x0000003f3f3ff290 */ /* 0x000fec000fffe03f */
[----:B------:R-:W-:Y:S01]  /*bc720*/  STL [R1+0x1b20], R68 ;  /* 0x001b204401007387 */ /* 0x000fe20000100800 */
[----:B------:R-:W-:Y:S02]  /*bc730*/  STL.64 [R1+0xe90], R72 ;  /* 0x000e904801007387 */ /* 0x000fe40000100a00 */
[----:B------:R-:W-:Y:S02]  /*bc740*/  STL.64 [R1+0xe98], R74 ;  /* 0x000e984a01007387 */ /* 0x000fe40000100a00 */
[----:B------:R2:W-:Y:S01]  /*bc750*/  STL.64 [R1+0x1b28], R70 ;  /* 0x001b284601007387 */ /* 0x0005e20000100a00 */
[----:B------:R-:W-:Y:S02]  /*bc760*/  MOV R92, R69 ;  /* 0x00000045005c7202 */ /* 0x000fe40000000f00 */
[-C--:B--2---:R-:W-:Y:S08]  /*bc770*/  HMMA.1688.F32.TF32 R68, R44, R136.reuse, R188 ;  /* 0x000000882c44723c */ /* 0x084ff000000810bc */
[-C--:B------:R-:W-:Y:S01]  /*bc780*/  HMMA.1688.F32.TF32 R76, R48, R136.reuse, R108 ;  /* 0x00000088304c723c */ /* 0x080fe2000008106c */
[----:B------:R-:W-:Y:S07]  /*bc790*/  STL [R1+0x7ce4], R92 ;  /* 0x007ce45c01007387 */ /* 0x000fee0000100800 */
[-C--:B------:R-:W-:Y:S07]  /*bc7a0*/  HMMA.1688.F32.TF32 R72, R52, R136.reuse, R192 ;  /* 0x000000883448723c */ /* 0x080fee00000810c0 */
[----:B------:R-:W-:Y:S01]  /*bc7b0*/  STL.64 [R1+0x21c0], R68 ;  /* 0x0021c04401007387 */ /* 0x000fe20000100a00 */
[----:B------:R2:W-:Y:S02]  /*bc7c0*/  STL.64 [R1+0x21c8], R70 ;  /* 0x0021c84601007387 */ /* 0x0005e40000100a00 */
[-C--:B--2---:R-:W-:Y:S05]  /*bc7d0*/  HMMA.1688.F32.TF32 R68, R60, R136.reuse, R196 ;  /* 0x000000883c44723c */ /* 0x084fea00000810c4 */
[----:B------:R-:W-:Y:S01]  /*bc7e0*/  STL.64 [R1+0x3bf0], R76 ;  /* 0x003bf04c01007387 */ /* 0x000fe20000100a00 */
[----:B------:R2:W-:Y:S07]  /*bc7f0*/  STL.64 [R1+0x3bf8], R78 ;  /* 0x003bf84e01007387 */ /* 0x0005ee0000100a00 */
[----:B------:R-:W-:Y:S02]  /*bc800*/  STL.64 [R1+0x2650], R72 ;  /* 0x0026504801007387 */ /* 0x000fe40000100a00 */
[----:B------:R3:W-:Y:S01]  /*bc810*/  STL.64 [R1+0x2658], R74 ;  /* 0x0026584a01007387 */ /* 0x0007e20000100a00 */
[-C--:B--2---:R-:W-:Y:S08]  /*bc820*/  HMMA.1688.F32.TF32 R76, R56, R136.reuse, R200 ;  /* 0x00000088384c723c */ /* 0x084ff000000810c8 */
[----:B---3--:R-:W-:Y:S01]  /*bc830*/  HMMA.1688.F32.TF32 R72, R64, R136, R176 ;  /* 0x000000884048723c */ /* 0x008fe200000810b0 */
[----:B------:R-:W-:Y:S04]  /*bc840*/  LDSM.16.M88.4 R176, [R3+0xb400] ;  /* 0x00b4000003b0783b */ /* 0x000fe80000000200 */
[----:B------:R-:W-:Y:S01]  /*bc850*/  STL.64 [R1+0x3fe0], R68 ;  /* 0x003fe04401007387 */ /* 0x000fe20000100a00 */
[----:B------:R2:W-:Y:S02]  /*bc860*/  STL.64 [R1+0x3fe8], R70 ;  /* 0x003fe84601007387 */ /* 0x0005e40000100a00 */
        /* <DEDUP_REMOVED lines=29> */
[----:B------:R-:W-:Y:S11]  /*bca40*/  STL.64 [R1+0x1628], R78 ;  /* 0x0016284e01007387 */ /* 0x000ff60000100a00 */
[----:B------:R-:W-:Y:S04]  /*bca50*/  @!UPT UIADD3 URZ, URZ, URZ, URZ ;  /* 0x0000003f3f3ff290 */ /* 0x000fe8000fffe03f */
[----:B------:R-:W-:Y:S01]  /*bca60*/  STL.64 [R1+0x1ab0], R68 ;  /* 0x001ab04401007387 */ /* 0x000fe20000100a00 */
[----:B------:R-:W-:Y:S02]  /*bca70*/  STL.64 [R1+0xe20], R72 ;  /* 0x000e204801007387 */ /* 0x000fe40000100a00 */
[----:B------:R-:W-:Y:S02]  /*bca80*/  STL.64 [R1+0xe28], R74 ;  /* 0x000e284a01007387 */ /* 0x000fe40000100a00 */
[----:B------:R2:W-:Y:S02]  /*bca90*/  STL [R1+0x1ab8], R70 ;  /* 0x001ab84601007387 */ /* 0x0005e40000100800 */
[----:B------:R-:W-:Y:S02]  /*bcaa0*/  IMAD.MOV.U32 R92, RZ, RZ, R71 ;  /* 0x000000ffff5c7224 */ /* 0x000fe400078e0047 */
        /* <DEDUP_REMOVED lines=8> */
[----:B------:R-:W-:Y:S02]  /*bcb30*/  STL.64 [R1+0x3b68], R78 ;  /* 0x003b684e01007387 */ /* 0x000fe40000100a00 */
[----:B------:R-:W2:Y:S05]  /*bcb40*/  LDL.LU R232, [R1+0xf40] ;  /* 0x000f400001e87983 */ /* 0x000eaa0000300800 */
[----:B------:R-:W-:Y:S01]  /*bcb50*/  STL.64 [R1+0x2570], R72 ;  /* 0x0025704801007387 */ /* 0x000fe20000100a00 */
[----:B------:R3:W-:Y:S09]  /*bcb60*/  STL.64 [R1+0x2578], R74 ;  /* 0x0025784a01007387 */ /* 0x0007f20000100a00 */
[----:B------:R-:W-:Y:S01]  /*bcb70*/  STL.64 [R1+0x3ec0], R68 ;  /* 0x003ec04401007387 */ /* 0x000fe20000100a00 */
        /* <DEDUP_REMOVED lines=92> */
[-C--:B---3--:R-:W-:Y:S01]  /*bd140*/  HMMA.1688.F32.TF32 R72, R64, R140.reuse, R148 ;  /* 0x0000008c4048723c */ /* 0x088fe20000081094 */
[----:B------:R-:W-:Y:S07]  /*bd150*/  LDSM.16.M88.4 R148, [R3+0x9800] ;  /* 0x009800000394783b */ /* 0x000fee0000000200 */
[----:B----4-:R-:W-:Y:S08]  /*bd160*/  HMMA.1688.F32.TF32 R68, R56, R140, R184 ;  /* 0x0000008c3844723c */ /* 0x010ff000000810b8 */
[-C--:B-1----:R-:W-:Y:S01]  /*bd170*/  HMMA.1688.F32.TF32 R76, R4, R144.reuse, R100 ;  /* 0x00000090044c723c */ /* 0x082fe20000081064 */
[----:B------:R-:W-:Y:S11]  /*bd180*/  LDSM.16.M88.4 R184, [R3+0xbc00] ;  /* 0x00bc000003b8783b */ /* 0x000ff60000000200 */
[----:B------:R-:W-:Y:S03]  /*bd190*/  @!UPT UIADD3 URZ, URZ, URZ, URZ ;  /* 0x0000003f3f3ff290 */ /* 0x000fe6000fffe03f */
[----:B------:R-:W-:Y:S01]  /*bd1a0*/  STL.64 [R1+0x3620], R68 ;  /* 0x0036204401007387 */ /* 0x000fe20000100a00 */
[----:B------:R2:W-:Y:S02]  /*bd1b0*/  STL.64 [R1+0x3628], R70 ;  /* 0x0036284601007387 */ /* 0x0005e40000100a00 */
[-C--:B--2---:R-:W-:Y:S01]  /*bd1c0*/  HMMA.1688.F32.TF32 R68, R8, R144.reuse, R104 ;  /* 0x000000900844723c */ /* 0x084fe20000081068 */
[----:B------:R-:W-:Y:S01]  /*bd1d0*/  STL.64 [R1+0x4310], R72 ;  /* 0x0043104801007387 */ /* 0x000fe20000100a00 */
[----:B------:R1:W-:Y:S03]  /*bd1e0*/  STL.64 [R1+0x4318], R74 ;  /* 0x0043184a01007387 */ /* 0x0003e60000100a00 */
[----:B------:R-:W-:Y:S02]  /*bd1f0*/  STL.64 [R1+0xb10], R76 ;  /* 0x000b104c01007387 */ /* 0x000fe40000100a00 */
[----:B------:R2:W-:Y:S01]  /*bd200*/  STL.64 [R1+0xb18], R78 ;  /* 0x000b184e01007387 */ /* 0x0005e20000100a00 */
[-C--:B-1----:R-:W-:Y:S08]  /*bd210*/  HMMA.1688.F32.TF32 R72, R12, R144.reuse, R96 ;  /* 0x000000900c48723c */ /* 0x082ff00000081060 */
[-C--:B--2---:R-:W-:Y:S07]  /*bd220*/  HMMA.1688.F32.TF32 R76, R16, R144.reuse, R188 ;  /* 0x00000090104c723c */ /* 0x084fee00000810bc */
        /* <DEDUP_REMOVED lines=15> */
[----:B------:R2:W-:Y:S03]  /*bd320*/  STL.64 [R1+0xed8], R74 ;  /* 0x000ed84a01007387 */ /* 0x0005e60000100a00 */
[----:B-1----:R-:W-:Y:S01]  /*bd330*/  STL [R1+0x87e4], R154 ;  /* 0x0087e49a01007387 */ /* 0x002fe20000100800 */
[----:B------:R-:W-:Y:S02]  /*bd340*/  STL.64 [R1+0xd50], R68 ;  /* 0x000d504401007387 */ /* 0x000fe40000100a00 */
[----:B------:R1:W-:Y:S01]  /*bd350*/  STL.64 [R1+0xd58], R70 ;  /* 0x000d584601007387 */ /* 0x0003e20000100a00 */
[-C--:B--2---:R-:W-:Y:S08]  /*bd360*/  HMMA.1688.F32.TF32 R72, R36, R144.reuse, R200 ;  /* 0x000000902448723c */ /* 0x084ff000000810c8 */
[-C--:B-1----:R-:W-:Y:S01]  /*bd370*/  HMMA.1688.F32.TF32 R68, R40, R144.reuse, R204 ;  /* 0x000000902844723c */ /* 0x082fe200000810cc */
[----:B------:R-:W-:Y:S01]  /*bd380*/  STL [R1+0x87e0], R155 ;  /* 0x0087e09b01007387 */ /* 0x000fe20000100800 */
[----:B------:R-:W-:Y:S02]  /*bd390*/  STL.64 [R1+0x1550], R76 ;  /* 0x0015504c01007387 */ /* 0x000fe40000100a00 */
[----:B------:R-:W-:Y:S11]  /*bd3a0*/  STL.64 [R1+0x1558], R78 ;  /* 0x0015584e01007387 */ /* 0x000ff60000100a00 */
[----:B------:R-:W-:Y:S08]  /*bd3b0*/  @!UPT UIADD3 URZ, URZ, URZ, URZ ;  /* 0x0000003f3f3ff290 */ /* 0x000ff0000fffe03f */
[----:B------:R-:W-:Y:S01]  /*bd3c0*/  STL [R1+0x1a40], R68 ;  /* 0x001a404401007387 */ /* 0x000fe20000100800 */
[----:B------:R-:W-:Y:S02]  /*bd3d0*/  STL.64 [R1+0xdb0], R72 ;  /* 0x000db04801007387 */ /* 0x000fe40000100a00 */
[----:B------:R-:W-:Y:S02]  /*bd3e0*/  STL.64 [R1+0xdb8], R74 ;  /* 0x000db84a01007387 */ /* 0x000fe40000100a00 */
[----:B------:R1:W-:Y:S02]  /*bd3f0*/  STL.64 [R1+0x1a48], R70 ;  /* 0x001a484601007387 */ /* 0x0003e40000100a00 */
[----:B------:R-:W-:Y:S02]  /*bd400*/  IMAD.MOV.U32 R92, RZ, RZ, R69 ;  /* 0x000000ffff5c7224 */ /* 0x000fe400078e0045 */
[-C--:B-1----:R-:W-:Y:S08]  /*bd410*/  HMMA.1688.F32.TF32 R68, R44, R144.reuse, R208 ;  /* 0x000000902c44723c */ /* 0x082ff000000810d0 */
[-C--:B------:R-:W-:Y:S01]  /*bd420*/  HMMA.1688.F32.TF32 R76, R48, R144.reuse, R212 ;  /* 0x00000090304c723c */ /* 0x080fe200000810d4 */
[----:B------:R-:W-:Y:S07]  /*bd430*/  STL [R1+0x7cfc], R92 ;  /* 0x007cfc5c01007387 */ /* 0x000fee0000100800 */
[-C--:B------:R-:W-:Y:S07]  /*bd440*/  HMMA.1688.F32.TF32 R72, R52, R144.reuse, R160 ;  /* 0x000000903448723c */ /* 0x080fee00000810a0 */
        /* <DEDUP_REMOVED lines=8> */
[----:B--2---:R-:W-:Y:S01]  /*bd4d0*/  HMMA.1688.F32.TF32 R72, R64, R144, R172 ;  /* 0x000000904048723c */ /* 0x004fe200000810ac */
[----:B------:R-:W-:Y:S04]  /*bd4e0*/  LDSM.16.M88.4 R172, [R3+0xb000] ;  /* 0x00b0000003ac783b */ /* 0x000fe80000000200 */
        /* <DEDUP_REMOVED lines=25> */
[----:B------:R1:W-:Y:S07]  /*bd680*/  STL.64 [R1+0xea8], R74 ;  /* 0x000ea84a01007387 */ /* 0x0003ee0000100a00 */
[----:B------:R-:W-:Y:S01]  /*bd690*/  STL.64 [R1+0xd00], R68 ;  /* 0x000d004401007387 */ /* 0x000fe20000100a00 */
        /* <DEDUP_REMOVED lines=62> */
[----:B---3--:R-:W-:Y:S11]  /*bda80*/  HMMA.1688.F32.TF32 R68, R40, R148, R204 ;  /* 0x000000942844723c */ /* 0x008ff600000810cc */
[----:B------:R-:W-:Y:S04]  /*bda90*/  @!UPT UIADD3 URZ, URZ, URZ, URZ ;  /* 0x0000003f3f3ff290 */ /* 0x000fe8000fffe03f */
[----:B------:R-:W-:Y:S01]  /*bdaa0*/  STL.64 [R1+0x1140], R76 ;  /* 0x0011404c01007387 */ /* 0x000fe20000100a00 */
[----:B------:R4:W-:Y:S02]  /*bdab0*/  STL.64 [R1+0x1148], R78 ;  /* 0x0011484e01007387 */ /* 0x0009e40000100a00 */
[----:B------:R-:W-:Y:S02]  /*bdac0*/  STL.64 [R1+0xd40], R72 ;  /* 0x000d404801007387 */ /* 0x000fe40000100a00 */
[----:B------:R1:W-:Y:S04]  /*bdad0*/  STL.64 [R1+0xd48], R74 ;  /* 0x000d484a01007387 */ /* 0x0003e80000100a00 */
[----:B------:R-:W-:Y:S02]  /*bdae0*/  IMAD.MOV.U32 R93, RZ, RZ, R68 ;  /* 0x000000ffff5d7224 */ /* 0x000fe400078e0044 */
[----:B------:R-:W-:-:S02]  /*bdaf0*/  IMAD.MOV.U32 R84, RZ, RZ, R69 ;  /* 0x000000ffff547224 */ /* 0x000fc400078e0045 */
[----:B------:R-:W-:Y:S02]  /*bdb00*/  IMAD.MOV.U32 R85, RZ, RZ, R70 ;  /* 0x000000ffff557224 */ /* 0x000fe400078e0046 */
[----:B------:R-:W-:Y:S02]  /*bdb10*/  IMAD.MOV.U32 R88, RZ, RZ, R71 ;  /* 0x000000ffff587224 */ /* 0x000fe400078e0047 */
[-C--:B------:R-:W-:Y:S08]  /*bdb20*/  HMMA.1688.F32.TF32 R68, R52, R148.reuse, R160 ;  /* 0x000000943444723c */ /* 0x080ff000000810a0 */
[-C--:B----4-:R-:W-:Y:S08]  /*bdb30*/  HMMA.1688.F32.TF32 R76, R44, R148.reuse, R208 ;  /* 0x000000942c4c723c */ /* 0x090ff000000810d0 */
[-C--:B-1----:R-:W-:Y:S01]  /*bdb40*/  HMMA.1688.F32.TF32 R72, R48, R148.reuse, R212 ;  /* 0x000000943048723c */ /* 0x082fe200000810d4 */
[----:B------:R-:W-:Y:S01]  /*bdb50*/  STL [R1+0x7cf8], R88 ;  /* 0x007cf85801007387 */ /* 0x000fe20000100800 */
[----:B------:R-:W-:Y:S02]  /*bdb60*/  STL [R1+0x7cf4], R85 ;  /* 0x007cf45501007387 */ /* 0x000fe40000100800 */
[----:B------:R-:W-:Y:S02]  /*bdb70*/  STL [R1+0x7cf0], R84 ;  /* 0x007cf05401007387 */ /* 0x000fe40000100800 */
[----:B------:R-:W-:Y:S01]  /*bdb80*/  STL [R1+0x7cec], R93 ;  /* 0x007cec5d01007387 */ /* 0x000fe20000100800 */
[----:B------:R-:W1:Y:S08]  /*bdb90*/  LDSM.16.M88.4 R160, [R3+0xa400] ;  /* 0x00a4000003a0783b */ /* 0x000e700000000200 */
        /* <DEDUP_REMOVED lines=8> */
[----:B----4-:R-:W-:Y:S01]  /*bdc20*/  HMMA.1688.F32.TF32 R68, R64, R148, R156 ;  /* 0x000000944044723c */ /* 0x010fe2000008109c */
[----:B------:R-:W2:Y:S06]  /*bdc30*/  LDSM.16.M88.4 R156, [R3+0xa000] ;  /* 0x00a00000039c783b */ /* 0x000eac0000000200 */
[----:B------:R-:W-:Y:S01]  /*bdc40*/  STL.64 [R1+0x3d90], R76 ;  /* 0x003d904c01007387 */ /* 0x000fe20000100a00 */
[----:B------:R3:W-:Y:S07]  /*bdc50*/  STL.64 [R1+0x3d98], R78 ;  /* 0x003d984e01007387 */ /* 0x0007ee0000100a00 */
[----:B------:R-:W-:Y:S02]  /*bdc60*/  STL.64 [R1+0x31c0], R72 ;  /* 0x0031c04801007387 */ /* 0x000fe40000100a00 */
[----:B------:R-:W-:Y:S07]  /*bdc70*/  STL.64 [R1+0x31c8], R74 ;  /* 0x0031c84a01007387 */ /* 0x000fee0000100a00 */
[----:B------:R-:W-:Y:S01]  /*bdc80*/  IMAD.MOV.U32 R145, RZ, RZ, R70 ;  /* 0x000000ffff917224 */ /* 0x000fe200078e0046 */
[----:B------:R4:W-:Y:S01]  /*bdc90*/  STL.64 [R1+0x4140], R68 ;  /* 0x0041404401007387 */ /* 0x0009e20000100a00 */
[----:B------:R-:W-:Y:S01]  /*bdca0*/  MOV R144, R71 ;  /* 0x0000004700907202 */ /* 0x000fe20000000f00 */
[-C--:B---3--:R-:W-:Y:S08]  /*bdcb0*/  HMMA.1688.F32.TF32 R76, R4, R152.reuse, R220 ;  /* 0x00000098044c723c */ /* 0x088ff000000810dc */
[-C--:B----4-:R-:W-:Y:S01]  /*bdcc0*/  HMMA.1688.F32.TF32 R68, R8, R152.reuse, R168 ;  /* 0x000000980844723c */ /* 0x090fe200000810a8 */
[----:B------:R-:W-:Y:S01]  /*bdcd0*/  STL.64 [R1+0x89f8], R150 ;  /* 0x0089f89601007387 */ /* 0x000fe20000100a00 */
[----:B------:R-:W-:Y:S02]  /*bdce0*/  STL [R1+0x7fb4], R144 ;  /* 0x007fb49001007387 */ /* 0x000fe40000100800 */
[----:B------:R-:W-:Y:S02]  /*bdcf0*/  STL [R1+0x7fb0], R145 ;  /* 0x007fb09101007387 */ /* 0x000fe40000100800 */
[----:B------:R-:W-:Y:S02]  /*bdd00*/  STL.64 [R1+0x8ac0], R146 ;  /* 0x008ac09201007387 */ /* 0x000fe40000100a00 */
[-C--:B------:R-:W-:Y:S07]  /*bdd10*/  HMMA.1688.F32.TF32 R72, R12, R152.reuse, R228 ;  /* 0x000000980c48723c */ /* 0x080fee00000810e4 */
[----:B------:R-:W-:Y:S01]  /*bdd20*/  STL.64 [R1+0x7c0], R76 ;  /* 0x0007c04c01007387 */ /* 0x000fe20000100a00 */
[----:B------:R3:W-:Y:S07]  /*bdd30*/  STL.64 [R1+0x7c8], R78 ;  /* 0x0007c84e01007387 */ /* 0x0007ee0000100a00 */
[----:B------:R-:W-:Y:S01]  /*bdd40*/  STL.64 [R1+0xda0], R68 ;  /* 0x000da04401007387 */ /* 0x000fe20000100a00 */
[----:B------:R4:W-:Y:S01]  /*bdd50*/  STL.64 [R1+0xda8], R70 ;  /* 0x000da84601007387 */ /* 0x0009e20000100a00 */
[-C--:B---3--:R-:W-:Y:S08]  /*bdd60*/  HMMA.1688.F32.TF32 R76, R16, R152.reuse, R236 ;  /* 0x00000098104c723c */ /* 0x088ff000000810ec */
[-C--:B----4-:R-:W-:Y:S01]  /*bdd70*/  HMMA.1688.F32.TF32 R68, R20, R152.reuse, R224 ;  /* 0x000000981444723c */ /* 0x090fe200000810e0 */
[----:B------:R-:W-:Y:S01]  /*bdd80*/  STL.64 [R1+0x950], R72 ;  /* 0x0009504801007387 */ /* 0x000fe20000100a00 */
[----:B------:R3:W-:Y:S06]  /*bdd90*/  STL.64 [R1+0x958], R74 ;  /* 0x0009584a01007387 */ /* 0x0007ec0000100a00 */
[-C--:B---3--:R-:W-:Y:S07]  /*bdda0*/  HMMA.1688.F32.TF32 R72, R24, R152.reuse, R232 ;  /* 0x000000981848723c */ /* 0x088fee00000810e8 */
[----:B------:R-:W-:Y:S01]  /*bddb0*/  STL.64 [R1+0xe00], R76 ;  /* 0x000e004c01007387 */ /* 0x000fe20000100a00 */
[----:B------:R-:W-:Y:S07]  /*bddc0*/  STL.64 [R1+0xe08], R78 ;  /* 0x000e084e01007387 */ /* 0x000fee0000100a00 */
[----:B------:R-:W-:Y:S02]  /*bddd0*/  STL.64 [R1+0x990], R68 ;  /* 0x0009904401007387 */ /* 0x000fe40000100a00 */
[----:B------:R3:W-:Y:S02]  /*bdde0*/  STL.64 [R1+0x998], R70 ;  /* 0x0009984601007387 */ /* 0x0007e40000100a00 */
[-C--:B---3--:R-:W-:Y:S04]  /*bddf0*/  HMMA.1688.F32.TF32 R68, R28, R152.reuse, R240 ;  /* 0x000000981c44723c */ /* 0x088fe800000810f0 */
[----:B------:R-:W-:Y:S01]  /*bde00*/  STL.64 [R1+0xe60], R72 ;  /* 0x000e604801007387 */ /* 0x000fe20000100a00 */
[----:B------:R-:W-:Y:S02]  /*bde10*/  STL.64 [R1+0xe68], R74 ;  /* 0x000e684a01007387 */ /* 0x000fe40000100a00 */
[----:B------:R-:W3:Y:S11]  /*bde20*/  LDL.LU R240, [R1+0x1020] ;  /* 0x0010200001f07983 */ /* 0x000ef60000300800 */
[----:B------:R-:W-:Y:S05]  /*bde30*/  @!UPT UIADD3 URZ, URZ, URZ, URZ ;  /* 0x0000003f3f3ff290 */ /* 0x000fea000fffe03f */
[----:B------:R-:W-:Y:S01]  /*bde40*/  STL.64 [R1+0xb40], R68 ;  /* 0x000b404401007387 */ /* 0x000fe20000100a00 */
        /* <DEDUP_REMOVED lines=68> */
[----:B-1----:R-:W-:Y:S02]  /*be290*/  STL [R1+0x87c4], R162 ;  /* 0x0087c4a201007387 */ /* 0x002fe40000100800 */
[----:B------:R-:W-:Y:S01]  /*be2a0*/  STL [R1+0x87c0], R163 ;  /* 0x0087c0a301007387 */ /* 0x000fe20000100800 */
[-C--:B----4-:R-:W-:Y:S08]  /*be2b0*/  HMMA.1688.F32.TF32 R68, R32, R152.reuse, R188 ;  /* 0x000000982044723c */ /* 0x090ff000000810bc */
[-C--:B--2---:R-:W-:Y:S08]  /*be2c0*/  HMMA.1688.F32.TF32 R76, R52, R152.reuse, R204 ;  /* 0x00000098344c723c */ /* 0x084ff000000810cc */
[----:B------:R-:W-:Y:S01]  /*be2d0*/  HMMA.1688.F32.TF32 R72, R36, R152, R108 ;  /* 0x000000982448723c */ /* 0x000fe2000008106c */
[----:B------:R-:W1:Y:S07]  /*be2e0*/  LDSM.16.M88.4 R188, [R3+0xc000] ;  /* 0x00c0000003bc783b */ /* 0x000e6e0000000200 */
[----:B------:R-:W-:-:S02]  /*be2f0*/  IMAD.MOV.U32 R120, RZ, RZ, R71 ;  /* 0x000000ffff787224 */ /* 0x000fc400078e0047 */
[----:B------:R-:W-:Y:S02]  /*be300*/  IMAD.MOV.U32 R128, RZ, RZ, R68 ;  /* 0x000000ffff807224 */ /* 0x000fe400078e0044 */
[----:B------:R-:W-:Y:S02]  /*be310*/  IMAD.MOV.U32 R116, RZ, RZ, R69 ;  /* 0x000000ffff747224 */ /* 0x000fe400078e0045 */
[----:B------:R-:W-:Y:S02]  /*be320*/  IMAD.MOV.U32 R117, RZ, RZ, R70 ;  /* 0x000000ffff757224 */ /* 0x000fe400078e0046 */
[-C--:B---3--:R-:W-:Y:S01]  /*be330*/  HMMA.1688.F32.TF32 R68, R40, R152.reuse, R192 ;  /* 0x000000982844723c */ /* 0x088fe200000810c0 */
[----:B------:R-:W-:Y:S02]  /*be340*/  STL [R1+0x7fc4], R120 ;  /* 0x007fc47801007387 */ /* 0x000fe40000100800 */
[----:B------:R-:W-:Y:S02]  /*be350*/  STL [R1+0x7fc0], R117 ;  /* 0x007fc07501007387 */ /* 0x000fe40000100800 */
[----:B------:R-:W-:Y:S02]  /*be360*/  STL [R1+0x7fbc], R116 ;  /* 0x007fbc7401007387 */ /* 0x000fe40000100800 */
[----:B------:R-:W-:Y:S01]  /*be370*/  STL.64 [R1+0x8ac8], R118 ;  /* 0x008ac87601007387 */ /* 0x000fe20000100a00 */
[----:B------:R-:W-:Y:S01]  /*be380*/  STL [R1+0x7fb8], R128 ;  /* 0x007fb88001007387 */ /* 0x000fe20000100800 */
[----:B------:R-:W-:Y:S02]  /*be390*/  STL.64 [R1+0xcf0], R72 ;  /* 0x000cf04801007387 */ /* 0x000fe40000100a00 */
[----:B------:R2:W-:Y:S01]  /*be3a0*/  STL.64 [R1+0xcf8], R74 ;  /* 0x000cf84a01007387 */ /* 0x0005e20000100a00 */
[----:B------:R-:W3:Y:S01]  /*be3b0*/  LDSM.16.M88.4 R192, [R3+0xc400] ;  /* 0x00c4000003c0783b */ /* 0x000ee20000000200 */
[----:B--2---:R-:W-:Y:S03]  /*be3c0*/  HMMA.1688.F32.TF32 R72, R44, R152, R196 ;  /* 0x000000982c48723c */ /* 0x004fe600000810c4 */
[----:B------:R-:W2:Y:S08]  /*be3d0*/  LDSM.16.M88.4 R196, [R3+0xc800] ;  /* 0x00c8000003c4783b */ /* 0x000eb00000000200 */
[----:B------:R-:W-:-:S02]  /*be3e0*/  IMAD.MOV.U32 R88, RZ, RZ, R68 ;  /* 0x000000ffff587224 */ /* 0x000fc400078e0044 */
[----:B------:R-:W-:Y:S02]  /*be3f0*/  IMAD.MOV.U32 R85, RZ, RZ, R69 ;  /* 0x000000ffff557224 */ /* 0x000fe400078e0045 */
[----:B------:R-:W-:Y:S01]  /*be400*/  IMAD.MOV.U32 R84, RZ, RZ, R70 ;  /* 0x000000ffff547224 */ /* 0x000fe200078e0046 */
[----:B------:R-:W-:Y:S01]  /*be410*/  MOV R93, R71 ;  /* 0x00000047005d7202 */ /* 0x000fe20000000f00 */
[----:B------:R-:W-:Y:S01]  /*be420*/  STL [R1+0x7d0c], R88 ;  /* 0x007d0c5801007387 */ /* 0x000fe20000100800 */
[----:B------:R-:W-:Y:S02]  /*be430*/  STL [R1+0x7d08], R85 ;  /* 0x007d085501007387 */ /* 0x000fe40000100800 */
[----:B------:R-:W-:Y:S01]  /*be440*/  STL [R1+0x7d04], R84 ;  /* 0x007d045401007387 */ /* 0x000fe20000100800 */
[-C--:B------:R-:W-:Y:S01]  /*be450*/  HMMA.1688.F32.TF32 R68, R48, R152.reuse, R200 ;  /* 0x000000983044723c */ /* 0x080fe200000810c8 */
[----:B------:R-:W-:Y:S04]  /*be460*/  STL [R1+0x7d00], R93 ;  /* 0x007d005d01007387 */ /* 0x000fe80000100800 */
[----:B------:R-:W4:Y:S04]  /*be470*/  LDSM.16.M88.4 R200, [R3+0xcc00] ;  /* 0x00cc000003c8783b */ /* 0x000f280000000200 */
[----:B------:R-:W-:Y:S01]  /*be480*/  STL.64 [R1+0x1bc0], R72 ;  /* 0x001bc04801007387 */ /* 0x000fe20000100a00 */
[----:B------:R1:W-:Y:S02]  /*be490*/  STL.64 [R1+0x1bc8], R74 ;  /* 0x001bc84a01007387 */ /* 0x0003e40000100a00 */
[-C--:B-1----:R-:W-:Y:S11]  /*be4a0*/  HMMA.1688.F32.TF32 R72, R60, R152.reuse, R208 ;  /* 0x000000983c48723c */ /* 0x082ff600000810d0 */
[----:B------:R-:W-:Y:S01]  /*be4b0*/  STL.64 [R1+0x38c0], R68 ;  /* 0x0038c04401007387 */ /* 0x000fe20000100a00 */
[----:B------:R1:W-:Y:S02]  /*be4c0*/  STL.64 [R1+0x38c8], R70 ;  /* 0x0038c84601007387 */ /* 0x0003e40000100a00 */
[----:B------:R-:W-:Y:S02]  /*be4d0*/  STL.64 [R1+0x2340], R76 ;  /* 0x0023404c01007387 */ /* 0x000fe40000100a00 */
[----:B------:R2:W-:Y:S01]  /*be4e0*/  STL.64 [R1+0x2348], R78 ;  /* 0x0023484e01007387 */ /* 0x0005e20000100a00 */
[-C--:B-1----:R-:W-:Y:S08]  /*be4f0*/  HMMA.1688.F32.TF32 R68, R56, R152.reuse, R212 ;  /* 0x000000983844723c */ /* 0x082ff000000810d4 */
[----:B--2---:R-:W-:Y:S01]  /*be500*/  HMMA.1688.F32.TF32 R76, R64, R152, R216 ;  /* 0x00000098404c723c */ /* 0x004fe200000810d8 */
        /* <DEDUP_REMOVED lines=22> */
[----:B------:R1:W-:Y:S07]  /*be670*/  STL.64 [R1+0x988], R70 ;  /* 0x0009884601007387 */ /* 0x0003ee0000100a00 */
[----:B------:R-:W-:Y:S02]  /*be680*/  STL.64 [R1+0xe50], R76 ;  /* 0x000e504c01007387 */ /* 0x000fe40000100a00 */
[----:B------:R-:W-:Y:S02]  /*be690*/  STL.64 [R1+0xe58], R78 ;  /* 0x000e584e01007387 */ /* 0x000fe40000100a00 */
[----:B------:R-:W-:-:S04]  /*be6a0*/  IMAD.MOV.U32 R231, RZ, RZ, R0 ;  /* 0x000000ffffe77224 */ /* 0x000fc800078e0000 */
        /* <DEDUP_REMOVED lines=22> */
[----:B------:R-:W2:Y:S02]  /*be810*/  LDL R204, [R1+0x2a80] ;  /* 0x002a800001cc7983 */ /* 0x000ea40000100800 */
[----:B------:R-:W2:Y:S01]  /*be820*/  LDL R205, [R1+0x2a84] ;  /* 0x002a840001cd7983 */ /* 0x000ea20000100800 */
[----:B------:R-:W2:Y:S04]  /*be830*/  LDL R206, [R1+0x2a88] ;  /* 0x002a880001ce7983 */ /* 0x000ea80000100800 */
[----:B------:R-:W2:Y:S01]  /*be840*/  LDL R207, [R1+0x2a8c] ;  /* 0x002a8c0001cf7983 */ /* 0x000ea20000100800 */
        /* <DEDUP_REMOVED lines=20> */
[-C--:B-1----:R-:W-:Y:S01]  /*be990*/  HMMA.1688.F32.TF32 R68, R32, R156.reuse, R240 ;  /* 0x0000009c2044723c */ /* 0x082fe200000810f0 */
[----:B------:R-:W4:Y:S02]  /*be9a0*/  LDL.LU R240, [R1+0x1050] ;  /* 0x0010500001f07983 */ /* 0x000f240000300800 */
[----:B------:R-:W4:Y:S01]  /*be9b0*/  LDL.LU R241, [R1+0x1054] ;  /* 0x0010540001f17983 */ /* 0x000f220000300800 */
[----:B------:R-:W4:Y:S01]  /*be9c0*/  LDL.LU R242, [R1+0x1058] ;  /* 0x0010580001f27983 */ /* 0x000f220000300800 */
[----:B------:R-:W4:Y:S11]  /*be9d0*/  LDL.LU R243, [R1+0x105c] ;  /* 0x00105c0001f37983 */ /* 0x000f360000300800 */
[----:B------:R-:W-:Y:S08]  /*be9e0*/  @!UPT UIADD3 URZ, URZ, URZ, URZ ;  /* 0x0000003f3f3ff290 */ /* 0x000ff0000fffe03f */
[----:B------:R-:W-:Y:S02]  /*be9f0*/  IMAD.MOV.U32 R129, RZ, RZ, R71 ;  /* 0x000000ffff817224 */ /* 0x000fe400078e0047 */
[----:B------:R-:W-:Y:S02]  /*bea00*/  IMAD.MOV.U32 R121, RZ, RZ, R68 ;  /* 0x000000ffff797224 */ /* 0x000fe400078e0044 */
[----:B------:R-:W-:Y:S02]  /*bea10*/  IMAD.MOV.U32 R124, RZ, RZ, R69 ;  /* 0x000000ffff7c7224 */ /* 0x000fe400078e0045 */
[----:B------:R-:W-:Y:S01]  /*bea20*/  IMAD.MOV.U32 R125, RZ, RZ, R70 ;  /* 0x000000ffff7d7224 */ /* 0x000fe200078e0046 */
[----:B------:R-:W-:Y:S01]  /*bea30*/  STL [R1+0x7fd4], R129 ;  /* 0x007fd48101007387 */ /* 0x000fe20000100800 */
[----:B------:R-:W-:Y:S03]  /*bea40*/  STL.64 [R1+0x8ad0], R130 ;  /* 0x008ad08201007387 */ /* 0x000fe60000100a00 */
[----:B------:R-:W-:Y:S02]  /*bea50*/  STL [R1+0x7fd0], R125 ;  /* 0x007fd07d01007387 */ /* 0x000fe40000100800 */
[----:B------:R-:W-:Y:S01]  /*bea60*/  STL [R1+0x7fcc], R124 ;  /* 0x007fcc7c01007387 */ /* 0x000fe20000100800 */
[----:B------:R-:W-:Y:S01]  /*bea70*/  STL.64 [R1+0x8ad8], R126 ;  /* 0x008ad87e01007387 */ /* 0x000fe20000100a00 */
[----:B------:R-:W-:Y:S02]  /*bea80*/  STL [R1+0x7fc8], R121 ;  /* 0x007fc87901007387 */ /* 0x000fe40000100800 */
[----:B------:R-:W-:Y:S01]  /*bea90*/  STL.64 [R1+0x8ae0], R122 ;  /* 0x008ae07a01007387 */ /* 0x000fe20000100a00 */
[-C--:B--2---:R-:W-:Y:S08]  /*beaa0*/  HMMA.1688.F32.TF32 R72, R36, R156.reuse, R204 ;  /* 0x0000009c2448723c */ /* 0x084ff000000810cc */
[-C--:B------:R-:W-:Y:S08]  /*beab0*/  HMMA.1688.F32.TF32 R68, R40, R156.reuse, R208 ;  /* 0x0000009c2844723c */ /* 0x080ff000000810d0 */
[-C--:B---3--:R-:W-:Y:S07]  /*beac0*/  HMMA.1688.F32.TF32 R76, R44, R156.reuse, R212 ;  /* 0x0000009c2c4c723c */ /* 0x088fee00000810d4 */
[----:B------:R-:W-:Y:S01]  /*bead0*/  STL.64 [R1+0xce0], R72 ;  /* 0x000ce04801007387 */ /* 0x000fe20000100a00 */
[----:B------:R1:W-:Y:S02]  /*beae0*/  STL.64 [R1+0xce8], R74 ;  /* 0x000ce84a01007387 */ /* 0x0003e40000100a00 */
[----:B-1----:R-:W-:Y:S06]  /*beaf0*/  HMMA.1688.F32.TF32 R72, R48, R156, R216 ;  /* 0x0000009c3048723c */ /* 0x002fec00000810d8 */
[----:B------:R-:W-:-:S02]  /*beb00*/  IMAD.MOV.U32 R84, RZ, RZ, R68 ;  /* 0x000000ffff547224 */ /* 0x000fc400078e0044 */
[----:B------:R-:W-:Y:S01]  /*beb10*/  IMAD.MOV.U32 R93, RZ, RZ, R69 ;  /* 0x000000ffff5d7224 */ /* 0x000fe200078e0045 */
[----:B------:R1:W-:Y:S01]  /*beb20*/  STL [R1+0x16e8], R70 ;  /* 0x0016e84601007387 */ /* 0x0003e20000100800 */
[----:B------:R-:W-:Y:S01]  /*beb30*/  MOV R92, R71 ;  /* 0x00000047005c7202 */ /* 0x000fe20000000f00 */
[----:B------:R-:W-:Y:S02]  /*beb40*/  STL [R1+0x7d18], R84 ;  /* 0x007d185401007387 */ /* 0x000fe40000100800 */
[----:B------:R-:W-:Y:S01]  /*beb50*/  STL [R1+0x7d14], R93 ;  /* 0x007d145d01007387 */ /* 0x000fe20000100800 */
[-C--:B-1----:R-:W-:Y:S03]  /*beb60*/  HMMA.1688.F32.TF32 R68, R52, R156.reuse, R164 ;  /* 0x0000009c3444723c */ /* 0x082fe600000810a4 */
[----:B------:R-:W-:Y:S01]  /*beb70*/  STL [R1+0x7d10], R92 ;  /* 0x007d105c01007387 */ /* 0x000fe20000100800 */
[----:B------:R-:W-:Y:S02]  /*beb80*/  STL.64 [R1+0x1b90], R76 ;  /* 0x001b904c01007387 */ /* 0x000fe40000100a00 */
[----:B------:R4:W-:Y:S03]  /*beb90*/  STL.64 [R1+0x1b98], R78 ;  /* 0x001b984e01007387 */ /* 0x0009e60000100a00 */
[----:B------:R-:W-:Y:S01]  /*beba0*/  STL.64 [R1+0x37c0], R72 ;  /* 0x0037c04801007387 */ /* 0x000fe20000100a00 */
[----:B------:R1:W-:Y:S01]  /*bebb0*/  STL.64 [R1+0x37c8], R74 ;  /* 0x0037c84a01007387 */ /* 0x0003e20000100a00 */
[-C--:B----4-:R-:W-:Y:S08]  /*bebc0*/  HMMA.1688.F32.TF32 R76, R60, R156.reuse, R220 ;  /* 0x0000009c3c4c723c */ /* 0x090ff000000810dc */
[-C--:B-1----:R-:W-:Y:S04]  /*bebd0*/  HMMA.1688.F32.TF32 R72, R56, R156.reuse, R168 ;  /* 0x0000009c3848723c */ /* 0x082fe800000810a8 */
[----:B------:R-:W-:Y:S01]  /*bebe0*/  STL.64 [R1+0x2180], R68 ;  /* 0x0021804401007387 */ /* 0x000fe20000100a00 */
[----:B------:R1:W-:Y:S03]  /*bebf0*/  STL.64 [R1+0x2188], R70 ;  /* 0x0021884601007387 */ /* 0x0003e60000100a00 */
[----:B-1----:R-:W-:Y:S07]  /*bec00*/  HMMA.1688.F32.TF32 R68, R64, R156, R228 ;  /* 0x0000009c4044723c */ /* 0x002fee00000810e4 */
[----:B------:R-:W-:Y:S01]  /*bec10*/  STL.64 [R1+0x3bb0], R76 ;  /* 0x003bb04c01007387 */ /* 0x000fe20000100a00 */
[----:B------:R1:W-:Y:S07]  /*bec20*/  STL.64 [R1+0x3bb8], R78 ;  /* 0x003bb84e01007387 */ /* 0x0003ee0000100a00 */
[----:B------:R-:W-:Y:S01]  /*bec30*/  STL.64 [R1+0x2620], R72 ;  /* 0x0026204801007387 */ /* 0x000fe20000100a00 */
[----:B------:R2:W-:Y:S01]  /*bec40*/  STL.64 [R1+0x2628], R74 ;  /* 0x0026284a01007387 */ /* 0x0005e20000100a00 */
[-C--:B-1----:R-:W-:Y:S08]  /*bec50*/  HMMA.1688.F32.TF32 R76, R4, R160.reuse, R236 ;  /* 0x000000a0044c723c */ /* 0x082ff000000810ec */
[----:B--2---:R-:W-:Y:S01]  /*bec60*/  HMMA.1688.F32.TF32 R72, R8, R160, R224 ;  /* 0x000000a00848723c */ /* 0x004fe200000810e0 */
[----:B------:R-:W-:-:S02]  /*bec70*/  IMAD.MOV.U32 R156, RZ, RZ, R71 ;  /* 0x000000ffff9c7224 */ /* 0x000fc400078e0047 */
[----:B------:R-:W-:Y:S01]  /*bec80*/  IMAD.MOV.U32 R157, RZ, RZ, R70 ;  /* 0x000000ffff9d7224 */ /* 0x000fe200078e0046 */
[----:B------:R1:W-:Y:S02]  /*bec90*/  STL.64 [R1+0x3fc0], R68 ;  /* 0x003fc04401007387 */ /* 0x0003e40000100a00 */
[----:B------:R-:W-:Y:S02]  /*beca0*/  STL [R1+0x7e24], R156 ;  /* 0x007e249c01007387 */ /* 0x000fe40000100800 */
[----:B------:R-:W-:Y:S01]  /*becb0*/  STL [R1+0x7e20], R157 ;  /* 0x007e209d01007387 */ /* 0x000fe20000100800 */
[----:B------:R-:W-:Y:S06]  /*becc0*/  STL.64 [R1+0x8ae8], R158 ;  /* 0x008ae89e01007387 */ /* 0x000fec0000100a00 */
[----:B------:R-:W-:Y:S01]  /*becd0*/  STL.64 [R1+0x7a0], R76 ;  /* 0x0007a04c01007387 */ /* 0x000fe20000100a00 */
[----:B------:R-:W-:Y:S02]  /*bece0*/  STL.64 [R1+0x7a8], R78 ;  /* 0x0007a84e01007387 */ /* 0x000fe40000100a00 */
[----:B------:R-:W-:Y:S01]  /*becf0*/  STL.64 [R1+0x8b08], R14 ;  /* 0x008b080e01007387 */ /* 0x000fe20000100a00 */
[-C--:B-1----:R-:W-:Y:S04]  /*bed00*/  HMMA.1688.F32.TF32 R68, R12, R160.reuse, R232 ;  /* 0x000000a00c44723c */ /* 0x082fe800000810e8 */
[----:B------:R-:W-:Y:S01]  /*bed10*/  STL.64 [R1+0xd80], R72 ;  /* 0x000d804801007387 */ /* 0x000fe20000100a00 */
[----:B------:R-:W-:Y:S02]  /*bed20*/  STL.64 [R1+0xd88], R74 ;  /* 0x000d884a01007387 */ /* 0x000fe40000100a00 */
[----:B------:R1:W-:Y:S02]  /*bed30*/  STL.64 [R1+0x8b00], R12 ;  /* 0x008b000c01007387 */ /* 0x0003e40000100a00 */
[----:B-1----:R-:W-:Y:S11]  /*bed40*/  HMMA.1688.F32.TF32 R12, R16, R160, R240 ;  /* 0x000000a0100c723c */ /* 0x002ff600000810f0 */
[----:B------:R-:W-:Y:S03]  /*bed50*/  @!UPT UIADD3 URZ, URZ, URZ, URZ ;  /* 0x0000003f3f3ff290 */ /* 0x000fe6000fffe03f */
[----:B------:R-:W-:Y:S01]  /*bed60*/  STL.64 [R1+0x930], R68 ;  /* 0x0009304401007387 */ /* 0x000fe20000100a00 */
[----:B------:R-:W-:Y:S02]  /*bed70*/  STL.64 [R1+0x938], R70 ;  /* 0x0009384601007387 */ /* 0x000fe40000100a00 */
[----:B------:R-:W2:Y:S06]  /*bed80*/  LDL.LU R220, [R1+0x1320] ;  /* 0x0013200001dc7983 */ /* 0x000eac0000300800 */
[----:B------:R-:W-:Y:S01]  /*bed90*/  STL.64 [R1+0xde0], R12 ;  /* 0x000de00c01007387 */ /* 0x000fe20000100a00 */
[----:B------:R1:W-:Y:S02]  /*beda0*/  STL.64 [R1+0xde8], R14 ;  /* 0x000de80e01007387 */ /* 0x0003e40000100a00 */
        /* <DEDUP_REMOVED lines=27> */
[----:B------:R-:W2:Y:S01]  /*bef60*/  LDL.LU R0, [R1+0x8b3c] ;  /* 0x008b3c0001007983 */ /* 0x000ea20000300800 */
        /* <DEDUP_REMOVED lines=8> */
[----:B------:R-:W-:Y:S02]  /*beff0*/  IMAD.MOV.U32 R241, RZ, RZ, R252 ;  /* 0x000000fffff17224 */ /* 0x000fe400078e00fc */
[----:B------:R-:W-:Y:S01]  /*bf000*/  IMAD.MOV.U32 R242, RZ, RZ, R245 ;  /* 0x000000fffff27224 */ /* 0x000fe200078e00f5 */
[----:B------:R-:W-:Y:S01]  /*bf010*/  MOV R243, R244 ;  /* 0x000000f400f37202 */ /* 0x000fe20000000f00 */
[----:B--2---:R-:W-:Y:S02]  /*bf020*/  IMAD.MOV.U32 R231, RZ, RZ, R0 ;  /* 0x000000ffffe77224 */ /* 0x004fe400078e0000 */
        /* <DEDUP_REMOVED lines=13> */
[-C--:B-1----:R-:W-:Y:S01]  /*bf100*/  HMMA.1688.F32.TF32 R12, R20, R160.reuse, R204 ;  /* 0x000000a0140c723c */ /* 0x082fe200000810cc */
[----:B------:R-:W-:Y:S02]  /*bf110*/  STL.64 [R1+0x8b18], R18 ;  /* 0x008b181201007387 */ /* 0x000fe40000100a00 */
[----:B------:R1:W-:Y:S01]  /*bf120*/  STL.64 [R1+0x8b10], R16 ;  /* 0x008b101001007387 */ /* 0x0003e20000100a00 */
[----:B------:R-:W-:Y:S01]  /*bf130*/  STL.64 [R1+0x8af8], R22 ;  /* 0x008af81601007387 */ /* 0x000fe20000100a00 */
[----:B------:R4:W-:Y:S03]  /*bf140*/  STL.64 [R1+0x8af0], R20 ;  /* 0x008af01401007387 */ /* 0x0009e60000100a00 */
[----:B------:R-:W2:Y:S01]  /*bf150*/  LDSM.16.M88.4 R204, [R3+0xd000] ;  /* 0x00d0000003cc783b */ /* 0x000ea20000000200 */
[-C--:B-1----:R-:W-:Y:S08]  /*bf160*/  HMMA.1688.F32.TF32 R16, R24, R160.reuse, R208 ;  /* 0x000000a01810723c */ /* 0x082ff000000810d0 */
[-C--:B----4-:R-:W-:Y:S01]  /*bf170*/  HMMA.1688.F32.TF32 R20, R32, R160.reuse, R216 ;  /* 0x000000a02014723c */ /* 0x090fe200000810d8 */
[----:B------:R-:W1:Y:S04]  /*bf180*/  LDSM.16.M88.4 R208, [R3+0xd400] ;  /* 0x00d4000003d0783b */ /* 0x000e680000000200 */
[----:B------:R-:W-:Y:S04]  /*bf190*/  LDSM.16.M88.4 R216, [R3+0xdc00] ;  /* 0x00dc000003d8783b */ /* 0x000fe80000000200 */
[----:B------:R-:W-:Y:S01]  /*bf1a0*/  STL.64 [R1+0x970], R12 ;  /* 0x0009700c01007387 */ /* 0x000fe20000100a00 */
[----:B------:R4:W-:Y:S02]  /*bf1b0*/  STL.64 [R1+0x978], R14 ;  /* 0x0009780e01007387 */ /* 0x0009e40000100a00 */
[-C--:B----4-:R-:W-:Y:S03]  /*bf1c0*/  HMMA.1688.F32.TF32 R12, R28, R160.reuse, R212 ;  /* 0x000000a01c0c723c */ /* 0x090fe600000810d4 */
[----:B------:R-:W-:Y:S01]  /*bf1d0*/  STL.64 [R1+0xe40], R16 ;  /* 0x000e401001007387 */ /* 0x000fe20000100a00 */
[----:B------:R3:W-:Y:S03]  /*bf1e0*/  STL.64 [R1+0xe48], R18 ;  /* 0x000e481201007387 */ /* 0x0007e60000100a00 */
[----:B------:R-:W4:Y:S01]  /*bf1f0*/  LDSM.16.M88.4 R212, [R3+0xd800] ;  /* 0x00d8000003d4783b */ /* 0x000f220000000200 */
[-C--:B---3--:R-:W-:Y:S03]  /*bf200*/  HMMA.1688.F32.TF32 R16, R36, R160.reuse, R164 ;  /* 0x000000a02410723c */ /* 0x088fe600000810a4 */
[----:B------:R-:W-:Y:S11]  /*bf210*/  LDSM.16.M88.4 R164, [R3+0xa800] ;  /* 0x00a8000003a4783b */ /* 0x000ff60000000200 */
[----:B------:R-:W-:Y:S01]  /*bf220*/  @!UPT UIADD3 URZ, URZ, URZ, URZ ;  /* 0x0000003f3f3ff290 */ /* 0x000fe2000fffe03f */
[----:B------:R-:W-:Y:S01]  /*bf230*/  STL.64 [R1+0xb20], R12 ;  /* 0x000b200c01007387 */ /* 0x000fe20000100a00 */
[----:B------:R3:W-:Y:S02]  /*bf240*/  STL.64 [R1+0xb28], R14 ;  /* 0x000b280e01007387 */ /* 0x0007e40000100a00 */
[-C--:B---3--:R-:W-:Y:S01]  /*bf250*/  HMMA.1688.F32.TF32 R12, R40, R160.reuse, R220 ;  /* 0x000000a0280c723c */ /* 0x088fe200000810dc */
[----:B------:R-:W-:Y:S01]  /*bf260*/  STL.64 [R1+0x10e0], R20 ;  /* 0x0010e01401007387 */ /* 0x000fe20000100a00 */
[----:B------:R-:W-:Y:S03]  /*bf270*/  STL.64 [R1+0x10e8], R22 ;  /* 0x0010e81601007387 */ /* 0x000fe60000100a00 */
[----:B------:R-:W-:Y:S02]  /*bf280*/  STL.64 [R1+0xcd0], R16 ;  /* 0x000cd01001007387 */ /* 0x000fe40000100a00 */
[----:B------:R-:W-:Y:S01]  /*bf290*/  STL.64 [R1+0xcd8], R18 ;  /* 0x000cd81201007387 */ /* 0x000fe20000100a00 */
[----:B------:R-:W3:Y:S11]  /*bf2a0*/  LDSM.16.M88.4 R220, [R3+0xe000] ;  /* 0x00e0000003dc783b */ /* 0x000ef60000000200 */
[----:B------:R-:W-:Y:S04]  /*bf2b0*/  @!UPT UIADD3 URZ, URZ, URZ, URZ ;  /* 0x0000003f3f3ff290 */ /* 0x000fe8000fffe03f */
[----:B------:R1:W-:Y:S01]  /*bf2c0*/  STL [R1+0x1660], R12 ;  /* 0x0016600c01007387 */ /* 0x0003e20000100800 */
[----:B------:R-:W-:Y:S02]  /*bf2d0*/  IMAD.MOV.U32 R92, RZ, RZ, R13 ;  /* 0x000000ffff5c7224 */ /* 0x000fe400078e000d */
[----:B------:R-:W-:Y:S02]  /*bf2e0*/  IMAD.MOV.U32 R88, RZ, RZ, R14 ;  /* 0x000000ffff587224 */ /* 0x000fe400078e000e */
[----:B------:R-:W-:Y:S02]  /*bf2f0*/  IMAD.MOV.U32 R85, RZ, RZ, R15 ;  /* 0x000000ffff557224 */ /* 0x000fe400078e000f */
[-C--:B-1----:R-:W-:Y:S01]  /*bf300*/  HMMA.1688.F32.TF32 R12, R44, R160.reuse, R168 ;  /* 0x000000a02c0c723c */ /* 0x082fe200000810a8 */
[----:B------:R-:W-:Y:S01]  /*bf310*/  STL [R1+0x7d24], R92 ;  /* 0x007d245c01007387 */ /* 0x000fe20000100800 */
[----:B------:R-:W-:Y:S02]  /*bf320*/  STL [R1+0x7d20], R88 ;  /* 0x007d205801007387 */ /* 0x000fe40000100800 */
[----:B------:R-:W-:Y:S02]  /*bf330*/  STL [R1+0x7d1c], R85 ;  /* 0x007d1c5501007387 */ /* 0x000fe40000100800 */
[----:B------:R-:W-:Y:S01]  /*bf340*/  STL.64 [R1+0x8a78], R46 ;  /* 0x008a782e01007387 */ /* 0x000fe20000100a00 */
[----:B------:R-:W-:Y:S04]  /*bf350*/  STL.64 [R1+0x8a70], R44 ;  /* 0x008a702c01007387 */ /* 0x000fe80000100a00 */
[----:B------:R-:W-:Y:S11]  /*bf360*/  LDSM.16.M88.4 R168, [R3+0xac00] ;  /* 0x00ac000003a8783b */ /* 0x000ff60000000200 */
[----:B------:R-:W-:Y:S01]  /*bf370*/  @!UPT UIADD3 URZ, URZ, URZ, URZ ;  /* 0x0000003f3f3ff290 */ /* 0x000fe2000fffe03f */
[----:B------:R-:W-:Y:S01]  /*bf380*/  STL.64 [R1+0x1ad0], R12 ;  /* 0x001ad00c01007387 */ /* 0x000fe20000100a00 */
[----:B------:R1:W-:Y:S02]  /*bf390*/  STL.64 [R1+0x1ad8], R14 ;  /* 0x001ad80e01007387 */ /* 0x0003e40000100a00 */
[-C--:B-1----:R-:W-:Y:S01]  /*bf3a0*/  HMMA.1688.F32.TF32 R12, R48, R160.reuse, R228 ;  /* 0x000000a0300c723c */ /* 0x082fe200000810e4 */
[----:B------:R-:W-:Y:S01]  /*bf3b0*/  STL.64 [R1+0x8a50], R50 ;  /* 0x008a503201007387 */ /* 0x000fe20000100a00 */
[----:B------:R-:W-:Y:S03]  /*bf3c0*/  STL.64 [R1+0x8a48], R48 ;  /* 0x008a483001007387 */ /* 0x000fe60000100a00 */
[----:B------:R-:W-:Y:S11]  /*bf3d0*/  LDSM.16.M88.4 R228, [R3+0xe800] ;  /* 0x00e8000003e4783b */ /* 0x000ff60000000200 */
[----:B------:R-:W-:Y:S07]  /*bf3e0*/  @!UPT UIADD3 URZ, URZ, URZ, URZ ;  /* 0x0000003f3f3ff290 */ /* 0x000fee000fffe03f */
[----:B------:R-:W-:Y:S01]  /*bf3f0*/  STL.64 [R1+0x3630], R12 ;  /* 0x0036300c01007387 */ /* 0x000fe20000100a00 */
[----:B------:R2:W-:Y:S02]  /*bf400*/  STL.64 [R1+0x3638], R14 ;  /* 0x0036380e01007387 */ /* 0x0005e40000100a00 */
[----:B------:R-:W-:Y:S02]  /*bf410*/  STL.64 [R1+0x8a60], R54 ;  /* 0x008a603601007387 */ /* 0x000fe40000100a00 */
[----:B------:R-:W-:Y:S01]  /*bf420*/  STL.64 [R1+0x8a58], R52 ;  /* 0x008a583401007387 */ /* 0x000fe20000100a00 */
[-C--:B--2---:R-:W-:Y:S01]  /*bf430*/  HMMA.1688.F32.TF32 R12, R52, R160.reuse, R236 ;  /* 0x000000a0340c723c */ /* 0x084fe200000810ec */
[----:B------:R-:W-:Y:S11]  /*bf440*/  LDSM.16.M88.4 R236, [R3+0xf000] ;  /* 0x00f0000003ec783b */ /* 0x000ff60000000200 */
[----:B------:R-:W-:Y:S11]  /*bf450*/  @!UPT UIADD3 URZ, URZ, URZ, URZ ;  /* 0x0000003f3f3ff290 */ /* 0x000ff6000fffe03f */
[----:B------:R-:W-:Y:S01]  /*bf460*/  STL.64 [R1+0x2130], R12 ;  /* 0x0021300c01007387 */ /* 0x000fe20000100a00 */
[----:B------:R1:W-:Y:S02]  /*bf470*/  STL.64 [R1+0x2138], R14 ;  /* 0x0021380e01007387 */ /* 0x0003e40000100a00 */
[-C--:B-1----:R-:W-:Y:S01]  /*bf480*/  HMMA.1688.F32.TF32 R12, R60, R160.reuse, R224 ;  /* 0x000000a03c0c723c */ /* 0x082fe200000810e0 */
[----:B------:R-:W-:Y:S01]  /*bf490*/  STL.64 [R1+0x8a08], R62 ;  /* 0x008a083e01007387 */ /* 0x000fe20000100a00 */
[----:B------:R-:W-:Y:S02]  /*bf4a0*/  STL.64 [R1+0x8a00], R60 ;  /* 0x008a003c01007387 */ /* 0x000fe40000100a00 */
[----:B------:R-:W-:Y:S02]  /*bf4b0*/  IMAD.MOV.U32 R110, RZ, RZ, R244 ;  /* 0x000000ffff6e7224 */ /* 0x000fe400078e00f4 */
[----:B------:R-:W-:Y:S01]  /*bf4c0*/  IMAD.MOV.U32 R111, RZ, RZ, R245 ;  /* 0x000000ffff6f7224 */ /* 0x000fe200078e00f5 */
[----:B------:R-:W1:Y:S11]  /*bf4d0*/  LDSM.16.M88.4 R224, [R3+0xe400] ;  /* 0x00e4000003e0783b */ /* 0x000e760000000200 */
[----:B------:R-:W-:Y:S05]  /*bf4e0*/  @!UPT UIADD3 URZ, URZ, URZ, URZ ;  /* 0x0000003f3f3ff290 */ /* 0x000fea000fffe03f */
[----:B------:R-:W-:Y:S01]  /*bf4f0*/  STL.64 [R1+0x3b70], R12 ;  /* 0x003b700c01007387 */ /* 0x000fe20000100a00 */
[----:B------:R2:W-:Y:S02]  /*bf500*/  STL.64 [R1+0x3b78], R14 ;  /* 0x003b780e01007387 */ /* 0x0005e40000100a00 */
[-C--:B--2---:R-:W-:Y:S01]  /*bf510*/  HMMA.1688.F32.TF32 R12, R56, R160.reuse, R232 ;  /* 0x000000a0380c723c */ /* 0x084fe200000810e8 */
[----:B------:R-:W-:Y:S01]  /*bf520*/  STL.64 [R1+0x8a18], R58 ;  /* 0x008a183a01007387 */ /* 0x000fe20000100a00 */
[----:B------:R-:W-:Y:S03]  /*bf530*/  STL.64 [R1+0x8a10], R56 ;  /* 0x008a103801007387 */ /* 0x000fe60000100a00 */
[----:B------:R-:W3:Y:S11]  /*bf540*/  LDSM.16.M88.4 R232, [R3+0xec00] ;  /* 0x00ec000003e8783b */ /* 0x000ef60000000200 */
[----:B------:R-:W-:Y:S07]  /*bf550*/  @!UPT UIADD3 URZ, URZ, URZ, URZ ;  /* 0x0000003f3f3ff290 */ /* 0x000fee000fffe03f */
[----:B------:R-:W-:Y:S01]  /*bf560*/  STL.64 [R1+0x24c0], R12 ;  /* 0x0024c00c01007387 */ /* 0x000fe20000100a00 */
[----:B------:R1:W-:Y:S02]  /*bf570*/  STL.64 [R1+0x24c8], R14 ;  /* 0x0024c80e01007387 */ /* 0x0003e40000100a00 */
[----:B------:R-:W2:Y:S01]  /*bf580*/  LDL.LU R108, [R1+0x53c0] ;  /* 0x0053c000016c7983 */ /* 0x000ea20000300800 */
[----:B-1----:R-:W-:Y:S01]  /*bf590*/  HMMA.1688.F32.TF32 R12, R64, R160, R240 ;  /* 0x000000a0400c723c */ /* 0x002fe200000810f0 */
[----:B------:R-:W1:Y:S11]  /*bf5a0*/  LDSM.16.M88.4 R240, [R3+0xf400] ;  /* 0x00f4000003f0783b */ /* 0x000e760000000200 */
[----:B------:R-:W-:Y:S11]  /*bf5b0*/  @!UPT UIADD3 URZ, URZ, URZ, URZ ;  /* 0x0000003f3f3ff290 */ /* 0x000ff6000fffe03f */
        /* <DEDUP_REMOVED lines=11> */
[----:B------:R-:W-:Y:S01]  /*bf670*/  STL.64 [R1+0x8a28], R66 ;  /* 0x008a284201007387 */ /* 0x000fe20000100a00 */
[----:B------:R-:W-:Y:S01]  /*bf680*/  STL.64 [R1+0x8a20], R64 ;  /* 0x008a204001007387 */ /* 0x000fe20000100a00 */
[----:B------:R-:W-:Y:S02]  /*bf690*/  STL [R1+0x87cc], R178 ;  /* 0x0087ccb201007387 */ /* 0x000fe40000100800 */
[----:B------:R-:W-:Y:S02]  /*bf6a0*/  STL [R1+0x87c8], R179 ;  /* 0x0087c8b301007387 */ /* 0x000fe40000100800 */
[----:B------:R-:W-:Y:S01]  /*bf6b0*/  STL [R1+0x87ec], R182 ;  /* 0x0087ecb601007387 */ /* 0x000fe20000100800 */
[----:B------:R-:W-:Y:S01]  /*bf6c0*/  STL [R1+0x87e8], R183 ;  /* 0x0087e8b701007387 */ /* 0x000fe20000100800 */
        /* <DEDUP_REMOVED lines=14> */
[----:B----4-:R-:W-:Y:S01]  /*bf7b0*/  STL [R1+0x885c], R214 ;  /* 0x00885cd601007387 */ /* 0x010fe20000100800 */
[----:B------:R-:W-:Y:S01]  /*bf7c0*/  STL [R1+0x8858], R215 ;  /* 0x008858d701007387 */ /* 0x000fe20000100800 */
[----:B------:R-:W-:Y:S02]  /*bf7d0*/  STL [R1+0x8864], R218 ;  /* 0x008864da01007387 */ /* 0x000fe40000100800 */
[----:B------:R-:W-:Y:S02]  /*bf7e0*/  STL [R1+0x8860], R219 ;  /* 0x008860db01007387 */ /* 0x000fe40000100800 */
[----:B---3--:R-:W-:Y:S01]  /*bf7f0*/  STL [R1+0x886c], R222 ;  /* 0x00886cde01007387 */ /* 0x008fe20000100800 */
        /* <DEDUP_REMOVED lines=9> */
[----:B--2---:R-:W-:-:S02]  /*bf890*/  IMAD.MOV.U32 R99, RZ, RZ, R244 ;  /* 0x000000ffff637224 */ /* 0x004fc400078e00f4 */
[----:B------:R-:W-:Y:S02]  /*bf8a0*/  IMAD.MOV.U32 R98, RZ, RZ, R245 ;  /* 0x000000ffff627224 */ /* 0x000fe400078e00f5 */
[----:B------:R-:W2:Y:S05]  /*bf8b0*/  LDSM.16.M88.4 R244, [R3+0xf800] ;  /* 0x00f8000003f4783b */ /* 0x000eaa0000000200 */
[C---:B-1----:R-:W-:Y:S11]  /*bf8c0*/  HMMA.1688.F32.TF32 R12, R4.reuse, R164, R96 ;  /* 0x000000a4040c723c */ /* 0x042ff60000081060 */
[----:B------:R-:W-:Y:S11]  /*bf8d0*/  @!UPT UIADD3 URZ, URZ, URZ, URZ ;  /* 0x0000003f3f3ff290 */ /* 0x000ff6000fffe03f */
[----:B------:R-:W-:Y:S01]  /*bf8e0*/  @!UPT UIADD3 URZ, URZ, URZ, URZ ;  /* 0x0000003f3f3ff290 */ /* 0x000fe2000fffe03f */
[----:B------:R1:W-:Y:S01]  /*bf8f0*/  STL.64 [R1+0x780], R12 ;  /* 0x0007800c01007387 */ /* 0x0003e20000100a00 */
[----:B------:R-:W3:Y:S02]  /*bf900*/  LDL.LU R96, [R1+0x53b0] ;  /* 0x0053b00001607983 */ /* 0x000ee40000300800 */
[----:B------:R-:W3:Y:S02]  /*bf910*/  LDL.LU R97, [R1+0x53b4] ;  /* 0x0053b40001617983 */ /* 0x000ee40000300800 */
[----:B------:R-:W3:Y:S01]  /*bf920*/  LDL.LU R98, [R1+0x53b8] ;  /* 0x0053b80001627983 */ /* 0x000ee20000300800 */
[----:B------:R-:W3:Y:S01]  /*bf930*/  LDL.LU R99, [R1+0x53bc] ;  /* 0x0053bc0001637983 */ /* 0x000ee20000300800 */
[----:B------:R-:W-:Y:S01]  /*bf940*/  MOV R142, R14 ;  /* 0x0000000e008e7202 */ /* 0x000fe20000000f00 */
[----:B------:R-:W-:Y:S02]  /*bf950*/  IMAD.MOV.U32 R143, RZ, RZ, R15 ;  /* 0x000000ffff8f7224 */ /* 0x000fe400078e000f */
[C---:B-1----:R-:W-:Y:S03]  /*bf960*/  HMMA.1688.F32.TF32 R12, R4.reuse, R168, R104 ;  /* 0x000000a8040c723c */ /* 0x042fe60000081068 */
[----:B------:R-:W-:Y:S01]  /*bf970*/  STL [R1+0x887c], R143 ;  /* 0x00887c8f01007387 */ /* 0x000fe20000100800 */
[----:B------:R1:W-:Y:S02]  /*bf980*/  STL [R1+0x8878], R142 ;  /* 0x0088788e01007387 */ /* 0x0003e40000100800 */
[----:B------:R-:W4:Y:S02]  /*bf990*/  LDL.LU R100, [R1+0x53a0] ;  /* 0x0053a00001647983 */ /* 0x000f240000300800 */
[----:B------:R-:W4:Y:S01]  /*bf9a0*/  LDL.LU R101, [R1+0x53a4] ;  /* 0x0053a40001657983 */ /* 0x000f220000300800 */
[----:B------:R-:W4:Y:S01]  /*bf9b0*/  LDL.LU R102, [R1+0x53a8] ;  /* 0x0053a80001667983 */ /* 0x000f220000300800 */
[----:B------:R-:W4:Y:S11]  /*bf9c0*/  LDL.LU R103, [R1+0x53ac] ;  /* 0x0053ac0001677983 */ /* 0x000f360000300800 */
[----:B------:R-:W-:Y:S03]  /*bf9d0*/  @!UPT UIADD3 URZ, URZ, URZ, URZ ;  /* 0x0000003f3f3ff290 */ /* 0x000fe6000fffe03f */
[----:B------:R-:W-:Y:S02]  /*bf9e0*/  IMAD.MOV.U32 R162, RZ, RZ, R14 ;  /* 0x000000ffffa27224 */ /* 0x000fe400078e000e */
[----:B------:R-:W-:Y:S02]  /*bf9f0*/  IMAD.MOV.U32 R163, RZ, RZ, R15 ;  /* 0x000000ffffa37224 */ /* 0x000fe400078e000f */
[----:B------:R-:W-:Y:S02]  /*bfa00*/  IMAD.MOV.U32 R179, RZ, RZ, R13 ;  /* 0x000000ffffb37224 */ /* 0x000fe400078e000d */
[----:B------:R-:W-:Y:S01]  /*bfa10*/  IMAD.MOV.U32 R178, RZ, RZ, R12 ;  /* 0x000000ffffb27224 */ /* 0x000fe200078e000c */
[----:B------:R-:W-:Y:S02]  /*bfa20*/  STL.64 [R1+0x8a30], R162 ;  /* 0x008a30a201007387 */ /* 0x000fe40000100a00 */
[----:B------:R-:W-:Y:S02]  /*bfa30*/  STL [R1+0x8884], R179 ;  /* 0x008884b301007387 */ /* 0x000fe40000100800 */
[----:B------:R1:W-:Y:S02]  /*bfa40*/  STL [R1+0x8880], R178 ;  /* 0x008880b201007387 */ /* 0x0003e40000100800 */
[----:B------:R-:W2:Y:S01]  /*bfa50*/  LDL.LU R104, [R1+0x5390] ;  /* 0x0053900001687983 */ /* 0x000ea20000300800 */
[----:B------:R-:W2:Y:S01]  /*bfa60*/  LDL.LU R105, [R1+0x5394] ;  /* 0x0053940001697983 */ /* 0x000ea20000300800 */
[----:B------:R-:W2:Y:S02]  /*bfa70*/  LDL.LU R106, [R1+0x5398] ;  /* 0x00539800016a7983 */ /* 0x000ea40000300800 */
[----:B------:R-:W2:Y:S01]  /*bfa80*/  LDL.LU R107, [R1+0x539c] ;  /* 0x00539c00016b7983 */ /* 0x000ea20000300800 */
[----:B------:R-:W-:Y:S01]  /*bfa90*/  HMMA.1688.F32.TF32 R12, R4, R172, R108 ;  /* 0x000000ac040c723c */ /* 0x000fe2000008106c */
[----:B------:R-:W2:Y:S01]  /*bfaa0*/  LDL.LU R108, [R1+0x5380] ;  /* 0x00538000016c7983 */ /* 0x000ea20000300800 */
[----:B------:R-:W2:Y:S02]  /*bfab0*/  LDL.LU R109, [R1+0x5384] ;  /* 0x00538400016d7983 */ /* 0x000ea40000300800 */
[----:B------:R-:W2:Y:S02]  /*bfac0*/  LDL.LU R110, [R1+0x5388] ;  /* 0x00538800016e7983 */ /* 0x000ea40000300800 */
[----:B------:R-:W2:Y:S11]  /*bfad0*/  LDL.LU R111, [R1+0x538c] ;  /* 0x00538c00016f7983 */ /* 0x000eb60000300800 */
[----:B------:R-:W-:Y:S07]  /*bfae0*/  @!UPT UIADD3 URZ, URZ, URZ, URZ ;  /* 0x0000003f3f3ff290 */ /* 0x000fee000fffe03f */
[----:B------:R-:W-:Y:S02]  /*bfaf0*/  IMAD.MOV.U32 R182, RZ, RZ, R12 ;  /* 0x000000ffffb67224 */ /* 0x000fe400078e000c */
[----:B------:R-:W-:Y:S01]  /*bfb00*/  IMAD.MOV.U32 R183, RZ, RZ, R13 ;  /* 0x000000ffffb77224 */ /* 0x000fe200078e000d */
[----:B------:R-:W-:Y:S01]  /*bfb10*/  MOV R154, R14 ;  /* 0x0000000e009a7202 */ /* 0x000fe20000000f00 */
[----:B------:R-:W-:-:S05]  /*bfb20*/  IMAD.MOV.U32 R155, RZ, RZ, R15 ;  /* 0x000000ffff9b7224 */ /* 0x000fca00078e000f */
[----:B------:R1:W-:Y:S01]  /*bfb30*/  STL [R1+0x8894], R155 ;  /* 0x0088949b01007387 */ /* 0x0003e20000100800 */
[----:B------:R1:W-:Y:S02]  /*bfb40*/  STL [R1+0x8890], R154 ;  /* 0x0088909a01007387 */ /* 0x0003e40000100800 */
[----:B------:R1:W-:Y:S02]  /*bfb50*/  STL [R1+0x888c], R183 ;  /* 0x00888cb701007387 */ /* 0x0003e40000100800 */
[----:B------:R1:W-:Y:S01]  /*bfb60*/  STL [R1+0x8888], R182 ;  /* 0x008888b601007387 */ /* 0x0003e20000100800 */
[C---:B---3--:R-:W-:Y:S01]  /*bfb70*/  HMMA.1688.F32.TF32 R12, R4.reuse, R176, R96 ;  /* 0x000000b0040c723c */ /* 0x048fe20000081060 */
[----:B------:R-:W3:Y:S01]  /*bfb80*/  LDL.LU R96, [R1+0x5370] ;  /* 0x0053700001607983 */ /* 0x000ee20000300800 */
[----:B------:R-:W3:Y:S02]  /*bfb90*/  LDL.LU R97, [R1+0x5374] ;  /* 0x0053740001617983 */ /* 0x000ee40000300800 */
[----:B------:R-:W3:Y:S02]  /*bfba0*/  LDL.LU R98, [R1+0x5378] ;  /* 0x0053780001627983 */ /* 0x000ee40000300800 */
[----:B------:R-:W3:Y:S11]  /*bfbb0*/  LDL.LU R99, [R1+0x537c] ;  /* 0x00537c0001637983 */ /* 0x000ef60000300800 */
[----:B------:R-:W-:Y:S07]  /*bfbc0*/  @!UPT UIADD3 URZ, URZ, URZ, URZ ;  /* 0x0000003f3f3ff290 */ /* 0x000fee000fffe03f */
[----:B------:R-:W-:Y:S02]  /*bfbd0*/  IMAD.MOV.U32 R190, RZ, RZ, R12 ;  /* 0x000000ffffbe7224 */ /* 0x000fe400078e000c */
[----:B------:R-:W-:Y:S02]  /*bfbe0*/  IMAD.MOV.U32 R191, RZ, RZ, R13 ;  /* 0x000000ffffbf7224 */ /* 0x000fe400078e000d */
[----:B------:R-:W-:Y:S02]  /*bfbf0*/  IMAD.MOV.U32 R186, RZ, RZ, R14 ;  /* 0x000000ffffba7224 */ /* 0x000fe400078e000e */
[----:B------:R-:W-:Y:S02]  /*bfc00*/  IMAD.MOV.U32 R187, RZ, RZ, R15 ;  /* 0x000000ffffbb7224 */ /* 0x000fe400078e000f */
[C---:B----4-:R-:W-:Y:S11]  /*bfc10*/  HMMA.1688.F32.TF32 R12, R4.reuse, R180, R100 ;  /* 0x000000b4040c723c */ /* 0x050ff60000081064 */
[----:B------:R-:W-:Y:S11]  /*bfc20*/  @!UPT UIADD3 URZ, URZ, URZ, URZ ;  /* 0x0000003f3f3ff290 */ /* 0x000ff6000fffe03f */
[----:B------:R-:W-:Y:S02]  /*bfc30*/  @!UPT UIADD3 URZ, URZ, URZ, URZ ;  /* 0x0000003f3f3ff290 */ /* 0x000fe4000fffe03f */
[----:B------:R-:W-:Y:S02]  /*bfc40*/  IMAD.MOV.U32 R198, RZ, RZ, R12 ;  /* 0x000000ffffc67224 */ /* 0x000fe400078e000c */
[----:B------:R-:W-:Y:S01]  /*bfc50*/  IMAD.MOV.U32 R199, RZ, RZ, R13 ;  /* 0x000000ffffc77224 */ /* 0x000fe200078e000d */
[----:B------:R-:W-:Y:S01]  /*bfc60*/  MOV R194, R14 ;  /* 0x0000000e00c27202 */ /* 0x000fe20000000f00 */
[----:B------:R-:W-:Y:S02]  /*bfc70*/  IMAD.MOV.U32 R195, RZ, RZ, R15 ;  /* 0x000000ffffc37224 */ /* 0x000fe400078e000f */
[C---:B--2---:R-:W-:Y:S01]  /*bfc80*/  HMMA.1688.F32.TF32 R12, R4.reuse, R184, R104 ;  /* 0x000000b8040c723c */ /* 0x044fe20000081068 */
[----:B------:R2:W-:Y:S01]  /*bfc90*/  STL [R1+0x88a4], R187 ;  /* 0x0088a4bb01007387 */ /* 0x0005e20000100800 */
[----:B------:R4:W-:Y:S02]  /*bfca0*/  STL [R1+0x88a0], R186 ;  /* 0x0088a0ba01007387 */ /* 0x0009e40000100800 */
[----:B------:R1:W-:Y:S02]  /*bfcb0*/  STL [R1+0x889c], R191 ;  /* 0x00889cbf01007387 */ /* 0x0003e40000100800 */
[----:B------:R1:W-:Y:S01]  /*bfcc0*/  STL [R1+0x8898], R190 ;  /* 0x008898be01007387 */ /* 0x0003e20000100800 */
[----:B------:R1:W-:Y:S01]  /*bfcd0*/  STL [R1+0x88b4], R195 ;  /* 0x0088b4c301007387 */ /* 0x0003e20000100800 */
[----:B------:R1:W-:Y:S02]  /*bfce0*/  STL [R1+0x88b0], R194 ;  /* 0x0088b0c201007387 */ /* 0x0003e40000100800 */
[----:B------:R1:W-:Y:S02]  /*bfcf0*/  STL [R1+0x88ac], R199 ;  /* 0x0088acc701007387 */ /* 0x0003e40000100800 */
[----:B------:R1:W-:Y:S11]  /*bfd00*/  STL [R1+0x88a8], R198 ;  /* 0x0088a8c601007387 */ /* 0x0003f60000100800 */
[----:B------:R-:W-:Y:S01]  /*bfd10*/  @!UPT UIADD3 URZ, URZ, URZ, URZ ;  /* 0x0000003f3f3ff290 */ /* 0x000fe2000fffe03f */
[----:B------:R-:W-:Y:S02]  /*bfd20*/  IMAD.MOV.U32 R203, RZ, RZ, R15 ;  /* 0x000000ffffcb7224 */ /* 0x000fe400078e000f */
[----:B------:R-:W-:Y:S02]  /*bfd30*/  IMAD.MOV.U32 R202, RZ, RZ, R14 ;  /* 0x000000ffffca7224 */ /* 0x000fe400078e000e */
[----:B------:R-:W-:Y:S02]  /*bfd40*/  IMAD.MOV.U32 R207, RZ, RZ, R13 ;  /* 0x000000ffffcf7224 */ /* 0x000fe400078e000d */
[----:B------:R-:W-:Y:S01]  /*bfd50*/  IMAD.MOV.U32 R206, RZ, RZ, R12 ;  /* 0x000000ffffce7224 */ /* 0x000fe200078e000c */
[----:B------:R1:W-:Y:S01]  /*bfd60*/  STL [R1+0x88c4], R203 ;  /* 0x0088c4cb01007387 */ /* 0x0003e20000100800 */
[----:B------:R1:W-:Y:S02]  /*bfd70*/  STL [R1+0x88c0], R202 ;  /* 0x0088c0ca01007387 */ /* 0x0003e40000100800 */
[----:B------:R1:W-:Y:S02]  /*bfd80*/  STL [R1+0x88bc], R207 ;  /* 0x0088bccf01007387 */ /* 0x0003e40000100800 */
[----:B------:R1:W-:Y:S01]  /*bfd90*/  STL [R1+0x88b8], R206 ;  /* 0x0088b8ce01007387 */ /* 0x0003e20000100800 */
[C---:B------:R-:W-:Y:S01]  /*bfda0*/  HMMA.1688.F32.TF32 R12, R4.reuse, R188, R108 ;  /* 0x000000bc040c723c */ /* 0x040fe2000008106c */
[----:B------:R-:W2:Y:S01]  /*bfdb0*/  LDL.LU R108, [R1+0x5360] ;  /* 0x00536000016c7983 */ /* 0x000ea20000300800 */
[----:B------:R-:W2:Y:S02]  /*bfdc0*/  LDL.LU R109, [R1+0x5364] ;  /* 0x00536400016d7983 */ /* 0x000ea40000300800 */
[----:B------:R-:W2:Y:S02]  /*bfdd0*/  LDL.LU R110, [R1+0x5368] ;  /* 0x00536800016e7983 */ /* 0x000ea40000300800 */
[----:B------:R-:W2:Y:S11]  /*bfde0*/  LDL.LU R111, [R1+0x536c] ;  /* 0x00536c00016f7983 */ /* 0x000eb60000300800 */
[----:B------:R-:W-:Y:S07]  /*bfdf0*/  @!UPT UIADD3 URZ, URZ, URZ, URZ ;  /* 0x0000003f3f3ff290 */ /* 0x000fee000fffe03f */
[----:B------:R-:W-:Y:S01]  /*bfe00*/  IMAD.MOV.U32 R223, RZ, RZ, R15 ;  /* 0x000000ffffdf7224 */ /* 0x000fe200078e000f */
[----:B------:R-:W-:Y:S01]  /*bfe10*/  MOV R222, R14 ;  /* 0x0000000e00de7202 */ /* 0x000fe20000000f00 */
[----:B------:R-:W-:Y:S02]  /*bfe20*/  IMAD.MOV.U32 R227, RZ, RZ, R13 ;  /* 0x000000ffffe37224 */ /* 0x000fe400078e000d */
[----:B------:R-:W-:Y:S01]  /*bfe30*/  IMAD.MOV.U32 R226, RZ, RZ, R12 ;  /* 0x000000ffffe27224 */ /* 0x000fe200078e000c */
[----:B------:R1:W-:Y:S01]  /*bfe40*/  STL [R1+0x88d4], R223 ;  /* 0x0088d4df01007387 */ /* 0x0003e20000100800 */
[----:B------:R1:W-:Y:S02]  /*bfe50*/  STL [R1+0x88d0], R222 ;  /* 0x0088d0de01007387 */ /* 0x0003e40000100800 */
[----:B------:R1:W-:Y:S02]  /*bfe60*/  STL [R1+0x88cc], R227 ;  /* 0x0088cce301007387 */ /* 0x0003e40000100800 */
[----:B------:R1:W-:Y:S01]  /*bfe70*/  STL [R1+0x88c8], R226 ;  /* 0x0088c8e201007387 */ /* 0x0003e20000100800 */
        /* <DEDUP_REMOVED lines=20> */
[C---:B---3--:R-:W-:Y:S11]  /*bffc0*/  HMMA.1688.F32.TF32 R12, R4.reuse, R192, R96 ;  /* 0x000000c0040c723c */ /* 0x048ff60000081060 */
[----:B------:R-:W-:Y:S11]  /*bffd0*/  @!UPT UIADD3 URZ, URZ, URZ, URZ ;  /* 0x0000003f3f3ff290 */ /* 0x000ff6000fffe03f */
[----:B------:R-:W-:Y:S02]  /*bffe0*/  @!UPT UIADD3 URZ, URZ, URZ, URZ ;  /* 0x0000003f3f3ff290 */ /* 0x000fe4000fffe03f */
[----:B-1----:R-:W-:Y:S02]  /*bfff0*/  IMAD.MOV.U32 R142, RZ, RZ, R15 ;  /* 0x000000ffff8e7224 */ /* 0x002fe400078e000f */
[----:B------:R-:W-:Y:S02]  /*c0000*/  IMAD.MOV.U32 R143, RZ, RZ, R14 ;  /* 0x000000ffff8f7224 */ /* 0x000fe400078e000e */
[----:B------:R-:W-:Y:S02]  /*c0010*/  IMAD.MOV.U32 R178, RZ, RZ, R13 ;  /* 0x000000ffffb27224 */ /* 0x000fe400078e000d */
[----:B------:R-:W-:Y:S01]  /*c0020*/  IMAD.MOV.U32 R179, RZ, RZ, R12 ;  /* 0x000000ffffb37224 */ /* 0x000fe200078e000c */
[----:B------:R1:W-:Y:S01]  /*c0030*/  STL [R1+0x88e4], R142 ;  /* 0x0088e48e01007387 */ /* 0x0003e20000100800 */
[----:B------:R3:W-:Y:S02]  /*c0040*/  STL [R1+0x88e0], R143 ;  /* 0x0088e08f01007387 */ /* 0x0007e40000100800 */
[----:B------:R1:W-:Y:S02]  /*c0050*/  STL [R1+0x88dc], R178 ;  /* 0x0088dcb201007387 */ /* 0x0003e40000100800 */
[----:B------:R1:W-:Y:S01]  /*c0060*/  STL [R1+0x88d8], R179 ;  /* 0x0088d8b301007387 */ /* 0x0003e20000100800 */
[----:B------:R-:W3:Y:S01]  /*c0070*/  LDL.LU R96, [R1+0x5300] ;  /* 0x0053000001607983 */ /* 0x000ee20000300800 */
[----:B------:R-:W3:Y:S02]  /*c0080*/  LDL.LU R97, [R1+0x5304] ;  /* 0x0053040001617983 */ /* 0x000ee40000300800 */
[----:B------:R-:W3:Y:S02]  /*c0090*/  LDL.LU R98, [R1+0x5308] ;  /* 0x0053080001627983 */ /* 0x000ee40000300800 */
[----:B------:R-:W3:Y:S01]  /*c00a0*/  LDL.LU R99, [R1+0x530c] ;  /* 0x00530c0001637983 */ /* 0x000ee20000300800 */
[C---:B--2---:R-:W-:Y:S01]  /*c00b0*/  HMMA.1688.F32.TF32 R12, R4.reuse, R196, R108 ;  /* 0x000000c4040c723c */ /* 0x044fe2000008106c */
        /* <DEDUP_REMOVED lines=8> */
[----:B------:R-:W-:Y:S02]  /*c0140*/  IMAD.MOV.U32 R182, RZ, RZ, R15 ;  /* 0x000000ffffb67224 */ /* 0x000fe400078e000f */
[C---:B----4-:R-:W-:Y:S11]  /*c0150*/  HMMA.1688.F32.TF32 R12, R4.reuse, R200, R80 ;  /* 0x000000c8040c723c */ /* 0x050ff60000081050 */
        /* <DEDUP_REMOVED lines=8> */
[----:B------:R-:W-:Y:S02]  /*c01e0*/  @!UPT UIADD3 URZ, URZ, URZ, URZ ;  /* 0x0000003f3f3ff290 */ /* 0x000fe4000fffe03f */
[----:B------:R-:W-:Y:S02]  /*c01f0*/  IMAD.MOV.U32 R187, RZ, RZ, R12 ;  /* 0x000000ffffbb7224 */ /* 0x000fe400078e000c */
[----:B------:R-:W-:Y:S01]  /*c0200*/  IMAD.MOV.U32 R186, RZ, RZ, R13 ;  /* 0x000000ffffba7224 */ /* 0x000fe200078e000d */
[----:B------:R-:W-:Y:S01]  /*c0210*/  MOV R191, R14 ;  /* 0x0000000e00bf7202 */ /* 0x000fe20000000f00 */
[----:B------:R-:W-:Y:S02]  /*c0220*/  IMAD.MOV.U32 R190, RZ, RZ, R15 ;  /* 0x000000ffffbe7224 */ /* 0x000fe400078e000f */
[C---:B------:R-:W-:Y:S11]  /*c0230*/  HMMA.1688.F32.TF32 R12, R4.reuse, R208, R112 ;  /* 0x000000d0040c723c */ /* 0x040ff60000081070 */
        /* <DEDUP_REMOVED lines=19> */
[----:B------:R-:W-:Y:S01]  /*c0370*/  IMAD.MOV.U32 R139, RZ, RZ, R15 ;  /* 0x000000ffff8b7224 */ /* 0x000fe200078e000f */
[----:B------:R-:W-:Y:S04]  /*c0380*/  STL.64 [R1+0x8a38], R154 ;  /* 0x008a389a01007387 */ /* 0x000fe80000100a00 */
[----:B------:R-:W-:Y:S01]  /*c0390*/  STL.64 [R1+0x8a40], R138 ;  /* 0x008a408a01007387 */ /* 0x000fe20000100a00 */
[C---:B---3--:R-:W-:Y:S11]  /*c03a0*/  HMMA.1688.F32.TF32 R12, R4.reuse, R220, R96 ;  /* 0x000000dc040c723c */ /* 0x048ff60000081060 */
[----:B------:R-:W-:Y:S11]  /*c03b0*/  @!UPT UIADD3 URZ, URZ, URZ, URZ ;  /* 0x0000003f3f3ff290 */ /* 0x000ff6000fffe03f */
[----:B------:R-:W-:Y:S02]  /*c03c0*/  @!UPT UIADD3 URZ, URZ, URZ, URZ ;  /* 0x0000003f3f3ff290 */ /* 0x000fe4000fffe03f */
[----:B------:R-:W-:Y:S02]  /*c03d0*/  IMAD.MOV.U32 R223, RZ, RZ, R12 ;  /* 0x000000ffffdf7224 */ /* 0x000fe400078e000c */
[----:B------:R-:W-:Y:S01]  /*c03e0*/  IMAD.MOV.U32 R222, RZ, RZ, R13 ;  /* 0x000000ffffde7224 */ /* 0x000fe200078e000d */
[----:B------:R-:W-:Y:S01]  /*c03f0*/  MOV R227, R14 ;  /* 0x0000000e00e37202 */ /* 0x000fe20000000f00 */
[----:B------:R-:W-:Y:S02]  /*c0400*/  IMAD.MOV.U32 R226, RZ, RZ, R15 ;  /* 0x000000ffffe27224 */ /* 0x000fe400078e000f */
[----:B--2---:R-:W-:Y:S01]  /*c0410*/  HMMA.1688.F32.TF32 R12, R4, R224, R108 ;  /* 0x000000e0040c723c */ /* 0x004fe2000008106c */
        /* <DEDUP_REMOVED lines=76> */
[----:B------:R-:W4:Y:S01]  /*c08e0*/  LDL.LU R16, [R1+0x1cb0] ;  /* 0x001cb00001107983 */ /* 0x000f220000300800 */
[----:B------:R-:W4:Y:S02]  /*c08f0*/  LDL.LU R17, [R1+0x1cb4] ;  /* 0x001cb40001117983 */ /* 0x000f240000300800 */
[----:B------:R-:W4:Y:S02]  /*c0900*/  LDL.LU R18, [R1+0x1cb8] ;  /* 0x001cb80001127983 */ /* 0x000f240000300800 */
[----:B------:R-:W4:Y:S02]  /*c0910*/  LDL.LU R19, [R1+0x1cbc] ;  /* 0x001cbc0001137983 */ /* 0x000f240000300800 */
[----:B-1----:R-:W-:-:S02]  /*c0920*/  IMAD.MOV.U32 R142, RZ, RZ, R12 ;  /* 0x000000ffff8e7224 */ /* 0x002fc400078e000c */
[----:B------:R-:W-:Y:S01]  /*c0930*/  IMAD.MOV.U32 R143, RZ, RZ, R13 ;  /* 0x000000ffff8f7224 */ /* 0x000fe200078e000d */
[----:B------:R-:W4:Y:S01]  /*c0940*/  LDL.LU R12, [R1+0x1ca0] ;  /* 0x001ca000010c7983 */ /* 0x000f220000300800 */
[----:B------:R-:W-:Y:S02]  /*c0950*/  IMAD.MOV.U32 R178, RZ, RZ, R14 ;  /* 0x000000ffffb27224 */ /* 0x000fe400078e000e */
[----:B------:R-:W4:Y:S02]  /*c0960*/  LDL.LU R13, [R1+0x1ca4] ;  /* 0x001ca400010d7983 */ /* 0x000f240000300800 */
        /* <DEDUP_REMOVED lines=19> */
[----:B------:R-:W-:Y:S01]  /*c0aa0*/  STL.64 [R1+0x8a68], R142 ;  /* 0x008a688e01007387 */ /* 0x000fe20000100a00 */
[C---:B--2---:R-:W-:Y:S08]  /*c0ab0*/  HMMA.1688.F32.TF32 R56, R4.reuse, R228, R56 ;  /* 0x000000e40438723c */ /* 0x044ff00000081038 */
[C---:B------:R-:W-:Y:S08]  /*c0ac0*/  HMMA.1688.F32.TF32 R52, R4.reuse, R236, R52 ;  /* 0x000000ec0434723c */ /* 0x040ff00000081034 */
[C---:B---3--:R-:W-:Y:S08]  /*c0ad0*/  HMMA.1688.F32.TF32 R48, R4.reuse, R240, R48 ;  /* 0x000000f00430723c */ /* 0x048ff00000081030 */
[C---:B------:R-:W-:Y:S08]  /*c0ae0*/  HMMA.1688.F32.TF32 R44, R4.reuse, R244, R44 ;  /* 0x000000f4042c723c */ /* 0x040ff0000008102c */
[----:B------:R-:W-:Y:S01]  /*c0af0*/  HMMA.1688.F32.TF32 R20, R4, R248, R20 ;  /* 0x000000f80414723c */ /* 0x000fe20000081014 */
[----:B------:R1:W-:Y:S01]  /*c0b00*/  STL.64 [R1+0x680], R56 ;  /* 0x0006803801007387 */ /* 0x0003e20000100a00 */
[----:B------:R-:W-:-:S02]  /*c0b10*/  IMAD.MOV.U32 R230, RZ, RZ, R58 ;  /* 0x000000ffffe67224 */ /* 0x000fc400078e003a */
[----:B------:R-:W-:-:S04]  /*c0b20*/  IMAD.MOV.U32 R231, RZ, RZ, R59 ;  /* 0x000000ffffe77224 */ /* 0x000fc800078e003b */
[----:B-1----:R-:W-:Y:S08]  /*c0b30*/  HMMA.1688.F32.TF32 R56, R4, R232, R60 ;  /* 0x000000e80438723c */ /* 0x002ff0000008103c */
[C---:B----4-:R-:W-:Y:S08]  /*c0b40*/  HMMA.1688.F32.TF32 R4, R8.reuse, R164, R16 ;  /* 0x000000a40804723c */ /* 0x050ff00000081010 */
[C---:B------:R-:W-:Y:S08]  /*c0b50*/  HMMA.1688.F32.TF32 R16, R8.reuse, R168, R12 ;  /* 0x000000a80810723c */ /* 0x040ff0000008100c */
[C---:B------:R-:W-:Y:S01]  /*c0b60*/  HMMA.1688.F32.TF32 R12, R8.reuse, R172, R156 ;  /* 0x000000ac080c723c */ /* 0x040fe2000008109c */
        /* <DEDUP_REMOVED lines=9> */
[----:B------:R1:W-:Y:S02]  /*c0c00*/  STL.64 [R1+0xcb8], R6 ;  /* 0x000cb80601007387 */ /* 0x0003e40000100a00 */
[C---:B-1----:R-:W-:Y:S01]  /*c0c10*/  HMMA.1688.F32.TF32 R4, R8.reuse, R176, R120 ;  /* 0x000000b00804723c */ /* 0x042fe20000081078 */
[----:B------:R-:W-:Y:S01]  /*c0c20*/  STL.64 [R1+0xca0], R16 ;  /* 0x000ca01001007387 */ /* 0x000fe20000100a00 */
[----:B------:R1:W-:Y:S05]  /*c0c30*/  STL.64 [R1+0xca8], R18 ;  /* 0x000ca81201007387 */ /* 0x0003ea0000100a00 */
[----:B------:R-:W-:Y:S02]  /*c0c40*/  STL.64 [R1+0xc90], R12 ;  /* 0x000c900c01007387 */ /* 0x000fe40000100a00 */
[----:B------:R2:W-:Y:S01]  /*c0c50*/  STL.64 [R1+0xc98], R14 ;  /* 0x000c980e01007387 */ /* 0x0005e20000100a00 */
[C---:B-1----:R-:W-:Y:S08]  /*c0c60*/  HMMA.1688.F32.TF32 R16, R8.reuse, R180, R124 ;  /* 0x000000b40810723c */ /* 0x042ff0000008107c */
[C---:B--2---:R-:W-:Y:S05]  /*c0c70*/  HMMA.1688.F32.TF32 R12, R8.reuse, R184, R128 ;  /* 0x000000b8080c723c */ /* 0x044fea0000081080 */
[----:B------:R-:W-:Y:S01]  /*c0c80*/  STL.64 [R1+0xc80], R4 ;  /* 0x000c800401007387 */ /* 0x000fe20000100a00 */
[----:B------:R1:W-:Y:S02]  /*c0c90*/  STL.64 [R1+0xc88], R6 ;  /* 0x000c880601007387 */ /* 0x0003e40000100a00 */
        /* <DEDUP_REMOVED lines=41> */
[----:B------:R3:W-:Y:S07]  /*c0f30*/  STL.64 [R1+0xba8], R14 ;  /* 0x000ba80e01007387 */ /* 0x0007ee0000100a00 */
        /* <DEDUP_REMOVED lines=48> */
[----:B------:R-:W-:Y:S01]  /*c1240*/  MOV R250, R20 ;  /* 0x0000001400fa7202 */ /* 0x000fe20000000f00 */
[----:B------:R-:W2:Y:S01]  /*c1250*/  LDL.LU R123, [R1+0x519c] ;  /* 0x00519c00017b7983 */ /* 0x000ea20000300800 */
[----:B------:R-:W-:-:S02]  /*c1260*/  IMAD.MOV.U32 R251, RZ, RZ, R21 ;  /* 0x000000fffffb7224 */ /* 0x000fc400078e0015 */
[----:B------:R-:W2:Y:S02]  /*c1270*/  LDL.LU R20, [R1+0x51b0] ;  /* 0x0051b00001147983 */ /* 0x000ea40000300800 */
[----:B------:R-:W-:Y:S01]  /*c1280*/  IMAD.MOV.U32 R234, RZ, RZ, R22 ;  /* 0x000000ffffea7224 */ /* 0x000fe200078e0016 */
[----:B------:R-:W2:Y:S01]  /*c1290*/  LDL.LU R21, [R1+0x51b4] ;  /* 0x0051b40001157983 */ /* 0x000ea20000300800 */
[----:B------:R-:W-:Y:S02]  /*c12a0*/  IMAD.MOV.U32 R235, RZ, RZ, R23 ;  /* 0x000000ffffeb7224 */ /* 0x000fe400078e0017 */
        /* <DEDUP_REMOVED lines=40> */
[----:B------:R-:W3:Y:S02]  /*c1530*/  LDL.LU R18, [R1+0x1358] ;  /* 0x0013580001127983 */ /* 0x000ee40000300800 */
[----:B------:R-:W3:Y:S01]  /*c1540*/  LDL.LU R19, [R1+0x135c] ;  /* 0x00135c0001137983 */ /* 0x000ee20000300800 */
[----:B----4-:R-:W4:Y:S01]  /*c1550*/  LDL.LU R4, [R1+0x1330] ;  /* 0x0013300001047983 */ /* 0x010f220000300800 */
        /* <DEDUP_REMOVED lines=31> */
[C---:B--2---:R-:W-:Y:S08]  /*c1750*/  HMMA.1688.F32.TF32 R12, R8.reuse, R244, R12 ;  /* 0x000000f4080c723c */ /* 0x044ff0000008100c */
[C---:B---3--:R-:W-:Y:S11]  /*c1760*/  HMMA.1688.F32.TF32 R16, R8.reuse, R240, R16 ;  /* 0x000000f00810723c */ /* 0x048ff60000081010 */
        /* <DEDUP_REMOVED lines=10> */
[----:B----4-:R-:W-:Y:S11]  /*c1810*/  HMMA.1688.F32.TF32 R8, R8, R248, R4 ;  /* 0x000000f80808723c */ /* 0x010ff60000081004 */
[----:B------:R-:W-:Y:S11]  /*c1820*/  @!UPT UIADD3 URZ, URZ, URZ, URZ ;  /* 0x0000003f3f3ff290 */ /* 0x000ff6000fffe03f */
[----:B------:R-:W-:Y:S01]  /*c1830*/  @!UPT UIADD3 URZ, URZ, URZ, URZ ;  /* 0x0000003f3f3ff290 */ /* 0x000fe2000fffe03f */
[----:B------:R-:W-:Y:S01]  /*c1840*/  STL.64 [R1+0xb00], R8 ;  /* 0x000b000801007387 */ /* 0x000fe20000100a00 */
[----:B------:R1:W-:Y:S01]  /*c1850*/  STL.64 [R1+0xb08], R10 ;  /* 0x000b080a01007387 */ /* 0x0003e20000100a00 */
[C---:B---3--:R-:W-:Y:S08]  /*c1860*/  HMMA.1688.F32.TF32 R4, R12.reuse, R164, R140 ;  /* 0x000000a40c04723c */ /* 0x048ff0000008108c */
[C---:B------:R-:W-:Y:S08]  /*c1870*/  HMMA.1688.F32.TF32 R136, R12.reuse, R168, R136 ;  /* 0x000000a80c88723c */ /* 0x040ff00000081088 */
[C---:B-1----:R-:W-:Y:S07]  /*c1880*/  HMMA.1688.F32.TF32 R8, R12.reuse, R172, R152 ;  /* 0x000000ac0c08723c */ /* 0x042fee0000081098 */
        /* <DEDUP_REMOVED lines=56> */
[----:B-1----:R-:W-:Y:S07]  /*c1c10*/  HMMA.1688.F32.TF32 R4, R12, R248, R80 ;  /* 0x000000f80c04723c */ /* 0x002fee0000081050 */
[----:B------:R-:W-:Y:S01]  /*c1c20*/  STL.64 [R1+0x4f0], R20 ;  /* 0x0004f01401007387 */ /* 0x000fe20000100a00 */
[----:B------:R-:W-:Y:S01]  /*c1c30*/  STL.64 [R1+0x4f8], R22 ;  /* 0x0004f81601007387 */ /* 0x000fe20000100a00 */
[C---:B--2---:R-:W-:Y:S06]  /*c1c40*/  HMMA.1688.F32.TF32 R12, R16.reuse, R164, R68 ;  /* 0x000000a4100c723c */ /* 0x044fec0000081044 */
[----:B------:R-:W-:Y:S01]  /*c1c50*/  STL.64 [R1+0x4e0], R8 ;  /* 0x0004e00801007387 */ /* 0x000fe20000100a00 */
[----:B------:R1:W-:Y:S02]  /*c1c60*/  STL.64 [R1+0x4e8], R10 ;  /* 0x0004e80a01007387 */ /* 0x0003e40000100a00 */
[C---:B-1----:R-:W-:Y:S05]  /*c1c70*/  HMMA.1688.F32.TF32 R8, R16.reuse, R168, R112 ;  /* 0x000000a81008723c */ /* 0x042fea0000081070 */
[----:B------:R-:W-:Y:S01]  /*c1c80*/  STL.64 [R1+0x4d0], R4 ;  /* 0x0004d00401007387 */ /* 0x000fe20000100a00 */
[----:B------:R1:W-:Y:S02]  /*c1c90*/  STL.64 [R1+0x4d8], R6 ;  /* 0x0004d80601007387 */ /* 0x0003e40000100a00 */
[C---:B-1----:R-:W-:Y:S06]  /*c1ca0*/  HMMA.1688.F32.TF32 R4, R16.reuse, R172, R100 ;  /* 0x000000ac1004723c */ /* 0x042fec0000081064 */
[----:B------:R-:W-:Y:S01]  /*c1cb0*/  STL.64 [R1+0xae0], R12 ;  /* 0x000ae00c01007387 */ /* 0x000fe20000100a00 */
[----:B------:R1:W-:Y:S08]  /*c1cc0*/  STL.64 [R1+0xae8], R14 ;  /* 0x000ae80e01007387 */ /* 0x0003f00000100a00 */
        /* <DEDUP_REMOVED lines=139> */
[----:B------:R-:W-:Y:S01]  /*c2580*/  @!UPT UIADD3 URZ, URZ, URZ, URZ ;  /* 0x0000003f3f3ff290 */ /* 0x000fe2000fffe03f */
[----:B------:R-:W-:Y:S01]  /*c2590*/  STL.64 [R1+0xa80], R20 ;  /* 0x000a801401007387 */ /* 0x000fe20000100a00 */
[----:B------:R1:W-:Y:S03]  /*c25a0*/  STL.64 [R1+0xa88], R22 ;  /* 0x000a881601007387 */ /* 0x0003e60000100a00 */
[----:B-1----:R-:W2:Y:S01]  /*c25b0*/  LDL.LU.64 R22, [R1+0x8af8] ;  /* 0x008af80001167983 */ /* 0x002ea20000300a00 */
[----:B------:R-:W2:Y:S01]  /*c25c0*/  LDL.LU.64 R20, [R1+0x8af0] ;  /* 0x008af00001147983 */ /* 0x000ea20000300a00 */
[C---:B------:R-:W-:Y:S08]  /*c25d0*/  HMMA.1688.F32.TF32 R156, R16.reuse, R192, R156 ;  /* 0x000000c0109c723c */ /* 0x040ff0000008109c */
[C---:B---3--:R-:W-:Y:S08]  /*c25e0*/  HMMA.1688.F32.TF32 R120, R16.reuse, R196, R120 ;  /* 0x000000c41078723c */ /* 0x048ff00000081078 */
[C---:B------:R-:W-:Y:S08]  /*c25f0*/  HMMA.1688.F32.TF32 R124, R16.reuse, R200, R124 ;  /* 0x000000c8107c723c */ /* 0x040ff0000008107c */
        /* <DEDUP_REMOVED lines=10> */
[----:B------:R1:W-:Y:S06]  /*c26a0*/  STL.64 [R1+0xa78], R158 ;  /* 0x000a789e01007387 */ /* 0x0003ec0000100a00 */
[C---:B------:R-:W-:Y:S01]  /*c26b0*/  HMMA.1688.F32.TF32 R96, R16.reuse, R240, R96 ;  /* 0x000000f01060723c */ /* 0x040fe20000081060 */
[----:B-1----:R-:W3:Y:S01]  /*c26c0*/  LDL.LU.64 R158, [R1+0x8ae8] ;  /* 0x008ae800019e7983 */ /* 0x002ee20000300a00 */
[----:B------:R-:W-:Y:S02]  /*c26d0*/  STL.64 [R1+0xa60], R120 ;  /* 0x000a607801007387 */ /* 0x000fe40000100a00 */
[----:B------:R1:W-:Y:S04]  /*c26e0*/  STL.64 [R1+0xa68], R122 ;  /* 0x000a687a01007387 */ /* 0x0003e80000100a00 */
[C---:B------:R-:W-:Y:S01]  /*c26f0*/  HMMA.1688.F32.TF32 R12, R16.reuse, R244, R12 ;  /* 0x000000f4100c723c */ /* 0x040fe2000008100c */
[----:B-1----:R-:W3:Y:S01]  /*c2700*/  LDL.LU.64 R122, [R1+0x8ae0] ;  /* 0x008ae000017a7983 */ /* 0x002ee20000300a00 */
[----:B------:R-:W-:Y:S02]  /*c2710*/  STL.64 [R1+0xa50], R124 ;  /* 0x000a507c01007387 */ /* 0x000fe40000100a00 */
[----:B------:R1:W-:Y:S02]  /*c2720*/  STL.64 [R1+0xa58], R126 ;  /* 0x000a587e01007387 */ /* 0x0003e40000100a00 */
        /* <DEDUP_REMOVED lines=20> */
[----:B------:R1:W-:Y:S01]  /*c2870*/  STL.64 [R1+0x9e8], R82 ;  /* 0x0009e85201007387 */ /* 0x0003e20000100a00 */
[----:B------:R-:W-:Y:S01]  /*c2880*/  HMMA.1688.F32.TF32 R16, R16, R248, R8 ;  /* 0x000000f81010723c */ /* 0x000fe20000081008 */
        /* <DEDUP_REMOVED lines=11> */
[----:B------:R2:W-:Y:S04]  /*c2940*/  STL.64 [R1+0x9a8], R14 ;  /* 0x0009a80e01007387 */ /* 0x0005e80000100a00 */
[----:B------:R-:W-:Y:S01]  /*c2950*/  STL.64 [R1+0x920], R16 ;  /* 0x0009201001007387 */ /* 0x000fe20000100a00 */
[----:B------:R-:W-:Y:S01]  /*c2960*/  STL.64 [R1+0x928], R18 ;  /* 0x0009281201007387 */ /* 0x000fe20000100a00 */
[C---:B--2---:R-:W-:Y:S08]  /*c2970*/  HMMA.1688.F32.TF32 R12, R20.reuse, R164, R4 ;  /* 0x000000a4140c723c */ /* 0x044ff00000081004 */
[C---:B------:R-:W-:Y:S08]  /*c2980*/  HMMA.1688.F32.TF32 R8, R20.reuse, R168, R140 ;  /* 0x000000a81408723c */ /* 0x040ff0000008108c */
[C---:B------:R-:W-:Y:S07]  /*c2990*/  HMMA.1688.F32.TF32 R4, R20.reuse, R172, R136 ;  /* 0x000000ac1404723c */ /* 0x040fee0000081088 */
        /* <DEDUP_REMOVED lines=33> */
[C---:B----4-:R-:W-:Y:S08]  /*c2bb0*/  HMMA.1688.F32.TF32 R12, R20.reuse, R212, R132 ;  /* 0x000000d4140c723c */ /* 0x050ff00000081084 */
[C---:B-1----:R-:W-:Y:S08]  /*c2bc0*/  HMMA.1688.F32.TF32 R8, R20.reuse, R216, R112 ;  /* 0x000000d81408723c */ /* 0x042ff00000081070 */
[C---:B--2---:R-:W-:Y:S07]  /*c2bd0*/  HMMA.1688.F32.TF32 R4, R20.reuse, R220, R108 ;  /* 0x000000dc1404723c */ /* 0x044fee000008106c */
        /* <DEDUP_REMOVED lines=30> */
[----:B-1----:R-:W3:Y:S02]  /*c2dc0*/  LDL.LU R4, [R1+0x4ff0] ;  /* 0x004ff00001047983 */ /* 0x002ee40000300800 */
[----:B------:R-:W3:Y:S01]  /*c2dd0*/  LDL.LU R5, [R1+0x4ff4] ;  /* 0x004ff40001057983 */ /* 0x000ee20000300800 */
[----:B----4-:R-:W3:Y:S01]  /*c2de0*/  LDL.LU R6, [R1+0x4ff8] ;  /* 0x004ff80001067983 */ /* 0x010ee20000300800 */
        /* <DEDUP_REMOVED lines=33> */
[C---:B--2---:R-:W-:Y:S08]  /*c3000*/  HMMA.1688.F32.TF32 R8, R20.reuse, R228, R140 ;  /* 0x000000e41408723c */ /* 0x044ff0000008108c */
[C---:B---3--:R-:W-:Y:S08]  /*c3010*/  HMMA.1688.F32.TF32 R12, R20.reuse, R224, R4 ;  /* 0x000000e0140c723c */ /* 0x048ff00000081004 */
[C---:B----4-:R-:W-:Y:S11]  /*c3020*/  HMMA.1688.F32.TF32 R4, R20.reuse, R232, R136 ;  /* 0x000000e81404723c */ /* 0x050ff60000081088 */
[----:B------:R-:W-:Y:S04]  /*c3030*/  @!UPT UIADD3 URZ, URZ, URZ, URZ ;  /* 0x0000003f3f3ff290 */ /* 0x000fe8000fffe03f */
[----:B------:R-:W-:Y:S01]  /*c3040*/  STL.64 [R1+0x3d0], R12 ;  /* 0x0003d00c01007387 */ /* 0x000fe20000100a00 */
[----:B------:R1:W-:Y:S02]  /*c3050*/  STL.64 [R1+0x3d8], R14 ;  /* 0x0003d80e01007387 */ /* 0x0003e40000100a00 */
[----:B------:R-:W-:Y:S02]  /*c3060*/  STL.64 [R1+0x3c0], R8 ;  /* 0x0003c00801007387 */ /* 0x000fe40000100a00 */
[----:B------:R2:W-:Y:S03]  /*c3070*/  STL.64 [R1+0x3c8], R10 ;  /* 0x0003c80a01007387 */ /* 0x0005e60000100a00 */
[----:B------:R-:W-:Y:S01]  /*c3080*/  STL.64 [R1+0x3b0], R4 ;  /* 0x0003b00401007387 */ /* 0x000fe20000100a00 */
[----:B------:R3:W-:Y:S01]  /*c3090*/  STL.64 [R1+0x3b8], R6 ;  /* 0x0003b80601007387 */ /* 0x0007e20000100a00 */
[C---:B-1----:R-:W-:Y:S08]  /*c30a0*/  HMMA.1688.F32.TF32 R12, R20.reuse, R236, R152 ;  /* 0x000000ec140c723c */ /* 0x042ff00000081098 */
[C---:B--2---:R-:W-:Y:S08]  /*c30b0*/  HMMA.1688.F32.TF32 R8, R20.reuse, R240, R48 ;  /* 0x000000f01408723c */ /* 0x044ff00000081030 */
[C---:B---3--:R-:W-:Y:S07]  /*c30c0*/  HMMA.1688.F32.TF32 R4, R20.reuse, R244, R44 ;  /* 0x000000f41404723c */ /* 0x048fee000008102c */
[----:B------:R-:W-:Y:S01]  /*c30d0*/  STL.64 [R1+0x3a0], R12 ;  /* 0x0003a00c01007387 */ /* 0x000fe20000100a00 */
[----:B------:R-:W-:Y:S02]  /*c30e0*/  STL.64 [R1+0x3a8], R14 ;  /* 0x0003a80e01007387 */ /* 0x000fe40000100a00 */
[----:B------:R-:W2:Y:S05]  /*c30f0*/  LDL.LU R48, [R1+0x22e0] ;  /* 0x0022e00001307983 */ /* 0x000eaa0000300800 */
[----:B------:R-:W-:Y:S01]  /*c3100*/  STL.64 [R1+0x390], R8 ;  /* 0x0003900801007387 */ /* 0x000fe20000100a00 */
[----:B------:R-:W-:Y:S07]  /*c3110*/  STL.64 [R1+0x398], R10 ;  /* 0x0003980a01007387 */ /* 0x000fee0000100a00 */
[----:B------:R-:W-:Y:S01]  /*c3120*/  STL.64 [R1+0x380], R4 ;  /* 0x0003800401007387 */ /* 0x000fe20000100a00 */
[----:B------:R1:W-:Y:S02]  /*c3130*/  STL.64 [R1+0x388], R6 ;  /* 0x0003880601007387 */ /* 0x0003e40000100a00 */
[----:B------:R-:W2:Y:S01]  /*c3140*/  LDL.LU R49, [R1+0x22e4] ;  /* 0x0022e40001317983 */ /* 0x000ea20000300800 */
[----:B------:R-:W2:Y:S01]  /*c3150*/  LDL.LU R50, [R1+0x22e8] ;  /* 0x0022e80001327983 */ /* 0x000ea20000300800 */
[----:B------:R-:W2:Y:S02]  /*c3160*/  LDL.LU R51, [R1+0x22ec] ;  /* 0x0022ec0001337983 */ /* 0x000ea40000300800 */
[----:B------:R-:W3:Y:S02]  /*c3170*/  LDL.LU R44, [R1+0x22d0] ;  /* 0x0022d000012c7983 */ /* 0x000ee40000300800 */
[----:B------:R-:W3:Y:S01]  /*c3180*/  LDL.LU R45, [R1+0x22d4] ;  /* 0x0022d400012d7983 */ /* 0x000ee20000300800 */
[----:B------:R-:W3:Y:S01]  /*c3190*/  LDL.LU R46, [R1+0x22d8] ;  /* 0x0022d800012e7983 */ /* 0x000ee20000300800 */
[----:B------:R-:W3:Y:S01]  /*c31a0*/  LDL.LU R47, [R1+0x22dc] ;  /* 0x0022dc00012f7983 */ /* 0x000ee20000300800 */
[----:B-1----:R-:W-:Y:S02]  /*c31b0*/  HMMA.1688.F32.TF32 R4, R20, R248, R132 ;  /* 0x000000f81404723c */ /* 0x002fe40000081084 */
[----:B------:R-:W3:Y:S11]  /*c31c0*/  LDL.LU R132, [R1+0x22c0] ;  /* 0x0022c00001847983 */ /* 0x000ef60000300800 */
[----:B------:R-:W-:Y:S10]  /*c31d0*/  @!UPT UIADD3 URZ, URZ, URZ, URZ ;  /* 0x0000003f3f3ff290 */ /* 0x000ff4000fffe03f */
[----:B------:R-:W-:Y:S01]  /*c31e0*/  STL.64 [R1+0x370], R4 ;  /* 0x0003700401007387 */ /* 0x000fe20000100a00 */
[----:B------:R1:W-:Y:S02]  /*c31f0*/  STL.64 [R1+0x378], R6 ;  /* 0x0003780601007387 */ /* 0x0003e40000100a00 */
[----:B------:R-:W3:Y:S02]  /*c3200*/  LDL.LU R133, [R1+0x22c4] ;  /* 0x0022c40001857983 */ /* 0x000ee40000300800 */
[----:B------:R-:W3:Y:S01]  /*c3210*/  LDL.LU R134, [R1+0x22c8] ;  /* 0x0022c80001867983 */ /* 0x000ee20000300800 */
[----:B------:R-:W3:Y:S01]  /*c3220*/  LDL.LU R135, [R1+0x22cc] ;  /* 0x0022cc0001877983 */ /* 0x000ee20000300800 */
[C---:B-1----:R-:W-:Y:S03]  /*c3230*/  HMMA.1688.F32.TF32 R4, R24.reuse, R164, R112 ;  /* 0x000000a41804723c */ /* 0x042fe60000081070 */
[----:B------:R-:W3:Y:S11]  /*c3240*/  LDL.LU R112, [R1+0x22b0] ;  /* 0x0022b00001707983 */ /* 0x000ef60000300800 */
[----:B------:R-:W-:Y:S09]  /*c3250*/  @!UPT UIADD3 URZ, URZ, URZ, URZ ;  /* 0x0000003f3f3ff290 */ /* 0x000ff2000fffe03f */
[----:B------:R-:W-:Y:S01]  /*c3260*/  STL.64 [R1+0x910], R4 ;  /* 0x0009100401007387 */ /* 0x000fe20000100a00 */
[----:B------:R1:W-:Y:S02]  /*c3270*/  STL.64 [R1+0x918], R6 ;  /* 0x0009180601007387 */ /* 0x0003e40000100a00 */
[----:B------:R-:W3:Y:S02]  /*c3280*/  LDL.LU R113, [R1+0x22b4] ;  /* 0x0022b40001717983 */ /* 0x000ee40000300800 */
[----:B------:R-:W3:Y:S01]  /*c3290*/  LDL.LU R114, [R1+0x22b8] ;  /* 0x0022b80001727983 */ /* 0x000ee20000300800 */
[C---:B------:R-:W-:Y:S01]  /*c32a0*/  HMMA.1688.F32.TF32 R12, R24.reuse, R172, R64 ;  /* 0x000000ac180c723c */ /* 0x040fe20000081040 */
[----:B------:R-:W3:Y:S07]  /*c32b0*/  LDL.LU R115, [R1+0x22bc] ;  /* 0x0022bc0001737983 */ /* 0x000eee0000300800 */
[C---:B-1----:R-:W-:Y:S08]  /*c32c0*/  HMMA.1688.F32.TF32 R4, R24.reuse, R168, R160 ;  /* 0x000000a81804723c */ /* 0x042ff000000810a0 */
[C---:B------:R-:W-:Y:S11]  /*c32d0*/  HMMA.1688.F32.TF32 R8, R24.reuse, R176, R56 ;  /* 0x000000b01808723c */ /* 0x040ff60000081038 */
[----:B------:R-:W-:Y:S04]  /*c32e0*/  @!UPT UIADD3 URZ, URZ, URZ, URZ ;  /* 0x0000003f3f3ff290 */ /* 0x000fe8000fffe03f */
[----:B------:R-:W-:Y:S01]  /*c32f0*/  STL.64 [R1+0x900], R4 ;  /* 0x0009000401007387 */ /* 0x000fe20000100a00 */
[----:B------:R1:W-:Y:S02]  /*c3300*/  STL.64 [R1+0x908], R6 ;  /* 0x0009080601007387 */ /* 0x0003e40000100a00 */
[C---:B-1----:R-:W-:Y:S01]  /*c3310*/  HMMA.1688.F32.TF32 R4, R24.reuse, R180, R60 ;  /* 0x000000b41804723c */ /* 0x042fe2000008103c */
[----:B------:R-:W-:Y:S01]  /*c3320*/  STL.64 [R1+0x8f0], R12 ;  /* 0x0008f00c01007387 */ /* 0x000fe20000100a00 */
[----:B------:R1:W-:Y:S03]  /*c3330*/  STL.64 [R1+0x8f8], R14 ;  /* 0x0008f80e01007387 */ /* 0x0003e60000100a00 */
[----:B------:R-:W-:Y:S02]  /*c3340*/  STL.64 [R1+0x8e0], R8 ;  /* 0x0008e00801007387 */ /* 0x000fe40000100a00 */
[----:B------:R1:W-:Y:S02]  /*c3350*/  STL.64 [R1+0x8e8], R10 ;  /* 0x0008e80a01007387 */ /* 0x0003e40000100a00 */
[C---:B-1----:R-:W-:Y:S08]  /*c3360*/  HMMA.1688.F32.TF32 R12, R24.reuse, R184, R52 ;  /* 0x000000b8180c723c */ /* 0x042ff00000081034 */
[C---:B------:R-:W-:Y:S06]  /*c3370*/  HMMA.1688.F32.TF32 R8, R24.reuse, R188, R148 ;  /* 0x000000bc1808723c */ /* 0x040fec0000081094 */
[----:B------:R-:W-:Y:S01]  /*c3380*/  STL.64 [R1+0x8d0], R4 ;  /* 0x0008d00401007387 */ /* 0x000fe20000100a00 */
[----:B------:R1:W-:Y:S02]  /*c3390*/  STL.64 [R1+0x8d8], R6 ;  /* 0x0008d80601007387 */ /* 0x0003e40000100a00 */
[----:B-1----:R-:W-:Y:S06]  /*c33a0*/  HMMA.1688.F32.TF32 R4, R24, R192, R108 ;  /* 0x000000c01804723c */ /* 0x002fec000008106c */
[----:B------:R-:W-:Y:S01]  /*c33b0*/  STL.64 [R1+0x8c0], R12 ;  /* 0x0008c00c01007387 */ /* 0x000fe20000100a00 */
[----:B------:R-:W-:Y:S07]  /*c33c0*/  STL.64 [R1+0x8c8], R14 ;  /* 0x0008c80e01007387 */ /* 0x000fee0000100a00 */
[----:B------:R-:W-:Y:S02]  /*c33d0*/  STL.64 [R1+0x8b0], R8 ;  /* 0x0008b00801007387 */ /* 0x000fe40000100a00 */
[----:B------:R2:W-:Y:S07]  /*c33e0*/  STL.64 [R1+0x8b8], R10 ;  /* 0x0008b80a01007387 */ /* 0x0005ee0000100a00 */
        /* <DEDUP_REMOVED lines=10> */
[----:B------:R-:W-:-:S05]  /*c3490*/  IMAD.MOV.U32 R125, RZ, RZ, R7 ;  /* 0x000000ffff7d7224 */ /* 0x000fca00078e0007 */
[----:B------:R1:W-:Y:S01]  /*c34a0*/  STL [R1+0x7fdc], R125 ;  /* 0x007fdc7d01007387 */ /* 0x0003e20000100800 */
[----:B------:R1:W-:Y:S01]  /*c34b0*/  STL [R1+0x7fd8], R129 ;  /* 0x007fd88101007387 */ /* 0x0003e20000100800 */
[C---:B--2---:R-:W-:Y:S08]  /*c34c0*/  HMMA.1688.F32.TF32 R8, R24.reuse, R196, R48 ;  /* 0x000000c41808723c */ /* 0x044ff00000081030 */
[----:B---3--:R-:W-:Y:S11]  /*c34d0*/  HMMA.1688.F32.TF32 R4, R24, R200, R44 ;  /* 0x000000c81804723c */ /* 0x008ff6000008102c */
[----:B------:R-:W-:Y:S04]  /*c34e0*/  @!UPT UIADD3 URZ, URZ, URZ, URZ ;  /* 0x0000003f3f3ff290 */ /* 0x000fe8000fffe03f */
[----:B------:R-:W-:Y:S01]  /*c34f0*/  STL.64 [R1+0x890], R8 ;  /* 0x0008900801007387 */ /* 0x000fe20000100a00 */
[----:B------:R-:W-:Y:S08]  /*c3500*/  STL.64 [R1+0x898], R10 ;  /* 0x0008980a01007387 */ /* 0x000ff00000100a00 */
[----:B-1----:R-:W-:Y:S01]  /*c3510*/  IMAD.MOV.U32 R125, RZ, RZ, R6 ;  /* 0x000000ffff7d7224 */ /* 0x002fe200078e0006 */
[----:B------:R1:W-:Y:S01]  /*c3520*/  STL.64 [R1+0x880], R4 ;  /* 0x0008800401007387 */ /* 0x0003e20000100a00 */
[----:B------:R-:W-:-:S02]  /*c3530*/  IMAD.MOV.U32 R129, RZ, RZ, R7 ;  /* 0x000000ffff817224 */ /* 0x000fc400078e0007 */
[C---:B-1----:R-:W-:Y:S03]  /*c3540*/  HMMA.1688.F32.TF32 R4, R24.reuse, R204, R132 ;  /* 0x000000cc1804723c */ /* 0x042fe60000081084 */
[----:B------:R-:W-:Y:S01]  /*c3550*/  STL [R1+0x7fe4], R129 ;  /* 0x007fe48101007387 */ /* 0x000fe20000100800 */
[----:B------:R-:W-:Y:S02]  /*c3560*/  STL [R1+0x7fe0], R125 ;  /* 0x007fe07d01007387 */ /* 0x000fe40000100800 */
[----:B------:R-:W2:Y:S11]  /*c3570*/  LDL.LU R132, [R1+0x2280] ;  /* 0x0022800001847983 */ /* 0x000eb60000300800 */
[----:B------:R-:W-:Y:S06]  /*c3580*/  @!UPT UIADD3 URZ, URZ, URZ, URZ ;  /* 0x0000003f3f3ff290 */ /* 0x000fec000fffe03f */
[----:B------:R-:W-:Y:S01]  /*c3590*/  STL.64 [R1+0x870], R4 ;  /* 0x0008700401007387 */ /* 0x000fe20000100a00 */
[----:B------:R1:W-:Y:S02]  /*c35a0*/  STL.64 [R1+0x878], R6 ;  /* 0x0008780601007387 */ /* 0x0003e40000100a00 */
[----:B------:R-:W2:Y:S02]  /*c35b0*/  LDL.LU R133, [R1+0x2284] ;  /* 0x0022840001857983 */ /* 0x000ea40000300800 */
[----:B------:R-:W2:Y:S01]  /*c35c0*/  LDL.LU R134, [R1+0x2288] ;  /* 0x0022880001867983 */ /* 0x000ea20000300800 */
[----:B------:R-:W2:Y:S01]  /*c35d0*/  LDL.LU R135, [R1+0x228c] ;  /* 0x00228c0001877983 */ /* 0x000ea20000300800 */
[----:B-1----:R-:W-:Y:S03]  /*c35e0*/  HMMA.1688.F32.TF32 R4, R24, R208, R112 ;  /* 0x000000d01804723c */ /* 0x002fe60000081070 */
[----:B------:R-:W4:Y:S01]  /*c35f0*/  LDL.LU R112, [R1+0x2270] ;  /* 0x0022700001707983 */ /* 0x000f220000300800 */
[----:B------:R-:W4:Y:S02]  /*c3600*/  LDL.LU R113, [R1+0x2274] ;  /* 0x0022740001717983 */ /* 0x000f240000300800 */
[----:B------:R-:W4:Y:S02]  /*c3610*/  LDL.LU R114, [R1+0x2278] ;  /* 0x0022780001727983 */ /* 0x000f240000300800 */
[----:B------:R-:W4:Y:S11]  /*c3620*/  LDL.LU R115, [R1+0x227c] ;  /* 0x00227c0001737983 */ /* 0x000f360000300800 */
[----:B------:R-:W-:Y:S05]  /*c3630*/  @!UPT UIADD3 URZ, URZ, URZ, URZ ;  /* 0x0000003f3f3ff290 */ /* 0x000fea000fffe03f */
[----:B------:R-:W-:Y:S01]  /*c3640*/  MOV R124, R4 ;  /* 0x00000004007c7202 */ /* 0x000fe20000000f00 */
[----:B------:R-:W-:Y:S02]  /*c3650*/  IMAD.MOV.U32 R121, RZ, RZ, R5 ;  /* 0x000000ffff797224 */ /* 0x000fe400078e0005 */
[----:B------:R-:W-:Y:S02]  /*c3660*/  IMAD.MOV.U32 R120, RZ, RZ, R6 ;  /* 0x000000ffff787224 */ /* 0x000fe400078e0006 */
[----:B------:R-:W-:-:S05]  /*c3670*/  IMAD.MOV.U32 R117, RZ, RZ, R7 ;  /* 0x000000ffff757224 */ /* 0x000fca00078e0007 */
[----:B------:R-:W-:Y:S01]  /*c3680*/  STL [R1+0x7ff4], R117 ;  /* 0x007ff47501007387 */ /* 0x000fe20000100800 */
[----:B------:R-:W-:Y:S02]  /*c3690*/  STL [R1+0x7ff0], R120 ;  /* 0x007ff07801007387 */ /* 0x000fe40000100800 */
[----:B------:R-:W-:Y:S02]  /*c36a0*/  STL [R1+0x7fec], R121 ;  /* 0x007fec7901007387 */ /* 0x000fe40000100800 */
[----:B------:R-:W-:Y:S01]  /*c36b0*/  STL [R1+0x7fe8], R124 ;  /* 0x007fe87c01007387 */ /* 0x000fe20000100800 */
[C---:B----4-:R-:W-:Y:S11]  /*c36c0*/  HMMA.1688.F32.TF32 R4, R24.reuse, R212, R148 ;  /* 0x000000d41804723c */ /* 0x050ff60000081094 */
[----:B------:R-:W-:Y:S11]  /*c36d0*/  @!UPT UIADD3 URZ, URZ, URZ, URZ ;  /* 0x0000003f3f3ff290 */ /* 0x000ff6000fffe03f */
[----:B------:R-:W-:Y:S02]  /*c36e0*/  @!UPT UIADD3 URZ, URZ, URZ, URZ ;  /* 0x0000003f3f3ff290 */ /* 0x000fe4000fffe03f */
[----:B------:R-:W-:Y:S02]  /*c36f0*/  IMAD.MOV.U32 R125, RZ, RZ, R7 ;  /* 0x000000ffff7d7224 */ /* 0x000fe400078e0007 */
[----:B------:R-:W-:Y:S01]  /*c3700*/  IMAD.MOV.U32 R129, RZ, RZ, R6 ;  /* 0x000000ffff817224 */ /* 0x000fe200078e0006 */
[----:B------:R1:W-:Y:S02]  /*c3710*/  STL.64 [R1+0x850], R4 ;  /* 0x0008500401007387 */ /* 0x0003e40000100a00 */
[----:B------:R-:W-:Y:S02]  /*c3720*/  STL [R1+0x7ffc], R125 ;  /* 0x007ffc7d01007387 */ /* 0x000fe40000100800 */
[----:B------:R4:W-:Y:S01]  /*c3730*/  STL [R1+0x7ff8], R129 ;  /* 0x007ff88101007387 */ /* 0x0009e20000100800 */
[----:B-1----:R-:W-:Y:S03]  /*c3740*/  HMMA.1688.F32.TF32 R4, R24, R216, R108 ;  /* 0x000000d81804723c */ /* 0x002fe6000008106c */
[----:B------:R-:W3:Y:S01]  /*c3750*/  LDL.LU R108, [R1+0x2260] ;  /* 0x00226000016c7983 */ /* 0x000ee20000300800 */
[----:B------:R-:W3:Y:S02]  /*c3760*/  LDL.LU R109, [R1+0x2264] ;  /* 0x00226400016d7983 */ /* 0x000ee40000300800 */
[----:B------:R-:W3:Y:S02]  /*c3770*/  LDL.LU R110, [R1+0x2268] ;  /* 0x00226800016e7983 */ /* 0x000ee40000300800 */
[----:B------:R-:W3:Y:S11]  /*c3780*/  LDL.LU R111, [R1+0x226c] ;  /* 0x00226c00016f7983 */ /* 0x000ef60000300800 */
[----:B------:R-:W-:Y:S05]  /*c3790*/  @!UPT UIADD3 URZ, URZ, URZ, URZ ;  /* 0x0000003f3f3ff290 */ /* 0x000fea000fffe03f */
[----:B------:R-:W-:Y:S02]  /*c37a0*/  IMAD.MOV.U32 R117, RZ, RZ, R4 ;  /* 0x000000ffff757224 */ /* 0x000fe400078e0004 */
[----:B------:R-:W-:Y:S01]  /*c37b0*/  IMAD.MOV.U32 R120, RZ, RZ, R5 ;  /* 0x000000ffff787224 */ /* 0x000fe200078e0005 */
[----:B------:R-:W-:Y:S01]  /*c37c0*/  MOV R121, R6 ;  /* 0x0000000600797202 */ /* 0x000fe20000000f00 */
[----:B------:R-:W-:-:S05]  /*c37d0*/  IMAD.MOV.U32 R124, RZ, RZ, R7 ;  /* 0x000000ffff7c7224 */ /* 0x000fca00078e0007 */
[----:B------:R-:W-:Y:S01]  /*c37e0*/  STL [R1+0x800c], R124 ;  /* 0x00800c7c01007387 */ /* 0x000fe20000100800 */
[----:B------:R-:W-:Y:S02]  /*c37f0*/  STL [R1+0x8008], R121 ;  /* 0x0080087901007387 */ /* 0x000fe40000100800 */
[----:B------:R-:W-:Y:S02]  /*c3800*/  STL [R1+0x8004], R117 ;  /* 0x0080047501007387 */ /* 0x000fe40000100800 */
[----:B------:R-:W-:Y:S01]  /*c3810*/  STL [R1+0x8000], R120 ;  /* 0x0080007801007387 */ /* 0x000fe20000100800 */
        /* <DEDUP_REMOVED lines=8> */
[----:B----4-:R-:W-:Y:S02]  /*c38a0*/  IMAD.MOV.U32 R129, RZ, RZ, R7 ;  /* 0x000000ffff817224 */ /* 0x010fe400078e0007 */
[----:B------:R-:W-:-:S03]  /*c38b0*/  IMAD.MOV.U32 R125, RZ, RZ, R6 ;  /* 0x000000ffff7d7224 */ /* 0x000fc600078e0006 */
[----:B------:R-:W-:Y:S02]  /*c38c0*/  STL [R1+0x8014], R129 ;  /* 0x0080148101007387 */ /* 0x000fe40000100800 */
[----:B------:R-:W-:Y:S02]  /*c38d0*/  STL [R1+0x8010], R125 ;  /* 0x0080107d01007387 */ /* 0x000fe40000100800 */
[----:B------:R-:W4:Y:S02]  /*c38e0*/  LDL.LU R132, [R1+0x1900] ;  /* 0x0019000001847983 */ /* 0x000f240000300800 */
[----:B------:R-:W4:Y:S01]  /*c38f0*/  LDL.LU R133, [R1+0x1904] ;  /* 0x0019040001857983 */ /* 0x000f220000300800 */
[----:B------:R-:W4:Y:S01]  /*c3900*/  LDL.LU R134, [R1+0x1908] ;  /* 0x0019080001867983 */ /* 0x000f220000300800 */
[----:B------:R-:W4:Y:S01]  /*c3910*/  LDL.LU R135, [R1+0x190c] ;  /* 0x00190c0001877983 */ /* 0x000f220000300800 */
[C---:B-1----:R-:W-:Y:S01]  /*c3920*/  HMMA.1688.F32.TF32 R4, R24.reuse, R224, R112 ;  /* 0x000000e01804723c */ /* 0x042fe20000081070 */
[----:B------:R-:W4:Y:S01]  /*c3930*/  LDL.LU R112, [R1+0x18f0] ;  /* 0x0018f00001707983 */ /* 0x000f220000300800 */
[----:B------:R-:W4:Y:S01]  /*c3940*/  LDL.LU R113, [R1+0x18f4] ;  /* 0x0018f40001717983 */ /* 0x000f220000300800 */
[----:B------:R-:W4:Y:S02]  /*c3950*/  LDL.LU R114, [R1+0x18f8] ;  /* 0x0018f80001727983 */ /* 0x000f240000300800 */
[----:B------:R-:W4:Y:S11]  /*c3960*/  LDL.LU R115, [R1+0x18fc] ;  /* 0x0018fc0001737983 */ /* 0x000f360000300800 */
[----:B------:R-:W-:Y:S08]  /*c3970*/  @!UPT UIADD3 URZ, URZ, URZ, URZ ;  /* 0x0000003f3f3ff290 */ /* 0x000ff0000fffe03f */
[----:B------:R-:W-:Y:S02]  /*c3980*/  IMAD.MOV.U32 R145, RZ, RZ, R7 ;  /* 0x000000ffff917224 */ /* 0x000fe400078e0007 */
[----:B------:R-:W-:Y:S02]  /*c3990*/  IMAD.MOV.U32 R144, RZ, RZ, R6 ;  /* 0x000000ffff907224 */ /* 0x000fe400078e0006 */
[----:B------:R-:W-:Y:S02]  /*c39a0*/  IMAD.MOV.U32 R128, RZ, RZ, R5 ;  /* 0x000000ffff807224 */ /* 0x000fe400078e0005 */
[----:B------:R-:W-:Y:S01]  /*c39b0*/  IMAD.MOV.U32 R116, RZ, RZ, R4 ;  /* 0x000000ffff747224 */ /* 0x000fe200078e0004 */
[----:B------:R-:W-:Y:S01]  /*c39c0*/  STL [R1+0x8024], R145 ;  /* 0x0080249101007387 */ /* 0x000fe20000100800 */
[----:B------:R-:W-:Y:S02]  /*c39d0*/  STL [R1+0x8020], R144 ;  /* 0x0080209001007387 */ /* 0x000fe40000100800 */
[----:B------:R1:W-:Y:S02]  /*c39e0*/  STL [R1+0x801c], R128 ;  /* 0x00801c8001007387 */ /* 0x0003e40000100800 */
[----:B------:R1:W-:Y:S01]  /*c39f0*/  STL [R1+0x8018], R116 ;  /* 0x0080187401007387 */ /* 0x0003e20000100800 */
[----:B---3--:R-:W-:Y:S01]  /*c3a00*/  HMMA.1688.F32.TF32 R4, R24, R228, R108 ;  /* 0x000000e41804723c */ /* 0x008fe2000008106c */
[----:B------:R-:W3:Y:S01]  /*c3a10*/  LDL.LU R108, [R1+0x18c0] ;  /* 0x0018c000016c7983 */ /* 0x000ee20000300800 */
[----:B------:R-:W3:Y:S02]  /*c3a20*/  LDL.LU R109, [R1+0x18c4] ;  /* 0x0018c400016d7983 */ /* 0x000ee40000300800 */
[----:B------:R-:W3:Y:S02]  /*c3a30*/  LDL.LU R110, [R1+0x18c8] ;  /* 0x0018c800016e7983 */ /* 0x000ee40000300800 */
[----:B------:R-:W3:Y:S11]  /*c3a40*/  LDL.LU R111, [R1+0x18cc] ;  /* 0x0018cc00016f7983 */ /* 0x000ef60000300800 */
[----:B------:R-:W-:Y:S07]  /*c3a50*/  @!UPT UIADD3 URZ, URZ, URZ, URZ ;  /* 0x0000003f3f3ff290 */ /* 0x000fee000fffe03f */
[----:B------:R-:W-:Y:S01]  /*c3a60*/  MOV R124, R4 ;  /* 0x00000004007c7202 */ /* 0x000fe20000000f00 */
[----:B------:R-:W-:Y:S02]  /*c3a70*/  IMAD.MOV.U32 R121, RZ, RZ, R5 ;  /* 0x000000ffff797224 */ /* 0x000fe400078e0005 */
[----:B------:R-:W-:Y:S02]  /*c3a80*/  IMAD.MOV.U32 R117, RZ, RZ, R6 ;  /* 0x000000ffff757224 */ /* 0x000fe400078e0006 */
[----:B------:R-:W-:-:S05]  /*c3a90*/  IMAD.MOV.U32 R120, RZ, RZ, R7 ;  /* 0x000000ffff787224 */ /* 0x000fca00078e0007 */
[----:B------:R-:W-:Y:S01]  /*c3aa0*/  STL [R1+0x8034], R120 ;  /* 0x0080347801007387 */ /* 0x000fe20000100800 */
[----:B------:R-:W-:Y:S02]  /*c3ab0*/  STL [R1+0x8030], R117 ;  /* 0x0080307501007387 */ /* 0x000fe40000100800 */
[----:B------:R1:W-:Y:S02]  /*c3ac0*/  STL [R1+0x802c], R121 ;  /* 0x00802c7901007387 */ /* 0x0003e40000100800 */
[----:B------:R1:W-:Y:S01]  /*c3ad0*/  STL [R1+0x8028], R124 ;  /* 0x0080287c01007387 */ /* 0x0003e20000100800 */
[C---:B--2---:R-:W-:Y:S11]  /*c3ae0*/  HMMA.1688.F32.TF32 R4, R24.reuse, R232, R148 ;  /* 0x000000e81804723c */ /* 0x044ff60000081094 */
[----:B------:R-:W-:Y:S11]  /*c3af0*/  @!UPT UIADD3 URZ, URZ, URZ, URZ ;  /* 0x0000003f3f3ff290 */ /* 0x000ff6000fffe03f */
[----:B------:R-:W-:Y:S02]  /*c3b00*/  @!UPT UIADD3 URZ, URZ, URZ, URZ ;  /* 0x0000003f3f3ff290 */ /* 0x000fe4000fffe03f */
[----:B-1----:R-:W-:Y:S02]  /*c3b10*/  IMAD.MOV.U32 R128, RZ, RZ, R4 ;  /* 0x000000ffff807224 */ /* 0x002fe400078e0004 */
[----:B------:R-:W-:Y:S02]  /*c3b20*/  IMAD.MOV.U32 R116, RZ, RZ, R5 ;  /* 0x000000ffff747224 */ /* 0x000fe400078e0005 */
[----:B------:R-:W-:Y:S02]  /*c3b30*/  IMAD.MOV.U32 R129, RZ, RZ, R6 ;  /* 0x000000ffff817224 */ /* 0x000fe400078e0006 */
[----:B------:R-:W-:Y:S02]  /*c3b40*/  IMAD.MOV.U32 R125, RZ, RZ, R7 ;  /* 0x000000ffff7d7224 */ /* 0x000fe400078e0007 */
[C---:B----4-:R-:W-:Y:S11]  /*c3b50*/  HMMA.1688.F32.TF32 R4, R24.reuse, R236, R132 ;  /* 0x000000ec1804723c */ /* 0x050ff60000081084 */
[----:B------:R-:W-:Y:S11]  /*c3b60*/  @!UPT UIADD3 URZ, URZ, URZ, URZ ;  /* 0x0000003f3f3ff290 */ /* 0x000ff6000fffe03f */
[----:B------:R-:W-:Y:S02]  /*c3b70*/  @!UPT UIADD3 URZ, URZ, URZ, URZ ;  /* 0x0000003f3f3ff290 */ /* 0x000fe4000fffe03f */
[----:B------:R-:W-:Y:S01]  /*c3b80*/  MOV R121, R4 ;  /* 0x0000000400797202 */ /* 0x000fe20000000f00 */
[----:B------:R-:W-:Y:S02]  /*c3b90*/  IMAD.MOV.U32 R124, RZ, RZ, R5 ;  /* 0x000000ffff7c7224 */ /* 0x000fe400078e0005 */
[----:B------:R-:W-:Y:S02]  /*c3ba0*/  IMAD.MOV.U32 R145, RZ, RZ, R6 ;  /* 0x000000ffff917224 */ /* 0x000fe400078e0006 */
[----:B------:R-:W-:Y:S02]  /*c3bb0*/  IMAD.MOV.U32 R144, RZ, RZ, R7 ;  /* 0x000000ffff907224 */ /* 0x000fe400078e0007 */
[C---:B------:R-:W-:Y:S01]  /*c3bc0*/  HMMA.1688.F32.TF32 R4, R24.reuse, R240, R112 ;  /* 0x000000f01804723c */ /* 0x040fe20000081070 */
[----:B------:R-:W-:Y:S01]  /*c3bd0*/  STL [R1+0x82c4], R125 ;  /* 0x0082c47d01007387 */ /* 0x000fe20000100800 */
[----:B------:R-:W-:Y:S02]  /*c3be0*/  STL [R1+0x82c0], R129 ;  /* 0x0082c08101007387 */ /* 0x000fe40000100800 */
[----:B------:R1:W-:Y:S02]  /*c3bf0*/  STL [R1+0x803c], R116 ;  /* 0x00803c7401007387 */ /* 0x0003e40000100800 */
[----:B------:R2:W-:Y:S01]  /*c3c00*/  STL [R1+0x8038], R128 ;  /* 0x0080388001007387 */ /* 0x0005e20000100800 */
[----:B------:R-:W-:Y:S01]  /*c3c10*/  STL [R1+0x82d4], R144 ;  /* 0x0082d49001007387 */ /* 0x000fe20000100800 */
[----:B------:R-:W-:Y:S02]  /*c3c20*/  STL [R1+0x82d0], R145 ;  /* 0x0082d09101007387 */ /* 0x000fe40000100800 */
[----:B------:R-:W-:Y:S02]  /*c3c30*/  STL [R1+0x82cc], R124 ;  /* 0x0082cc7c01007387 */ /* 0x000fe40000100800 */
[----:B------:R-:W-:Y:S11]  /*c3c40*/  STL [R1+0x82c8], R121 ;  /* 0x0082c87901007387 */ /* 0x000ff60000100800 */
[----:B------:R-:W-:Y:S01]  /*c3c50*/  @!UPT UIADD3 URZ, URZ, URZ, URZ ;  /* 0x0000003f3f3ff290 */ /* 0x000fe2000fffe03f */
[----:B------:R-:W-:Y:S02]  /*c3c60*/  IMAD.MOV.U32 R104, RZ, RZ, R7 ;  /* 0x000000ffff687224 */ /* 0x000fe400078e0007 */
[----:B------:R-:W-:Y:S02]  /*c3c70*/  IMAD.MOV.U32 R105, RZ, RZ, R6 ;  /* 0x000000ffff697224 */ /* 0x000fe400078e0006 */
[----:B------:R-:W-:Y:S02]  /*c3c80*/  IMAD.MOV.U32 R96, RZ, RZ, R5 ;  /* 0x000000ffff607224 */ /* 0x000fe400078e0005 */
[----:B------:R-:W-:Y:S01]  /*c3c90*/  IMAD.MOV.U32 R97, RZ, RZ, R4 ;  /* 0x000000ffff617224 */ /* 0x000fe200078e0004 */
[----:B------:R-:W-:Y:S01]  /*c3ca0*/  STL [R1+0x82f4], R104 ;  /* 0x0082f46801007387 */ /* 0x000fe20000100800 */
[----:B------:R-:W-:Y:S02]  /*c3cb0*/  STL [R1+0x82f0], R105 ;  /* 0x0082f06901007387 */ /* 0x000fe40000100800 */
[----:B------:R-:W-:Y:S02]  /*c3cc0*/  STL [R1+0x82dc], R96 ;  /* 0x0082dc6001007387 */ /* 0x000fe40000100800 */
[----:B------:R-:W-:Y:S01]  /*c3cd0*/  STL [R1+0x82d8], R97 ;  /* 0x0082d86101007387 */ /* 0x000fe20000100800 */
        /* <DEDUP_REMOVED lines=39> */
[----:B-1----:R-:W-:Y:S01]  /*c3f50*/  MOV R116, R4 ;  /* 0x0000000400747202 */ /* 0x002fe20000000f00 */
[----:B--2---:R-:W-:Y:S01]  /*c3f60*/  IMAD.MOV.U32 R128, RZ, RZ, R5 ;  /* 0x000000ffff807224 */ /* 0x004fe200078e0005 */
[----:B------:R-:W2:Y:S01]  /*c3f70*/  LDL.LU R4, [R1+0x4f10] ;  /* 0x004f100001047983 */ /* 0x000ea20000300800 */
[----:B------:R-:W-:Y:S02]  /*c3f80*/  IMAD.MOV.U32 R120, RZ, RZ, R6 ;  /* 0x000000ffff787224 */ /* 0x000fe400078e0006 */
[----:B------:R-:W2:Y:S02]  /*c3f90*/  LDL.LU R5, [R1+0x4f14] ;  /* 0x004f140001057983 */ /* 0x000ea40000300800 */
[----:B------:R-:W-:Y:S01]  /*c3fa0*/  IMAD.MOV.U32 R117, RZ, RZ, R7 ;  /* 0x000000ffff757224 */ /* 0x000fe200078e0007 */
        /* <DEDUP_REMOVED lines=38> */
[----:B------:R-:W-:Y:S02]  /*c4210*/  STL [R1+0x8304], R117 ;  /* 0x0083047501007387 */ /* 0x000fe40000100800 */
[----:B------:R-:W-:Y:S01]  /*c4220*/  STL [R1+0x8300], R120 ;  /* 0x0083007801007387 */ /* 0x000fe20000100800 */
[----:B------:R-:W-:Y:S01]  /*c4230*/  STL [R1+0x82fc], R128 ;  /* 0x0082fc8001007387 */ /* 0x000fe20000100800 */
[----:B------:R-:W-:Y:S01]  /*c4240*/  STL [R1+0x82f8], R116 ;  /* 0x0082f87401007387 */ /* 0x000fe20000100800 */
[----:B--2---:R-:W-:Y:S02]  /*c4250*/  HMMA.1688.F32.TF32 R24, R24, R248, R108 ;  /* 0x000000f81818723c */ /* 0x004fe4000008106c */
[----:B------:R-:W2:Y:S11]  /*c4260*/  LDL.LU.64 R110, [R1+0x8a80] ;  /* 0x008a8000016e7983 */ /* 0x000eb60000300a00 */
[----:B------:R-:W-:Y:S11]  /*c4270*/  @!UPT UIADD3 URZ, URZ, URZ, URZ ;  /* 0x0000003f3f3ff290 */ /* 0x000ff6000fffe03f */
[----:B------:R-:W-:Y:S02]  /*c4280*/  IMAD.MOV.U32 R100, RZ, RZ, R24 ;  /* 0x000000ffff647224 */ /* 0x000fe400078e0018 */
[----:B------:R-:W-:Y:S02]  /*c4290*/  IMAD.MOV.U32 R101, RZ, RZ, R25 ;  /* 0x000000ffff657224 */ /* 0x000fe400078e0019 */
[----:B------:R-:W-:Y:S02]  /*c42a0*/  IMAD.MOV.U32 R109, RZ, RZ, R26 ;  /* 0x000000ffff6d7224 */ /* 0x000fe400078e001a */
[----:B------:R-:W-:Y:S02]  /*c42b0*/  IMAD.MOV.U32 R108, RZ, RZ, R27 ;  /* 0x000000ffff6c7224 */ /* 0x000fe400078e001b */
[C---:B---3--:R-:W-:Y:S08]  /*c42c0*/  HMMA.1688.F32.TF32 R24, R28.reuse, R164, R20 ;  /* 0x000000a41c18723c */ /* 0x048ff00000081014 */
[C---:B------:R-:W-:Y:S08]  /*c42d0*/  HMMA.1688.F32.TF32 R20, R28.reuse, R168, R16 ;  /* 0x000000a81c14723c */ /* 0x040ff00000081010 */
[C---:B------:R-:W-:Y:S08]  /*c42e0*/  HMMA.1688.F32.TF32 R16, R28.reuse, R172, R12 ;  /* 0x000000ac1c10723c */ /* 0x040ff0000008100c */
[C---:B------:R-:W-:Y:S08]  /*c42f0*/  HMMA.1688.F32.TF32 R12, R28.reuse, R176, R8 ;  /* 0x000000b01c0c723c */ /* 0x040ff00000081008 */
[C---:B------:R-:W-:Y:S01]  /*c4300*/  HMMA.1688.F32.TF32 R8, R28.reuse, R180, R4 ;  /* 0x000000b41c08723c */ /* 0x040fe20000081004 */
[----:B------:R-:W-:Y:S01]  /*c4310*/  STL [R1+0x8314], R108 ;  /* 0x0083146c01007387 */ /* 0x000fe20000100800 */
[----:B------:R-:W-:Y:S02]  /*c4320*/  STL [R1+0x8310], R109 ;  /* 0x0083106d01007387 */ /* 0x000fe40000100800 */
[----:B------:R-:W-:Y:S02]  /*c4330*/  STL [R1+0x830c], R101 ;  /* 0x00830c6501007387 */ /* 0x000fe40000100800 */
[----:B------:R-:W-:Y:S02]  /*c4340*/  STL [R1+0x8308], R100 ;  /* 0x0083086401007387 */ /* 0x000fe40000100800 */
        /* <DEDUP_REMOVED lines=8> */
[----:B------:R4:W-:Y:S03]  /*c43d0*/  STL.64 [R1+0x338], R14 ;  /* 0x0003380e01007387 */ /* 0x0009e60000100a00 */
[----:B------:R-:W-:Y:S01]  /*c43e0*/  STL.64 [R1+0x320], R8 ;  /* 0x0003200801007387 */ /* 0x000fe20000100a00 */
[----:B------:R1:W-:Y:S01]  /*c43f0*/  STL.64 [R1+0x328], R10 ;  /* 0x0003280a01007387 */ /* 0x0003e20000100a00 */
[C---:B----4-:R-:W-:Y:S08]  /*c4400*/  HMMA.1688.F32.TF32 R12, R28.reuse, R188, R136 ;  /* 0x000000bc1c0c723c */ /* 0x050ff00000081088 */
[C---:B-1----:R-:W-:Y:S01]  /*c4410*/  HMMA.1688.F32.TF32 R8, R28.reuse, R192, R152 ;  /* 0x000000c01c08723c */ /* 0x042fe20000081098 */
        /* <DEDUP_REMOVED lines=31> */
[----:B------:R-:W-:Y:S07]  /*c4610*/  STL.64 [R1+0x278], R14 ;  /* 0x0002780e01007387 */ /* 0x000fee0000100a00 */
[----:B------:R1:W-:Y:S02]  /*c4620*/  STL.64 [R1+0x260], R8 ;  /* 0x0002600801007387 */ /* 0x0003e40000100a00 */
[----:B------:R3:W-:Y:S01]  /*c4630*/  STL.64 [R1+0x268], R10 ;  /* 0x0002680a01007387 */ /* 0x0007e20000100a00 */
        /* <DEDUP_REMOVED lines=36> */
[----:B------:R-:W4:Y:S01]  /*c4880*/  LDL.LU R140, [R1+0x4e00] ;  /* 0x004e0000018c7983 */ /* 0x000f220000300800 */
[----:B------:R-:W4:Y:S02]  /*c4890*/  LDL.LU R141, [R1+0x4e04] ;  /* 0x004e0400018d7983 */ /* 0x000f240000300800 */
[----:B------:R-:W4:Y:S01]  /*c48a0*/  LDL.LU R142, [R1+0x4e08] ;  /* 0x004e0800018e7983 */ /* 0x000f220000300800 */
[----:B------:R-:W-:Y:S01]  /*c48b0*/  MOV R145, R4 ;  /* 0x0000000400917202 */ /* 0x000fe20000000f00 */
        /* <DEDUP_REMOVED lines=28> */
[----:B------:R1:W-:Y:S01]  /*c4a80*/  STL [R1+0x851c], R125 ;  /* 0x00851c7d01007387 */ /* 0x0003e20000100800 */
[----:B------:R1:W-:Y:S02]  /*c4a90*/  STL [R1+0x8518], R129 ;  /* 0x0085188101007387 */ /* 0x0003e40000100800 */
[----:B------:R1:W-:Y:S02]  /*c4aa0*/  STL [R1+0x8514], R144 ;  /* 0x0085149001007387 */ /* 0x0003e40000100800 */
[----:B------:R1:W-:Y:S01]  /*c4ab0*/  STL [R1+0x8510], R145 ;  /* 0x0085109101007387 */ /* 0x0003e20000100800 */
[C---:B--2---:R-:W-:Y:S08]  /*c4ac0*/  HMMA.1688.F32.TF32 R8, R28.reuse, R240, R8 ;  /* 0x000000f01c08723c */ /* 0x044ff00000081008 */
[C---:B---3--:R-:W-:Y:S11]  /*c4ad0*/  HMMA.1688.F32.TF32 R12, R28.reuse, R236, R12 ;  /* 0x000000ec1c0c723c */ /* 0x048ff6000008100c */
[----:B------:R-:W-:Y:S05]  /*c4ae0*/  @!UPT UIADD3 URZ, URZ, URZ, URZ ;  /* 0x0000003f3f3ff290 */ /* 0x000fea000fffe03f */
[----:B-1----:R-:W-:Y:S02]  /*c4af0*/  IMAD.MOV.U32 R125, RZ, RZ, R8 ;  /* 0x000000ffff7d7224 */ /* 0x002fe400078e0008 */
[----:B------:R-:W-:Y:S02]  /*c4b00*/  IMAD.MOV.U32 R129, RZ, RZ, R9 ;  /* 0x000000ffff817224 */ /* 0x000fe400078e0009 */
[----:B------:R-:W-:Y:S02]  /*c4b10*/  IMAD.MOV.U32 R144, RZ, RZ, R10 ;  /* 0x000000ffff907224 */ /* 0x000fe400078e000a */
[----:B------:R-:W-:Y:S02]  /*c4b20*/  IMAD.MOV.U32 R145, RZ, RZ, R11 ;  /* 0x000000ffff917224 */ /* 0x000fe400078e000b */
[C---:B----4-:R-:W-:Y:S08]  /*c4b30*/  HMMA.1688.F32.TF32 R8, R28.reuse, R244, R4 ;  /* 0x000000f41c08723c */ /* 0x050ff00000081004 */
[----:B------:R-:W-:Y:S01]  /*c4b40*/  HMMA.1688.F32.TF32 R4, R28, R248, R140 ;  /* 0x000000f81c04723c */ /* 0x000fe2000008108c */
[----:B------:R-:W-:Y:S01]  /*c4b50*/  STL.64 [R1+0x240], R12 ;  /* 0x0002400c01007387 */ /* 0x000fe20000100a00 */
[----:B------:R1:W-:Y:S02]  /*c4b60*/  STL.64 [R1+0x248], R14 ;  /* 0x0002480e01007387 */ /* 0x0003e40000100a00 */
[----:B------:R-:W-:Y:S02]  /*c4b70*/  STL.64 [R1+0x8818], R146 ;  /* 0x0088189201007387 */ /* 0x000fe40000100a00 */
[----:B------:R-:W-:Y:S02]  /*c4b80*/  STL.64 [R1+0x8810], R144 ;  /* 0x0088109001007387 */ /* 0x000fe40000100a00 */
[----:B-1----:R-:W-:Y:S07]  /*c4b90*/  HMMA.1688.F32.TF32 R12, R32, R164, R136 ;  /* 0x000000a4200c723c */ /* 0x002fee0000081088 */
[----:B------:R-:W-:Y:S01]  /*c4ba0*/  STL.64 [R1+0x220], R8 ;  /* 0x0002200801007387 */ /* 0x000fe20000100a00 */
[----:B------:R1:W-:Y:S08]  /*c4bb0*/  STL.64 [R1+0x228], R10 ;  /* 0x0002280a01007387 */ /* 0x0003f00000100a00 */
[----:B------:R-:W-:Y:S01]  /*c4bc0*/  MOV R124, R4 ;  /* 0x00000004007c7202 */ /* 0x000fe20000000f00 */
[----:B------:R-:W-:-:S02]  /*c4bd0*/  IMAD.MOV.U32 R121, RZ, RZ, R5 ;  /* 0x000000ffff797224 */ /* 0x000fc400078e0005 */
[----:B------:R-:W-:Y:S02]  /*c4be0*/  IMAD.MOV.U32 R97, RZ, RZ, R6 ;  /* 0x000000ffff617224 */ /* 0x000fe400078e0006 */
[----:B------:R-:W-:Y:S02]  /*c4bf0*/  IMAD.MOV.U32 R96, RZ, RZ, R7 ;  /* 0x000000ffff607224 */ /* 0x000fe400078e0007 */
[C---:B------:R-:W-:Y:S08]  /*c4c00*/  HMMA.1688.F32.TF32 R4, R32.reuse, R172, R160 ;  /* 0x000000ac2004723c */ /* 0x040ff000000810a0 */
[C---:B-1----:R-:W-:Y:S01]  /*c4c10*/  HMMA.1688.F32.TF32 R8, R32.reuse, R168, R152 ;  /* 0x000000a82008723c */ /* 0x042fe20000081098 */
[----:B------:R-:W-:Y:S01]  /*c4c20*/  STL.64 [R1+0x8910], R98 ;  /* 0x0089106201007387 */ /* 0x000fe20000100a00 */
[----:B------:R-:W-:Y:S02]  /*c4c30*/  STL.64 [R1+0x8908], R96 ;  /* 0x0089086001007387 */ /* 0x000fe40000100a00 */
[----:B------:R-:W-:Y:S02]  /*c4c40*/  STL.64 [R1+0x88f0], R126 ;  /* 0x0088f07e01007387 */ /* 0x000fe40000100a00 */
[----:B------:R-:W-:Y:S01]  /*c4c50*/  STL.64 [R1+0x88e8], R124 ;  /* 0x0088e87c01007387 */ /* 0x000fe20000100a00 */
[----:B------:R-:W-:Y:S01]  /*c4c60*/  STL.64 [R1+0x1050], R12 ;  /* 0x0010500c01007387 */ /* 0x000fe20000100a00 */
[----:B------:R1:W-:Y:S02]  /*c4c70*/  STL.64 [R1+0x1058], R14 ;  /* 0x0010580e01007387 */ /* 0x0003e40000100a00 */
[C---:B-1----:R-:W-:Y:S11]  /*c4c80*/  HMMA.1688.F32.TF32 R12, R32.reuse, R176, R64 ;  /* 0x000000b0200c723c */ /* 0x042ff60000081040 */
[----:B------:R-:W-:Y:S02]  /*c4c90*/  @!UPT UIADD3 URZ, URZ, URZ, URZ ;  /* 0x0000003f3f3ff290 */ /* 0x000fe4000fffe03f */
        /* <DEDUP_REMOVED lines=25> */
[----:B------:R-:W-:Y:S02]  /*c4e30*/  STL.64 [R1+0xfc8], R14 ;  /* 0x000fc80e01007387 */ /* 0x000fe40000100a00 */
[----:B------:R-:W2:Y:S11]  /*c4e40*/  LDL.LU R44, [R1+0x19f0] ;  /* 0x0019f000012c7983 */ /* 0x000eb60000300800 */
[----:B------:R-:W-:Y:S01]  /*c4e50*/  STL.64 [R1+0xfb0], R8 ;  /* 0x000fb00801007387 */ /* 0x000fe20000100a00 */
[----:B------:R-:W-:Y:S07]  /*c4e60*/  STL.64 [R1+0xfb8], R10 ;  /* 0x000fb80a01007387 */ /* 0x000fee0000100a00 */
[----:B------:R-:W-:Y:S02]  /*c4e70*/  STL.64 [R1+0xfa0], R4 ;  /* 0x000fa00401007387 */ /* 0x000fe40000100a00 */
        /* <DEDUP_REMOVED lines=45> */
[C---:B-1----:R-:W-:Y:S11]  /*c5150*/  HMMA.1688.F32.TF32 R4, R32.reuse, R212, R112 ;  /* 0x000000d42004723c */ /* 0x042ff60000081070 */
[----:B------:R-:W-:Y:S11]  /*c5160*/  @!UPT UIADD3 URZ, URZ, URZ, URZ ;  /* 0x0000003f3f3ff290 */ /* 0x000ff6000fffe03f */
[----:B------:R-:W-:Y:S01]  /*c5170*/  @!UPT UIADD3 URZ, URZ, URZ, URZ ;  /* 0x0000003f3f3ff290 */ /* 0x000fe2000fffe03f */
[----:B------:R-:W-:Y:S01]  /*c5180*/  STL.64 [R1+0xf90], R4 ;  /* 0x000f900401007387 */ /* 0x000fe20000100a00 */
        /* <DEDUP_REMOVED lines=8> */
[C---:B--2---:R-:W-:Y:S08]  /*c5210*/  HMMA.1688.F32.TF32 R4, R32.reuse, R216, R136 ;  /* 0x000000d82004723c */ /* 0x044ff00000081088 */
[C---:B------:R-:W-:Y:S11]  /*c5220*/  HMMA.1688.F32.TF32 R8, R32.reuse, R220, R152 ;  /* 0x000000dc2008723c */ /* 0x040ff60000081098 */
[----:B------:R-:W-:Y:S04]  /*c5230*/  @!UPT UIADD3 URZ, URZ, URZ, URZ ;  /* 0x0000003f3f3ff290 */ /* 0x000fe8000fffe03f */
[----:B------:R-:W-:Y:S01]  /*c5240*/  STL [R1+0xf80], R4 ;  /* 0x000f800401007387 */ /* 0x000fe20000100800 */
[----:B------:R-:W-:Y:S02]  /*c5250*/  IMAD.MOV.U32 R156, RZ, RZ, R5 ;  /* 0x000000ffff9c7224 */ /* 0x000fe400078e0005 */
[----:B------:R1:W-:Y:S02]  /*c5260*/  STL [R1+0xf8c], R7 ;  /* 0x000f8c0701007387 */ /* 0x0003e40000100800 */
[----:B------:R-:W-:Y:S02]  /*c5270*/  IMAD.MOV.U32 R157, RZ, RZ, R6 ;  /* 0x000000ffff9d7224 */ /* 0x000fe400078e0006 */
[C---:B-1----:R-:W-:Y:S03]  /*c5280*/  HMMA.1688.F32.TF32 R4, R32.reuse, R224, R160 ;  /* 0x000000e02004723c */ /* 0x042fe600000810a0 */
[----:B------:R-:W-:Y:S01]  /*c5290*/  STL [R1+0x7e2c], R157 ;  /* 0x007e2c9d01007387 */ /* 0x000fe20000100800 */
[----:B------:R-:W-:Y:S02]  /*c52a0*/  STL [R1+0x7e28], R156 ;  /* 0x007e289c01007387 */ /* 0x000fe40000100800 */
[----:B------:R-:W-:Y:S02]  /*c52b0*/  STL.64 [R1+0xf70], R8 ;  /* 0x000f700801007387 */ /* 0x000fe40000100a00 */
[C---:B------:R-:W-:Y:S01]  /*c52c0*/  HMMA.1688.F32.TF32 R12, R32.reuse, R228, R64 ;  /* 0x000000e4200c723c */ /* 0x040fe20000081040 */
[----:B------:R4:W-:Y:S07]  /*c52d0*/  STL.64 [R1+0xf78], R10 ;  /* 0x000f780a01007387 */ /* 0x0009ee0000100a00 */
[----:B----4-:R-:W-:Y:S07]  /*c52e0*/  HMMA.1688.F32.TF32 R8, R32, R232, R56 ;  /* 0x000000e82008723c */ /* 0x010fee0000081038 */
[----:B------:R1:W-:Y:S01]  /*c52f0*/  STL.64 [R1+0xf60], R4 ;  /* 0x000f600401007387 */ /* 0x0003e20000100a00 */
[----:B------:R-:W-:-:S02]  /*c5300*/  IMAD.MOV.U32 R157, RZ, RZ, R6 ;  /* 0x000000ffff9d7224 */ /* 0x000fc400078e0006 */
[----:B------:R-:W-:Y:S02]  /*c5310*/  IMAD.MOV.U32 R156, RZ, RZ, R7 ;  /* 0x000000ffff9c7224 */ /* 0x000fe400078e0007 */
[----:B-1----:R-:W-:Y:S03]  /*c5320*/  HMMA.1688.F32.TF32 R4, R32, R236, R60 ;  /* 0x000000ec2004723c */ /* 0x002fe6000008103c */
[----:B------:R1:W-:Y:S01]  /*c5330*/  STL [R1+0x7e34], R156 ;  /* 0x007e349c01007387 */ /* 0x0003e20000100800 */
[----:B------:R2:W-:Y:S02]  /*c5340*/  STL [R1+0x7e30], R157 ;  /* 0x007e309d01007387 */ /* 0x0005e40000100800 */
[----:B------:R-:W-:Y:S02]  /*c5350*/  STL.64 [R1+0xf50], R12 ;  /* 0x000f500c01007387 */ /* 0x000fe40000100a00 */
[----:B------:R-:W-:Y:S03]  /*c5360*/  STL.64 [R1+0xf58], R14 ;  /* 0x000f580e01007387 */ /* 0x000fe60000100a00 */
[----:B------:R-:W-:Y:S01]  /*c5370*/  STL.64 [R1+0xf40], R8 ;  /* 0x000f400801007387 */ /* 0x000fe20000100a00 */
[----:B------:R-:W-:Y:S11]  /*c5380*/  STL.64 [R1+0xf48], R10 ;  /* 0x000f480a01007387 */ /* 0x000ff60000100a00 */
[----:B------:R4:W-:Y:S01]  /*c5390*/  STL.64 [R1+0xf30], R4 ;  /* 0x000f300401007387 */ /* 0x0009e20000100a00 */
[----:B-1----:R-:W-:Y:S01]  /*c53a0*/  MOV R156, R6 ;  /* 0x00000006009c7202 */ /* 0x002fe20000000f00 */
[----:B--2---:R-:W-:-:S02]  /*c53b0*/  IMAD.MOV.U32 R157, RZ, RZ, R7 ;  /* 0x000000ffff9d7224 */ /* 0x004fc400078e0007 */
[C---:B----4-:R-:W-:Y:S08]  /*c53c0*/  HMMA.1688.F32.TF32 R4, R32.reuse, R240, R52 ;  /* 0x000000f02004723c */ /* 0x050ff00000081034 */
[C---:B------:R-:W-:Y:S01]  /*c53d0*/  HMMA.1688.F32.TF32 R12, R32.reuse, R244, R48 ;  /* 0x000000f4200c723c */ /* 0x040fe20000081030 */
[----:B------:R-:W-:Y:S01]  /*c53e0*/  STL [R1+0x83e4], R157 ;  /* 0x0083e49d01007387 */ /* 0x000fe20000100800 */
[----:B------:R-:W-:Y:S06]  /*c53f0*/  STL [R1+0x83e0], R156 ;  /* 0x0083e09c01007387 */ /* 0x000fec0000100800 */
[----:B------:R-:W-:Y:S07]  /*c5400*/  HMMA.1688.F32.TF32 R8, R32, R248, R44 ;  /* 0x000000f82008723c */ /* 0x000fee000008102c */
[----:B------:R-:W-:Y:S01]  /*c5410*/  STL.64 [R1+0xf20], R4 ;  /* 0x000f200401007387 */ /* 0x000fe20000100a00 */
[----:B------:R1:W-:Y:S02]  /*c5420*/  STL.64 [R1+0xf28], R6 ;  /* 0x000f280601007387 */ /* 0x0003e40000100a00 */
[C---:B-1----:R-:W-:Y:S05]  /*c5430*/  HMMA.1688.F32.TF32 R4, R36.reuse, R164, R148 ;  /* 0x000000a42404723c */ /* 0x042fea0000081094 */
[----:B------:R-:W-:Y:S01]  /*c5440*/  STL.64 [R1+0xf10], R12 ;  /* 0x000f100c01007387 */ /* 0x000fe20000100a00 */
[----:B------:R-:W-:Y:S02]  /*c5450*/  STL.64 [R1+0xf18], R14 ;  /* 0x000f180e01007387 */ /* 0x000fe40000100a00 */
[----:B------:R-:W2:Y:S05]  /*c5460*/  LDL.LU R44, [R1+0x4d90] ;  /* 0x004d9000012c7983 */ /* 0x000eaa0000300800 */
[----:B------:R-:W-:Y:S01]  /*c5470*/  STL.64 [R1+0xf00], R8 ;  /* 0x000f000801007387 */ /* 0x000fe20000100a00 */
[----:B------:R-:W-:Y:S09]  /*c5480*/  STL.64 [R1+0xf08], R10 ;  /* 0x000f080a01007387 */ /* 0x000ff20000100a00 */
[----:B------:R-:W-:Y:S01]  /*c5490*/  STL.64 [R1+0x200], R4 ;  /* 0x0002000401007387 */ /* 0x000fe20000100a00 */
[----:B------:R3:W-:Y:S02]  /*c54a0*/  STL.64 [R1+0x208], R6 ;  /* 0x0002080601007387 */ /* 0x0007e40000100a00 */
[----:B------:R-:W2:Y:S02]  /*c54b0*/  LDL.LU R45, [R1+0x4d94] ;  /* 0x004d9400012d7983 */ /* 0x000ea40000300800 */
[----:B------:R-:W2:Y:S01]  /*c54c0*/  LDL.LU R46, [R1+0x4d98] ;  /* 0x004d9800012e7983 */ /* 0x000ea20000300800 */
[----:B------:R-:W2:Y:S01]  /*c54d0*/  LDL.LU R47, [R1+0x4d9c] ;  /* 0x004d9c00012f7983 */ /* 0x000ea20000300800 */
[C---:B---3--:R-:W-:Y:S11]  /*c54e0*/  HMMA.1688.F32.TF32 R4, R36.reuse, R168, R132 ;  /* 0x000000a82404723c */ /* 0x048ff60000081084 */
[----:B------:R-:W-:Y:S11]  /*c54f0*/  @!UPT UIADD3 URZ, URZ, URZ, URZ ;  /* 0x0000003f3f3ff290 */ /* 0x000ff6000fffe03f */
[----:B------:R-:W-:Y:S01]  /*c5500*/  @!UPT UIADD3 URZ, URZ, URZ, URZ ;  /* 0x0000003f3f3ff290 */ /* 0x000fe2000fffe03f */
[----:B------:R1:W-:Y:S01]  /*c5510*/  STL.64 [R1+0x1f0], R4 ;  /* 0x0001f00401007387 */ /* 0x0003e20000100a00 */
[----:B------:R-:W-:Y:S02]  /*c5520*/  IMAD.MOV.U32 R157, RZ, RZ, R6 ;  /* 0x000000ffff9d7224 */ /* 0x000fe400078e0006 */
[----:B------:R-:W-:Y:S02]  /*c5530*/  IMAD.MOV.U32 R156, RZ, RZ, R7 ;  /* 0x000000ffff9c7224 */ /* 0x000fe400078e0007 */
[C---:B-1----:R-:W-:Y:S01]  /*c5540*/  HMMA.1688.F32.TF32 R4, R36.reuse, R172, R112 ;  /* 0x000000ac2404723c */ /* 0x042fe20000081070 */
[----:B------:R-:W-:Y:S02]  /*c5550*/  STL.64 [R1+0x87b8], R158 ;  /* 0x0087b89e01007387 */ /* 0x000fe40000100a00 */
[----:B------:R-:W-:Y:S02]  /*c5560*/  STL.64 [R1+0x87b0], R156 ;  /* 0x0087b09c01007387 */ /* 0x000fe40000100a00 */
[----:B------:R-:W3:Y:S11]  /*c5570*/  LDL.LU R148, [R1+0x4d80] ;  /* 0x004d800001947983 */ /* 0x000ef60000300800 */
[----:B------:R-:W-:Y:S07]  /*c5580*/  @!UPT UIADD3 URZ, URZ, URZ, URZ ;  /* 0x0000003f3f3ff290 */ /* 0x000fee000fffe03f */
        /* <DEDUP_REMOVED lines=25> */
[----:B--2---:R-:W-:Y:S03]  /*c5720*/  HMMA.1688.F32.TF32 R4, R36, R176, R44 ;  /* 0x000000b02404723c */ /* 0x004fe6000008102c */
[----:B------:R-:W2:Y:S01]  /*c5730*/  LDL.LU R44, [R1+0x4d20] ;  /* 0x004d2000012c7983 */ /* 0x000ea20000300800 */
[----:B------:R-:W2:Y:S02]  /*c5740*/  LDL.LU R45, [R1+0x4d24] ;  /* 0x004d2400012d7983 */ /* 0x000ea40000300800 */
[----:B------:R-:W2:Y:S02]  /*c5750*/  LDL.LU R46, [R1+0x4d28] ;  /* 0x004d2800012e7983 */ /* 0x000ea40000300800 */
[----:B------:R-:W2:Y:S11]  /*c5760*/  LDL.LU R47, [R1+0x4d2c] ;  /* 0x004d2c00012f7983 */ /* 0x000eb60000300800 */
[----:B------:R-:W-:Y:S05]  /*c5770*/  @!UPT UIADD3 URZ, URZ, URZ, URZ ;  /* 0x0000003f3f3ff290 */ /* 0x000fea000fffe03f */
[----:B------:R-:W-:Y:S02]  /*c5780*/  IMAD.MOV.U32 R128, RZ, RZ, R4 ;  /* 0x000000ffff807224 */ /* 0x000fe400078e0004 */
[----:B------:R-:W-:Y:S02]  /*c5790*/  IMAD.MOV.U32 R116, RZ, RZ, R5 ;  /* 0x000000ffff747224 */ /* 0x000fe400078e0005 */
[----:B------:R-:W-:Y:S02]  /*c57a0*/  IMAD.MOV.U32 R104, RZ, RZ, R6 ;  /* 0x000000ffff687224 */ /* 0x000fe400078e0006 */
[----:B------:R-:W-:-:S05]  /*c57b0*/  IMAD.MOV.U32 R105, RZ, RZ, R7 ;  /* 0x000000ffff697224 */ /* 0x000fca00078e0007 */
[----:B------:R-:W-:Y:S01]  /*c57c0*/  STL [R1+0x8324], R105 ;  /* 0x0083246901007387 */ /* 0x000fe20000100800 */
[----:B------:R-:W-:Y:S02]  /*c57d0*/  STL [R1+0x8320], R104 ;  /* 0x0083206801007387 */ /* 0x000fe40000100800 */
[----:B------:R-:W-:Y:S02]  /*c57e0*/  STL [R1+0x831c], R116 ;  /* 0x00831c7401007387 */ /* 0x000fe40000100800 */
[----:B------:R-:W-:Y:S01]  /*c57f0*/  STL [R1+0x8318], R128 ;  /* 0x0083188001007387 */ /* 0x000fe20000100800 */
[C---:B---3--:R-:W-:Y:S01]  /*c5800*/  HMMA.1688.F32.TF32 R4, R36.reuse, R180, R148 ;  /* 0x000000b42404723c */ /* 0x048fe20000081094 */
[----:B------:R-:W3:Y:S11]  /*c5810*/  LDL.LU R148, [R1+0x4d10] ;  /* 0x004d100001947983 */ /* 0x000ef60000300800 */
[----:B------:R-:W-:Y:S11]  /*c5820*/  @!UPT UIADD3 URZ, URZ, URZ, URZ ;  /* 0x0000003f3f3ff290 */ /* 0x000ff6000fffe03f */
[----:B------:R-:W-:Y:S01]  /*c5830*/  STL.64 [R1+0x1c0], R4 ;  /* 0x0001c00401007387 */ /* 0x000fe20000100a00 */
[----:B------:R4:W-:Y:S02]  /*c5840*/  STL.64 [R1+0x1c8], R6 ;  /* 0x0001c80601007387 */ /* 0x0009e40000100a00 */
[----:B------:R-:W3:Y:S02]  /*c5850*/  LDL.LU R149, [R1+0x4d14] ;  /* 0x004d140001957983 */ /* 0x000ee40000300800 */
[----:B------:R-:W3:Y:S01]  /*c5860*/  LDL.LU R150, [R1+0x4d18] ;  /* 0x004d180001967983 */ /* 0x000ee20000300800 */
[----:B------:R-:W3:Y:S01]  /*c5870*/  LDL.LU R151, [R1+0x4d1c] ;  /* 0x004d1c0001977983 */ /* 0x000ee20000300800 */
[C---:B----4-:R-:W-:Y:S03]  /*c5880*/  HMMA.1688.F32.TF32 R4, R36.reuse, R184, R132 ;  /* 0x000000b82404723c */ /* 0x050fe60000081084 */
[----:B------:R-:W4:Y:S05]  /*c5890*/  LDL.LU R132, [R1+0x4d00] ;  /* 0x004d000001847983 */ /* 0x000f2a0000300800 */
[C---:B------:R-:W-:Y:S11]  /*c58a0*/  HMMA.1688.F32.TF32 R8, R36.reuse, R188, R60 ;  /* 0x000000bc2408723c */ /* 0x040ff6000008103c */
[----:B------:R-:W-:Y:S04]  /*c58b0*/  @!UPT UIADD3 URZ, URZ, URZ, URZ ;  /* 0x0000003f3f3ff290 */ /* 0x000fe8000fffe03f */
[----:B------:R-:W-:Y:S01]  /*c58c0*/  STL.64 [R1+0x1b0], R4 ;  /* 0x0001b00401007387 */ /* 0x000fe20000100a00 */
[----:B------:R1:W-:Y:S02]  /*c58d0*/  STL.64 [R1+0x1b8], R6 ;  /* 0x0001b80601007387 */ /* 0x0003e40000100a00 */
[----:B------:R-:W4:Y:S02]  /*c58e0*/  LDL.LU R133, [R1+0x4d04] ;  /* 0x004d040001857983 */ /* 0x000f240000300800 */
[----:B------:R-:W4:Y:S01]  /*c58f0*/  LDL.LU R134, [R1+0x4d08] ;  /* 0x004d080001867983 */ /* 0x000f220000300800 */
[----:B------:R-:W4:Y:S01]  /*c5900*/  LDL.LU R135, [R1+0x4d0c] ;  /* 0x004d0c0001877983 */ /* 0x000f220000300800 */
[C---:B-1----:R-:W-:Y:S03]  /*c5910*/  HMMA.1688.F32.TF32 R4, R36.reuse, R192, R112 ;  /* 0x000000c02404723c */ /* 0x042fe60000081070 */
[----:B------:R-:W-:Y:S01]  /*c5920*/  STL.64 [R1+0x1a0], R8 ;  /* 0x0001a00801007387 */ /* 0x000fe20000100a00 */
[----:B------:R1:W-:Y:S11]  /*c5930*/  STL.64 [R1+0x1a8], R10 ;  /* 0x0001a80a01007387 */ /* 0x0003f60000100a00 */
[----:B------:R-:W-:Y:S08]  /*c5940*/  @!UPT UIADD3 URZ, URZ, URZ, URZ ;  /* 0x0000003f3f3ff290 */ /* 0x000ff0000fffe03f */
[----:B------:R1:W-:Y:S01]  /*c5950*/  STL.64 [R1+0x190], R4 ;  /* 0x0001900401007387 */ /* 0x0003e20000100a00 */
[----:B------:R-:W4:Y:S02]  /*c5960*/  LDL.LU R112, [R1+0x4cf0] ;  /* 0x004cf00001707983 */ /* 0x000f240000300800 */
[----:B------:R-:W4:Y:S02]  /*c5970*/  LDL.LU R113, [R1+0x4cf4] ;  /* 0x004cf40001717983 */ /* 0x000f240000300800 */
[----:B------:R-:W4:Y:S01]  /*c5980*/  LDL.LU R114, [R1+0x4cf8] ;  /* 0x004cf80001727983 */ /* 0x000f220000300800 */
[----:B------:R-:W4:Y:S01]  /*c5990*/  LDL.LU R115, [R1+0x4cfc] ;  /* 0x004cfc0001737983 */ /* 0x000f220000300800 */
[----:B------:R-:W-:Y:S01]  /*c59a0*/  MOV R105, R6 ;  /* 0x0000000600697202 */ /* 0x000fe20000000f00 */
[----:B------:R-:W-:Y:S01]  /*c59b0*/  IMAD.MOV.U32 R104, RZ, RZ, R7 ;  /* 0x000000ffff687224 */ /* 0x000fe200078e0007 */
[C---:B-1----:R-:W-:Y:S08]  /*c59c0*/  HMMA.1688.F32.TF32 R8, R36.reuse, R196, R52 ;  /* 0x000000c42408723c */ /* 0x042ff00000081034 */
[----:B------:R-:W-:Y:S01]  /*c59d0*/  HMMA.1688.F32.TF32 R4, R36, R200, R48 ;  /* 0x000000c82404723c */ /* 0x000fe20000081030 */
[----:B------:R1:W-:Y:S01]  /*c59e0*/  STL [R1+0x832c], R104 ;  /* 0x00832c6801007387 */ /* 0x0003e20000100800 */
[----:B------:R1:W-:Y:S11]  /*c59f0*/  STL [R1+0x8328], R105 ;  /* 0x0083286901007387 */ /* 0x0003f60000100800 */
[----:B------:R-:W-:Y:S02]  /*c5a00*/  @!UPT UIADD3 URZ, URZ, URZ, URZ ;  /* 0x0000003f3f3ff290 */ /* 0x000fe4000fffe03f */
[----:B------:R-:W-:Y:S01]  /*c5a10*/  STL.64 [R1+0x180], R8 ;  /* 0x0001800801007387 */ /* 0x000fe20000100a00 */
[----:B------:R-:W-:Y:S08]  /*c5a20*/  STL.64 [R1+0x188], R10 ;  /* 0x0001880a01007387 */ /* 0x000ff00000100a00 */
[----:B-1----:R-:W-:Y:S02]  /*c5a30*/  IMAD.MOV.U32 R104, RZ, RZ, R6 ;  /* 0x000000ffff687224 */ /* 0x002fe400078e0006 */
[----:B------:R2:W-:Y:S02]  /*c5a40*/  STL.64 [R1+0x170], R4 ;  /* 0x0001700401007387 */ /* 0x0005e40000100a00 */
[----:B------:R-:W-:-:S02]  /*c5a50*/  IMAD.MOV.U32 R105, RZ, RZ, R7 ;  /* 0x000000ffff697224 */ /* 0x000fc400078e0007 */
[----:B--2---:R-:W-:Y:S03]  /*c5a60*/  HMMA.1688.F32.TF32 R4, R36, R204, R44 ;  /* 0x000000cc2404723c */ /* 0x004fe6000008102c */
[----:B------:R1:W-:Y:S01]  /*c5a70*/  STL [R1+0x8334], R105 ;  /* 0x0083346901007387 */ /* 0x0003e20000100800 */
[----:B------:R2:W-:Y:S11]  /*c5a80*/  STL [R1+0x8330], R104 ;  /* 0x0083306801007387 */ /* 0x0005f60000100800 */
[----:B------:R-:W-:Y:S09]  /*c5a90*/  @!UPT UIADD3 URZ, URZ, URZ, URZ ;  /* 0x0000003f3f3ff290 */ /* 0x000ff2000fffe03f */
        /* <DEDUP_REMOVED lines=8> */
[C---:B---3--:R-:W-:Y:S11]  /*c5b20*/  HMMA.1688.F32.TF32 R4, R36.reuse, R208, R148 ;  /* 0x000000d02404723c */ /* 0x048ff60000081094 */
[----:B------:R-:W-:Y:S11]  /*c5b30*/  @!UPT UIADD3 URZ, URZ, URZ, URZ ;  /* 0x0000003f3f3ff290 */ /* 0x000ff6000fffe03f */
[----:B------:R-:W-:Y:S01]  /*c5b40*/  @!UPT UIADD3 URZ, URZ, URZ, URZ ;  /* 0x0000003f3f3ff290 */ /* 0x000fe2000fffe03f */
[----:B------:R4:W-:Y:S01]  /*c5b50*/  STL.64 [R1+0x150], R4 ;  /* 0x0001500401007387 */ /* 0x0009e20000100a00 */
[----:B-1----:R-:W-:Y:S01]  /*c5b60*/  MOV R105, R6 ;  /* 0x0000000600697202 */ /* 0x002fe20000000f00 */
[----:B--2---:R-:W-:Y:S02]  /*c5b70*/  IMAD.MOV.U32 R104, RZ, RZ, R7 ;  /* 0x000000ffff687224 */ /* 0x004fe400078e0007 */
[C---:B----4-:R-:W-:Y:S03]  /*c5b80*/  HMMA.1688.F32.TF32 R4, R36.reuse, R212, R132 ;  /* 0x000000d42404723c */ /* 0x050fe60000081084 */
[----:B------:R1:W-:Y:S01]  /*c5b90*/  STL [R1+0x834c], R104 ;  /* 0x00834c6801007387 */ /* 0x0003e20000100800 */
[----:B------:R2:W-:Y:S02]  /*c5ba0*/  STL [R1+0x8348], R105 ;  /* 0x0083486901007387 */ /* 0x0005e40000100800 */
[----:B------:R-:W-:Y:S11]  /*c5bb0*/  STL.64 [R1+0x8930], R130 ;  /* 0x0089308201007387 */ /* 0x000ff60000100a00 */
[----:B------:R-:W-:Y:S07]  /*c5bc0*/  @!UPT UIADD3 URZ, URZ, URZ, URZ ;  /* 0x0000003f3f3ff290 */ /* 0x000fee000fffe03f */
[----:B------:R-:W-:Y:S02]  /*c5bd0*/  IMAD.MOV.U32 R109, RZ, RZ, R4 ;  /* 0x000000ffff6d7224 */ /* 0x000fe400078e0004 */
[----:B------:R-:W-:Y:S02]  /*c5be0*/  IMAD.MOV.U32 R108, RZ, RZ, R5 ;  /* 0x000000ffff6c7224 */ /* 0x000fe400078e0005 */
[----:B------:R-:W-:Y:S02]  /*c5bf0*/  IMAD.MOV.U32 R128, RZ, RZ, R6 ;  /* 0x000000ffff807224 */ /* 0x000fe400078e0006 */
[----:B------:R-:W-:Y:S02]  /*c5c00*/  IMAD.MOV.U32 R116, RZ, RZ, R7 ;  /* 0x000000ffff747224 */ /* 0x000fe400078e0007 */
[----:B------:R-:W-:Y:S01]  /*c5c10*/  HMMA.1688.F32.TF32 R4, R36, R216, R112 ;  /* 0x000000d82404723c */ /* 0x000fe20000081070 */
[----:B------:R-:W-:Y:S01]  /*c5c20*/  STL.64 [R1+0x8928], R128 ;  /* 0x0089288001007387 */ /* 0x000fe20000100a00 */
[----:B------:R-:W-:Y:S02]  /*c5c30*/  STL.64 [R1+0x8920], R110 ;  /* 0x0089206e01007387 */ /* 0x000fe40000100a00 */
[----:B------:R-:W-:Y:S11]  /*c5c40*/  STL.64 [R1+0x8918], R108 ;  /* 0x0089186c01007387 */ /* 0x000ff60000100a00 */
[----:B------:R-:W-:Y:S08]  /*c5c50*/  @!UPT UIADD3 URZ, URZ, URZ, URZ ;  /* 0x0000003f3f3ff290 */ /* 0x000ff0000fffe03f */
[----:B------:R3:W-:Y:S01]  /*c5c60*/  STL.64 [R1+0x130], R4 ;  /* 0x0001300401007387 */ /* 0x0007e20000100a00 */
        /* <DEDUP_REMOVED lines=36> */
[----:B-1----:R-:W-:-:S02]  /*c5eb0*/  IMAD.MOV.U32 R104, RZ, RZ, R6 ;  /* 0x000000ffff687224 */ /* 0x002fc400078e0006 */
[----:B--2---:R-:W-:Y:S02]  /*c5ec0*/  IMAD.MOV.U32 R105, RZ, RZ, R7 ;  /* 0x000000ffff697224 */ /* 0x004fe400078e0007 */
[----:B------:R-:W-:Y:S03]  /*c5ed0*/  STL.64 [R1+0x8940], R106 ;  /* 0x0089406a01007387 */ /* 0x000fe60000100a00 */
[----:B------:R-:W-:Y:S01]  /*c5ee0*/  STL.64 [R1+0x8938], R104 ;  /* 0x0089386801007387 */ /* 0x000fe20000100a00 */
[C---:B---3--:R-:W-:Y:S08]  /*c5ef0*/  HMMA.1688.F32.TF32 R32, R36.reuse, R224, R56 ;  /* 0x000000e02420723c */ /* 0x048ff00000081038 */
[C---:B----4-:R-:W-:Y:S08]  /*c5f00*/  HMMA.1688.F32.TF32 R28, R36.reuse, R228, R132 ;  /* 0x000000e4241c723c */ /* 0x050ff00000081084 */
[C---:B------:R-:W-:Y:S08]  /*c5f10*/  HMMA.1688.F32.TF32 R24, R36.reuse, R232, R60 ;  /* 0x000000e82418723c */ /* 0x040ff0000008103c */
[C---:B------:R-:W-:Y:S08]  /*c5f20*/  HMMA.1688.F32.TF32 R20, R36.reuse, R236, R52 ;  /* 0x000000ec2414723c */ /* 0x040ff00000081034 */
[C---:B------:R-:W-:Y:S01]  /*c5f30*/  HMMA.1688.F32.TF32 R16, R36.reuse, R240, R48 ;  /* 0x000000f02410723c */ /* 0x040fe20000081030 */
[----:B------:R-:W-:Y:S01]  /*c5f40*/  STL.64 [R1+0x82e8], R34 ;  /* 0x0082e82201007387 */ /* 0x000fe20000100a00 */
[----:B------:R-:W-:Y:S02]  /*c5f50*/  STL.64 [R1+0x82e0], R32 ;  /* 0x0082e02001007387 */ /* 0x000fe40000100a00 */
[----:B------:R-:W2:Y:S02]  /*c5f60*/  LDL.LU R132, [R1+0x2860] ;  /* 0x0028600001847983 */ /* 0x000ea40000300800 */
[----:B------:R-:W2:Y:S01]  /*c5f70*/  LDL.LU R133, [R1+0x2864] ;  /* 0x0028640001857983 */ /* 0x000ea20000300800 */
[----:B------:R-:W2:Y:S01]  /*c5f80*/  LDL.LU R134, [R1+0x2868] ;  /* 0x0028680001867983 */ /* 0x000ea20000300800 */
[----:B------:R-:W2:Y:S03]  /*c5f90*/  LDL.LU R135, [R1+0x286c] ;  /* 0x00286c0001877983 */ /* 0x000ea60000300800 */
[----:B------:R-:W-:Y:S01]  /*c5fa0*/  STL.64 [R1+0x8358], R30 ;  /* 0x0083581e01007387 */ /* 0x000fe20000100a00 */
[----:B------:R-:W-:Y:S03]  /*c5fb0*/  STL.64 [R1+0x8350], R28 ;  /* 0x0083501c01007387 */ /* 0x000fe60000100a00 */
[----:B------:R-:W-:Y:S01]  /*c5fc0*/  STL.64 [R1+0x8368], R26 ;  /* 0x0083681a01007387 */ /* 0x000fe20000100a00 */
[----:B------:R-:W-:Y:S03]  /*c5fd0*/  STL.64 [R1+0x8360], R24 ;  /* 0x0083601801007387 */ /* 0x000fe60000100a00 */
[----:B------:R-:W-:Y:S01]  /*c5fe0*/  STL.64 [R1+0x8378], R22 ;  /* 0x0083781601007387 */ /* 0x000fe20000100a00 */
[----:B------:R-:W-:Y:S03]  /*c5ff0*/  STL.64 [R1+0x8370], R20 ;  /* 0x0083701401007387 */ /* 0x000fe60000100a00 */
[----:B------:R-:W-:Y:S02]  /*c6000*/  STL.64 [R1+0x8388], R18 ;  /* 0x0083881201007387 */ /* 0x000fe40000100a00 */
[----:B------:R-:W-:Y:S01]  /*c6010*/  STL.64 [R1+0x8380], R16 ;  /* 0x0083801001007387 */ /* 0x000fe20000100a00 */
[C---:B------:R-:W-:Y:S01]  /*c6020*/  HMMA.1688.F32.TF32 R12, R36.reuse, R244, R112 ;  /* 0x000000f4240c723c */ /* 0x040fe20000081070 */
[----:B------:R-:W3:Y:S01]  /*c6030*/  LDL.LU R112, [R1+0x2880] ;  /* 0x0028800001707983 */ /* 0x000ee20000300800 */
[----:B------:R-:W3:Y:S02]  /*c6040*/  LDL.LU R113, [R1+0x2884] ;  /* 0x0028840001717983 */ /* 0x000ee40000300800 */
[----:B------:R-:W3:Y:S02]  /*c6050*/  LDL R114, [R1+0x2888] ;  /* 0x0028880001727983 */ /* 0x000ee40000100800 */
[----:B------:R-:W3:Y:S02]  /*c6060*/  LDL R115, [R1+0x288c] ;  /* 0x00288c0001737983 */ /* 0x000ee40000100800 */
[C---:B------:R-:W-:Y:S08]  /*c6070*/  HMMA.1688.F32.TF32 R4, R36.reuse, R220, R64 ;  /* 0x000000dc2404723c */ /* 0x040ff00000081040 */
[----:B------:R-:W-:Y:S11]  /*c6080*/  HMMA.1688.F32.TF32 R36, R36, R248, R44 ;  /* 0x000000f82424723c */ /* 0x000ff6000008102c */
[----:B------:R-:W-:Y:S05]  /*c6090*/  @!UPT UIADD3 URZ, URZ, URZ, URZ ;  /* 0x0000003f3f3ff290 */ /* 0x000fea000fffe03f */
[----:B------:R-:W-:Y:S01]  /*c60a0*/  MOV R101, R4 ;  /* 0x0000000400657202 */ /* 0x000fe20000000f00 */
[----:B------:R-:W-:Y:S02]  /*c60b0*/  IMAD.MOV.U32 R100, RZ, RZ, R5 ;  /* 0x000000ffff647224 */ /* 0x000fe400078e0005 */
[----:B------:R-:W-:Y:S02]  /*c60c0*/  IMAD.MOV.U32 R117, RZ, RZ, R6 ;  /* 0x000000ffff757224 */ /* 0x000fe400078e0006 */
[----:B------:R-:W-:Y:S02]  /*c60d0*/  IMAD.MOV.U32 R120, RZ, RZ, R7 ;  /* 0x000000ffff787224 */ /* 0x000fe400078e0007 */
[C---:B------:R-:W-:Y:S01]  /*c60e0*/  HMMA.1688.F32.TF32 R4, R40.reuse, R164, R148 ;  /* 0x000000a42804723c */ /* 0x040fe20000081094 */
[----:B------:R-:W-:Y:S01]  /*c60f0*/  STL.64 [R1+0x8398], R14 ;  /* 0x0083980e01007387 */ /* 0x000fe20000100a00 */
[----:B------:R-:W-:Y:S02]  /*c6100*/  STL.64 [R1+0x8390], R12 ;  /* 0x0083900c01007387 */ /* 0x000fe40000100a00 */
[----:B------:R-:W-:Y:S02]  /*c6110*/  STL.64 [R1+0x83a8], R38 ;  /* 0x0083a82601007387 */ /* 0x000fe40000100a00 */
[----:B------:R-:W-:Y:S11]  /*c6120*/  STL.64 [R1+0x83a0], R36 ;  /* 0x0083a02401007387 */ /* 0x000ff60000100a00 */
[----:B------:R-:W-:Y:S07]  /*c6130*/  @!UPT UIADD3 URZ, URZ, URZ, URZ ;  /* 0x0000003f3f3ff290 */ /* 0x000fee000fffe03f */
[----:B------:R-:W-:Y:S02]  /*c6140*/  IMAD.MOV.U32 R76, RZ, RZ, R7 ;  /* 0x000000ffff4c7224 */ /* 0x000fe400078e0007 */
[----:B------:R-:W-:Y:S02]  /*c6150*/  IMAD.MOV.U32 R81, RZ, RZ, R6 ;  /* 0x000000ffff517224 */ /* 0x000fe400078e0006 */
[----:B------:R-:W-:Y:S02]  /*c6160*/  IMAD.MOV.U32 R80, RZ, RZ, R5 ;  /* 0x000000ffff507224 */ /* 0x000fe400078e0005 */
[----:B------:R-:W-:Y:S01]  /*c6170*/  IMAD.MOV.U32 R89, RZ, RZ, R4 ;  /* 0x000000ffff597224 */ /* 0x000fe200078e0004 */
[----:B------:R-:W-:Y:S01]  /*c6180*/  STL [R1+0x7d34], R76 ;  /* 0x007d344c01007387 */ /* 0x000fe20000100800 */
        /* <DEDUP_REMOVED lines=11> */
[C---:B--2---:R-:W-:Y:S11]  /*c6240*/  HMMA.1688.F32.TF32 R4, R40.reuse, R168, R132 ;  /* 0x000000a82804723c */ /* 0x044ff60000081084 */
[----:B------:R-:W-:Y:S11]  /*c6250*/  @!UPT UIADD3 URZ, URZ, URZ, URZ ;  /* 0x0000003f3f3ff290 */ /* 0x000ff6000fffe03f */
[----:B------:R-:W-:Y:S02]  /*c6260*/  @!UPT UIADD3 URZ, URZ, URZ, URZ ;  /* 0x0000003f3f3ff290 */ /* 0x000fe4000fffe03f */
[----:B------:R-:W-:Y:S02]  /*c6270*/  IMAD.MOV.U32 R93, RZ, RZ, R7 ;  /* 0x000000ffff5d7224 */ /* 0x000fe400078e0007 */
[----:B------:R-:W-:Y:S02]  /*c6280*/  IMAD.MOV.U32 R84, RZ, RZ, R6 ;  /* 0x000000ffff547224 */ /* 0x000fe400078e0006 */
[----:B------:R-:W-:Y:S01]  /*c6290*/  IMAD.MOV.U32 R85, RZ, RZ, R5 ;  /* 0x000000ffff557224 */ /* 0x000fe200078e0005 */
[----:B------:R-:W-:Y:S01]  /*c62a0*/  MOV R88, R4 ;  /* 0x0000000400587202 */ /* 0x000fe20000000f00 */
[----:B------:R-:W-:Y:S01]  /*c62b0*/  STL [R1+0x7d44], R93 ;  /* 0x007d445d01007387 */ /* 0x000fe20000100800 */
[----:B------:R2:W-:Y:S02]  /*c62c0*/  STL [R1+0x7d40], R84 ;  /* 0x007d405401007387 */ /* 0x0005e40000100800 */
[----:B------:R1:W-:Y:S02]  /*c62d0*/  STL [R1+0x7d3c], R85 ;  /* 0x007d3c5501007387 */ /* 0x0003e40000100800 */
[----:B------:R1:W-:Y:S01]  /*c62e0*/  STL [R1+0x7d38], R88 ;  /* 0x007d385801007387 */ /* 0x0003e20000100800 */
[----:B---3--:R-:W-:Y:S01]  /*c62f0*/  HMMA.1688.F32.TF32 R4, R40, R172, R112 ;  /* 0x000000ac2804723c */ /* 0x008fe20000081070 */
        /* <DEDUP_REMOVED lines=12> */
[----:B------:R-:W3:Y:S05]  /*c63c0*/  LDL.LU R132, [R1+0x2910] ;  /* 0x0029100001847983 */ /* 0x000eea0000300800 */
[----:B-1----:R-:W-:-:S02]  /*c63d0*/  IMAD.MOV.U32 R81, RZ, RZ, R4 ;  /* 0x000000ffff517224 */ /* 0x002fc400078e0004 */
[----:B----4-:R-:W-:Y:S02]  /*c63e0*/  IMAD.MOV.U32 R80, RZ, RZ, R5 ;  /* 0x000000ffff507224 */ /* 0x010fe400078e0005 */
[----:B------:R-:W-:Y:S02]  /*c63f0*/  IMAD.MOV.U32 R89, RZ, RZ, R6 ;  /* 0x000000ffff597224 */ /* 0x000fe400078e0006 */
[----:B------:R-:W-:Y:S02]  /*c6400*/  IMAD.MOV.U32 R92, RZ, RZ, R7 ;  /* 0x000000ffff5c7224 */ /* 0x000fe400078e0007 */
[C---:B------:R-:W-:Y:S11]  /*c6410*/  HMMA.1688.F32.TF32 R4, R40.reuse, R176, R52 ;  /* 0x000000b02804723c */ /* 0x040ff60000081034 */
[----:B------:R-:W-:Y:S11]  /*c6420*/  @!UPT UIADD3 URZ, URZ, URZ, URZ ;  /* 0x0000003f3f3ff290 */ /* 0x000ff6000fffe03f */
[----:B------:R-:W-:Y:S02]  /*c6430*/  @!UPT UIADD3 URZ, URZ, URZ, URZ ;  /* 0x0000003f3f3ff290 */ /* 0x000fe4000fffe03f */
[----:B--2---:R-:W-:Y:S02]  /*c6440*/  IMAD.MOV.U32 R84, RZ, RZ, R4 ;  /* 0x000000ffff547224 */ /* 0x004fe400078e0004 */
[----:B------:R-:W-:Y:S02]  /*c6450*/  IMAD.MOV.U32 R85, RZ, RZ, R5 ;  /* 0x000000ffff557224 */ /* 0x000fe400078e0005 */
[----:B------:R-:W-:Y:S02]  /*c6460*/  IMAD.MOV.U32 R88, RZ, RZ, R6 ;  /* 0x000000ffff587224 */ /* 0x000fe400078e0006 */
[----:B------:R-:W-:Y:S02]  /*c6470*/  IMAD.MOV.U32 R76, RZ, RZ, R7 ;  /* 0x000000ffff4c7224 */ /* 0x000fe400078e0007 */
[----:B------:R-:W-:Y:S01]  /*c6480*/  HMMA.1688.F32.TF32 R4, R40, R180, R48 ;  /* 0x000000b42804723c */ /* 0x000fe20000081030 */
[----:B------:R-:W-:Y:S01]  /*c6490*/  STL [R1+0x7d54], R92 ;  /* 0x007d545c01007387 */ /* 0x000fe20000100800 */
[----:B------:R1:W-:Y:S11]  /*c64a0*/  STL [R1+0x7d50], R89 ;  /* 0x007d505901007387 */ /* 0x0003f60000100800 */
[----:B------:R-:W-:Y:S11]  /*c64b0*/  @!UPT UIADD3 URZ, URZ, URZ, URZ ;  /* 0x0000003f3f3ff290 */ /* 0x000ff6000fffe03f */
[----:B------:R-:W-:Y:S01]  /*c64c0*/  IMAD.MOV.U32 R77, RZ, RZ, R4 ;  /* 0x000000ffff4d7224 */ /* 0x000fe200078e0004 */
[----:B------:R-:W-:Y:S01]  /*c64d0*/  MOV R68, R5 ;  /* 0x0000000500447202 */ /* 0x000fe20000000f00 */
[----:B------:R-:W-:Y:S02]  /*c64e0*/  IMAD.MOV.U32 R69, RZ, RZ, R6 ;  /* 0x000000ffff457224 */ /* 0x000fe400078e0006 */
[----:B------:R-:W-:Y:S01]  /*c64f0*/  IMAD.MOV.U32 R72, RZ, RZ, R7 ;  /* 0x000000ffff487224 */ /* 0x000fe200078e0007 */
[----:B------:R2:W-:Y:S01]  /*c6500*/  STL [R1+0x7d4c], R80 ;  /* 0x007d4c5001007387 */ /* 0x0005e20000100800 */
[----:B------:R4:W-:Y:S02]  /*c6510*/  STL [R1+0x7d48], R81 ;  /* 0x007d485101007387 */ /* 0x0009e40000100800 */
[----:B------:R-:W-:Y:S01]  /*c6520*/  STL [R1+0x7d64], R76 ;  /* 0x007d644c01007387 */ /* 0x000fe20000100800 */
[----:B------:R-:W-:Y:S01]  /*c6530*/  MOV R133, R252 ;  /* 0x000000fc00857202 */ /* 0x000fe20000000f00 */
[----:B------:R-:W-:-:S02]  /*c6540*/  IMAD.MOV.U32 R134, RZ, RZ, R2 ;  /* 0x000000ffff867224 */ /* 0x000fc400078e0002 */
[----:B------:R-:W-:Y:S01]  /*c6550*/  IMAD.MOV.U32 R135, RZ, RZ, R0 ;  /* 0x000000ffff877224 */ /* 0x000fe200078e0000 */
[----:B------:R1:W-:Y:S01]  /*c6560*/  STL [R1+0x7d60], R88 ;  /* 0x007d605801007387 */ /* 0x0003e20000100800 */
[----:B------:R1:W-:Y:S02]  /*c6570*/  STL [R1+0x7d5c], R85 ;  /* 0x007d5c5501007387 */ /* 0x0003e40000100800 */
[----:B------:R1:W-:Y:S02]  /*c6580*/  STL [R1+0x7d58], R84 ;  /* 0x007d585401007387 */ /* 0x0003e40000100800 */
[----:B------:R-:W-:Y:S01]  /*c6590*/  STL [R1+0x7de8], R72 ;  /* 0x007de84801007387 */ /* 0x000fe20000100800 */
[----:B------:R1:W-:Y:S01]  /*c65a0*/  STL [R1+0x7d70], R69 ;  /* 0x007d704501007387 */ /* 0x0003e20000100800 */
[----:B------:R1:W-:Y:S02]  /*c65b0*/  STL [R1+0x7d6c], R68 ;  /* 0x007d6c4401007387 */ /* 0x0003e40000100800 */
[----:B------:R1:W-:Y:S01]  /*c65c0*/  STL [R1+0x7d68], R77 ;  /* 0x007d684d01007387 */ /* 0x0003e20000100800 */
[C---:B---3--:R-:W-:Y:S11]  /*c65d0*/  HMMA.1688.F32.TF32 R4, R40.reuse, R184, R44 ;  /* 0x000000b82804723c */ /* 0x048ff6000008102c */
[----:B------:R-:W-:Y:S11]  /*c65e0*/  @!UPT UIADD3 URZ, URZ, URZ, URZ ;  /* 0x0000003f3f3ff290 */ /* 0x000ff6000fffe03f */
[----:B------:R-:W-:Y:S02]  /*c65f0*/  @!UPT UIADD3 URZ, URZ, URZ, URZ ;  /* 0x0000003f3f3ff290 */ /* 0x000fe4000fffe03f */
[----:B-1----:R-:W-:Y:S02]  /*c6600*/  IMAD.MOV.U32 R89, RZ, RZ, R4 ;  /* 0x000000ffff597224 */ /* 0x002fe400078e0004 */
[----:B--2---:R-:W-:Y:S02]  /*c6610*/  IMAD.MOV.U32 R80, RZ, RZ, R5 ;  /* 0x000000ffff507224 */ /* 0x004fe400078e0005 */
[----:B----4-:R-:W-:Y:S02]  /*c6620*/  IMAD.MOV.U32 R81, RZ, RZ, R6 ;  /* 0x000000ffff517224 */ /* 0x010fe400078e0006 */
[----:B------:R-:W-:Y:S02]  /*c6630*/  IMAD.MOV.U32 R93, RZ, RZ, R7 ;  /* 0x000000ffff5d7224 */ /* 0x000fe400078e0007 */
[C---:B------:R-:W-:Y:S01]  /*c6640*/  HMMA.1688.F32.TF32 R4, R40.reuse, R188, R148 ;  /* 0x000000bc2804723c */ /* 0x040fe20000081094 */
[----:B------:R-:W-:Y:S11]  /*c6650*/  STL [R1+0x7dec], R89 ;  /* 0x007dec5901007387 */ /* 0x000ff60000100800 */
[----:B------:R-:W-:Y:S11]  /*c6660*/  @!UPT UIADD3 URZ, URZ, URZ, URZ ;  /* 0x0000003f3f3ff290 */ /* 0x000ff6000fffe03f */
[----:B------:R-:W-:Y:S01]  /*c6670*/  @!UPT UIADD3 URZ, URZ, URZ, URZ ;  /* 0x0000003f3f3ff290 */ /* 0x000fe2000fffe03f */
[----:B------:R-:W-:Y:S01]  /*c6680*/  IMAD.MOV.U32 R88, RZ, RZ, R4 ;  /* 0x000000ffff587224 */ /* 0x000fe200078e0004 */
[----:B------:R-:W-:Y:S01]  /*c6690*/  MOV R85, R5 ;  /* 0x0000000500557202 */ /* 0x000fe20000000f00 */
[----:B------:R-:W-:Y:S02]  /*c66a0*/  IMAD.MOV.U32 R84, RZ, RZ, R6 ;  /* 0x000000ffff547224 */ /* 0x000fe400078e0006 */
[----:B------:R-:W-:Y:S02]  /*c66b0*/  IMAD.MOV.U32 R92, RZ, RZ, R7 ;  /* 0x000000ffff5c7224 */ /* 0x000fe400078e0007 */
[----:B------:R-:W-:Y:S01]  /*c66c0*/  HMMA.1688.F32.TF32 R4, R40, R192, R132 ;  /* 0x000000c02804723c */ /* 0x000fe20000081084 */
        /* <DEDUP_REMOVED lines=61> */
[----:B------:R-:W2:Y:S04]  /*c6aa0*/  LDL R33, [R1+0x29c4] ;  /* 0x0029c40001217983 */ /* 0x000ea80000100800 */
        /* <DEDUP_REMOVED lines=10> */
[----:B------:R-:W2:Y:S02]  /*c6b50*/  LDL R16, [R1+0x2a00] ;  /* 0x002a000001107983 */ /* 0x000ea40000100800 */
[----:B------:R-:W2:Y:S02]  /*c6b60*/  LDL R17, [R1+0x2a04] ;  /* 0x002a040001117983 */ /* 0x000ea40000100800 */
[----:B------:R-:W2:Y:S01]  /*c6b70*/  LDL R18, [R1+0x2a08] ;  /* 0x002a080001127983 */ /* 0x000ea20000100800 */
[----:B------:R-:W2:Y:S01]  /*c6b80*/  LDL R19, [R1+0x2a0c] ;  /* 0x002a0c0001137983 */ /* 0x000ea20000100800 */
[----:B------:R-:W2:Y:S02]  /*c6b90*/  LDL.LU R36, [R1+0x2990] ;  /* 0x0029900001247983 */ /* 0x000ea40000300800 */
[----:B------:R-:W2:Y:S02]  /*c6ba0*/  LDL.LU R37, [R1+0x2994] ;  /* 0x0029940001257983 */ /* 0x000ea40000300800 */
[----:B------:R-:W2:Y:S01]  /*c6bb0*/  LDL R38, [R1+0x2998] ;  /* 0x0029980001267983 */ /* 0x000ea20000100800 */
[----:B------:R-:W2:Y:S01]  /*c6bc0*/  LDL R39, [R1+0x299c] ;  /* 0x00299c0001277983 */ /* 0x000ea20000100800 */
[----:B------:R-:W2:Y:S02]  /*c6bd0*/  LDL.LU R44, [R1+0x2960] ;  /* 0x00296000012c7983 */ /* 0x000ea40000300800 */
[----:B------:R-:W2:Y:S02]  /*c6be0*/  LDL.LU R45, [R1+0x2964] ;  /* 0x00296400012d7983 */ /* 0x000ea40000300800 */
[----:B------:R-:W2:Y:S01]  /*c6bf0*/  LDL R46, [R1+0x2968] ;  /* 0x00296800012e7983 */ /* 0x000ea20000100800 */
[----:B------:R-:W2:Y:S04]  /*c6c00*/  LDL R47, [R1+0x296c] ;  /* 0x00296c00012f7983 */ /* 0x000ea80000100800 */
[----:B------:R-:W3:Y:S04]  /*c6c10*/  LDL R12, [R1+0x29a0] ;  /* 0x0029a000010c7983 */ /* 0x000ee80000100800 */
[----:B------:R-:W3:Y:S04]  /*c6c20*/  LDL R13, [R1+0x29a4] ;  /* 0x0029a400010d7983 */ /* 0x000ee80000100800 */
[----:B------:R-:W3:Y:S04]  /*c6c30*/  LDL R14, [R1+0x29a8] ;  /* 0x0029a800010e7983 */ /* 0x000ee80000100800 */
[----:B------:R-:W3:Y:S01]  /*c6c40*/  LDL R15, [R1+0x29ac] ;  /* 0x0029ac00010f7983 */ /* 0x000ee20000100800 */
[----:B------:R-:W3:Y:S02]  /*c6c50*/  LDL.LU R28, [R1+0x29d0] ;  /* 0x0029d000011c7983 */ /* 0x000ee40000300800 */
[----:B------:R-:W3:Y:S02]  /*c6c60*/  LDL.LU R29, [R1+0x29d4] ;  /* 0x0029d400011d7983 */ /* 0x000ee40000300800 */
[----:B------:R-:W3:Y:S01]  /*c6c70*/  LDL.LU R30, [R1+0x29d8] ;  /* 0x0029d800011e7983 */ /* 0x000ee20000300800 */
[----:B------:R-:W3:Y:S01]  /*c6c80*/  LDL.LU R31, [R1+0x29dc] ;  /* 0x0029dc00011f7983 */ /* 0x000ee20000300800 */
[----:B------:R-:W-:-:S02]  /*c6c90*/  IMAD.MOV.U32 R69, RZ, RZ, R4 ;  /* 0x000000ffff457224 */ /* 0x000fc400078e0004 */
[----:B------:R-:W-:Y:S02]  /*c6ca0*/  IMAD.MOV.U32 R68, RZ, RZ, R5 ;  /* 0x000000ffff447224 */ /* 0x000fe400078e0005 */
[----:B------:R-:W-:Y:S02]  /*c6cb0*/  IMAD.MOV.U32 R77, RZ, RZ, R6 ;  /* 0x000000ffff4d7224 */ /* 0x000fe400078e0006 */
[----:B------:R-:W-:Y:S01]  /*c6cc0*/  IMAD.MOV.U32 R76, RZ, RZ, R7 ;  /* 0x000000ffff4c7224 */ /* 0x000fe200078e0007 */
[----:B------:R-:W3:Y:S01]  /*c6cd0*/  LDL.LU R128, [R1+0x1d90] ;  /* 0x001d900001807983 */ /* 0x000ee20000300800 */
[C---:B------:R-:W-:Y:S01]  /*c6ce0*/  HMMA.1688.F32.TF32 R4, R40.reuse, R196, R112 ;  /* 0x000000c42804723c */ /* 0x040fe20000081070 */
[----:B------:R-:W3:Y:S02]  /*c6cf0*/  LDL.LU R129, [R1+0x1d94] ;  /* 0x001d940001817983 */ /* 0x000ee40000300800 */
[----:B------:R-:W3:Y:S01]  /*c6d00*/  LDL.LU R130, [R1+0x1d98] ;  /* 0x001d980001827983 */ /* 0x000ee20000300800 */
[----:B------:R-:W3:Y:S01]  /*c6d10*/  LDL.LU R131, [R1+0x1d9c] ;  /* 0x001d9c0001837983 */ /* 0x000ee20000300800 */
[----:B------:R-:W3:Y:S02]  /*c6d20*/  LDL.LU R96, [R1+0x4c60] ;  /* 0x004c600001607983 */ /* 0x000ee40000300800 */
[----:B------:R-:W3:Y:S02]  /*c6d30*/  LDL.LU R97, [R1+0x4c64] ;  /* 0x004c640001617983 */ /* 0x000ee40000300800 */
[----:B------:R-:W3:Y:S01]  /*c6d40*/  LDL.LU R98, [R1+0x4c68] ;  /* 0x004c680001627983 */ /* 0x000ee20000300800 */
[----:B------:R-:W3:Y:S11]  /*c6d50*/  LDL.LU R99, [R1+0x4c6c] ;  /* 0x004c6c0001637983 */ /* 0x000ef60000300800 */
[----:B------:R-:W-:Y:S03]  /*c6d60*/  @!UPT UIADD3 URZ, URZ, URZ, URZ ;  /* 0x0000003f3f3ff290 */ /* 0x000fe6000fffe03f */
[----:B------:R-:W-:Y:S01]  /*c6d70*/  IMAD.MOV.U32 R73, RZ, RZ, R4 ;  /* 0x000000ffff497224 */ /* 0x000fe200078e0004 */
[----:B------:R-:W-:Y:S01]  /*c6d80*/  MOV R2, R5 ;  /* 0x0000000500027202 */ /* 0x000fe20000000f00 */
        /* <DEDUP_REMOVED lines=26> */
[C---:B---3--:R-:W-:Y:S11]  /*c6f30*/  HMMA.1688.F32.TF32 R12, R40.reuse, R208, R12 ;  /* 0x000000d0280c723c */ /* 0x048ff6000008100c */
[----:B------:R-:W-:Y:S04]  /*c6f40*/  @!UPT UIADD3 URZ, URZ, URZ, URZ ;  /* 0x0000003f3f3ff290 */ /* 0x000fe8000fffe03f */
[----:B------:R-:W-:Y:S01]  /*c6f50*/  STL.64 [R1+0x1390], R36 ;  /* 0x0013902401007387 */ /* 0x000fe20000100a00 */
[----:B------:R1:W-:Y:S07]  /*c6f60*/  STL.64 [R1+0x1398], R38 ;  /* 0x0013982601007387 */ /* 0x0003ee0000100a00 */
[----:B------:R-:W-:Y:S02]  /*c6f70*/  STL.64 [R1+0x1380], R12 ;  /* 0x0013800c01007387 */ /* 0x000fe40000100a00 */
[----:B------:R3:W-:Y:S01]  /*c6f80*/  STL.64 [R1+0x1388], R14 ;  /* 0x0013880e01007387 */ /* 0x0007e20000100a00 */
[C---:B-1----:R-:W-:Y:S08]  /*c6f90*/  HMMA.1688.F32.TF32 R36, R40.reuse, R212, R16 ;  /* 0x000000d42824723c */ /* 0x042ff00000081010 */
[C---:B------:R-:W-:Y:S08]  /*c6fa0*/  HMMA.1688.F32.TF32 R16, R40.reuse, R216, R20 ;  /* 0x000000d82810723c */ /* 0x040ff00000081014 */
[C---:B---3--:R-:W-:Y:S08]  /*c6fb0*/  HMMA.1688.F32.TF32 R12, R40.reuse, R220, R24 ;  /* 0x000000dc280c723c */ /* 0x048ff00000081018 */
[C---:B------:R-:W-:Y:S01]  /*c6fc0*/  HMMA.1688.F32.TF32 R20, R40.reuse, R224, R28 ;  /* 0x000000e02814723c */ /* 0x040fe2000008101c */
[----:B------:R-:W-:Y:S01]  /*c6fd0*/  STL.64 [R1+0x1370], R36 ;  /* 0x0013702401007387 */ /* 0x000fe20000100a00 */
[----:B------:R-:W-:Y:S05]  /*c6fe0*/  STL.64 [R1+0x1378], R38 ;  /* 0x0013782601007387 */ /* 0x000fea0000100a00 */
[----:B------:R-:W-:Y:S02]  /*c6ff0*/  STL.64 [R1+0x1360], R16 ;  /* 0x0013601001007387 */ /* 0x000fe40000100a00 */
[----:B------:R1:W-:Y:S06]  /*c7000*/  STL.64 [R1+0x1368], R18 ;  /* 0x0013681201007387 */ /* 0x0003ec0000100a00 */
        /* <DEDUP_REMOVED lines=12> */
[C---:B---3--:R-:W-:Y:S08]  /*c70d0*/  HMMA.1688.F32.TF32 R12, R40.reuse, R244, R156 ;  /* 0x000000f4280c723c */ /* 0x048ff0000008109c */
[----:B------:R-:W-:Y:S01]  /*c70e0*/  HMMA.1688.F32.TF32 R40, R40, R248, R124 ;  /* 0x000000f82828723c */ /* 0x000fe2000008107c */
[----:B------:R-:W-:Y:S01]  /*c70f0*/  STL.64 [R1+0x1310], R20 ;  /* 0x0013101401007387 */ /* 0x000fe20000100a00 */
[----:B------:R-:W-:Y:S05]  /*c7100*/  STL.64 [R1+0x1318], R22 ;  /* 0x0013181601007387 */ /* 0x000fea0000100a00 */
[----:B------:R-:W-:Y:S01]  /*c7110*/  STL.64 [R1+0x1300], R16 ;  /* 0x0013001001007387 */ /* 0x000fe20000100a00 */
[----:B------:R2:W-:Y:S11]  /*c7120*/  STL.64 [R1+0x1308], R18 ;  /* 0x0013081201007387 */ /* 0x0005f60000100a00 */
[----:B------:R-:W-:Y:S04]  /*c7130*/  @!UPT UIADD3 URZ, URZ, URZ, URZ ;  /* 0x0000003f3f3ff290 */ /* 0x000fe8000fffe03f */
[----:B------:R-:W-:Y:S02]  /*c7140*/  STL.64 [R1+0x7b08], R42 ;  /* 0x007b082a01007387 */ /* 0x000fe40000100a00 */
[----:B------:R-:W-:Y:S01]  /*c7150*/  STL.64 [R1+0x12f0], R12 ;  /* 0x0012f00c01007387 */ /* 0x000fe20000100a00 */
[----:B------:R1:W-:Y:S01]  /*c7160*/  STL.64 [R1+0x12f8], R14 ;  /* 0x0012f80e01007387 */ /* 0x0003e20000100a00 */
[----:B------:R-:W-:Y:S01]  /*c7170*/  STL.64 [R1+0x7b00], R40 ;  /* 0x007b002801007387 */ /* 0x000fe20000100a00 */
[C---:B--2---:R-:W-:Y:S08]  /*c7180*/  HMMA.1688.F32.TF32 R16, R44.reuse, R164, R96 ;  /* 0x000000a42c10723c */ /* 0x044ff00000081060 */
[C---:B-1----:R-:W-:Y:S08]  /*c7190*/  HMMA.1688.F32.TF32 R12, R44.reuse, R168, R144 ;  /* 0x000000a82c0c723c */ /* 0x042ff00000081090 */
[C---:B------:R-:W-:Y:S08]  /*c71a0*/  HMMA.1688.F32.TF32 R8, R44.reuse, R172, R8 ;  /* 0x000000ac2c08723c */ /* 0x040ff00000081008 */
[C---:B----4-:R-:W-:Y:S01]  /*c71b0*/  HMMA.1688.F32.TF32 R4, R44.reuse, R176, R4 ;  /* 0x000000b02c04723c */ /* 0x050fe20000081004 */
[----:B------:R-:W-:Y:S01]  /*c71c0*/  STL.64 [R1+0x1a20], R16 ;  /* 0x001a201001007387 */ /* 0x000fe20000100a00 */
[----:B------:R-:W-:Y:S05]  /*c71d0*/  STL.64 [R1+0x1a28], R18 ;  /* 0x001a281201007387 */ /* 0x000fea0000100a00 */
[----:B------:R-:W-:Y:S02]  /*c71e0*/  STL.64 [R1+0x1a10], R12 ;  /* 0x001a100c01007387 */ /* 0x000fe40000100a00 */
[----:B------:R1:W-:Y:S06]  /*c71f0*/  STL.64 [R1+0x1a18], R14 ;  /* 0x001a180e01007387 */ /* 0x0003ec0000100a00 */
[----:B------:R-:W-:Y:S01]  /*c7200*/  STL.64 [R1+0x1a00], R8 ;  /* 0x001a000801007387 */ /* 0x000fe20000100a00 */
[----:B------:R2:W-:Y:S07]  /*c7210*/  STL.64 [R1+0x1a08], R10 ;  /* 0x001a080a01007387 */ /* 0x0005ee0000100a00 */
[----:B------:R-:W-:Y:S02]  /*c7220*/  STL.64 [R1+0x19f0], R4 ;  /* 0x0019f00401007387 */ /* 0x000fe40000100a00 */
[----:B------:R3:W-:Y:S01]  /*c7230*/  STL.64 [R1+0x19f8], R6 ;  /* 0x0019f80601007387 */ /* 0x0007e20000100a00 */
[C---:B-1----:R-:W-:Y:S08]  /*c7240*/  HMMA.1688.F32.TF32 R12, R44.reuse, R180, R140 ;  /* 0x000000b42c0c723c */ /* 0x042ff0000008108c */
[C---:B--2---:R-:W-:Y:S08]  /*c7250*/  HMMA.1688.F32.TF32 R8, R44.reuse, R184, R136 ;  /* 0x000000b82c08723c */ /* 0x044ff00000081088 */
[C---:B---3--:R-:W-:Y:S07]  /*c7260*/  HMMA.1688.F32.TF32 R4, R44.reuse, R188, R152 ;  /* 0x000000bc2c04723c */ /* 0x048fee0000081098 */
        /* <DEDUP_REMOVED lines=141> */
[----:B------:R-:W4:Y:S02]  /*c7b40*/  LDL R56, [R1+0x2ce0] ;  /* 0x002ce00001387983 */ /* 0x000f240000100800 */
[----:B------:R-:W4:Y:S01]  /*c7b50*/  LDL R57, [R1+0x2ce4] ;  /* 0x002ce40001397983 */ /* 0x000f220000100800 */
[----:B------:R-:W4:Y:S04]  /*c7b60*/  LDL R58, [R1+0x2ce8] ;  /* 0x002ce800013a7983 */ /* 0x000f280000100800 */
[----:B------:R-:W4:Y:S01]  /*c7b70*/  LDL R59, [R1+0x2cec] ;  /* 0x002cec00013b7983 */ /* 0x000f220000100800 */
[----:B------:R-:W4:Y:S02]  /*c7b80*/  LDL.LU R112, [R1+0x4af0] ;  /* 0x004af00001707983 */ /* 0x000f240000300800 */
[----:B------:R-:W4:Y:S02]  /*c7b90*/  LDL.LU R113, [R1+0x4af4] ;  /* 0x004af40001717983 */ /* 0x000f240000300800 */
[----:B------:R-:W4:Y:S01]  /*c7ba0*/  LDL.LU R114, [R1+0x4af8] ;  /* 0x004af80001727983 */ /* 0x000f220000300800 */
[----:B------:R-:W4:Y:S01]  /*c7bb0*/  LDL.LU R115, [R1+0x4afc] ;  /* 0x004afc0001737983 */ /* 0x000f220000300800 */
[C---:B--2---:R-:W-:Y:S08]  /*c7bc0*/  HMMA.1688.F32.TF32 R52, R44.reuse, R232, R52 ;  /* 0x000000e82c34723c */ /* 0x044ff00000081034 */
[C---:B---3--:R-:W-:Y:S08]  /*c7bd0*/  HMMA.1688.F32.TF32 R140, R44.reuse, R228, R140 ;  /* 0x000000e42c8c723c */ /* 0x048ff0000008108c */
[C---:B------:R-:W-:Y:S11]  /*c7be0*/  HMMA.1688.F32.TF32 R48, R44.reuse, R236, R48 ;  /* 0x000000ec2c30723c */ /* 0x040ff60000081030 */
[----:B------:R-:W-:Y:S04]  /*c7bf0*/  @!UPT UIADD3 URZ, URZ, URZ, URZ ;  /* 0x0000003f3f3ff290 */ /* 0x000fe8000fffe03f */
[----:B------:R-:W-:Y:S01]  /*c7c00*/  STL.64 [R1+0x1920], R140 ;  /* 0x0019208c01007387 */ /* 0x000fe20000100a00 */
[----:B------:R1:W-:Y:S03]  /*c7c10*/  STL.64 [R1+0x1928], R142 ;  /* 0x0019288e01007387 */ /* 0x0003e60000100a00 */
[----:B-1----:R-:W2:Y:S01]  /*c7c20*/  LDL.LU.64 R142, [R1+0x8a68] ;  /* 0x008a6800018e7983 */ /* 0x002ea20000300a00 */
[----:B------:R-:W-:Y:S02]  /*c7c30*/  STL.64 [R1+0x1900], R52 ;  /* 0x0019003401007387 */ /* 0x000fe40000100a00 */
[----:B------:R1:W-:Y:S02]  /*c7c40*/  STL.64 [R1+0x1908], R54 ;  /* 0x0019083601007387 */ /* 0x0003e40000100a00 */
[----:B-1----:R-:W3:Y:S01]  /*c7c50*/  LDL.LU.64 R54, [R1+0x8a60] ;  /* 0x008a600001367983 */ /* 0x002ee20000300a00 */
[----:B------:R-:W3:Y:S02]  /*c7c60*/  LDL.LU.64 R52, [R1+0x8a58] ;  /* 0x008a580001347983 */ /* 0x000ee40000300a00 */
[----:B------:R-:W-:Y:S02]  /*c7c70*/  STL.64 [R1+0x18f0], R48 ;  /* 0x0018f03001007387 */ /* 0x000fe40000100a00 */
[----:B------:R1:W-:Y:S02]  /*c7c80*/  STL.64 [R1+0x18f8], R50 ;  /* 0x0018f83201007387 */ /* 0x0003e40000100a00 */
[----:B-1----:R-:W4:Y:S01]  /*c7c90*/  LDL.LU.64 R50, [R1+0x8a50] ;  /* 0x008a500001327983 */ /* 0x002f220000300a00 */
[----:B------:R-:W4:Y:S01]  /*c7ca0*/  LDL.LU.64 R48, [R1+0x8a48] ;  /* 0x008a480001307983 */ /* 0x000f220000300a00 */
[C---:B------:R-:W-:Y:S08]  /*c7cb0*/  HMMA.1688.F32.TF32 R40, R44.reuse, R240, R40 ;  /* 0x000000f02c28723c */ /* 0x040ff00000081028 */
[C---:B------:R-:W-:Y:S08]  /*c7cc0*/  HMMA.1688.F32.TF32 R36, R44.reuse, R244, R36 ;  /* 0x000000f42c24723c */ /* 0x040ff00000081024 */
[----:B------:R-:W-:Y:S07]  /*c7cd0*/  HMMA.1688.F32.TF32 R44, R44, R248, R12 ;  /* 0x000000f82c2c723c */ /* 0x000fee000008100c */
[----:B------:R-:W-:Y:S01]  /*c7ce0*/  STL.64 [R1+0x18c0], R40 ;  /* 0x0018c02801007387 */ /* 0x000fe20000100a00 */
[----:B------:R-:W-:Y:S11]  /*c7cf0*/  STL.64 [R1+0x18c8], R42 ;  /* 0x0018c82a01007387 */ /* 0x000ff60000100a00 */
[----:B------:R-:W-:Y:S04]  /*c7d00*/  @!UPT UIADD3 URZ, URZ, URZ, URZ ;  /* 0x0000003f3f3ff290 */ /* 0x000fe8000fffe03f */
[----:B------:R-:W-:Y:S02]  /*c7d10*/  STL.64 [R1+0x7b18], R46 ;  /* 0x007b182e01007387 */ /* 0x000fe40000100a00 */
[----:B------:R-:W-:Y:S01]  /*c7d20*/  STL.64 [R1+0x18b0], R36 ;  /* 0x0018b02401007387 */ /* 0x000fe20000100a00 */
[----:B------:R4:W-:Y:S01]  /*c7d30*/  STL.64 [R1+0x18b8], R38 ;  /* 0x0018b82601007387 */ /* 0x0009e20000100a00 */
[----:B------:R-:W-:Y:S01]  /*c7d40*/  STL.64 [R1+0x7b10], R44 ;  /* 0x007b102c01007387 */ /* 0x000fe20000100a00 */
[C---:B----4-:R-:W-:Y:S08]  /*c7d50*/  HMMA.1688.F32.TF32 R36, R48.reuse, R164, R16 ;  /* 0x000000a43024723c */ /* 0x050ff00000081010 */
[C---:B------:R-:W-:Y:S08]  /*c7d60*/  HMMA.1688.F32.TF32 R12, R48.reuse, R168, R20 ;  /* 0x000000a8300c723c */ /* 0x040ff00000081014 */
[C---:B------:R-:W-:Y:S08]  /*c7d70*/  HMMA.1688.F32.TF32 R16, R48.reuse, R172, R24 ;  /* 0x000000ac3010723c */ /* 0x040ff00000081018 */
        /* <DEDUP_REMOVED lines=20> */
[C---:B------:R-:W-:Y:S08]  /*c7ec0*/  HMMA.1688.F32.TF32 R8, R48.reuse, R212, R8 ;  /* 0x000000d43008723c */ /* 0x040ff00000081008 */
[C---:B-1----:R-:W-:Y:S01]  /*c7ed0*/  HMMA.1688.F32.TF32 R20, R48.reuse, R200, R124 ;  /* 0x000000c83014723c */ /* 0x042fe2000008107c */
[----:B------:R-:W-:Y:S01]  /*c7ee0*/  STL.64 [R1+0x22c0], R12 ;  /* 0x0022c00c01007387 */ /* 0x000fe20000100a00 */
[----:B------:R1:W-:Y:S05]  /*c7ef0*/  STL.64 [R1+0x22c8], R14 ;  /* 0x0022c80e01007387 */ /* 0x0003ea0000100a00 */
[----:B------:R-:W-:Y:S02]  /*c7f00*/  STL.64 [R1+0x22d0], R16 ;  /* 0x0022d01001007387 */ /* 0x000fe40000100a00 */
[----:B------:R4:W-:Y:S01]  /*c7f10*/  STL.64 [R1+0x22d8], R18 ;  /* 0x0022d81201007387 */ /* 0x0009e20000100a00 */
[C---:B-1----:R-:W-:Y:S08]  /*c7f20*/  HMMA.1688.F32.TF32 R12, R48.reuse, R204, R96 ;  /* 0x000000cc300c723c */ /* 0x042ff00000081060 */
[C---:B----4-:R-:W-:Y:S05]  /*c7f30*/  HMMA.1688.F32.TF32 R16, R48.reuse, R208, R144 ;  /* 0x000000d03010723c */ /* 0x050fea0000081090 */
[----:B------:R-:W-:Y:S01]  /*c7f40*/  STL.64 [R1+0x22f0], R20 ;  /* 0x0022f01401007387 */ /* 0x000fe20000100a00 */
[----:B------:R-:W-:Y:S09]  /*c7f50*/  STL.64 [R1+0x22f8], R22 ;  /* 0x0022f81601007387 */ /* 0x000ff20000100a00 */
[----:B------:R-:W-:Y:S01]  /*c7f60*/  STL.64 [R1+0x2310], R12 ;  /* 0x0023100c01007387 */ /* 0x000fe20000100a00 */
[----:B------:R1:W-:Y:S07]  /*c7f70*/  STL.64 [R1+0x2318], R14 ;  /* 0x0023180e01007387 */ /* 0x0003ee0000100a00 */
[----:B------:R-:W-:Y:S02]  /*c7f80*/  STL.64 [R1+0x23f0], R16 ;  /* 0x0023f01001007387 */ /* 0x000fe40000100a00 */
[----:B------:R-:W-:Y:S01]  /*c7f90*/  STL.64 [R1+0x23f8], R18 ;  /* 0x0023f81201007387 */ /* 0x000fe20000100a00 */
[----:B------:R-:W-:Y:S01]  /*c7fa0*/  STL.64 [R1+0x23e0], R8 ;  /* 0x0023e00801007387 */ /* 0x000fe20000100a00 */
[----:B------:R4:W-:Y:S01]  /*c7fb0*/  STL.64 [R1+0x23e8], R10 ;  /* 0x0023e80a01007387 */ /* 0x0009e20000100a00 */
[C---:B-1----:R-:W-:Y:S08]  /*c7fc0*/  HMMA.1688.F32.TF32 R12, R48.reuse, R216, R4 ;  /* 0x000000d8300c723c */ /* 0x042ff00000081004 */
[C---:B------:R-:W-:Y:S08]  /*c7fd0*/  HMMA.1688.F32.TF32 R4, R48.reuse, R220, R136 ;  /* 0x000000dc3004723c */ /* 0x040ff00000081088 */
[C---:B----4-:R-:W-:Y:S07]  /*c7fe0*/  HMMA.1688.F32.TF32 R8, R48.reuse, R224, R152 ;  /* 0x000000e03008723c */ /* 0x050fee0000081098 */
[----:B------:R-:W-:Y:S01]  /*c7ff0*/  STL.64 [R1+0x23d0], R12 ;  /* 0x0023d00c01007387 */ /* 0x000fe20000100a00 */
[----:B------:R1:W-:Y:S07]  /*c8000*/  STL.64 [R1+0x23d8], R14 ;  /* 0x0023d80e01007387 */ /* 0x0003ee0000100a00 */
[----:B------:R-:W-:Y:S02]  /*c8010*/  STL.64 [R1+0x23c0], R4 ;  /* 0x0023c00401007387 */ /* 0x000fe40000100a00 */
[----:B------:R4:W-:Y:S06]  /*c8020*/  STL.64 [R1+0x23c8], R6 ;  /* 0x0023c80601007387 */ /* 0x0009ec0000100a00 */
[----:B------:R-:W-:Y:S01]  /*c8030*/  STL.64 [R1+0x23b0], R8 ;  /* 0x0023b00801007387 */ /* 0x000fe20000100a00 */
[----:B------:R2:W-:Y:S01]  /*c8040*/  STL.64 [R1+0x23b8], R10 ;  /* 0x0023b80a01007387 */ /* 0x0005e20000100a00 */
[C---:B-1----:R-:W-:Y:S08]  /*c8050*/  HMMA.1688.F32.TF32 R12, R48.reuse, R228, R160 ;  /* 0x000000e4300c723c */ /* 0x042ff000000810a0 */
[C---:B----4-:R-:W-:Y:S08]  /*c8060*/  HMMA.1688.F32.TF32 R4, R48.reuse, R232, R64 ;  /* 0x000000e83004723c */ /* 0x050ff00000081040 */
        /* <DEDUP_REMOVED lines=9> */
[----:B----4-:R-:W-:Y:S07]  /*c8100*/  HMMA.1688.F32.TF32 R8, R48, R248, R132 ;  /* 0x000000f83008723c */ /* 0x010fee0000081084 */
[----:B------:R-:W-:Y:S01]  /*c8110*/  STL.64 [R1+0x2330], R12 ;  /* 0x0023300c01007387 */ /* 0x000fe20000100a00 */
[----:B------:R-:W-:Y:S07]  /*c8120*/  STL.64 [R1+0x2338], R14 ;  /* 0x0023380e01007387 */ /* 0x000fee0000100a00 */
[----:B------:R1:W-:Y:S02]  /*c8130*/  STL.64 [R1+0x2320], R4 ;  /* 0x0023200401007387 */ /* 0x0003e40000100a00 */
[----:B------:R2:W-:Y:S01]  /*c8140*/  STL.64 [R1+0x2328], R6 ;  /* 0x0023280601007387 */ /* 0x0005e20000100a00 */
[----:B-1----:R-:W4:Y:S05]  /*c8150*/  LDL.LU R4, [R1+0x3010] ;  /* 0x0030100001047983 */ /* 0x002f2a0000300800 */
[----:B------:R1:W-:Y:S02]  /*c8160*/  STL.64 [R1+0x2300], R8 ;  /* 0x0023000801007387 */ /* 0x0003e40000100a00 */
[----:B------:R1:W-:Y:S02]  /*c8170*/  STL.64 [R1+0x2308], R10 ;  /* 0x0023080a01007387 */ /* 0x0003e40000100a00 */
[----:B------:R-:W4:Y:S01]  /*c8180*/  LDL.LU R5, [R1+0x3014] ;  /* 0x0030140001057983 */ /* 0x000f220000300800 */
[----:B--2---:R-:W4:Y:S01]  /*c8190*/  LDL.LU R6, [R1+0x3018] ;  /* 0x0030180001067983 */ /* 0x004f220000300800 */
        /* <DEDUP_REMOVED lines=85> */
[C---:B---3--:R-:W-:Y:S01]  /*c86f0*/  HMMA.1688.F32.TF32 R48, R52.reuse, R164, R112 ;  /* 0x000000a43430723c */ /* 0x048fe20000081070 */
        /* <DEDUP_REMOVED lines=16> */
[----:B-1----:R-:W3:Y:S01]  /*c8800*/  LDL R8, [R1+0x2fd0] ;  /* 0x002fd00001087983 */ /* 0x002ee20000100800 */
[----:B------:R-:W3:Y:S04]  /*c8810*/  LDL R9, [R1+0x2fd4] ;  /* 0x002fd40001097983 */ /* 0x000ee80000100800 */
[----:B------:R-:W3:Y:S04]  /*c8820*/  LDL R10, [R1+0x2fd8] ;  /* 0x002fd800010a7983 */ /* 0x000ee80000100800 */
[----:B------:R-:W3:Y:S01]  /*c8830*/  LDL R11, [R1+0x2fdc] ;  /* 0x002fdc00010b7983 */ /* 0x000ee20000100800 */
[----:B------:R-:W-:Y:S02]  /*c8840*/  STL.64 [R1+0x7b28], R50 ;  /* 0x007b283201007387 */ /* 0x000fe40000100a00 */
[----:B------:R1:W-:Y:S02]  /*c8850*/  STL.64 [R1+0x7b20], R48 ;  /* 0x007b203001007387 */ /* 0x0003e40000100a00 */
[----:B-1----:R-:W3:Y:S01]  /*c8860*/  LDL.LU R48, [R1+0x4a50] ;  /* 0x004a500001307983 */ /* 0x002ee20000300800 */
[----:B------:R-:W3:Y:S02]  /*c8870*/  LDL.LU R49, [R1+0x4a54] ;  /* 0x004a540001317983 */ /* 0x000ee40000300800 */
[----:B------:R-:W3:Y:S02]  /*c8880*/  LDL.LU R50, [R1+0x4a58] ;  /* 0x004a580001327983 */ /* 0x000ee40000300800 */
[----:B------:R-:W3:Y:S01]  /*c8890*/  LDL.LU R51, [R1+0x4a5c] ;  /* 0x004a5c0001337983 */ /* 0x000ee20000300800 */
[C---:B--2---:R-:W-:Y:S08]  /*c88a0*/  HMMA.1688.F32.TF32 R64, R52.reuse, R180, R64 ;  /* 0x000000b43440723c */ /* 0x044ff00000081040 */
[C---:B----4-:R-:W-:Y:S08]  /*c88b0*/  HMMA.1688.F32.TF32 R160, R52.reuse, R176, R160 ;  /* 0x000000b034a0723c */ /* 0x050ff000000810a0 */
[C---:B------:R-:W-:Y:S08]  /*c88c0*/  HMMA.1688.F32.TF32 R152, R52.reuse, R172, R152 ;  /* 0x000000ac3498723c */ /* 0x040ff00000081098 */
[C---:B------:R-:W-:Y:S08]  /*c88d0*/  HMMA.1688.F32.TF32 R136, R52.reuse, R168, R136 ;  /* 0x000000a83488723c */ /* 0x040ff00000081088 */
[C---:B------:R-:W-:Y:S08]  /*c88e0*/  HMMA.1688.F32.TF32 R56, R52.reuse, R184, R56 ;  /* 0x000000b83438723c */ /* 0x040ff00000081038 */
[C---:B------:R-:W-:Y:S07]  /*c88f0*/  HMMA.1688.F32.TF32 R60, R52.reuse, R188, R60 ;  /* 0x000000bc343c723c */ /* 0x040fee000008103c */
[----:B------:R-:W-:Y:S01]  /*c8900*/  STL.64 [R1+0x1ba0], R136 ;  /* 0x001ba08801007387 */ /* 0x000fe20000100a00 */
[----:B------:R1:W-:Y:S03]  /*c8910*/  STL.64 [R1+0x1ba8], R138 ;  /* 0x001ba88a01007387 */ /* 0x0003e60000100a00 */
[----:B-1----:R-:W2:Y:S01]  /*c8920*/  LDL.LU.64 R138, [R1+0x8a40] ;  /* 0x008a4000018a7983 */ /* 0x002ea20000300a00 */
[----:B------:R-:W-:Y:S02]  /*c8930*/  STL.64 [R1+0x1bb0], R152 ;  /* 0x001bb09801007387 */ /* 0x000fe40000100a00 */
[----:B------:R1:W-:Y:S02]  /*c8940*/  STL.64 [R1+0x1bb8], R154 ;  /* 0x001bb89a01007387 */ /* 0x0003e40000100a00 */
[----:B-1----:R-:W4:Y:S01]  /*c8950*/  LDL.LU.64 R154, [R1+0x8a38] ;  /* 0x008a3800019a7983 */ /* 0x002f220000300a00 */
[----:B------:R-:W-:Y:S02]  /*c8960*/  STL.64 [R1+0x1bf0], R160 ;  /* 0x001bf0a001007387 */ /* 0x000fe40000100a00 */
[----:B------:R1:W-:Y:S02]  /*c8970*/  STL.64 [R1+0x1bf8], R162 ;  /* 0x001bf8a201007387 */ /* 0x0003e40000100a00 */
[----:B-1----:R-:W2:Y:S01]  /*c8980*/  LDL.LU.64 R162, [R1+0x8a30] ;  /* 0x008a300001a27983 */ /* 0x002ea20000300a00 */
        /* <DEDUP_REMOVED lines=12> */
[C---:B------:R-:W-:Y:S08]  /*c8a50*/  HMMA.1688.F32.TF32 R148, R52.reuse, R192, R148 ;  /* 0x000000c03494723c */ /* 0x040ff00000081094 */
[C---:B------:R-:W-:Y:S08]  /*c8a60*/  HMMA.1688.F32.TF32 R132, R52.reuse, R196, R132 ;  /* 0x000000c43484723c */ /* 0x040ff00000081084 */
[C---:B---3--:R-:W-:Y:S08]  /*c8a70*/  HMMA.1688.F32.TF32 R112, R52.reuse, R200, R112 ;  /* 0x000000c83470723c */ /* 0x048ff00000081070 */
[C---:B------:R-:W-:Y:S08]  /*c8a80*/  HMMA.1688.F32.TF32 R48, R52.reuse, R204, R48 ;  /* 0x000000cc3430723c */ /* 0x040ff00000081030 */
[C---:B------:R-:W-:Y:S01]  /*c8a90*/  HMMA.1688.F32.TF32 R12, R52.reuse, R220, R12 ;  /* 0x000000dc340c723c */ /* 0x040fe2000008100c */
[----:B------:R-:W-:Y:S01]  /*c8aa0*/  STL.64 [R1+0x1e50], R148 ;  /* 0x001e509401007387 */ /* 0x000fe20000100a00 */
[----:B------:R1:W-:Y:S03]  /*c8ab0*/  STL.64 [R1+0x1e58], R150 ;  /* 0x001e589601007387 */ /* 0x0003e60000100a00 */
        /* <DEDUP_REMOVED lines=9> */
[C---:B-1----:R-:W-:Y:S08]  /*c8b50*/  HMMA.1688.F32.TF32 R48, R52.reuse, R208, R44 ;  /* 0x000000d03430723c */ /* 0x042ff0000008102c */
        /* <DEDUP_REMOVED lines=12> */
[C---:B-1----:R-:W-:Y:S01]  /*c8c20*/  HMMA.1688.F32.TF32 R12, R52.reuse, R232, R24 ;  /* 0x000000e8340c723c */ /* 0x042fe20000081018 */
[----:B------:R-:W-:Y:S01]  /*c8c30*/  STL.64 [R1+0x1dd0], R36 ;  /* 0x001dd02401007387 */ /* 0x000fe20000100a00 */
[----:B------:R-:W-:Y:S07]  /*c8c40*/  STL.64 [R1+0x1dd8], R38 ;  /* 0x001dd82601007387 */ /* 0x000fee0000100a00 */
[----:B------:R-:W-:Y:S01]  /*c8c50*/  STL.64 [R1+0x1dc0], R16 ;  /* 0x001dc01001007387 */ /* 0x000fe20000100a00 */
[C---:B------:R-:W-:Y:S01]  /*c8c60*/  HMMA.1688.F32.TF32 R20, R52.reuse, R236, R28 ;  /* 0x000000ec3414723c */ /* 0x040fe2000008101c */
[----:B------:R1:W-:Y:S07]  /*c8c70*/  STL.64 [R1+0x1dc8], R18 ;  /* 0x001dc81201007387 */ /* 0x0003ee0000100a00 */
[C---:B-1----:R-:W-:Y:S05]  /*c8c80*/  HMMA.1688.F32.TF32 R16, R52.reuse, R240, R32 ;  /* 0x000000f03410723c */ /* 0x042fea0000081020 */
[----:B------:R-:W-:Y:S01]  /*c8c90*/  STL.64 [R1+0x1db0], R12 ;  /* 0x001db00c01007387 */ /* 0x000fe20000100a00 */
[----:B------:R1:W-:Y:S02]  /*c8ca0*/  STL.64 [R1+0x1db8], R14 ;  /* 0x001db80e01007387 */ /* 0x0003e40000100a00 */
[C---:B-1----:R-:W-:Y:S08]  /*c8cb0*/  HMMA.1688.F32.TF32 R12, R52.reuse, R244, R104 ;  /* 0x000000f4340c723c */ /* 0x042ff00000081068 */
[----:B------:R-:W-:Y:S01]  /*c8cc0*/  HMMA.1688.F32.TF32 R52, R52, R248, R108 ;  /* 0x000000f83434723c */ /* 0x000fe2000008106c */
[----:B------:R-:W-:Y:S01]  /*c8cd0*/  STL.64 [R1+0x1d90], R20 ;  /* 0x001d901401007387 */ /* 0x000fe20000100a00 */
[----:B------:R-:W-:Y:S05]  /*c8ce0*/  STL.64 [R1+0x1d98], R22 ;  /* 0x001d981601007387 */ /* 0x000fea0000100a00 */
[----:B------:R-:W-:Y:S02]  /*c8cf0*/  STL.64 [R1+0x1d80], R16 ;  /* 0x001d801001007387 */ /* 0x000fe40000100a00 */
[----:B------:R2:W-:Y:S11]  /*c8d00*/  STL.64 [R1+0x1d88], R18 ;  /* 0x001d881201007387 */ /* 0x0005f60000100a00 */
[----:B------:R-:W-:Y:S03]  /*c8d10*/  @!UPT UIADD3 URZ, URZ, URZ, URZ ;  /* 0x0000003f3f3ff290 */ /* 0x000fe6000fffe03f */
[----:B------:R-:W-:Y:S01]  /*c8d20*/  STL.64 [R1+0x7b38], R54 ;  /* 0x007b383601007387 */ /* 0x000fe20000100a00 */
[----:B------:R-:W-:Y:S02]  /*c8d30*/  STL.64 [R1+0x1d70], R12 ;  /* 0x001d700c01007387 */ /* 0x000fe40000100a00 */
[----:B------:R1:W-:Y:S02]  /*c8d40*/  STL.64 [R1+0x1d78], R14 ;  /* 0x001d780e01007387 */ /* 0x0003e40000100a00 */
[----:B------:R-:W-:Y:S01]  /*c8d50*/  STL.64 [R1+0x7b30], R52 ;  /* 0x007b303401007387 */ /* 0x000fe20000100a00 */
[C---:B--2---:R-:W-:Y:S08]  /*c8d60*/  HMMA.1688.F32.TF32 R16, R60.reuse, R164, R128 ;  /* 0x000000a43c10723c */ /* 0x044ff00000081080 */
[C---:B-1----:R-:W-:Y:S08]  /*c8d70*/  HMMA.1688.F32.TF32 R12, R60.reuse, R168, R156 ;  /* 0x000000a83c0c723c */ /* 0x042ff0000008109c */
[C---:B------:R-:W-:Y:S08]  /*c8d80*/  HMMA.1688.F32.TF32 R20, R60.reuse, R172, R124 ;  /* 0x000000ac3c14723c */ /* 0x040ff0000008107c */
[C---:B------:R-:W-:Y:S08]  /*c8d90*/  HMMA.1688.F32.TF32 R8, R60.reuse, R184, R8 ;  /* 0x000000b83c08723c */ /* 0x040ff00000081008 */
[C---:B------:R-:W-:Y:S01]  /*c8da0*/  HMMA.1688.F32.TF32 R4, R60.reuse, R188, R4 ;  /* 0x000000bc3c04723c */ /* 0x040fe20000081004 */
[----:B------:R-:W-:Y:S01]  /*c8db0*/  STL.64 [R1+0x2500], R16 ;  /* 0x0025001001007387 */ /* 0x000fe20000100a00 */
[----:B------:R1:W-:Y:S02]  /*c8dc0*/  STL.64 [R1+0x2508], R18 ;  /* 0x0025081201007387 */ /* 0x0003e40000100a00 */
[----:B------:R-:W-:Y:S02]  /*c8dd0*/  STL.64 [R1+0x2520], R12 ;  /* 0x0025200c01007387 */ /* 0x000fe40000100a00 */
[----:B------:R2:W-:Y:S02]  /*c8de0*/  STL.64 [R1+0x2528], R14 ;  /* 0x0025280e01007387 */ /* 0x0005e40000100a00 */
[C---:B-1----:R-:W-:Y:S08]  /*c8df0*/  HMMA.1688.F32.TF32 R16, R60.reuse, R176, R96 ;  /* 0x000000b03c10723c */ /* 0x042ff00000081060 */
[C---:B--2---:R-:W-:Y:S01]  /*c8e00*/  HMMA.1688.F32.TF32 R12, R60.reuse, R180, R144 ;  /* 0x000000b43c0c723c */ /* 0x044fe20000081090 */
[----:B------:R1:W-:Y:S01]  /*c8e10*/  STL.64 [R1+0x2580], R20 ;  /* 0x0025801401007387 */ /* 0x0003e20000100a00 */
[----:B------:R2:W-:Y:S11]  /*c8e20*/  STL.64 [R1+0x2588], R22 ;  /* 0x0025881601007387 */ /* 0x0005f60000100a00 */
[----:B------:R-:W-:Y:S02]  /*c8e30*/  @!UPT UIADD3 URZ, URZ, URZ, URZ ;  /* 0x0000003f3f3ff290 */ /* 0x000fe4000fffe03f */
[----:B------:R-:W-:Y:S01]  /*c8e40*/  STL.64 [R1+0x2590], R16 ;  /* 0x0025901001007387 */ /* 0x000fe20000100a00 */
[----:B------:R-:W-:Y:S07]  /*c8e50*/  STL.64 [R1+0x2598], R18 ;  /* 0x0025981201007387 */ /* 0x000fee0000100a00 */
[----:B------:R1:W-:Y:S02]  /*c8e60*/  STL.64 [R1+0x25a0], R12 ;  /* 0x0025a00c01007387 */ /* 0x0003e40000100a00 */
[----:B------:R1:W-:Y:S01]  /*c8e70*/  STL.64 [R1+0x25a8], R14 ;  /* 0x0025a80e01007387 */ /* 0x0003e20000100a00 */
[----:B------:R-:W3:Y:S01]  /*c8e80*/  LDL.LU R124, [R1+0x3160] ;  /* 0x00316000017c7983 */ /* 0x000ee20000300800 */
[----:B------:R-:W-:Y:S02]  /*c8e90*/  STL.64 [R1+0x25b0], R8 ;  /* 0x0025b00801007387 */ /* 0x000fe40000100a00 */
[----:B------:R-:W-:Y:S02]  /*c8ea0*/  STL.64 [R1+0x25b8], R10 ;  /* 0x0025b80a01007387 */ /* 0x000fe40000100a00 */
[----:B------:R1:W-:Y:S01]  /*c8eb0*/  STL.64 [R1+0x25c0], R4 ;  /* 0x0025c00401007387 */ /* 0x0003e20000100a00 */
        /* <DEDUP_REMOVED lines=9> */
[----:B------:R-:W3:Y:S04]  /*c8f50*/  LDL R129, [R1+0x30d4] ;  /* 0x0030d40001817983 */ /* 0x000ee80000100800 */
[----:B------:R-:W3:Y:S04]  /*c8f60*/  LDL R130, [R1+0x30d8] ;  /* 0x0030d80001827983 */ /* 0x000ee80000100800 */
[----:B------:R-:W3:Y:S04]  /*c8f70*/  LDL R131, [R1+0x30dc] ;  /* 0x0030dc0001837983 */ /* 0x000ee80000100800 */
        /* <DEDUP_REMOVED lines=32> */
[----:B------:R-:W3:Y:S02]  /*c9180*/  LDL R48, [R1+0x3050] ;  /* 0x0030500001307983 */ /* 0x000ee40000100800 */
[----:B------:R-:W3:Y:S02]  /*c9190*/  LDL R49, [R1+0x3054] ;  /* 0x0030540001317983 */ /* 0x000ee40000100800 */
[----:B------:R-:W3:Y:S01]  /*c91a0*/  LDL R50, [R1+0x3058] ;  /* 0x0030580001327983 */ /* 0x000ee20000100800 */
        /* <DEDUP_REMOVED lines=29> */
[C---:B--2---:R-:W-:Y:S03]  /*c9380*/  HMMA.1688.F32.TF32 R52, R60.reuse, R192, R4 ;  /* 0x000000c03c34723c */ /* 0x044fe60000081004 */
[----:B------:R-:W2:Y:S11]  /*c9390*/  LDL.LU R4, [R1+0x48b0] ;  /* 0x0048b00001047983 */ /* 0x000eb60000300800 */
[----:B------:R-:W-:Y:S09]  /*c93a0*/  @!UPT UIADD3 URZ, URZ, URZ, URZ ;  /* 0x0000003f3f3ff290 */ /* 0x000ff2000fffe03f */
[----:B------:R-:W-:Y:S01]  /*c93b0*/  STL.64 [R1+0x25d0], R52 ;  /* 0x0025d03401007387 */ /* 0x000fe20000100a00 */
[----:B------:R3:W-:Y:S02]  /*c93c0*/  STL.64 [R1+0x25d8], R54 ;  /* 0x0025d83601007387 */ /* 0x0007e40000100a00 */
[----:B------:R-:W2:Y:S02]  /*c93d0*/  LDL.LU R5, [R1+0x48b4] ;  /* 0x0048b40001057983 */ /* 0x000ea40000300800 */
[----:B------:R-:W2:Y:S01]  /*c93e0*/  LDL.LU R6, [R1+0x48b8] ;  /* 0x0048b80001067983 */ /* 0x000ea20000300800 */
[----:B------:R-:W2:Y:S01]  /*c93f0*/  LDL.LU R7, [R1+0x48bc] ;  /* 0x0048bc0001077983 */ /* 0x000ea20000300800 */
[C---:B---3--:R-:W-:Y:S08]  /*c9400*/  HMMA.1688.F32.TF32 R52, R60.reuse, R196, R48 ;  /* 0x000000c43c34723c */ /* 0x048ff00000081030 */
        /* <DEDUP_REMOVED lines=19> */
[----:B------:R-:W-:Y:S01]  /*c9540*/  STL.64 [R1+0x2820], R12 ;  /* 0x0028200c01007387 */ /* 0x000fe20000100a00 */
[----:B------:R3:W-:Y:S01]  /*c9550*/  STL.64 [R1+0x2828], R14 ;  /* 0x0028280e01007387 */ /* 0x0007e20000100a00 */
[C---:B-1----:R-:W-:Y:S08]  /*c9560*/  HMMA.1688.F32.TF32 R16, R60.reuse, R228, R28 ;  /* 0x000000e43c10723c */ /* 0x042ff0000008101c */
[----:B---3--:R-:W-:Y:S01]  /*c9570*/  HMMA.1688.F32.TF32 R12, R60, R232, R32 ;  /* 0x000000e83c0c723c */ /* 0x008fe20000081020 */
[----:B------:R-:W-:Y:S01]  /*c9580*/  STL.64 [R1+0x2800], R20 ;  /* 0x0028001401007387 */ /* 0x000fe20000100a00 */
[----:B------:R-:W-:Y:S11]  /*c9590*/  STL.64 [R1+0x2808], R22 ;  /* 0x0028081601007387 */ /* 0x000ff60000100a00 */
[----:B------:R-:W-:Y:S02]  /*c95a0*/  @!UPT UIADD3 URZ, URZ, URZ, URZ ;  /* 0x0000003f3f3ff290 */ /* 0x000fe4000fffe03f */
[----:B------:R-:W-:Y:S01]  /*c95b0*/  STL.64 [R1+0x27f0], R16 ;  /* 0x0027f01001007387 */ /* 0x000fe20000100a00 */
[----:B------:R-:W-:Y:S08]  /*c95c0*/  STL.64 [R1+0x27f8], R18 ;  /* 0x0027f81201007387 */ /* 0x000ff00000100a00 */
[----:B------:R-:W-:Y:S02]  /*c95d0*/  IMAD.MOV.U32 R132, RZ, RZ, R12 ;  /* 0x000000ffff847224 */ /* 0x000fe400078e000c */
[----:B------:R1:W-:Y:S02]  /*c95e0*/  STL.64 [R1+0x27e8], R14 ;  /* 0x0027e80e01007387 */ /* 0x0003e40000100a00 */
[----:B------:R-:W-:-:S02]  /*c95f0*/  IMAD.MOV.U32 R133, RZ, RZ, R13 ;  /* 0x000000ffff857224 */ /* 0x000fc400078e000d */
[C---:B-1----:R-:W-:Y:S08]  /*c9600*/  HMMA.1688.F32.TF32 R12, R60.reuse, R236, R104 ;  /* 0x000000ec3c0c723c */ /* 0x042ff00000081068 */
[C---:B------:R-:W-:Y:S08]  /*c9610*/  HMMA.1688.F32.TF32 R20, R60.reuse, R240, R108 ;  /* 0x000000f03c14723c */ /* 0x040ff0000008106c */
[C---:B------:R-:W-:Y:S07]  /*c9620*/  HMMA.1688.F32.TF32 R16, R60.reuse, R244, R128 ;  /* 0x000000f43c10723c */ /* 0x040fee0000081080 */
[----:B------:R-:W-:Y:S01]  /*c9630*/  STL.64 [R1+0x27d0], R12 ;  /* 0x0027d00c01007387 */ /* 0x000fe20000100a00 */
[----:B------:R1:W-:Y:S02]  /*c9640*/  STL.64 [R1+0x27d8], R14 ;  /* 0x0027d80e01007387 */ /* 0x0003e40000100a00 */
[----:B-1----:R-:W-:Y:S08]  /*c9650*/  HMMA.1688.F32.TF32 R12, R60, R248, R156 ;  /* 0x000000f83c0c723c */ /* 0x002ff0000008109c */
[-C--:B------:R-:W-:Y:S01]  /*c9660*/  HMMA.1688.F32.TF32 R60, R56, R164.reuse, R124 ;  /* 0x000000a4383c723c */ /* 0x080fe2000008107c */
[----:B------:R-:W-:Y:S01]  /*c9670*/  STL.64 [R1+0x27c0], R20 ;  /* 0x0027c01401007387 */ /* 0x000fe20000100a00 */
[----:B------:R-:W-:Y:S03]  /*c9680*/  STL.64 [R1+0x27c8], R22 ;  /* 0x0027c81601007387 */ /* 0x000fe60000100a00 */
[----:B------:R-:W-:Y:S02]  /*c9690*/  STL.64 [R1+0x27b0], R16 ;  /* 0x0027b01001007387 */ /* 0x000fe40000100a00 */
[----:B------:R-:W-:Y:S11]  /*c96a0*/  STL.64 [R1+0x27b8], R18 ;  /* 0x0027b81201007387 */ /* 0x000ff60000100a00 */
[----:B------:R-:W-:Y:S05]  /*c96b0*/  @!UPT UIADD3 URZ, URZ, URZ, URZ ;  /* 0x0000003f3f3ff290 */ /* 0x000fea000fffe03f */
[----:B------:R-:W-:Y:S01]  /*c96c0*/  STL.64 [R1+0x7b48], R62 ;  /* 0x007b483e01007387 */ /* 0x000fe20000100a00 */
[----:B------:R-:W-:Y:S02]  /*c96d0*/  STL.64 [R1+0x2750], R12 ;  /* 0x0027500c01007387 */ /* 0x000fe40000100a00 */
[----:B------:R1:W-:Y:S02]  /*c96e0*/  STL.64 [R1+0x2758], R14 ;  /* 0x0027580e01007387 */ /* 0x0003e40000100a00 */
[C---:B-1----:R-:W-:Y:S01]  /*c96f0*/  HMMA.1688.F32.TF32 R12, R64.reuse, R164, R96 ;  /* 0x000000a4400c723c */ /* 0x042fe20000081060 */
[----:B------:R-:W-:Y:S07]  /*c9700*/  STL.64 [R1+0x7b40], R60 ;  /* 0x007b403c01007387 */ /* 0x000fee0000100a00 */
[-C--:B------:R-:W-:Y:S11]  /*c9710*/  HMMA.1688.F32.TF32 R8, R64, R168.reuse, R8 ;  /* 0x000000a84008723c */ /* 0x080ff60000081008 */
[----:B------:R-:W-:Y:S04]  /*c9720*/  @!UPT UIADD3 URZ, URZ, URZ, URZ ;  /* 0x0000003f3f3ff290 */ /* 0x000fe8000fffe03f */
[----:B------:R1:W-:Y:S01]  /*c9730*/  STL.64 [R1+0x2880], R12 ;  /* 0x0028800c01007387 */ /* 0x0003e20000100a00 */
[----:B------:R-:W-:Y:S02]  /*c9740*/  IMAD.MOV.U32 R165, RZ, RZ, R14 ;  /* 0x000000ffffa57224 */ /* 0x000fe400078e000e */
[----:B------:R-:W-:Y:S02]  /*c9750*/  IMAD.MOV.U32 R164, RZ, RZ, R15 ;  /* 0x000000ffffa47224 */ /* 0x000fe400078e000f */
[C---:B-1----:R-:W-:Y:S01]  /*c9760*/  HMMA.1688.F32.TF32 R12, R56.reuse, R168, R144 ;  /* 0x000000a8380c723c */ /* 0x042fe20000081090 */
[----:B------:R-:W-:Y:S02]  /*c9770*/  STL.64 [R1+0x8798], R166 ;  /* 0x008798a601007387 */ /* 0x000fe40000100a00 */
[----:B------:R-:W-:Y:S04]  /*c9780*/  STL.64 [R1+0x8790], R164 ;  /* 0x008790a401007387 */ /* 0x000fe80000100a00 */
[----:B------:R-:W-:Y:S01]  /*c9790*/  IMAD.MOV.U32 R169, RZ, RZ, R10 ;  /* 0x000000ffffa97224 */ /* 0x000fe200078e000a */
[----:B------:R-:W-:Y:S11]  /*c97a0*/  MOV R168, R11 ;  /* 0x0000000b00a87202 */ /* 0x000ff60000000f00 */
[----:B------:R-:W-:Y:S04]  /*c97b0*/  @!UPT UIADD3 URZ, URZ, URZ, URZ ;  /* 0x0000003f3f3ff290 */ /* 0x000fe8000fffe03f */
[----:B------:R-:W-:Y:S01]  /*c97c0*/  STL.64 [R1+0x1f30], R12 ;  /* 0x001f300c01007387 */ /* 0x000fe20000100a00 */
[----:B------:R-:W-:Y:S02]  /*c97d0*/  STL.64 [R1+0x1f38], R14 ;  /* 0x001f380e01007387 */ /* 0x000fe40000100a00 */
[----:B------:R-:W-:Y:S02]  /*c97e0*/  STL.64 [R1+0x2960], R8 ;  /* 0x0029600801007387 */ /* 0x000fe40000100a00 */
[----:B------:R-:W-:Y:S01]  /*c97f0*/  STL.64 [R1+0x8788], R170 ;  /* 0x008788aa01007387 */ /* 0x000fe20000100a00 */
[----:B------:R-:W-:Y:S01]  /*c9800*/  STL.64 [R1+0x8780], R168 ;  /* 0x008780a801007387 */ /* 0x000fe20000100a00 */
[----:B------:R-:W3:Y:S01]  /*c9810*/  LDL R96, [R1+0x2fb0] ;  /* 0x002fb00001607983 */ /* 0x000ee20000100800 */
[C---:B--2---:R-:W-:Y:S11]  /*c9820*/  HMMA.1688.F32.TF32 R4, R56.reuse, R172, R4 ;  /* 0x000000ac3804723c */ /* 0x044ff60000081004 */
[----:B------:R-:W-:Y:S11]  /*c9830*/  @!UPT UIADD3 URZ, URZ, URZ, URZ ;  /* 0x0000003f3f3ff290 */ /* 0x000ff6000fffe03f */
[----:B------:R-:W-:Y:S01]  /*c9840*/  @!UPT UIADD3 URZ, URZ, URZ, URZ ;  /* 0x0000003f3f3ff290 */ /* 0x000fe2000fffe03f */
[----:B------:R1:W-:Y:S01]  /*c9850*/  STL.64 [R1+0x1f50], R4 ;  /* 0x001f500401007387 */ /* 0x0003e20000100a00 */
[----:B------:R2:W-:Y:S02]  /*c9860*/  STL.64 [R1+0x1f58], R6 ;  /* 0x001f580601007387 */ /* 0x0005e40000100a00 */
        /* <DEDUP_REMOVED lines=64> */
[----:B------:R-:W3:Y:S02]  /*c9c70*/  LDL.LU R12, [R1+0x4990] ;  /* 0x00499000010c7983 */ /* 0x000ee40000300800 */
[----:B------:R-:W3:Y:S01]  /*c9c80*/  LDL.LU R13, [R1+0x4994] ;  /* 0x00499400010d7983 */ /* 0x000ee20000300800 */
[----:B------:R-:W3:Y:S01]  /*c9c90*/  LDL.LU R14, [R1+0x4998] ;  /* 0x00499800010e7983 */ /* 0x000ee20000300800 */
[----:B------:R-:W3:Y:S02]  /*c9ca0*/  LDL.LU R15, [R1+0x499c] ;  /* 0x00499c00010f7983 */ /* 0x000ee40000300800 */
        /* <DEDUP_REMOVED lines=17> */
[C---:B--2---:R-:W-:Y:S08]  /*c9dc0*/  HMMA.1688.F32.TF32 R164, R56.reuse, R176, R60 ;  /* 0x000000b038a4723c */ /* 0x044ff0000008103c */
[C---:B------:R-:W-:Y:S08]  /*c9dd0*/  HMMA.1688.F32.TF32 R60, R56.reuse, R180, R52 ;  /* 0x000000b4383c723c */ /* 0x040ff00000081034 */
[C---:B------:R-:W-:Y:S07]  /*c9de0*/  HMMA.1688.F32.TF32 R52, R56.reuse, R184, R8 ;  /* 0x000000b83834723c */ /* 0x040fee0000081008 */
        /* <DEDUP_REMOVED lines=9> */
[----:B------:R-:W2:Y:S01]  /*c9e80*/  LDL.LU R11, [R1+0x2f9c] ;  /* 0x002f9c00010b7983 */ /* 0x000ea20000300800 */
[C---:B---3--:R-:W-:Y:S08]  /*c9e90*/  HMMA.1688.F32.TF32 R52, R56.reuse, R188, R48 ;  /* 0x000000bc3834723c */ /* 0x048ff00000081030 */
[C---:B------:R-:W-:Y:S08]  /*c9ea0*/  HMMA.1688.F32.TF32 R48, R56.reuse, R192, R44 ;  /* 0x000000c03830723c */ /* 0x040ff0000008102c */
[C---:B------:R-:W-:Y:S08]  /*c9eb0*/  HMMA.1688.F32.TF32 R44, R56.reuse, R196, R40 ;  /* 0x000000c4382c723c */ /* 0x040ff00000081028 */
[C---:B------:R-:W-:Y:S08]  /*c9ec0*/  HMMA.1688.F32.TF32 R40, R56.reuse, R200, R36 ;  /* 0x000000c83828723c */ /* 0x040ff00000081024 */
[C---:B------:R-:W-:Y:S08]  /*c9ed0*/  HMMA.1688.F32.TF32 R36, R56.reuse, R204, R4 ;  /* 0x000000cc3824723c */ /* 0x040ff00000081004 */
[C---:B------:R-:W-:Y:S01]  /*c9ee0*/  HMMA.1688.F32.TF32 R12, R56.reuse, R208, R12 ;  /* 0x000000d0380c723c */ /* 0x040fe2000008100c */
[----:B------:R-:W-:Y:S04]  /*c9ef0*/  LDS R4, [R112+0x26000] ;  /* 0x0260000070047984 */ /* 0x000fe80000000800 */
[----:B------:R-:W-:Y:S04]  /*c9f00*/  LDS R6, [R112+0x27000] ;  /* 0x0270000070067984 */ /* 0x000fe80000000800 */
[----:B------:R-:W-:Y:S04]  /*c9f10*/  LDS R5, [R113+0x26000] ;  /* 0x0260000071057984 */ /* 0x000fe80000000800 */
[----:B------:R-:W1:Y:S04]  /*c9f20*/  LDS R7, [R113+0x27000] ;  /* 0x0270000071077984 */ /* 0x000e680000000800 */
        /* <DEDUP_REMOVED lines=10> */
[----:B------:R-:W-:Y:S02]  /*c9fd0*/  STL.64 [R1+0x2110], R12 ;  /* 0x0021100c01007387 */ /* 0x000fe40000100a00 */
[----:B------:R4:W-:Y:S01]  /*c9fe0*/  STL.64 [R1+0x2118], R14 ;  /* 0x0021180e01007387 */ /* 0x0009e20000100a00 */
[C---:B---3--:R-:W-:Y:S08]  /*c9ff0*/  HMMA.1688.F32.TF32 R36, R56.reuse, R212, R16 ;  /* 0x000000d43824723c */ /* 0x048ff00000081010 */
[C---:B------:R-:W-:Y:S08]  /*ca000*/  HMMA.1688.F32.TF32 R16, R56.reuse, R216, R20 ;  /* 0x000000d83810723c */ /* 0x040ff00000081014 */
[C---:B----4-:R-:W-:Y:S08]  /*ca010*/  HMMA.1688.F32.TF32 R12, R56.reuse, R220, R24 ;  /* 0x000000dc380c723c */ /* 0x050ff00000081018 */
[C---:B------:R-:W-:Y:S01]  /*ca020*/  HMMA.1688.F32.TF32 R20, R56.reuse, R224, R28 ;  /* 0x000000e03814723c */ /* 0x040fe2000008101c */
[----:B------:R-:W-:Y:S01]  /*ca030*/  STL.64 [R1+0x2100], R36 ;  /* 0x0021002401007387 */ /* 0x000fe20000100a00 */
[----:B------:R-:W-:Y:S05]  /*ca040*/  STL.64 [R1+0x2108], R38 ;  /* 0x0021082601007387 */ /* 0x000fea0000100a00 */
[----:B------:R-:W-:Y:S02]  /*ca050*/  STL.64 [R1+0x20f0], R16 ;  /* 0x0020f01001007387 */ /* 0x000fe40000100a00 */
[----:B------:R3:W-:Y:S06]  /*ca060*/  STL.64 [R1+0x20f8], R18 ;  /* 0x0020f81201007387 */ /* 0x0007ec0000100a00 */
[----:B------:R-:W-:Y:S01]  /*ca070*/  STL.64 [R1+0x20e0], R12 ;  /* 0x0020e00c01007387 */ /* 0x000fe20000100a00 */
[----:B------:R4:W-:Y:S01]  /*ca080*/  STL.64 [R1+0x20e8], R14 ;  /* 0x0020e80e01007387 */ /* 0x0009e20000100a00 */
[C---:B---3--:R-:W-:Y:S08]  /*ca090*/  HMMA.1688.F32.TF32 R16, R56.reuse, R228, R32 ;  /* 0x000000e43810723c */ /* 0x048ff00000081020 */
[C---:B----4-:R-:W-:Y:S01]  /*ca0a0*/  HMMA.1688.F32.TF32 R12, R56.reuse, R232, R104 ;  /* 0x000000e8380c723c */ /* 0x050fe20000081068 */
[----:B------:R-:W-:Y:S01]  /*ca0b0*/  STL.64 [R1+0x20d0], R20 ;  /* 0x0020d01401007387 */ /* 0x000fe20000100a00 */
[----:B------:R3:W-:Y:S06]  /*ca0c0*/  STL.64 [R1+0x20d8], R22 ;  /* 0x0020d81601007387 */ /* 0x0007ec0000100a00 */
[C---:B---3--:R-:W-:Y:S07]  /*ca0d0*/  HMMA.1688.F32.TF32 R20, R56.reuse, R236, R108 ;  /* 0x000000ec3814723c */ /* 0x048fee000008106c */
[----:B------:R-:W-:Y:S01]  /*ca0e0*/  STL.64 [R1+0x20c0], R16 ;  /* 0x0020c01001007387 */ /* 0x000fe20000100a00 */
[----:B------:R3:W-:Y:S07]  /*ca0f0*/  STL.64 [R1+0x20c8], R18 ;  /* 0x0020c81201007387 */ /* 0x0007ee0000100a00 */
[----:B------:R-:W-:Y:S02]  /*ca100*/  STL.64 [R1+0x20b0], R12 ;  /* 0x0020b00c01007387 */ /* 0x000fe40000100a00 */
[----:B------:R4:W-:Y:S01]  /*ca110*/  STL.64 [R1+0x20b8], R14 ;  /* 0x0020b80e01007387 */ /* 0x0009e20000100a00 */
[C---:B---3--:R-:W-:Y:S08]  /*ca120*/  HMMA.1688.F32.TF32 R16, R56.reuse, R240, R128 ;  /* 0x000000f03810723c */ /* 0x048ff00000081080 */
[C---:B----4-:R-:W-:Y:S08]  /*ca130*/  HMMA.1688.F32.TF32 R12, R56.reuse, R244, R156 ;  /* 0x000000f4380c723c */ /* 0x050ff0000008109c */
        /* <DEDUP_REMOVED lines=9> */
[C---:B---3--:R-:W-:Y:S08]  /*ca1d0*/  HMMA.1688.F32.TF32 R16, R64.reuse, R172, R96 ;  /* 0x000000ac4010723c */ /* 0x048ff00000081060 */
[C---:B----4-:R-:W-:Y:S01]  /*ca1e0*/  HMMA.1688.F32.TF32 R12, R64.reuse, R176, R144 ;  /* 0x000000b0400c723c */ /* 0x050fe20000081090 */
[----:B------:R-:W-:Y:S11]  /*ca1f0*/  STL.64 [R1+0x7b50], R56 ;  /* 0x007b503801007387 */ /* 0x000ff60000100a00 */
[----:B------:R-:W-:Y:S03]  /*ca200*/  @!UPT UIADD3 URZ, URZ, URZ, URZ ;  /* 0x0000003f3f3ff290 */ /* 0x000fe6000fffe03f */
[----:B------:R-:W-:Y:S01]  /*ca210*/  STL.64 [R1+0x2930], R16 ;  /* 0x0029301001007387 */ /* 0x000fe20000100a00 */
[----:B------:R-:W-:Y:S07]  /*ca220*/  STL.64 [R1+0x2938], R18 ;  /* 0x0029381201007387 */ /* 0x000fee0000100a00 */
[----:B------:R3:W-:Y:S02]  /*ca230*/  STL.64 [R1+0x2990], R12 ;  /* 0x0029900c01007387 */ /* 0x0007e40000100a00 */
[----:B------:R-:W3:Y:S01]  /*ca240*/  LDL R124, [R1+0x2f80] ;  /* 0x002f8000017c7983 */ /* 0x000ee20000100800 */
[----:B------:R-:W3:Y:S01]  /*ca250*/  LDL R125, [R1+0x2f84] ;  /* 0x002f8400017d7983 */ /* 0x000ee20000100800 */
[----:B------:R-:W3:Y:S02]  /*ca260*/  LDL.LU R126, [R1+0x2f88] ;  /* 0x002f8800017e7983 */ /* 0x000ee40000300800 */
[----:B------:R-:W3:Y:S01]  /*ca270*/  LDL.LU R127, [R1+0x2f8c] ;  /* 0x002f8c00017f7983 */ /* 0x000ee20000300800 */
[----:B--2---:R-:W-:Y:S11]  /*ca280*/  HMMA.1688.F32.TF32 R8, R64, R180, R8 ;  /* 0x000000b44008723c */ /* 0x004ff60000081008 */
[----:B------:R-:W-:Y:S11]  /*ca290*/  @!UPT UIADD3 URZ, URZ, URZ, URZ ;  /* 0x0000003f3f3ff290 */ /* 0x000ff6000fffe03f */
[----:B------:R-:W-:Y:S02]  /*ca2a0*/  @!UPT UIADD3 URZ, URZ, URZ, URZ ;  /* 0x0000003f3f3ff290 */ /* 0x000fe4000fffe03f */
[----:B------:R-:W-:Y:S02]  /*ca2b0*/  IMAD.MOV.U32 R149, RZ, RZ, R8 ;  /* 0x000000ffff957224 */ /* 0x000fe400078e0008 */
[----:B------:R-:W-:Y:S01]  /*ca2c0*/  IMAD.MOV.U32 R148, RZ, RZ, R9 ;  /* 0x000000ffff947224 */ /* 0x000fe200078e0009 */
[----:B------:R-:W2:Y:S01]  /*ca2d0*/  LDL.LU R8, [R1+0x2ee0] ;  /* 0x002ee00001087983 */ /* 0x000ea20000300800 */
[----:B------:R-:W-:Y:S02]  /*ca2e0*/  IMAD.MOV.U32 R141, RZ, RZ, R10 ;  /* 0x000000ffff8d7224 */ /* 0x000fe400078e000a */
[----:B------:R-:W2:Y:S02]  /*ca2f0*/  LDL.LU R9, [R1+0x2ee4] ;  /* 0x002ee40001097983 */ /* 0x000ea40000300800 */
[----:B------:R-:W-:Y:S01]  /*ca300*/  IMAD.MOV.U32 R140, RZ, RZ, R11 ;  /* 0x000000ffff8c7224 */ /* 0x000fe200078e000b */
        /* <DEDUP_REMOVED lines=22> */
[----:B------:R-:W-:Y:S02]  /*ca470*/  STL.64 [R1+0x87f8], R150 ;  /* 0x0087f89601007387 */ /* 0x000fe40000100a00 */
[----:B------:R-:W-:Y:S01]  /*ca480*/  STL.64 [R1+0x87f0], R148 ;  /* 0x0087f09401007387 */ /* 0x000fe20000100a00 */
[----:B------:R-:W2:Y:S01]  /*ca490*/  LDL.LU R128, [R1+0x2ed0] ;  /* 0x002ed00001807983 */ /* 0x000ea20000300800 */
[----:B------:R-:W2:Y:S02]  /*ca4a0*/  LDL.LU R129, [R1+0x2ed4] ;  /* 0x002ed40001817983 */ /* 0x000ea40000300800 */
[----:B------:R-:W2:Y:S02]  /*ca4b0*/  LDL.LU R130, [R1+0x2ed8] ;  /* 0x002ed80001827983 */ /* 0x000ea40000300800 */
[----:B------:R-:W2:Y:S02]  /*ca4c0*/  LDL.LU R131, [R1+0x2edc] ;  /* 0x002edc0001837983 */ /* 0x000ea40000300800 */
[----:B------:R-:W-:-:S02]  /*ca4d0*/  IMAD.MOV.U32 R137, RZ, RZ, R14 ;  /* 0x000000ffff897224 */ /* 0x000fc400078e000e */
[----:B------:R-:W-:Y:S01]  /*ca4e0*/  IMAD.MOV.U32 R136, RZ, RZ, R15 ;  /* 0x000000ffff887224 */ /* 0x000fe200078e000f */
[----:B------:R-:W2:Y:S01]  /*ca4f0*/  LDL.LU R156, [R1+0x2ec0] ;  /* 0x002ec000019c7983 */ /* 0x000ea20000300800 */
[----:B------:R-:W2:Y:S02]  /*ca500*/  LDL.LU R157, [R1+0x2ec4] ;  /* 0x002ec400019d7983 */ /* 0x000ea40000300800 */
[----:B------:R-:W2:Y:S02]  /*ca510*/  LDL.LU R158, [R1+0x2ec8] ;  /* 0x002ec800019e7983 */ /* 0x000ea40000300800 */
[----:B------:R-:W2:Y:S01]  /*ca520*/  LDL.LU R159, [R1+0x2ecc] ;  /* 0x002ecc00019f7983 */ /* 0x000ea20000300800 */
[----:B---3--:R-:W-:Y:S01]  /*ca530*/  HMMA.1688.F32.TF32 R12, R64, R184, R124 ;  /* 0x000000b8400c723c */ /* 0x008fe2000008107c */
[----:B------:R-:W3:Y:S01]  /*ca540*/  LDL.LU R124, [R1+0x2eb0] ;  /* 0x002eb000017c7983 */ /* 0x000ee20000300800 */
[----:B------:R-:W3:Y:S02]  /*ca550*/  LDL.LU R125, [R1+0x2eb4] ;  /* 0x002eb400017d7983 */ /* 0x000ee40000300800 */
[----:B------:R-:W3:Y:S02]  /*ca560*/  LDL.LU R126, [R1+0x2eb8] ;  /* 0x002eb800017e7983 */ /* 0x000ee40000300800 */
[----:B------:R-:W3:Y:S01]  /*ca570*/  LDL.LU R127, [R1+0x2ebc] ;  /* 0x002ebc00017f7983 */ /* 0x000ee20000300800 */
[----:B------:R-:W-:Y:S11]  /*ca580*/  STL.64 [R1+0x87d8], R162 ;  /* 0x0087d8a201007387 */ /* 0x000ff60000100a00 */
[----:B------:R-:W-:Y:S06]  /*ca590*/  @!UPT UIADD3 URZ, URZ, URZ, URZ ;  /* 0x0000003f3f3ff290 */ /* 0x000fec000fffe03f */
[----:B------:R-:W-:Y:S01]  /*ca5a0*/  IMAD.MOV.U32 R173, RZ, RZ, R12 ;  /* 0x000000ffffad7224 */ /* 0x000fe200078e000c */
[----:B------:R-:W-:Y:S01]  /*ca5b0*/  MOV R172, R13 ;  /* 0x0000000d00ac7202 */ /* 0x000fe20000000f00 */
[----:B------:R-:W-:Y:S02]  /*ca5c0*/  IMAD.MOV.U32 R161, RZ, RZ, R14 ;  /* 0x000000ffffa17224 */ /* 0x000fe400078e000e */
[----:B------:R-:W-:-:S05]  /*ca5d0*/  IMAD.MOV.U32 R160, RZ, RZ, R15 ;  /* 0x000000ffffa07224 */ /* 0x000fca00078e000f */
[----:B------:R-:W-:Y:S01]  /*ca5e0*/  STL.64 [R1+0x87d0], R160 ;  /* 0x0087d0a001007387 */ /* 0x000fe20000100a00 */
[----:B------:R-:W-:Y:S02]  /*ca5f0*/  STL.64 [R1+0x87a8], R174 ;  /* 0x0087a8ae01007387 */ /* 0x000fe40000100a00 */
[----:B------:R-:W-:Y:S01]  /*ca600*/  STL.64 [R1+0x87a0], R172 ;  /* 0x0087a0ac01007387 */ /* 0x000fe20000100a00 */
[C---:B----4-:R-:W-:Y:S08]  /*ca610*/  HMMA.1688.F32.TF32 R12, R64.reuse, R196, R96 ;  /* 0x000000c4400c723c */ /* 0x050ff00000081060 */
[C---:B--2---:R-:W-:Y:S08]  /*ca620*/  HMMA.1688.F32.TF32 R16, R64.reuse, R192, R104 ;  /* 0x000000c04010723c */ /* 0x044ff00000081068 */
[C---:B------:R-:W-:Y:S11]  /*ca630*/  HMMA.1688.F32.TF32 R20, R64.reuse, R188, R32 ;  /* 0x000000bc4014723c */ /* 0x040ff60000081020 */
[----:B------:R-:W-:Y:S11]  /*ca640*/  @!UPT UIADD3 URZ, URZ, URZ, URZ ;  /* 0x0000003f3f3ff290 */ /* 0x000ff6000fffe03f */
[----:B------:R-:W-:Y:S01]  /*ca650*/  @!UPT UIADD3 URZ, URZ, URZ, URZ ;  /* 0x0000003f3f3ff290 */ /* 0x000fe2000fffe03f */
[----:B------:R-:W-:Y:S01]  /*ca660*/  STL.64 [R1+0x29d0], R20 ;  /* 0x0029d01401007387 */ /* 0x000fe20000100a00 */
[----:B------:R-:W-:Y:S02]  /*ca670*/  STL.64 [R1+0x29d8], R22 ;  /* 0x0029d81601007387 */ /* 0x000fe40000100a00 */
[----:B------:R-:W2:Y:S02]  /*ca680*/  LDL.LU R96, [R1+0x2ea0] ;  /* 0x002ea00001607983 */ /* 0x000ea40000300800 */
[----:B------:R-:W-:Y:S01]  /*ca690*/  STL.64 [R1+0x3160], R16 ;  /* 0x0031601001007387 */ /* 0x000fe20000100a00 */
[----:B------:R-:W-:Y:S01]  /*ca6a0*/  STL.64 [R1+0x3168], R18 ;  /* 0x0031681201007387 */ /* 0x000fe20000100a00 */
[----:B------:R-:W-:Y:S02]  /*ca6b0*/  STL.64 [R1+0x3140], R12 ;  /* 0x0031400c01007387 */ /* 0x000fe40000100a00 */
[----:B------:R4:W-:Y:S02]  /*ca6c0*/  STL.64 [R1+0x3148], R14 ;  /* 0x0031480e01007387 */ /* 0x0009e40000100a00 */
[----:B------:R-:W2:Y:S01]  /*ca6d0*/  LDL.LU R97, [R1+0x2ea4] ;  /* 0x002ea40001617983 */ /* 0x000ea20000300800 */
[----:B------:R-:W2:Y:S01]  /*ca6e0*/  LDL.LU R98, [R1+0x2ea8] ;  /* 0x002ea80001627983 */ /* 0x000ea20000300800 */
[----:B------:R-:W2:Y:S01]  /*ca6f0*/  LDL.LU R99, [R1+0x2eac] ;  /* 0x002eac0001637983 */ /* 0x000ea20000300800 */
[C---:B----4-:R-:W-:Y:S02]  /*ca700*/  HMMA.1688.F32.TF32 R12, R64.reuse, R200, R144 ;  /* 0x000000c8400c723c */ /* 0x050fe40000081090 */
[----:B------:R-:W4:Y:S06]  /*ca710*/  LDL.LU R144, [R1+0x2e90] ;  /* 0x002e900001907983 */ /* 0x000f2c0000300800 */
        /* <DEDUP_REMOVED lines=8> */
[----:B------:R-:W4:Y:S01]  /*ca7a0*/  LDL.LU R8, [R1+0x2e80] ;  /* 0x002e800001087983 */ /* 0x000f220000300800 */
[----:B------:R-:W-:Y:S02]  /*ca7b0*/  STL.64 [R1+0x3120], R16 ;  /* 0x0031201001007387 */ /* 0x000fe40000100a00 */
[----:B------:R-:W-:Y:S11]  /*ca7c0*/  STL.64 [R1+0x3128], R18 ;  /* 0x0031281201007387 */ /* 0x000ff60000100a00 */
[----:B------:R-:W-:Y:S06]  /*ca7d0*/  @!UPT UIADD3 URZ, URZ, URZ, URZ ;  /* 0x0000003f3f3ff290 */ /* 0x000fec000fffe03f */
[----:B------:R-:W-:Y:S01]  /*ca7e0*/  STL.64 [R1+0x3110], R12 ;  /* 0x0031100c01007387 */ /* 0x000fe20000100a00 */
[----:B------:R1:W-:Y:S02]  /*ca7f0*/  STL.64 [R1+0x3118], R14 ;  /* 0x0031180e01007387 */ /* 0x0003e40000100a00 */
[----:B------:R-:W4:Y:S02]  /*ca800*/  LDL.LU R9, [R1+0x2e84] ;  /* 0x002e840001097983 */ /* 0x000f240000300800 */
[----:B------:R-:W4:Y:S01]  /*ca810*/  LDL.LU R10, [R1+0x2e88] ;  /* 0x002e8800010a7983 */ /* 0x000f220000300800 */
[----:B------:R-:W4:Y:S01]  /*ca820*/  LDL.LU R11, [R1+0x2e8c] ;  /* 0x002e8c00010b7983 */ /* 0x000f220000300800 */
        /* <DEDUP_REMOVED lines=10> */
[----:B------:R-:W-:Y:S01]  /*ca8d0*/  IMAD.MOV.U32 R200, RZ, RZ, R12 ;  /* 0x000000ffffc87224 */ /* 0x000fe200078e000c */
[----:B------:R-:W-:Y:S01]  /*ca8e0*/  MOV R201, R13 ;  /* 0x0000000d00c97202 */ /* 0x000fe20000000f00 */
[----:B------:R-:W-:Y:S02]  /*ca8f0*/  IMAD.MOV.U32 R217, RZ, RZ, R14 ;  /* 0x000000ffffd97224 */ /* 0x000fe400078e000e */
[----:B------:R-:W-:Y:S02]  /*ca900*/  IMAD.MOV.U32 R216, RZ, RZ, R15 ;  /* 0x000000ffffd87224 */ /* 0x000fe400078e000f */
        /* <DEDUP_REMOVED lines=10> */
[C---:B--2---:R-:W-:Y:S01]  /*ca9b0*/  HMMA.1688.F32.TF32 R12, R64.reuse, R224, R96 ;  /* 0x000000e0400c723c */ /* 0x044fe20000081060 */
        /* <DEDUP_REMOVED lines=8> */
[----:B------:R-:W-:Y:S02]  /*caa40*/  IMAD.MOV.U32 R224, RZ, RZ, R15 ;  /* 0x000000ffffe07224 */ /* 0x000fe400078e000f */
[C---:B----4-:R-:W-:Y:S01]  /*caa50*/  HMMA.1688.F32.TF32 R12, R64.reuse, R228, R144 ;  /* 0x000000e4400c723c */ /* 0x050fe20000081090 */
[----:B------:R-:W4:Y:S01]  /*caa60*/  LDL.LU R144, [R1+0x2e20] ;  /* 0x002e200001907983 */ /* 0x000f220000300800 */
[----:B------:R-:W4:Y:S02]  /*caa70*/  LDL.LU R145, [R1+0x2e24] ;  /* 0x002e240001917983 */ /* 0x000f240000300800 */
[----:B------:R-:W4:Y:S02]  /*caa80*/  LDL.LU R146, [R1+0x2e28] ;  /* 0x002e280001927983 */ /* 0x000f240000300800 */
[----:B------:R-:W4:Y:S01]  /*caa90*/  LDL.LU R147, [R1+0x2e2c] ;  /* 0x002e2c0001937983 */ /* 0x000f220000300800 */
[----:B------:R-:W4:Y:S04]  /*caaa0*/  LDL R34, [R1+0x108] ;  /* 0x0001080001227983 */ /* 0x000f280000100800 */
[----:B------:R-:W4:Y:S01]  /*caab0*/  LDL R35, [R1+0x10c] ;  /* 0x00010c0001237983 */ /* 0x000f220000100800 */
[----:B------:R-:W-:Y:S11]  /*caac0*/  HMMA.1688.F32.TF32 R8, R64, R232, R8 ;  /* 0x000000e84008723c */ /* 0x000ff60000081008 */
[----:B------:R-:W-:Y:S11]  /*caad0*/  @!UPT UIADD3 URZ, URZ, URZ, URZ ;  /* 0x0000003f3f3ff290 */ /* 0x000ff6000fffe03f */
[----:B------:R-:W-:Y:S02]  /*caae0*/  @!UPT UIADD3 URZ, URZ, URZ, URZ ;  /* 0x0000003f3f3ff290 */ /* 0x000fe4000fffe03f */
        /* <DEDUP_REMOVED lines=8> */
[----:B------:R-:W-:-:S02]  /*cab70*/  IMAD.MOV.U32 R188, RZ, RZ, R12 ;  /* 0x000000ffffbc7224 */ /* 0x000fc400078e000c */
[----:B------:R-:W-:Y:S02]  /*cab80*/  IMAD.MOV.U32 R189, RZ, RZ, R13 ;  /* 0x000000ffffbd7224 */ /* 0x000fe400078e000d */
[----:B------:R-:W-:Y:S02]  /*cab90*/  IMAD.MOV.U32 R229, RZ, RZ, R14 ;  /* 0x000000ffffe57224 */ /* 0x000fe400078e000e */
[----:B------:R-:W-:Y:S01]  /*caba0*/  IMAD.MOV.U32 R228, RZ, RZ, R15 ;  /* 0x000000ffffe47224 */ /* 0x000fe200078e000f */
[----:B------:R-:W4:Y:S01]  /*cabb0*/  LDL.64 R22, [R1+0x118] ;  /* 0x0001180001167983 */ /* 0x000f220000100a00 */
[C---:B---3--:R-:W-:Y:S11]  /*cabc0*/  HMMA.1688.F32.TF32 R12, R64.reuse, R236, R124 ;  /* 0x000000ec400c723c */ /* 0x048ff6000008107c */
[----:B------:R-:W-:Y:S11]  /*cabd0*/  @!UPT UIADD3 URZ, URZ, URZ, URZ ;  /* 0x0000003f3f3ff290 */ /* 0x000ff6000fffe03f */
[----:B------:R-:W-:Y:S01]  /*cabe0*/  @!UPT UIADD3 URZ, URZ, URZ, URZ ;  /* 0x0000003f3f3ff290 */ /* 0x000fe2000fffe03f */
[----:B------:R2:W-:Y:S01]  /*cabf0*/  STL.64 [R1+0x2f88], R14 ;  /* 0x002f880e01007387 */ /* 0x0005e20000100a00 */
[----:B------:R-:W-:Y:S02]  /*cac00*/  IMAD.MOV.U32 R112, RZ, RZ, R12 ;  /* 0x000000ffff707224 */ /* 0x000fe400078e000c */
[----:B------:R-:W-:Y:S02]  /*cac10*/  IMAD.MOV.U32 R113, RZ, RZ, R13 ;  /* 0x000000ffff717224 */ /* 0x000fe400078e000d */
[----:B------:R-:W-:Y:S01]  /*cac20*/  IMAD.MOV.U32 R237, RZ, RZ, R15 ;  /* 0x000000ffffed7224 */ /* 0x000fe200078e000f */
[----:B------:R-:W3:Y:S04]  /*cac30*/  LDL R58, [R1+0x58] ;  /* 0x00005800013a7983 */ /* 0x000ee80000100800 */
[----:B------:R-:W3:Y:S04]  /*cac40*/  LDL R59, [R1+0x5c] ;  /* 0x00005c00013b7983 */ /* 0x000ee80000100800 */
[----:B------:R-:W3:Y:S04]  /*cac50*/  LDL R18, [R1+0x78] ;  /* 0x0000780001127983 */ /* 0x000ee80000100800 */
[----:B------:R-:W3:Y:S04]  /*cac60*/  LDL R19, [R1+0x7c] ;  /* 0x00007c0001137983 */ /* 0x000ee80000100800 */
[----:B------:R-:W3:Y:S04]  /*cac70*/  LDL.64 R62, [R1+0xc8] ;  /* 0x0000c800013e7983 */ /* 0x000ee80000100a00 */
[----:B------:R-:W3:Y:S04]  /*cac80*/  LDL.64 R30, [R1+0xb8] ;  /* 0x0000b800011e7983 */ /* 0x000ee80000100a00 */
[----:B------:R-:W3:Y:S04]  /*cac90*/  LDL.64 R38, [R1+0x88] ;  /* 0x0000880001267983 */ /* 0x000ee80000100a00 */
[----:B------:R-:W3:Y:S04]  /*caca0*/  LDL.64 R26, [R1+0x68] ;  /* 0x00006800011a7983 */ /* 0x000ee80000100a00 */
[----:B------:R-:W3:Y:S04]  /*cacb0*/  LDL.64 R54, [R1+0x48] ;  /* 0x0000480001367983 */ /* 0x000ee80000100a00 */
[----:B------:R-:W3:Y:S01]  /*cacc0*/  LDL.64 R46, [R1+0x38] ;  /* 0x00003800012e7983 */ /* 0x000ee20000100a00 */
[----:B------:R-:W-:Y:S01]  /*cacd0*/  STL.64 [R1+0x8760], R238 ;  /* 0x008760ee01007387 */ /* 0x000fe20000100a00 */
[C---:B--2---:R-:W-:Y:S08]  /*cace0*/  HMMA.1688.F32.TF32 R12, R64.reuse, R240, R96 ;  /* 0x000000f0400c723c */ /* 0x044ff00000081060 */
[----:B----4-:R-:W-:Y:S11]  /*cacf0*/  HMMA.1688.F32.TF32 R48, R64, R244, R144 ;  /* 0x000000f44030723c */ /* 0x010ff60000081090 */
[----:B------:R-:W-:Y:S05]  /*cad00*/  @!UPT UIADD3 URZ, URZ, URZ, URZ ;  /* 0x0000003f3f3ff290 */ /* 0x000fea000fffe03f */
[----:B------:R-:W-:Y:S01]  /*cad10*/  MOV R236, R14 ;  /* 0x0000000e00ec7202 */ /* 0x000fe20000000f00 */
[----:B------:R-:W-:-:S04]  /*cad20*/  IMAD.MOV.U32 R209, RZ, RZ, R15 ;  /* 0x000000ffffd17224 */ /* 0x000fc800078e000f */
[----:B------:R1:W-:Y:S01]  /*cad30*/  STL.64 [R1+0x8758], R236 ;  /* 0x008758ec01007387 */ /* 0x0003e20000100a00 */
[----:B------:R-:W2:Y:S02]  /*cad40*/  LDL R14, [R1+0x18] ;  /* 0x00001800010e7983 */ /* 0x000ea40000100800 */
[----:B------:R-:W2:Y:S02]  /*cad50*/  LDL R15, [R1+0x1c] ;  /* 0x00001c00010f7983 */ /* 0x000ea40000100800 */
[----:B------:R-:W4:Y:S01]  /*cad60*/  LDL.64 R42, [R1+0x8] ;  /* 0x00000800012a7983 */ /* 0x000f220000100a00 */
[----:B------:R-:W-:Y:S01]  /*cad70*/  STL.64 [R1+0x8750], R242 ;  /* 0x008750f201007387 */ /* 0x000fe20000100a00 */
[----:B------:R-:W-:Y:S02]  /*cad80*/  IMAD.MOV.U32 R241, RZ, RZ, R50 ;  /* 0x000000fffff17224 */ /* 0x000fe400078e0032 */
[----:B------:R-:W-:Y:S02]  /*cad90*/  IMAD.MOV.U32 R240, RZ, RZ, R51 ;  /* 0x000000fffff07224 */ /* 0x000fe400078e0033 */
[----:B------:R-:W-:-:S02]  /*cada0*/  IMAD.MOV.U32 R245, RZ, RZ, R48 ;  /* 0x000000fffff57224 */ /* 0x000fc400078e0030 */
[----:B------:R-:W-:Y:S01]  /*cadb0*/  IMAD.MOV.U32 R244, RZ, RZ, R49 ;  /* 0x000000fffff47224 */ /* 0x000fe200078e0031 */
[----:B------:R-:W-:Y:S01]  /*cadc0*/  STL.64 [R1+0x8748], R240 ;  /* 0x008748f001007387 */ /* 0x000fe20000100a00 */
[----:B------:R-:W-:Y:S03]  /*cadd0*/  STL.64 [R1+0x8740], R246 ;  /* 0x008740f601007387 */ /* 0x000fe60000100a00 */
[----:B------:R1:W-:Y:S01]  /*cade0*/  STL.64 [R1+0x8738], R244 ;  /* 0x008738f401007387 */ /* 0x0003e20000100a00 */
[----:B------:R-:W-:Y:S01]  /*cadf0*/  HMMA.1688.F32.TF32 R8, R64, R248, R8 ;  /* 0x000000f84008723c */ /* 0x000fe20000081008 */
        /* <DEDUP_REMOVED lines=26> */
[----:B------:R-:W3:Y:S02]  /*cafa0*/  LDL.64 R174, [R1+0xf8] ;  /* 0x0000f80001ae7983 */ /* 0x000ee40000100a00 */
[----:B------:R-:W4:Y:S02]  /*cafb0*/  LDL.64 R150, [R1+0xe8] ;  /* 0x0000e80001967983 */ /* 0x000f240000100a00 */
        /* <DEDUP_REMOVED lines=8> */
[----:B------:R-:W4:Y:S01]  /*cb040*/  LDL.64 R166, [R1+0xd8] ;  /* 0x0000d80001a67983 */ /* 0x000f220000100a00 */
[----:B------:R-:W4:Y:S01]  /*cb050*/  LDL.LU R48, [R1+0x2e40] ;  /* 0x002e400001307983 */ /* 0x000f220000300800 */
[----:B------:R-:W4:Y:S02]  /*cb060*/  LDL.LU R49, [R1+0x2e44] ;  /* 0x002e440001317983 */ /* 0x000f240000300800 */
[----:B------:R-:W4:Y:S02]  /*cb070*/  LDL.LU R50, [R1+0x2e48] ;  /* 0x002e480001327983 */ /* 0x000f240000300800 */
[----:B------:R-:W4:Y:S01]  /*cb080*/  LDL.LU R51, [R1+0x2e4c] ;  /* 0x002e4c0001337983 */ /* 0x000f220000300800 */
[----:B------:R-:W4:Y:S01]  /*cb090*/  LDL.64 R130, [R1+0xa8] ;  /* 0x0000a80001827983 */ /* 0x000f220000100a00 */
[----:B------:R-:W4:Y:S02]  /*cb0a0*/  LDL.LU R156, [R1+0x2c20] ;  /* 0x002c2000019c7983 */ /* 0x000f240000300800 */
[----:B------:R-:W4:Y:S02]  /*cb0b0*/  LDL.LU R157, [R1+0x2c24] ;  /* 0x002c2400019d7983 */ /* 0x000f240000300800 */
[----:B------:R-:W4:Y:S01]  /*cb0c0*/  LDL.LU R158, [R1+0x2c28] ;  /* 0x002c2800019e7983 */ /* 0x000f220000300800 */
[----:B------:R-:W4:Y:S01]  /*cb0d0*/  LDL.LU R159, [R1+0x2c2c] ;  /* 0x002c2c00019f7983 */ /* 0x000f220000300800 */
[----:B------:R-:W4:Y:S02]  /*cb0e0*/  LDL.64 R126, [R1+0x98] ;  /* 0x00009800017e7983 */ /* 0x000f240000100a00 */
[----:B------:R-:W4:Y:S02]  /*cb0f0*/  LDL.LU R96, [R1+0x2af0] ;  /* 0x002af00001607983 */ /* 0x000f240000300800 */
[----:B------:R-:W4:Y:S01]  /*cb100*/  LDL.LU R97, [R1+0x2af4] ;  /* 0x002af40001617983 */ /* 0x000f220000300800 */
[----:B------:R-:W4:Y:S01]  /*cb110*/  LDL.LU R98, [R1+0x2af8] ;  /* 0x002af80001627983 */ /* 0x000f220000300800 */
[----:B------:R-:W4:Y:S02]  /*cb120*/  LDL.LU R99, [R1+0x2afc] ;  /* 0x002afc0001637983 */ /* 0x000f240000300800 */
[----:B------:R-:W-:-:S02]  /*cb130*/  IMAD.MOV.U32 R177, RZ, RZ, R8 ;  /* 0x000000ffffb17224 */ /* 0x000fc400078e0008 */
[----:B------:R-:W-:Y:S01]  /*cb140*/  IMAD.MOV.U32 R176, RZ, RZ, R9 ;  /* 0x000000ffffb07224 */ /* 0x000fe200078e0009 */
[----:B------:R-:W4:Y:S01]  /*cb150*/  LDL.LU R8, [R1+0x2970] ;  /* 0x0029700001087983 */ /* 0x000f220000300800 */
[----:B------:R-:W-:Y:S01]  /*cb160*/  MOV R153, R10 ;  /* 0x0000000a00997202 */ /* 0x000fe20000000f00 */
[----:B------:R-:W4:Y:S02]  /*cb170*/  LDL.LU R9, [R1+0x2974] ;  /* 0x0029740001097983 */ /* 0x000f240000300800 */
[----:B------:R-:W-:Y:S01]  /*cb180*/  IMAD.MOV.U32 R152, RZ, RZ, R11 ;  /* 0x000000ffff987224 */ /* 0x000fe200078e000b */
[----:B------:R-:W4:Y:S01]  /*cb190*/  LDL.LU R10, [R1+0x2978] ;  /* 0x00297800010a7983 */ /* 0x000f220000300800 */
[----:B------:R-:W4:Y:S02]  /*cb1a0*/  LDL.LU R11, [R1+0x297c] ;  /* 0x00297c00010b7983 */ /* 0x000f240000300800 */
[----:B------:R1:W-:Y:S01]  /*cb1b0*/  STL.64 [R1+0x8718], R34 ;  /* 0x0087182201007387 */ /* 0x0003e20000100a00 */
[C---:B--2---:R-:W-:Y:S08]  /*cb1c0*/  HMMA.1688.F32.TF32 R244, R4.reuse, R22, R244 ;  /* 0x0000001604f4723c */ /* 0x044ff000000810f4 */
[C---:B---3--:R-:W-:Y:S08]  /*cb1d0*/  HMMA.1688.F32.TF32 R240, R4.reuse, R34, R240 ;  /* 0x0000002204f0723c */ /* 0x048ff000000810f0 */
[C---:B-1----:R-:W-:Y:S07]  /*cb1e0*/  HMMA.1688.F32.TF32 R32, R4.reuse, R174, R236 ;  /* 0x000000ae0420723c */ /* 0x042fee00000810ec */
[----:B------:R-:W-:Y:S01]  /*cb1f0*/  STL.64 [R1+0x24e0], R244 ;  /* 0x0024e0f401007387 */ /* 0x000fe20000100a00 */
[----:B------:R-:W-:Y:S07]  /*cb200*/  STL.64 [R1+0x24e8], R246 ;  /* 0x0024e8f601007387 */ /* 0x000fee0000100a00 */
[----:B------:R-:W-:Y:S01]  /*cb210*/  STL.64 [R1+0x2730], R240 ;  /* 0x002730f001007387 */ /* 0x000fe20000100a00 */
[----:B------:R-:W-:Y:S07]  /*cb220*/  STL.64 [R1+0x2738], R242 ;  /* 0x002738f201007387 */ /* 0x000fee0000100a00 */
[----:B------:R-:W-:Y:S01]  /*cb230*/  STL.64 [R1+0x28a0], R32 ;  /* 0x0028a02001007387 */ /* 0x000fe20000100a00 */
[----:B------:R4:W-:Y:S02]  /*cb240*/  STL.64 [R1+0x28a8], R34 ;  /* 0x0028a82201007387 */ /* 0x0009e40000100a00 */
[----:B----4-:R-:W-:Y:S01]  /*cb250*/  HMMA.1688.F32.TF32 R32, R4, R150, R160 ;  /* 0x000000960420723c */ /* 0x010fe200000810a0 */
[----:B------:R-:W-:-:S02]  /*cb260*/  IMAD.MOV.U32 R21, RZ, RZ, R150 ;  /* 0x000000ffff157224 */ /* 0x000fc400078e0096 */
[----:B------:R-:W-:Y:S11]  /*cb270*/  IMAD.MOV.U32 R20, RZ, RZ, R151 ;  /* 0x000000ffff147224 */ /* 0x000ff600078e0097 */
[----:B------:R-:W-:Y:S09]  /*cb280*/  @!UPT UIADD3 URZ, URZ, URZ, URZ ;  /* 0x0000003f3f3ff290 */ /* 0x000ff2000fffe03f */
[----:B------:R-:W-:Y:S01]  /*cb290*/  STL.64 [R1+0x28d0], R32 ;  /* 0x0028d02001007387 */ /* 0x000fe20000100a00 */
[----:B------:R-:W-:Y:S02]  /*cb2a0*/  STL.64 [R1+0x28d8], R34 ;  /* 0x0028d82201007387 */ /* 0x000fe40000100a00 */
[----:B------:R-:W-:Y:S02]  /*cb2b0*/  STL.64 [R1+0x8728], R22 ;  /* 0x0087281601007387 */ /* 0x000fe40000100a00 */
[----:B------:R1:W-:Y:S01]  /*cb2c0*/  STL.64 [R1+0x8720], R20 ;  /* 0x0087201401007387 */ /* 0x0003e20000100a00 */
[----:B------:R-:W2:Y:S01]  /*cb2d0*/  LDL R248, [R1+0x3814] ;  /* 0x0038140001f87983 */ /* 0x000ea20000100800 */
[C---:B-1----:R-:W-:Y:S08]  /*cb2e0*/  HMMA.1688.F32.TF32 R20, R4.reuse, R166, R168 ;  /* 0x000000a60414723c */ /* 0x042ff000000810a8 */
[C---:B------:R-:W-:Y:S11]  /*cb2f0*/  HMMA.1688.F32.TF32 R32, R4.reuse, R62, R48 ;  /* 0x0000003e0420723c */ /* 0x040ff60000081030 */
[----:B------:R-:W-:Y:S04]  /*cb300*/  @!UPT UIADD3 URZ, URZ, URZ, URZ ;  /* 0x0000003f3f3ff290 */ /* 0x000fe8000fffe03f */
[----:B------:R-:W-:Y:S01]  /*cb310*/  STL.64 [R1+0x28f0], R20 ;  /* 0x0028f01401007387 */ /* 0x000fe20000100a00 */
[----:B------:R1:W-:Y:S02]  /*cb320*/  STL.64 [R1+0x28f8], R22 ;  /* 0x0028f81601007387 */ /* 0x0003e40000100a00 */
[----:B------:R-:W3:Y:S02]  /*cb330*/  LDL R249, [R1+0x1b34] ;  /* 0x001b340001f97983 */ /* 0x000ee40000100800 */
[----:B------:R-:W-:Y:S03]  /*cb340*/  STL.64 [R1+0x86f8], R62 ;  /* 0x0086f83e01007387 */ /* 0x000fe60000100a00 */
[----:B------:R-:W-:Y:S01]  /*cb350*/  STL.64 [R1+0x29e0], R32 ;  /* 0x0029e02001007387 */ /* 0x000fe20000100a00 */
[----:B------:R4:W-:Y:S01]  /*cb360*/  STL.64 [R1+0x29e8], R34 ;  /* 0x0029e82201007387 */ /* 0x0009e20000100a00 */
[C---:B-1----:R-:W-:Y:S08]  /*cb370*/  HMMA.1688.F32.TF32 R20, R4.reuse, R30, R104 ;  /* 0x0000001e0414723c */ /* 0x042ff00000081068 */
[C---:B----4-:R-:W-:Y:S01]  /*cb380*/  HMMA.1688.F32.TF32 R32, R4.reuse, R130, R108 ;  /* 0x000000820420723c */ /* 0x050fe2000008106c */
[----:B------:R-:W-:Y:S11]  /*cb390*/  STL.64 [R1+0x8700], R30 ;  /* 0x0087001e01007387 */ /* 0x000ff60000100a00 */
[----:B------:R-:W-:Y:S03]  /*cb3a0*/  @!UPT UIADD3 URZ, URZ, URZ, URZ ;  /* 0x0000003f3f3ff290 */ /* 0x000fe6000fffe03f */
[----:B------:R-:W-:Y:S01]  /*cb3b0*/  STL.64 [R1+0x2a20], R20 ;  /* 0x002a201401007387 */ /* 0x000fe20000100a00 */
[----:B------:R-:W-:Y:S07]  /*cb3c0*/  STL.64 [R1+0x2a28], R22 ;  /* 0x002a281601007387 */ /* 0x000fee0000100a00 */
[----:B------:R-:W-:Y:S02]  /*cb3d0*/  STL.64 [R1+0x3270], R32 ;  /* 0x0032702001007387 */ /* 0x000fe40000100a00 */
[----:B------:R1:W-:Y:S02]  /*cb3e0*/  STL.64 [R1+0x3278], R34 ;  /* 0x0032782201007387 */ /* 0x0003e40000100a00 */
[C---:B-1----:R-:W-:Y:S11]  /*cb3f0*/  HMMA.1688.F32.TF32 R32, R4.reuse, R126, R156 ;  /* 0x0000007e0420723c */ /* 0x042ff6000008109c */
[----:B------:R-:W-:Y:S11]  /*cb400*/  @!UPT UIADD3 URZ, URZ, URZ, URZ ;  /* 0x0000003f3f3ff290 */ /* 0x000ff6000fffe03f */
[----:B------:R-:W-:Y:S01]  /*cb410*/  @!UPT UIADD3 URZ, URZ, URZ, URZ ;  /* 0x0000003f3f3ff290 */ /* 0x000fe2000fffe03f */
[----:B------:R-:W-:Y:S01]  /*cb420*/  STL.64 [R1+0x3400], R32 ;  /* 0x0034002001007387 */ /* 0x000fe20000100a00 */
[----:B------:R1:W-:Y:S02]  /*cb430*/  STL.64 [R1+0x3408], R34 ;  /* 0x0034082201007387 */ /* 0x0003e40000100a00 */
[C---:B-1----:R-:W-:Y:S01]  /*cb440*/  HMMA.1688.F32.TF32 R32, R4.reuse, R38, R96 ;  /* 0x000000260420723c */ /* 0x042fe20000081060 */
[----:B------:R1:W-:Y:S07]  /*cb450*/  STL.64 [R1+0x8708], R38 ;  /* 0x0087082601007387 */ /* 0x0003ee0000100a00 */
[C---:B-1----:R-:W-:Y:S11]  /*cb460*/  HMMA.1688.F32.TF32 R36, R4.reuse, R18, R144 ;  /* 0x000000120424723c */ /* 0x042ff60000081090 */
[----:B------:R-:W-:Y:S04]  /*cb470*/  @!UPT UIADD3 URZ, URZ, URZ, URZ ;  /* 0x0000003f3f3ff290 */ /* 0x000fe8000fffe03f */
[----:B------:R-:W-:Y:S01]  /*cb480*/  STL.64 [R1+0x3520], R32 ;  /* 0x0035202001007387 */ /* 0x000fe20000100a00 */
[----:B------:R1:W-:Y:S02]  /*cb490*/  STL.64 [R1+0x3528], R34 ;  /* 0x0035282201007387 */ /* 0x0003e40000100a00 */
[----:B-1----:R-:W-:Y:S01]  /*cb4a0*/  HMMA.1688.F32.TF32 R32, R4, R26, R8 ;  /* 0x0000001a0420723c */ /* 0x002fe20000081008 */
[----:B------:R-:W-:Y:S04]  /*cb4b0*/  STL.64 [R1+0x8710], R18 ;  /* 0x0087101201007387 */ /* 0x000fe80000100a00 */
[----:B------:R1:W-:Y:S02]  /*cb4c0*/  STL.64 [R1+0x3610], R36 ;  /* 0x0036102401007387 */ /* 0x0003e40000100a00 */
[----:B------:R4:W-:Y:S02]  /*cb4d0*/  STL.64 [R1+0x3618], R38 ;  /* 0x0036182601007387 */ /* 0x0009e40000100a00 */
[----:B------:R-:W-:-:S02]  /*cb4e0*/  IMAD.MOV.U32 R8, RZ, RZ, R118 ;  /* 0x000000ffff087224 */ /* 0x000fc400078e0076 */
[----:B------:R-:W2:Y:S01]  /*cb4f0*/  LDL.LU R118, [R1+0x89e4] ;  /* 0x0089e40001767983 */ /* 0x000ea20000300800 */
[----:B------:R-:W-:Y:S02]  /*cb500*/  IMAD.MOV.U32 R9, RZ, RZ, R119 ;  /* 0x000000ffff097224 */ /* 0x000fe400078e0077 */
[----:B------:R-:W-:Y:S02]  /*cb510*/  IMAD.MOV.U32 R10, RZ, RZ, R114 ;  /* 0x000000ffff0a7224 */ /* 0x000fe400078e0072 */
[----:B------:R-:W-:Y:S01]  /*cb520*/  IMAD.MOV.U32 R11, RZ, RZ, R115 ;  /* 0x000000ffff0b7224 */ /* 0x000fe200078e0073 */
[----:B------:R-:W-:Y:S01]  /*cb530*/  MOV R48, R95 ;  /* 0x0000005f00307202 */ /* 0x000fe20000000f00 */
[----:B------:R-:W-:Y:S02]  /*cb540*/  IMAD.MOV.U32 R49, RZ, RZ, R94 ;  /* 0x000000ffff317224 */ /* 0x000fe400078e005e */
[----:B------:R-:W-:Y:S02]  /*cb550*/  IMAD.MOV.U32 R50, RZ, RZ, R103 ;  /* 0x000000ffff327224 */ /* 0x000fe400078e0067 */
[----:B------:R-:W-:Y:S01]  /*cb560*/  IMAD.MOV.U32 R51, RZ, RZ, R102 ;  /* 0x000000ffff337224 */ /* 0x000fe200078e0066 */
[----:B------:R1:W-:Y:S01]  /*cb570*/  STL.64 [R1+0x3730], R32 ;  /* 0x0037302001007387 */ /* 0x0003e20000100a00 */
[----:B------:R1:W-:Y:S02]  /*cb580*/  STL.64 [R1+0x3738], R34 ;  /* 0x0037382201007387 */ /* 0x0003e40000100a00 */
[----:B------:R-:W2:Y:S02]  /*cb590*/  LDL.LU R119, [R1+0x89e0] ;  /* 0x0089e00001777983 */ /* 0x000ea40000300800 */
[----:B------:R-:W2:Y:S01]  /*cb5a0*/  LDL.LU R114, [R1+0x89dc] ;  /* 0x0089dc0001727983 */ /* 0x000ea20000300800 */
[----:B------:R-:W3:Y:S01]  /*cb5b0*/  LDL.LU R115, [R1+0x89d8] ;  /* 0x0089d80001737983 */ /* 0x000ee20000300800 */
[----:B------:R-:W4:Y:S02]  /*cb5c0*/  LDL.LU R95, [R1+0x89d4] ;  /* 0x0089d400015f7983 */ /* 0x000f240000300800 */
[----:B------:R-:W4:Y:S02]  /*cb5d0*/  LDL.LU R94, [R1+0x89d0] ;  /* 0x0089d000015e7983 */ /* 0x000f240000300800 */
[----:B------:R-:W4:Y:S01]  /*cb5e0*/  LDL.LU R103, [R1+0x89cc] ;  /* 0x0089cc0001677983 */ /* 0x000f220000300800 */
[----:B------:R-:W4:Y:S01]  /*cb5f0*/  LDL.LU R102, [R1+0x89c8] ;  /* 0x0089c80001667983 */ /* 0x000f220000300800 */
[----:B--2---:R-:W-:-:S02]  /*cb600*/  IMAD.MOV.U32 R168, RZ, RZ, R114 ;  /* 0x000000ffffa87224 */ /* 0x004fc400078e0072 */
[----:B---3--:R-:W-:Y:S01]  /*cb610*/  IMAD.MOV.U32 R169, RZ, RZ, R115 ;  /* 0x000000ffffa97224 */ /* 0x008fe200078e0073 */
[----:B------:R-:W2:Y:S01]  /*cb620*/  LDL.LU R114, [R1+0x89c4] ;  /* 0x0089c40001727983 */ /* 0x000ea20000300800 */
[----:B------:R-:W3:Y:S02]  /*cb630*/  LDL.LU R115, [R1+0x89c0] ;  /* 0x0089c00001737983 */ /* 0x000ee40000300800 */
[----:B----4-:R-:W-:Y:S02]  /*cb640*/  IMAD.MOV.U32 R170, RZ, RZ, R95 ;  /* 0x000000ffffaa7224 */ /* 0x010fe400078e005f */
[----:B------:R-:W-:Y:S01]  /*cb650*/  IMAD.MOV.U32 R171, RZ, RZ, R94 ;  /* 0x000000ffffab7224 */ /* 0x000fe200078e005e */
[----:B------:R-:W4:Y:S01]  /*cb660*/  LDL.LU R95, [R1+0x89bc] ;  /* 0x0089bc00015f7983 */ /* 0x000f220000300800 */
[----:B------:R-:W4:Y:S01]  /*cb670*/  LDL.LU R94, [R1+0x89b8] ;  /* 0x0089b800015e7983 */ /* 0x000f220000300800 */
[----:B------:R-:W-:Y:S01]  /*cb680*/  MOV R148, R103 ;  /* 0x0000006700947202 */ /* 0x000fe20000000f00 */
[----:B------:R-:W-:Y:S01]  /*cb690*/  IMAD.MOV.U32 R149, RZ, RZ, R102 ;  /* 0x000000ffff957224 */ /* 0x000fe200078e0066 */
[----:B------:R-:W4:Y:S01]  /*cb6a0*/  LDL.LU R103, [R1+0x89b4] ;  /* 0x0089b40001677983 */ /* 0x000f220000300800 */
[----:B------:R-:W4:Y:S02]  /*cb6b0*/  LDL.LU R102, [R1+0x89b0] ;  /* 0x0089b00001667983 */ /* 0x000f240000300800 */
[----:B--2---:R-:W-:-:S02]  /*cb6c0*/  IMAD.MOV.U32 R150, RZ, RZ, R114 ;  /* 0x000000ffff967224 */ /* 0x004fc400078e0072 */
[----:B---3--:R-:W-:Y:S01]  /*cb6d0*/  IMAD.MOV.U32 R151, RZ, RZ, R115 ;  /* 0x000000ffff977224 */ /* 0x008fe200078e0073 */
[----:B------:R-:W2:Y:S01]  /*cb6e0*/  LDL.LU R114, [R1+0x89ac] ;  /* 0x0089ac0001727983 */ /* 0x000ea20000300800 */
[----:B------:R-:W2:Y:S02]  /*cb6f0*/  LDL.LU R115, [R1+0x89a8] ;  /* 0x0089a80001737983 */ /* 0x000ea40000300800 */
[----:B----4-:R-:W-:Y:S02]  /*cb700*/  IMAD.MOV.U32 R160, RZ, RZ, R95 ;  /* 0x000000ffffa07224 */ /* 0x010fe400078e005f */
[----:B------:R-:W-:Y:S01]  /*cb710*/  IMAD.MOV.U32 R161, RZ, RZ, R94 ;  /* 0x000000ffffa17224 */ /* 0x000fe200078e005e */
[----:B------:R-:W3:Y:S01]  /*cb720*/  LDL.LU R95, [R1+0x89a4] ;  /* 0x0089a400015f7983 */ /* 0x000ee20000300800 */
[----:B------:R-:W4:Y:S02]  /*cb730*/  LDL.LU R94, [R1+0x89a0] ;  /* 0x0089a000015e7983 */ /* 0x000f240000300800 */
[----:B------:R-:W-:-:S02]  /*cb740*/  IMAD.MOV.U32 R162, RZ, RZ, R103 ;  /* 0x000000ffffa27224 */ /* 0x000fc400078e0067 */
        /* <DEDUP_REMOVED lines=35> */
[----:B------:R-:W2:Y:S01]  /*cb980*/  LDL.LU R128, [R1+0x2780] ;  /* 0x0027800001807983 */ /* 0x000ea20000300800 */
[----:B------:R-:W-:Y:S01]  /*cb990*/  MOV R21, R130 ;  /* 0x0000008200157202 */ /* 0x000fe20000000f00 */
[----:B------:R-:W2:Y:S01]  /*cb9a0*/  LDL.LU R129, [R1+0x2784] ;  /* 0x0027840001817983 */ /* 0x000ea20000300800 */
        /* <DEDUP_REMOVED lines=12> */
[----:B------:R-:W2:Y:S02]  /*cba70*/  LDL.LU R127, [R1+0x21fc] ;  /* 0x0021fc00017f7983 */ /* 0x000ea40000300800 */
[----:B------:R-:W-:Y:S02]  /*cba80*/  IMAD.MOV.U32 R17, RZ, RZ, R174 ;  /* 0x000000ffff117224 */ /* 0x000fe400078e00ae */
[----:B------:R-:W-:Y:S02]  /*cba90*/  IMAD.MOV.U32 R16, RZ, RZ, R175 ;  /* 0x000000ffff107224 */ /* 0x000fe400078e00af */
[----:B------:R-:W-:-:S02]  /*cbaa0*/  IMAD.MOV.U32 R164, RZ, RZ, R90 ;  /* 0x000000ffffa47224 */ /* 0x000fc400078e005a */
[----:B------:R-:W-:Y:S02]  /*cbab0*/  IMAD.MOV.U32 R29, RZ, RZ, R166 ;  /* 0x000000ffff1d7224 */ /* 0x000fe400078e00a6 */
[----:B------:R-:W-:Y:S02]  /*cbac0*/  IMAD.MOV.U32 R165, RZ, RZ, R91 ;  /* 0x000000ffffa57224 */ /* 0x000fe400078e005b */
[----:B------:R-:W-:Y:S02]  /*cbad0*/  IMAD.MOV.U32 R28, RZ, RZ, R167 ;  /* 0x000000ffff1c7224 */ /* 0x000fe400078e00a7 */
[----:B------:R-:W-:Y:S02]  /*cbae0*/  IMAD.MOV.U32 R166, RZ, RZ, R86 ;  /* 0x000000ffffa67224 */ /* 0x000fe400078e0056 */
[----:B------:R-:W-:Y:S01]  /*cbaf0*/  IMAD.MOV.U32 R167, RZ, RZ, R87 ;  /* 0x000000ffffa77224 */ /* 0x000fe200078e0057 */
[----:B------:R-:W-:Y:S01]  /*cbb00*/  MOV R156, R82 ;  /* 0x00000052009c7202 */ /* 0x000fe20000000f00 */
[----:B------:R-:W-:-:S02]  /*cbb10*/  IMAD.MOV.U32 R157, RZ, RZ, R83 ;  /* 0x000000ffff9d7224 */ /* 0x000fc400078e0053 */
[----:B------:R-:W-:Y:S02]  /*cbb20*/  IMAD.MOV.U32 R158, RZ, RZ, R71 ;  /* 0x000000ffff9e7224 */ /* 0x000fe400078e0047 */
[----:B------:R-:W-:Y:S02]  /*cbb30*/  IMAD.MOV.U32 R159, RZ, RZ, R70 ;  /* 0x000000ffff9f7224 */ /* 0x000fe400078e0046 */
[----:B------:R-:W-:Y:S02]  /*cbb40*/  IMAD.MOV.U32 R144, RZ, RZ, R75 ;  /* 0x000000ffff907224 */ /* 0x000fe400078e004b */
[----:B------:R-:W-:Y:S02]  /*cbb50*/  IMAD.MOV.U32 R145, RZ, RZ, R74 ;  /* 0x000000ffff917224 */ /* 0x000fe400078e004a */
[----:B---3--:R-:W-:Y:S02]  /*cbb60*/  IMAD.MOV.U32 R175, RZ, RZ, R95 ;  /* 0x000000ffffaf7224 */ /* 0x008fe400078e005f */
[----:B----4-:R-:W-:-:S02]  /*cbb70*/  IMAD.MOV.U32 R174, RZ, RZ, R94 ;  /* 0x000000ffffae7224 */ /* 0x010fc400078e005e */
[----:B--2---:R-:W-:Y:S01]  /*cbb80*/  IMAD.MOV.U32 R173, RZ, RZ, R103 ;  /* 0x000000ffffad7224 */ /* 0x004fe200078e0067 */
[----:B------:R-:W-:Y:S02]  /*cbb90*/  MOV R172, R102 ;  /* 0x0000006600ac7202 */ /* 0x000fe40000000f00 */
[----:B------:R-:W2:Y:S01]  /*cbba0*/  LDL.LU R102, [R1+0x8994] ;  /* 0x0089940001667983 */ /* 0x000ea20000300800 */
[----:B------:R-:W2:Y:S02]  /*cbbb0*/  LDL.LU R103, [R1+0x8990] ;  /* 0x0089900001677983 */ /* 0x000ea40000300800 */
[----:B------:R-:W3:Y:S02]  /*cbbc0*/  LDL.LU R94, [R1+0x898c] ;  /* 0x00898c00015e7983 */ /* 0x000ee40000300800 */
[----:B------:R-:W3:Y:S01]  /*cbbd0*/  LDL.LU R95, [R1+0x8988] ;  /* 0x00898800015f7983 */ /* 0x000ee20000300800 */
[----:B------:R-:W4:Y:S01]  /*cbbe0*/  LDL.LU R90, [R1+0x8984] ;  /* 0x00898400015a7983 */ /* 0x000f220000300800 */
[----:B------:R-:W4:Y:S02]  /*cbbf0*/  LDL.LU R91, [R1+0x8980] ;  /* 0x00898000015b7983 */ /* 0x000f240000300800 */
        /* <DEDUP_REMOVED lines=8> */
[----:B------:R-:W-:-:S02]  /*cbc80*/  IMAD.MOV.U32 R146, RZ, RZ, R78 ;  /* 0x000000ffff927224 */ /* 0x000fc400078e004e */
[----:B------:R-:W-:Y:S01]  /*cbc90*/  IMAD.MOV.U32 R147, RZ, RZ, R79 ;  /* 0x000000ffff937224 */ /* 0x000fe200078e004f */
[----:B------:R-:W4:Y:S01]  /*cbca0*/  LDL.LU R78, [R1+0x895c] ;  /* 0x00895c00014e7983 */ /* 0x000f220000300800 */
[----:B------:R-:W4:Y:S02]  /*cbcb0*/  LDL.LU R79, [R1+0x8958] ;  /* 0x00895800014f7983 */ /* 0x000f240000300800 */
[----:B------:R4:W-:Y:S01]  /*cbcc0*/  STL.64 [R1+0x8730], R26 ;  /* 0x0087301a01007387 */ /* 0x0009e20000100a00 */
[C---:B------:R-:W-:Y:S08]  /*cbcd0*/  HMMA.1688.F32.TF32 R104, R4.reuse, R58, R104 ;  /* 0x0000003a0468723c */ /* 0x040ff00000081068 */
[C---:B------:R-:W-:Y:S08]  /*cbce0*/  HMMA.1688.F32.TF32 R128, R4.reuse, R54, R128 ;  /* 0x000000360480723c */ /* 0x040ff00000081080 */
[C---:B------:R-:W-:Y:S08]  /*cbcf0*/  HMMA.1688.F32.TF32 R108, R4.reuse, R46, R108 ;  /* 0x0000002e046c723c */ /* 0x040ff0000008106c */
[----:B------:R-:W-:Y:S01]  /*cbd00*/  HMMA.1688.F32.TF32 R96, R4, R66, R96 ;  /* 0x000000420460723c */ /* 0x000fe20000081060 */
[----:B--2---:R-:W-:Y:S01]  /*cbd10*/  MOV R24, R71 ;  /* 0x0000004700187202 */ /* 0x004fe20000000f00 */
[----:B---3--:R-:W-:Y:S01]  /*cbd20*/  IMAD.MOV.U32 R25, RZ, RZ, R70 ;  /* 0x000000ffff197224 */ /* 0x008fe200078e0046 */
[----:B------:R-:W2:Y:S01]  /*cbd30*/  LDL.LU R71, [R1+0x8954] ;  /* 0x0089540001477983 */ /* 0x000ea20000300800 */
[----:B------:R-:W3:Y:S02]  /*cbd40*/  LDL.LU R70, [R1+0x8950] ;  /* 0x0089500001467983 */ /* 0x000ee40000300800 */
[----:B----4-:R-:W-:-:S02]  /*cbd50*/  IMAD.MOV.U32 R26, RZ, RZ, R75 ;  /* 0x000000ffff1a7224 */ /* 0x010fc400078e004b */
[----:B------:R-:W-:Y:S01]  /*cbd60*/  IMAD.MOV.U32 R27, RZ, RZ, R74 ;  /* 0x000000ffff1b7224 */ /* 0x000fe200078e004a */
[----:B------:R-:W4:Y:S01]  /*cbd70*/  LDL.LU R75, [R1+0x894c] ;  /* 0x00894c00014b7983 */ /* 0x000f220000300800 */
[----:B------:R-:W4:Y:S02]  /*cbd80*/  LDL.LU R74, [R1+0x8948] ;  /* 0x00894800014a7983 */ /* 0x000f240000300800 */
[----:B------:R-:W-:Y:S01]  /*cbd90*/  STL.64 [R1+0x3760], R104 ;  /* 0x0037606801007387 */ /* 0x000fe20000100a00 */
[----:B------:R-:W-:Y:S01]  /*cbda0*/  HMMA.1688.F32.TF32 R124, R4, R14, R124 ;  /* 0x0000000e047c723c */ /* 0x000fe2000008107c */
[----:B------:R1:W-:Y:S04]  /*cbdb0*/  STL.64 [R1+0x3768], R106 ;  /* 0x0037686a01007387 */ /* 0x0003e80000100a00 */
[----:B-1----:R-:W4:Y:S01]  /*cbdc0*/  LDL.LU.64 R106, [R1+0x8940] ;  /* 0x00894000016a7983 */ /* 0x002f220000300a00 */
[----:B------:R-:W4:Y:S02]  /*cbdd0*/  LDL.LU.64 R104, [R1+0x8938] ;  /* 0x0089380001687983 */ /* 0x000f240000300a00 */
[----:B------:R-:W-:Y:S02]  /*cbde0*/  STL.64 [R1+0x37a0], R128 ;  /* 0x0037a08001007387 */ /* 0x000fe40000100a00 */
[----:B------:R1:W-:Y:S02]  /*cbdf0*/  STL.64 [R1+0x37a8], R130 ;  /* 0x0037a88201007387 */ /* 0x0003e40000100a00 */
        /* <DEDUP_REMOVED lines=10> */
[----:B------:R2:W-:Y:S02]  /*cbea0*/  STL.64 [R1+0x86f0], R66 ;  /* 0x0086f04201007387 */ /* 0x0005e40000100a00 */
[----:B------:R4:W-:Y:S02]  /*cbeb0*/  STL.64 [R1+0x86e8], R64 ;  /* 0x0086e84001007387 */ /* 0x0009e40000100a00 */
[----:B------:R-:W-:-:S02]  /*cbec0*/  IMAD.MOV.U32 R180, RZ, RZ, R12 ;  /* 0x000000ffffb47224 */ /* 0x000fc400078e000c */
[----:B------:R-:W-:Y:S02]  /*cbed0*/  IMAD.MOV.U32 R181, RZ, RZ, R13 ;  /* 0x000000ffffb57224 */ /* 0x000fe400078e000d */
[----:B--2---:R-:W-:Y:S02]  /*cbee0*/  IMAD.MOV.U32 R67, RZ, RZ, R71 ;  /* 0x000000ffff437224 */ /* 0x004fe400078e0047 */
[----:B---3--:R-:W-:Y:S02]  /*cbef0*/  IMAD.MOV.U32 R66, RZ, RZ, R70 ;  /* 0x000000ffff427224 */ /* 0x008fe400078e0046 */
[----:B----4-:R-:W-:Y:S02]  /*cbf00*/  IMAD.MOV.U32 R65, RZ, RZ, R75 ;  /* 0x000000ffff417224 */ /* 0x010fe400078e004b */
[----:B------:R-:W-:Y:S02]  /*cbf10*/  IMAD.MOV.U32 R64, RZ, RZ, R74 ;  /* 0x000000ffff407224 */ /* 0x000fe400078e004a */
[----:B------:R-:W2:Y:S01]  /*cbf20*/  LDL.LU R74, [R1+0x8904] ;  /* 0x00890400014a7983 */ /* 0x000ea20000300800 */
[----:B------:R-:W2:Y:S02]  /*cbf30*/  LDL.LU R75, [R1+0x8900] ;  /* 0x00890000014b7983 */ /* 0x000ea40000300800 */
[----:B------:R-:W3:Y:S02]  /*cbf40*/  LDL.LU R70, [R1+0x88fc] ;  /* 0x0088fc0001467983 */ /* 0x000ee40000300800 */
[----:B------:R-:W3:Y:S01]  /*cbf50*/  LDL.LU R71, [R1+0x88f8] ;  /* 0x0088f80001477983 */ /* 0x000ee20000300800 */
[----:B------:R-:W-:Y:S01]  /*cbf60*/  STL.64 [R1+0x38a0], R124 ;  /* 0x0038a07c01007387 */ /* 0x000fe20000100a00 */
[----:B------:R1:W-:Y:S03]  /*cbf70*/  STL.64 [R1+0x38a8], R126 ;  /* 0x0038a87e01007387 */ /* 0x0003e60000100a00 */
[----:B-1----:R-:W4:Y:S01]  /*cbf80*/  LDL.LU.64 R126, [R1+0x88f0] ;  /* 0x0088f000017e7983 */ /* 0x002f220000300a00 */
[----:B------:R-:W4:Y:S02]  /*cbf90*/  LDL.LU.64 R124, [R1+0x88e8] ;  /* 0x0088e800017c7983 */ /* 0x000f240000300a00 */
[----:B------:R1:W-:Y:S02]  /*cbfa0*/  STL.64 [R1+0x86e0], R14 ;  /* 0x0086e00e01007387 */ /* 0x0003e40000100a00 */
[----:B------:R-:W4:Y:S01]  /*cbfb0*/  LDL.LU R12, [R1+0x1f20] ;  /* 0x001f2000010c7983 */ /* 0x000f220000300800 */
[----:B------:R-:W4:Y:S04]  /*cbfc0*/  LDL.LU R13, [R1+0x1f24] ;  /* 0x001f2400010d7983 */ /* 0x000f280000300800 */
[----:B-1----:R-:W4:Y:S01]  /*cbfd0*/  LDL.LU R14, [R1+0x1f28] ;  /* 0x001f2800010e7983 */ /* 0x002f220000300800 */
[----:B------:R-:W4:Y:S01]  /*cbfe0*/  LDL.LU R15, [R1+0x1f2c] ;  /* 0x001f2c00010f7983 */ /* 0x000f220000300800 */
[C---:B--2---:R-:W-:Y:S08]  /*cbff0*/  HMMA.1688.F32.TF32 R24, R4.reuse, R74, R24 ;  /* 0x0000004a0418723c */ /* 0x044ff00000081018 */
[C---:B---3--:R-:W-:Y:S08]  /*cc000*/  HMMA.1688.F32.TF32 R64, R4.reuse, R70, R64 ;  /* 0x000000460440723c */ /* 0x048ff00000081040 */
[C---:B----4-:R-:W-:Y:S11]  /*cc010*/  HMMA.1688.F32.TF32 R12, R4.reuse, R42, R12 ;  /* 0x0000002a040c723c */ /* 0x050ff6000008100c */
[----:B------:R-:W-:Y:S11]  /*cc020*/  @!UPT UIADD3 URZ, URZ, URZ, URZ ;  /* 0x0000003f3f3ff290 */ /* 0x000ff6000fffe03f */
[----:B------:R-:W-:Y:S01]  /*cc030*/  @!UPT UIADD3 URZ, URZ, URZ, URZ ;  /* 0x0000003f3f3ff290 */ /* 0x000fe2000fffe03f */
[----:B------:R-:W-:Y:S01]  /*cc040*/  STL.64 [R1+0x38e0], R12 ;  /* 0x0038e00c01007387 */ /* 0x000fe20000100a00 */
[----:B------:R1:W-:Y:S02]  /*cc050*/  STL.64 [R1+0x38e8], R14 ;  /* 0x0038e80e01007387 */ /* 0x0003e40000100a00 */
[C---:B-1----:R-:W-:Y:S01]  /*cc060*/  HMMA.1688.F32.TF32 R12, R4.reuse, R78, R36 ;  /* 0x0000004e040c723c */ /* 0x042fe20000081024 */
[----:B------:R-:W-:Y:S01]  /*cc070*/  STL.64 [R1+0x3950], R64 ;  /* 0x0039504001007387 */ /* 0x000fe20000100a00 */
[----:B------:R-:W-:Y:S06]  /*cc080*/  STL.64 [R1+0x3958], R66 ;  /* 0x0039584201007387 */ /* 0x000fec0000100a00 */
        /* <DEDUP_REMOVED lines=37> */
[----:B------:R1:W-:Y:S01]  /*cc2e0*/  STL.64 [R1+0x41c8], R26 ;  /* 0x0041c81a01007387 */ /* 0x0003e20000100a00 */
[----:B------:R-:W-:Y:S01]  /*cc2f0*/  MOV R48, R142 ;  /* 0x0000008e00307202 */ /* 0x000fe20000000f00 */
[----:B------:R-:W-:-:S02]  /*cc300*/  IMAD.MOV.U32 R49, RZ, RZ, R143 ;  /* 0x000000ffff317224 */ /* 0x000fc400078e008f */
[----:B------:R-:W-:Y:S02]  /*cc310*/  IMAD.MOV.U32 R50, RZ, RZ, R178 ;  /* 0x000000ffff327224 */ /* 0x000fe400078e00b2 */
[----:B------:R-:W-:Y:S02]  /*cc320*/  IMAD.MOV.U32 R51, RZ, RZ, R179 ;  /* 0x000000ffff337224 */ /* 0x000fe400078e00b3 */
[----:B------:R-:W-:Y:S02]  /*cc330*/  IMAD.MOV.U32 R236, RZ, RZ, R223 ;  /* 0x000000ffffec7224 */ /* 0x000fe400078e00df */
[----:B------:R-:W-:Y:S02]  /*cc340*/  IMAD.MOV.U32 R237, RZ, RZ, R222 ;  /* 0x000000ffffed7224 */ /* 0x000fe400078e00de */
[----:B------:R-:W-:Y:S02]  /*cc350*/  IMAD.MOV.U32 R238, RZ, RZ, R227 ;  /* 0x000000ffffee7224 */ /* 0x000fe400078e00e3 */
[----:B------:R-:W-:Y:S01]  /*cc360*/  IMAD.MOV.U32 R239, RZ, RZ, R226 ;  /* 0x000000ffffef7224 */ /* 0x000fe200078e00e2 */
[----:B------:R-:W-:Y:S01]  /*cc370*/  MOV R244, R203 ;  /* 0x000000cb00f47202 */ /* 0x000fe20000000f00 */
[----:B------:R-:W-:-:S02]  /*cc380*/  IMAD.MOV.U32 R245, RZ, RZ, R202 ;  /* 0x000000fffff57224 */ /* 0x000fc400078e00ca */
[----:B------:R-:W-:Y:S01]  /*cc390*/  IMAD.MOV.U32 R246, RZ, RZ, R207 ;  /* 0x000000fffff67224 */ /* 0x000fe200078e00cf */
[----:B-1----:R-:W-:Y:S01]  /*cc3a0*/  HMMA.1688.F32.TF32 R24, R4, R130, R156 ;  /* 0x000000820418723c */ /* 0x002fe2000008109c */
[----:B------:R-:W-:Y:S01]  /*cc3b0*/  IMAD.MOV.U32 R247, RZ, RZ, R206 ;  /* 0x000000fffff77224 */ /* 0x000fe200078e00ce */
[----:B------:R-:W-:Y:S01]  /*cc3c0*/  MOV R60, R187 ;  /* 0x000000bb003c7202 */ /* 0x000fe20000000f00 */
[----:B------:R-:W-:Y:S02]  /*cc3d0*/  IMAD.MOV.U32 R61, RZ, RZ, R186 ;  /* 0x000000ffff3d7224 */ /* 0x000fe400078e00ba */
[----:B------:R-:W-:Y:S02]  /*cc3e0*/  IMAD.MOV.U32 R62, RZ, RZ, R191 ;  /* 0x000000ffff3e7224 */ /* 0x000fe400078e00bf */
[----:B------:R-:W-:Y:S01]  /*cc3f0*/  IMAD.MOV.U32 R63, RZ, RZ, R190 ;  /* 0x000000ffff3f7224 */ /* 0x000fe200078e00be */
[----:B------:R-:W-:Y:S01]  /*cc400*/  MOV R36, R218 ;  /* 0x000000da00247202 */ /* 0x000fe20000000f00 */
[----:B------:R-:W-:Y:S01]  /*cc410*/  STL.64 [R1+0x4320], R12 ;  /* 0x0043200c01007387 */ /* 0x000fe20000100a00 */
[----:B------:R1:W-:Y:S02]  /*cc420*/  STL.64 [R1+0x4328], R14 ;  /* 0x0043280e01007387 */ /* 0x0003e40000100a00 */
[----:B------:R-:W-:-:S02]  /*cc430*/  IMAD.MOV.U32 R37, RZ, RZ, R219 ;  /* 0x000000ffff257224 */ /* 0x000fc400078e00db */
[----:B------:R-:W-:Y:S02]  /*cc440*/  IMAD.MOV.U32 R38, RZ, RZ, R214 ;  /* 0x000000ffff267224 */ /* 0x000fe400078e00d6 */
[----:B------:R-:W-:Y:S02]  /*cc450*/  IMAD.MOV.U32 R39, RZ, RZ, R215 ;  /* 0x000000ffff277224 */ /* 0x000fe400078e00d7 */
[----:B------:R-:W-:Y:S02]  /*cc460*/  IMAD.MOV.U32 R240, RZ, RZ, R210 ;  /* 0x000000fffff07224 */ /* 0x000fe400078e00d2 */
[----:B------:R-:W-:Y:S02]  /*cc470*/  IMAD.MOV.U32 R241, RZ, RZ, R211 ;  /* 0x000000fffff17224 */ /* 0x000fe400078e00d3 */
[----:B------:R-:W-:Y:S02]  /*cc480*/  IMAD.MOV.U32 R242, RZ, RZ, R138 ;  /* 0x000000fffff27224 */ /* 0x000fe400078e008a */
[----:B------:R-:W-:-:S02]  /*cc490*/  IMAD.MOV.U32 R243, RZ, RZ, R139 ;  /* 0x000000fffff37224 */ /* 0x000fc400078e008b */
[----:B------:R-:W-:Y:S02]  /*cc4a0*/  IMAD.MOV.U32 R31, RZ, RZ, R16 ;  /* 0x000000ffff1f7224 */ /* 0x000fe400078e0010 */
[----:B------:R-:W-:Y:S01]  /*cc4b0*/  IMAD.MOV.U32 R30, RZ, RZ, R17 ;  /* 0x000000ffff1e7224 */ /* 0x000fe200078e0011 */
[----:B------:R-:W-:Y:S04]  /*cc4c0*/  LDS R8, [R248+0x26080] ;  /* 0x02608000f8087984 */ /* 0x000fe80000000800 */
[----:B------:R-:W-:Y:S01]  /*cc4d0*/  LDS R10, [R248+0x27080] ;  /* 0x02708000f80a7984 */ /* 0x000fe20000000800 */
[----:B-1----:R-:W-:Y:S03]  /*cc4e0*/  HMMA.1688.F32.TF32 R12, R4, R134, R144 ;  /* 0x00000086040c723c */ /* 0x002fe60000081090 */
[----:B------:R-:W-:Y:S04]  /*cc4f0*/  LDS R9, [R249+0x26080] ;  /* 0x02608000f9097984 */ /* 0x000fe80000000800 */
[----:B------:R1:W-:Y:S01]  /*cc500*/  STL.64 [R1+0x4410], R24 ;  /* 0x0044101801007387 */ /* 0x0003e20000100a00 */
[----:B------:R2:W-:Y:S02]  /*cc510*/  STL.64 [R1+0x4418], R26 ;  /* 0x0044181a01007387 */ /* 0x0005e40000100a00 */
[----:B------:R-:W3:Y:S01]  /*cc520*/  LDL.LU R142, [R1+0x88e4] ;  /* 0x0088e400018e7983 */ /* 0x000ee20000300800 */
[----:B------:R-:W4:Y:S11]  /*cc530*/  LDS R11, [R249+0x27080] ;  /* 0x02708000f90b7984 */ /* 0x000f360000000800 */
[----:B------:R-:W-:Y:S01]  /*cc540*/  @!UPT UIADD3 URZ, URZ, URZ, URZ ;  /* 0x0000003f3f3ff290 */ /* 0x000fe2000fffe03f */
        /* <DEDUP_REMOVED lines=15> */
[----:B------:R-:W-:Y:S02]  /*cc640*/  IMAD.MOV.U32 R33, RZ, RZ, R194 ;  /* 0x000000ffff217224 */ /* 0x000fe400078e00c2 */
        /* <DEDUP_REMOVED lines=14> */
[----:B------:R-:W4:Y:S02]  /*cc730*/  LDL.LU R155, [R1+0x8894] ;  /* 0x00889400019b7983 */ /* 0x000f240000300800 */
[----:B------:R-:W-:Y:S02]  /*cc740*/  IMAD.MOV.U32 R25, RZ, RZ, R154 ;  /* 0x000000ffff197224 */ /* 0x000fe400078e009a */
[----:B--2---:R-:W-:Y:S01]  /*cc750*/  IMAD.MOV.U32 R26, RZ, RZ, R183 ;  /* 0x000000ffff1a7224 */ /* 0x004fe200078e00b7 */
[----:B------:R-:W2:Y:S01]  /*cc760*/  LDL.LU R154, [R1+0x8890] ;  /* 0x00889000019a7983 */ /* 0x000ea20000300800 */
[----:B------:R-:W2:Y:S02]  /*cc770*/  LDL.LU R183, [R1+0x888c] ;  /* 0x00888c0001b77983 */ /* 0x000ea40000300800 */
[----:B------:R-:W-:Y:S02]  /*cc780*/  IMAD.MOV.U32 R27, RZ, RZ, R182 ;  /* 0x000000ffff1b7224 */ /* 0x000fe400078e00b6 */
[----:B------:R-:W2:Y:S01]  /*cc790*/  LDL.LU R182, [R1+0x8888] ;  /* 0x0088880001b67983 */ /* 0x000ea20000300800 */
[----:B---3--:R-:W-:-:S02]  /*cc7a0*/  IMAD.MOV.U32 R67, RZ, RZ, R142 ;  /* 0x000000ffff437224 */ /* 0x008fc400078e008e */
[----:B----4-:R-:W-:Y:S02]  /*cc7b0*/  IMAD.MOV.U32 R66, RZ, RZ, R143 ;  /* 0x000000ffff427224 */ /* 0x010fe400078e008f */
[----:B------:R-:W-:Y:S01]  /*cc7c0*/  IMAD.MOV.U32 R65, RZ, RZ, R178 ;  /* 0x000000ffff417224 */ /* 0x000fe200078e00b2 */
[----:B------:R-:W-:Y:S02]  /*cc7d0*/  MOV R64, R179 ;  /* 0x000000b300407202 */ /* 0x000fe40000000f00 */
[----:B------:R-:W3:Y:S01]  /*cc7e0*/  LDL.LU R179, [R1+0x8884] ;  /* 0x0088840001b37983 */ /* 0x000ee20000300800 */
[----:B------:R-:W4:Y:S02]  /*cc7f0*/  LDL.LU R178, [R1+0x8880] ;  /* 0x0088800001b27983 */ /* 0x000f240000300800 */
[----:B------:R-:W2:Y:S02]  /*cc800*/  LDL.LU R143, [R1+0x887c] ;  /* 0x00887c00018f7983 */ /* 0x000ea40000300800 */
[----:B------:R-:W2:Y:S02]  /*cc810*/  LDL.LU R142, [R1+0x8878] ;  /* 0x00887800018e7983 */ /* 0x000ea40000300800 */
[----:B------:R-:W-:-:S02]  /*cc820*/  IMAD.MOV.U32 R12, RZ, RZ, R226 ;  /* 0x000000ffff0c7224 */ /* 0x000fc400078e00e2 */
[----:B------:R-:W-:Y:S01]  /*cc830*/  IMAD.MOV.U32 R13, RZ, RZ, R227 ;  /* 0x000000ffff0d7224 */ /* 0x000fe200078e00e3 */
[----:B------:R-:W2:Y:S01]  /*cc840*/  LDL.LU R226, [R1+0x8874] ;  /* 0x0088740001e27983 */ /* 0x000ea20000300800 */
[----:B------:R-:W2:Y:S02]  /*cc850*/  LDL.LU R227, [R1+0x8870] ;  /* 0x0088700001e37983 */ /* 0x000ea40000300800 */
[----:B------:R-:W-:Y:S02]  /*cc860*/  IMAD.MOV.U32 R14, RZ, RZ, R222 ;  /* 0x000000ffff0e7224 */ /* 0x000fe400078e00de */
        /* <DEDUP_REMOVED lines=12> */
[----:B------:R1:W-:Y:S02]  /*cc930*/  STL.64 [R1+0x86d0], R132 ;  /* 0x0086d08401007387 */ /* 0x0003e40000100a00 */
[----:B-1----:R-:W-:Y:S01]  /*cc940*/  MOV R132, R206 ;  /* 0x000000ce00847202 */ /* 0x002fe20000000f00 */
[----:B------:R-:W-:Y:S01]  /*cc950*/  IMAD.MOV.U32 R133, RZ, RZ, R207 ;  /* 0x000000ffff857224 */ /* 0x000fe200078e00cf */
[----:B------:R-:W3:Y:S01]  /*cc960*/  LDL.LU R206, [R1+0x8844] ;  /* 0x0088440001ce7983 */ /* 0x000ee20000300800 */
[----:B------:R-:W3:Y:S02]  /*cc970*/  LDL.LU R207, [R1+0x8840] ;  /* 0x0088400001cf7983 */ /* 0x000ee40000300800 */
[----:B------:R-:W-:-:S02]  /*cc980*/  IMAD.MOV.U32 R134, RZ, RZ, R202 ;  /* 0x000000ffff867224 */ /* 0x000fc400078e00ca */
[----:B------:R-:W-:Y:S01]  /*cc990*/  IMAD.MOV.U32 R135, RZ, RZ, R203 ;  /* 0x000000ffff877224 */ /* 0x000fe200078e00cb */
[----:B------:R-:W3:Y:S01]  /*cc9a0*/  LDL.LU R202, [R1+0x883c] ;  /* 0x00883c0001ca7983 */ /* 0x000ee20000300800 */
[----:B------:R-:W3:Y:S01]  /*cc9b0*/  LDL.LU R203, [R1+0x8838] ;  /* 0x0088380001cb7983 */ /* 0x000ee20000300800 */
[----:B--2---:R-:W-:Y:S02]  /*cc9c0*/  HMMA.1688.F32.TF32 R148, R4, R138, R144 ;  /* 0x0000008a0494723c */ /* 0x004fe40000081090 */
[----:B------:R-:W2:Y:S11]  /*cc9d0*/  LDL.LU R144, [R1+0xcc0] ;  /* 0x000cc00001907983 */ /* 0x000eb60000300800 */
[----:B------:R-:W-:Y:S10]  /*cc9e0*/  @!UPT UIADD3 URZ, URZ, URZ, URZ ;  /* 0x0000003f3f3ff290 */ /* 0x000ff4000fffe03f */
[----:B------:R1:W-:Y:S01]  /*cc9f0*/  STL.64 [R1+0x4680], R148 ;  /* 0x0046809401007387 */ /* 0x0003e20000100a00 */
[----:B------:R3:W-:Y:S02]  /*cca00*/  STL.64 [R1+0x4688], R150 ;  /* 0x0046889601007387 */ /* 0x0007e40000100a00 */
[----:B------:R-:W2:Y:S02]  /*cca10*/  LDL.LU R145, [R1+0xcc4] ;  /* 0x000cc40001917983 */ /* 0x000ea40000300800 */
[----:B------:R-:W2:Y:S01]  /*cca20*/  LDL.LU R146, [R1+0xcc8] ;  /* 0x000cc80001927983 */ /* 0x000ea20000300800 */
[----:B------:R-:W2:Y:S04]  /*cca30*/  LDL.LU R147, [R1+0xccc] ;  /* 0x000ccc0001937983 */ /* 0x000ea80000300800 */
[----:B-1----:R-:W2:Y:S01]  /*cca40*/  LDL.LU R148, [R1+0xb10] ;  /* 0x000b100001947983 */ /* 0x002ea20000300800 */
[----:B------:R-:W2:Y:S02]  /*cca50*/  LDL.LU R149, [R1+0xb14] ;  /* 0x000b140001957983 */ /* 0x000ea40000300800 */
[----:B---3--:R-:W3:Y:S02]  /*cca60*/  LDL.LU R150, [R1+0xb18] ;  /* 0x000b180001967983 */ /* 0x008ee40000300800 */
        /* <DEDUP_REMOVED lines=23> */
[----:B------:R-:W-:Y:S02]  /*ccbe0*/  STL.64 [R1+0x86c8], R138 ;  /* 0x0086c88a01007387 */ /* 0x000fe40000100a00 */
[----:B------:R1:W-:Y:S02]  /*ccbf0*/  STL.64 [R1+0x86c0], R136 ;  /* 0x0086c08801007387 */ /* 0x0003e40000100a00 */
[----:B-1----:R-:W-:Y:S02]  /*ccc00*/  IMAD.MOV.U32 R136, RZ, RZ, R198 ;  /* 0x000000ffff887224 */ /* 0x002fe400078e00c6 */
[----:B------:R-:W-:Y:S01]  /*ccc10*/  IMAD.MOV.U32 R137, RZ, RZ, R199 ;  /* 0x000000ffff897224 */ /* 0x000fe200078e00c7 */
[----:B------:R-:W3:Y:S01]  /*ccc20*/  LDL.LU R198, [R1+0x882c] ;  /* 0x00882c0001c67983 */ /* 0x000ee20000300800 */
[----:B------:R-:W3:Y:S01]  /*ccc30*/  LDL.LU R199, [R1+0x8828] ;  /* 0x0088280001c77983 */ /* 0x000ee20000300800 */
[----:B------:R-:W-:Y:S01]  /*ccc40*/  MOV R138, R194 ;  /* 0x000000c2008a7202 */ /* 0x000fe20000000f00 */
[----:B------:R-:W-:Y:S01]  /*ccc50*/  IMAD.MOV.U32 R139, RZ, RZ, R195 ;  /* 0x000000ffff8b7224 */ /* 0x000fe200078e00c3 */
[----:B------:R-:W3:Y:S01]  /*ccc60*/  LDL.LU R194, [R1+0x8824] ;  /* 0x0088240001c27983 */ /* 0x000ee20000300800 */
[----:B------:R-:W3:Y:S01]  /*ccc70*/  LDL.LU R195, [R1+0x8820] ;  /* 0x0088200001c37983 */ /* 0x000ee20000300800 */
[----:B--2---:R-:W-:Y:S11]  /*ccc80*/  HMMA.1688.F32.TF32 R144, R4, R142, R144 ;  /* 0x0000008e0490723c */ /* 0x004ff60000081090 */
[----:B------:R-:W-:Y:S11]  /*ccc90*/  @!UPT UIADD3 URZ, URZ, URZ, URZ ;  /* 0x0000003f3f3ff290 */ /* 0x000ff6000fffe03f */
[----:B------:R-:W-:Y:S01]  /*ccca0*/  @!UPT UIADD3 URZ, URZ, URZ, URZ ;  /* 0x0000003f3f3ff290 */ /* 0x000fe2000fffe03f */
[----:B------:R-:W-:Y:S01]  /*cccb0*/  STL.64 [R1+0x4740], R144 ;  /* 0x0047409001007387 */ /* 0x000fe20000100a00 */
[----:B------:R1:W-:Y:S03]  /*cccc0*/  STL.64 [R1+0x4748], R146 ;  /* 0x0047489201007387 */ /* 0x0003e60000100a00 */
[----:B-1----:R-:W3:Y:S01]  /*cccd0*/  LDL.LU.64 R146, [R1+0x8818] ;  /* 0x0088180001927983 */ /* 0x002ee20000300a00 */
[----:B------:R-:W2:Y:S02]  /*ccce0*/  LDL.LU.64 R144, [R1+0x8810] ;  /* 0x0088100001907983 */ /* 0x000ea40000300a00 */
[----:B------:R-:W-:Y:S02]  /*cccf0*/  STL.64 [R1+0x86b8], R142 ;  /* 0x0086b88e01007387 */ /* 0x000fe40000100a00 */
[----:B------:R1:W-:Y:S02]  /*ccd00*/  STL.64 [R1+0x86b0], R140 ;  /* 0x0086b08c01007387 */ /* 0x0003e40000100a00 */
[----:B-1----:R-:W-:-:S02]  /*ccd10*/  IMAD.MOV.U32 R140, RZ, RZ, R190 ;  /* 0x000000ffff8c7224 */ /* 0x002fc400078e00be */
[----:B------:R-:W-:Y:S01]  /*ccd20*/  IMAD.MOV.U32 R141, RZ, RZ, R191 ;  /* 0x000000ffff8d7224 */ /* 0x000fe200078e00bf */
[----:B------:R-:W2:Y:S01]  /*ccd30*/  LDL.LU R190, [R1+0x880c] ;  /* 0x00880c0001be7983 */ /* 0x000ea20000300800 */
[----:B------:R-:W2:Y:S02]  /*ccd40*/  LDL.LU R191, [R1+0x8808] ;  /* 0x0088080001bf7983 */ /* 0x000ea40000300800 */
[----:B------:R-:W-:Y:S02]  /*ccd50*/  IMAD.MOV.U32 R142, RZ, RZ, R186 ;  /* 0x000000ffff8e7224 */ /* 0x000fe400078e00ba */
[----:B------:R-:W-:Y:S01]  /*ccd60*/  IMAD.MOV.U32 R143, RZ, RZ, R187 ;  /* 0x000000ffff8f7224 */ /* 0x000fe200078e00bb */
[----:B------:R-:W2:Y:S01]  /*ccd70*/  LDL.LU R186, [R1+0x8804] ;  /* 0x0088040001ba7983 */ /* 0x000ea20000300800 */
[----:B------:R-:W2:Y:S01]  /*ccd80*/  LDL.LU R187, [R1+0x8800] ;  /* 0x0088000001bb7983 */ /* 0x000ea20000300800 */
[----:B---3--:R-:W-:Y:S11]  /*ccd90*/  HMMA.1688.F32.TF32 R148, R4, R146, R148 ;  /* 0x000000920494723c */ /* 0x008ff60000081094 */
[----:B------:R-:W-:Y:S11]  /*ccda0*/  @!UPT UIADD3 URZ, URZ, URZ, URZ ;  /* 0x0000003f3f3ff290 */ /* 0x000ff6000fffe03f */
[----:B------:R-:W-:Y:S01]  /*ccdb0*/  @!UPT UIADD3 URZ, URZ, URZ, URZ ;  /* 0x0000003f3f3ff290 */ /* 0x000fe2000fffe03f */
[----:B------:R-:W-:Y:S01]  /*ccdc0*/  STL.64 [R1+0x4920], R148 ;  /* 0x0049209401007387 */ /* 0x000fe20000100a00 */
[----:B------:R1:W-:Y:S03]  /*ccdd0*/  STL.64 [R1+0x4928], R150 ;  /* 0x0049289601007387 */ /* 0x0003e60000100a00 */
[----:B-1----:R-:W3:Y:S01]  /*ccde0*/  LDL.LU.64 R150, [R1+0x87f8] ;  /* 0x0087f80001967983 */ /* 0x002ee20000300a00 */
[----:B------:R-:W4:Y:S02]  /*ccdf0*/  LDL.LU.64 R148, [R1+0x87f0] ;  /* 0x0087f00001947983 */ /* 0x000f240000300a00 */
[----:B------:R-:W-:Y:S02]  /*cce00*/  STL.64 [R1+0x86a8], R146 ;  /* 0x0086a89201007387 */ /* 0x000fe40000100a00 */
[----:B--2---:R1:W-:Y:S02]  /*cce10*/  STL.64 [R1+0x86a0], R144 ;  /* 0x0086a09001007387 */ /* 0x0043e40000100a00 */
[----:B-1----:R-:W-:-:S02]  /*cce20*/  IMAD.MOV.U32 R144, RZ, RZ, R182 ;  /* 0x000000ffff907224 */ /* 0x002fc400078e00b6 */
[----:B------:R-:W-:Y:S01]  /*cce30*/  IMAD.MOV.U32 R145, RZ, RZ, R183 ;  /* 0x000000ffff917224 */ /* 0x000fe200078e00b7 */
[----:B------:R-:W2:Y:S01]  /*cce40*/  LDL.LU R182, [R1+0x87ec] ;  /* 0x0087ec0001b67983 */ /* 0x000ea20000300800 */
[----:B------:R-:W2:Y:S01]  /*cce50*/  LDL.LU R183, [R1+0x87e8] ;  /* 0x0087e80001b77983 */ /* 0x000ea20000300800 */
[----:B------:R-:W-:Y:S01]  /*cce60*/  MOV R146, R154 ;  /* 0x0000009a00927202 */ /* 0x000fe20000000f00 */
[----:B------:R-:W-:Y:S01]  /*cce70*/  IMAD.MOV.U32 R147, RZ, RZ, R155 ;  /* 0x000000ffff937224 */ /* 0x000fe200078e009b */
[----:B------:R-:W2:Y:S01]  /*cce80*/  LDL.LU R154, [R1+0x87e4] ;  /* 0x0087e400019a7983 */ /* 0x000ea20000300800 */
[----:B------:R-:W2:Y:S01]  /*cce90*/  LDL.LU R155, [R1+0x87e0] ;  /* 0x0087e000019b7983 */ /* 0x000ea20000300800 */
[C---:B---3--:R-:W-:Y:S11]  /*ccea0*/  HMMA.1688.F32.TF32 R160, R4.reuse, R150, R160 ;  /* 0x0000009604a0723c */ /* 0x048ff600000810a0 */
[----:B------:R-:W-:Y:S11]  /*cceb0*/  @!UPT UIADD3 URZ, URZ, URZ, URZ ;  /* 0x0000003f3f3ff290 */ /* 0x000ff6000fffe03f */
[----:B------:R-:W-:Y:S01]  /*ccec0*/  @!UPT UIADD3 URZ, URZ, URZ, URZ ;  /* 0x0000003f3f3ff290 */ /* 0x000fe2000fffe03f */
[----:B------:R-:W-:Y:S01]  /*cced0*/  STL.64 [R1+0x49a0], R160 ;  /* 0x0049a0a001007387 */ /* 0x000fe20000100a00 */
[----:B------:R1:W-:Y:S03]  /*ccee0*/  STL.64 [R1+0x49a8], R162 ;  /* 0x0049a8a201007387 */ /* 0x0003e60000100a00 */
[----:B-1----:R-:W3:Y:S01]  /*ccef0*/  LDL.LU.64 R162, [R1+0x87d8] ;  /* 0x0087d80001a27983 */ /* 0x002ee20000300a00 */
[----:B--2---:R-:W-:Y:S01]  /*ccf00*/  HMMA.1688.F32.TF32 R156, R4, R154, R156 ;  /* 0x0000009a049c723c */ /* 0x004fe2000008109c */
[----:B------:R-:W2:Y:S02]  /*ccf10*/  LDL.LU.64 R160, [R1+0x87d0] ;  /* 0x0087d00001a07983 */ /* 0x000ea40000300a00 */
[----:B------:R-:W-:Y:S01]  /*ccf20*/  STL.64 [R1+0x8698], R150 ;  /* 0x0086989601007387 */ /* 0x000fe20000100a00 */
[----:B----4-:R1:W-:Y:S02]  /*ccf30*/  STL.64 [R1+0x8690], R148 ;  /* 0x0086909401007387 */ /* 0x0103e40000100a00 */
[----:B-1----:R-:W-:-:S02]  /*ccf40*/  IMAD.MOV.U32 R148, RZ, RZ, R178 ;  /* 0x000000ffff947224 */ /* 0x002fc400078e00b2 */
[----:B------:R-:W-:Y:S01]  /*ccf50*/  IMAD.MOV.U32 R149, RZ, RZ, R179 ;  /* 0x000000ffff957224 */ /* 0x000fe200078e00b3 */
[----:B------:R-:W4:Y:S01]  /*ccf60*/  LDL.LU R178, [R1+0x87cc] ;  /* 0x0087cc0001b27983 */ /* 0x000f220000300800 */
[----:B------:R-:W4:Y:S02]  /*ccf70*/  LDL.LU R179, [R1+0x87c8] ;  /* 0x0087c80001b37983 */ /* 0x000f240000300800 */
[----:B---3--:R-:W-:Y:S02]  /*ccf80*/  IMAD.MOV.U32 R150, RZ, RZ, R162 ;  /* 0x000000ffff967224 */ /* 0x008fe400078e00a2 */
[----:B------:R-:W-:Y:S01]  /*ccf90*/  IMAD.MOV.U32 R151, RZ, RZ, R163 ;  /* 0x000000ffff977224 */ /* 0x000fe200078e00a3 */
[----:B------:R-:W3:Y:S01]  /*ccfa0*/  LDL.LU R162, [R1+0x87c4] ;  /* 0x0087c40001a27983 */ /* 0x000ee20000300800 */
[----:B------:R-:W3:Y:S07]  /*ccfb0*/  LDL.LU R163, [R1+0x87c0] ;  /* 0x0087c00001a37983 */ /* 0x000eee0000300800 */
[----:B------:R-:W-:Y:S02]  /*ccfc0*/  STL.64 [R1+0x4a10], R156 ;  /* 0x004a109c01007387 */ /* 0x000fe40000100a00 */
[----:B------:R1:W-:Y:S02]  /*ccfd0*/  STL.64 [R1+0x4a18], R158 ;  /* 0x004a189e01007387 */ /* 0x0003e40000100a00 */
[----:B-1----:R-:W2:Y:S01]  /*ccfe0*/  LDL.LU.64 R158, [R1+0x87b8] ;  /* 0x0087b800019e7983 */ /* 0x002ea20000300a00 */
[----:B------:R-:W4:Y:S01]  /*ccff0*/  LDL.LU.64 R156, [R1+0x87b0] ;  /* 0x0087b000019c7983 */ /* 0x000f220000300a00 */
[C---:B---3--:R-:W-:Y:S08]  /*cd000*/  HMMA.1688.F32.TF32 R164, R4.reuse, R162, R164 ;  /* 0x000000a204a4723c */ /* 0x048ff000000810a4 */
[C---:B--2---:R-:W-:Y:S11]  /*cd010*/  HMMA.1688.F32.TF32 R172, R4.reuse, R158, R172 ;  /* 0x0000009e04ac723c */ /* 0x044ff600000810ac */
[----:B------:R-:W-:Y:S11]  /*cd020*/  @!UPT UIADD3 URZ, URZ, URZ, URZ ;  /* 0x0000003f3f3ff290 */ /* 0x000ff6000fffe03f */
[----:B------:R-:W-:Y:S01]  /*cd030*/  @!UPT UIADD3 URZ, URZ, URZ, URZ ;  /* 0x0000003f3f3ff290 */ /* 0x000fe2000fffe03f */
[----:B------:R-:W-:Y:S01]  /*cd040*/  STL.64 [R1+0x4a90], R172 ;  /* 0x004a90ac01007387 */ /* 0x000fe20000100a00 */
[----:B------:R1:W-:Y:S03]  /*cd050*/  STL.64 [R1+0x4a98], R174 ;  /* 0x004a98ae01007387 */ /* 0x0003e60000100a00 */
[----:B-1----:R-:W2:Y:S01]  /*cd060*/  LDL.LU.64 R174, [R1+0x87a8] ;  /* 0x0087a80001ae7983 */ /* 0x002ea20000300a00 */
[----:B------:R-:W3:Y:S02]  /*cd070*/  LDL.LU.64 R172, [R1+0x87a0] ;  /* 0x0087a00001ac7983 */ /* 0x000ee40000300a00 */
        /* <DEDUP_REMOVED lines=11> */
[C---:B----4-:R-:W-:Y:S08]  /*cd130*/  HMMA.1688.F32.TF32 R140, R4.reuse, R178, R140 ;  /* 0x000000b2048c723c */ /* 0x050ff0000008108c */
[C---:B------:R-:W-:Y:S08]  /*cd140*/  HMMA.1688.F32.TF32 R136, R4.reuse, R182, R136 ;  /* 0x000000b60488723c */ /* 0x040ff00000081088 */
[C---:B------:R-:W-:Y:S08]  /*cd150*/  HMMA.1688.F32.TF32 R132, R4.reuse, R186, R132 ;  /* 0x000000ba0484723c */ /* 0x040ff00000081084 */
[C---:B------:R-:W-:Y:S01]  /*cd160*/  HMMA.1688.F32.TF32 R12, R4.reuse, R190, R12 ;  /* 0x000000be040c723c */ /* 0x040fe2000008100c */
[----:B------:R-:W4:Y:S07]  /*cd170*/  LDL.LU.64 R168, [R1+0x8780] ;  /* 0x0087800001a87983 */ /* 0x000f2e0000300a00 */
[C---:B------:R-:W-:Y:S08]  /*cd180*/  HMMA.1688.F32.TF32 R64, R4.reuse, R194, R64 ;  /* 0x000000c20440723c */ /* 0x040ff00000081040 */
[C---:B------:R-:W-:Y:S08]  /*cd190*/  HMMA.1688.F32.TF32 R24, R4.reuse, R198, R24 ;  /* 0x000000c60418723c */ /* 0x040ff00000081018 */
[C---:B--2---:R-:W-:Y:S11]  /*cd1a0*/  HMMA.1688.F32.TF32 R148, R4.reuse, R170, R148 ;  /* 0x000000aa0494723c */ /* 0x044ff60000081094 */
[----:B------:R-:W-:Y:S11]  /*cd1b0*/  @!UPT UIADD3 URZ, URZ, URZ, URZ ;  /* 0x0000003f3f3ff290 */ /* 0x000ff6000fffe03f */
[----:B------:R-:W-:Y:S01]  /*cd1c0*/  @!UPT UIADD3 URZ, URZ, URZ, URZ ;  /* 0x0000003f3f3ff290 */ /* 0x000fe2000fffe03f */
        /* <DEDUP_REMOVED lines=36> */
[----:B------:R-:W-:-:S02]  /*cd410*/  IMAD.MOV.U32 R238, RZ, RZ, R230 ;  /* 0x000000ffffee7224 */ /* 0x000fc400078e00e6 */
[----:B------:R-:W-:-:S06]  /*cd420*/  IMAD.MOV.U32 R239, RZ, RZ, R231 ;  /* 0x000000ffffef7224 */ /* 0x000fcc00078e00e7 */
        /* <DEDUP_REMOVED lines=9> */
[----:B------:R-:W-:-:S03]  /*cd4c0*/  MOV R142, R23 ;  /* 0x00000017008e7202 */ /* 0x000fc60000000f00 */
[----:B-1----:R-:W4:Y:S01]  /*cd4d0*/  LDL.LU R12, [R1+0x2a10] ;  /* 0x002a1000010c7983 */ /* 0x002f220000300800 */
[----:B------:R-:W4:Y:S02]  /*cd4e0*/  LDL.LU R13, [R1+0x2a14] ;  /* 0x002a1400010d7983 */ /* 0x000f240000300800 */
[----:B---3--:R-:W4:Y:S02]  /*cd4f0*/  LDL.LU R14, [R1+0x2a18] ;  /* 0x002a1800010e7983 */ /* 0x008f240000300800 */
[----:B------:R-:W4:Y:S02]  /*cd500*/  LDL.LU R15, [R1+0x2a1c] ;  /* 0x002a1c00010f7983 */ /* 0x000f240000300800 */
[----:B------:R-:W-:Y:S02]  /*cd510*/  IMAD.MOV.U32 R143, RZ, RZ, R22 ;  /* 0x000000ffff8f7224 */ /* 0x000fe400078e0016 */
        /* <DEDUP_REMOVED lines=18> */
[----:B------:R-:W-:Y:S01]  /*cd640*/  STL.64 [R1+0x8688], R226 ;  /* 0x008688e201007387 */ /* 0x000fe20000100a00 */
[----:B------:R1:W-:Y:S03]  /*cd650*/  STL.64 [R1+0x8680], R224 ;  /* 0x008680e001007387 */ /* 0x0003e60000100a00 */
[----:B-1----:R-:W3:Y:S01]  /*cd660*/  LDL.LU R224, [R1+0x3170] ;  /* 0x0031700001e07983 */ /* 0x002ee20000300800 */
[----:B------:R-:W3:Y:S02]  /*cd670*/  LDL.LU R225, [R1+0x3174] ;  /* 0x0031740001e17983 */ /* 0x000ee40000300800 */
[----:B------:R-:W3:Y:S02]  /*cd680*/  LDL.LU R226, [R1+0x3178] ;  /* 0x0031780001e27983 */ /* 0x000ee40000300800 */
[----:B------:R-:W3:Y:S01]  /*cd690*/  LDL.LU R227, [R1+0x317c] ;  /* 0x00317c0001e37983 */ /* 0x000ee20000300800 */
[----:B------:R-:W3:Y:S01]  /*cd6a0*/  LDL.LU R60, [R1+0x3040] ;  /* 0x00304000013c7983 */ /* 0x000ee20000300800 */
[----:B--2---:R-:W-:Y:S11]  /*cd6b0*/  HMMA.1688.F32.TF32 R20, R4, R230, R236 ;  /* 0x000000e60414723c */ /* 0x004ff600000810ec */
[----:B------:R-:W-:Y:S11]  /*cd6c0*/  @!UPT UIADD3 URZ, URZ, URZ, URZ ;  /* 0x0000003f3f3ff290 */ /* 0x000ff6000fffe03f */
[----:B------:R-:W-:Y:S01]  /*cd6d0*/  @!UPT UIADD3 URZ, URZ, URZ, URZ ;  /* 0x0000003f3f3ff290 */ /* 0x000fe2000fffe03f */
        /* <DEDUP_REMOVED lines=29> */
[----:B-1----:R-:W-:-:S02]  /*cd8b0*/  IMAD.MOV.U32 R20, RZ, RZ, R250 ;  /* 0x000000ffff147224 */ /* 0x002fc400078e00fa */
[----:B------:R-:W3:Y:S02]  /*cd8c0*/  LDL.LU R250, [R1+0x8774] ;  /* 0x0087740001fa7983 */ /* 0x000ee40000300800 */
[----:B------:R-:W-:Y:S01]  /*cd8d0*/  IMAD.MOV.U32 R21, RZ, RZ, R251 ;  /* 0x000000ffff157224 */ /* 0x000fe200078e00fb */
[----:B--2---:R-:W-:Y:S01]  /*cd8e0*/  MOV R22, R234 ;  /* 0x000000ea00167202 */ /* 0x004fe20000000f00 */
[----:B------:R-:W2:Y:S01]  /*cd8f0*/  LDL.LU R251, [R1+0x8770] ;  /* 0x0087700001fb7983 */ /* 0x000ea20000300800 */
[----:B------:R-:W3:Y:S02]  /*cd900*/  LDL.LU R234, [R1+0x876c] ;  /* 0x00876c0001ea7983 */ /* 0x000ee40000300800 */
[----:B------:R-:W-:Y:S02]  /*cd910*/  IMAD.MOV.U32 R23, RZ, RZ, R235 ;  /* 0x000000ffff177224 */ /* 0x000fe400078e00eb */
[----:B------:R-:W3:Y:S01]  /*cd920*/  LDL.LU R235, [R1+0x8768] ;  /* 0x0087680001eb7983 */ /* 0x000ee20000300800 */
[----:B------:R-:W2:Y:S02]  /*cd930*/  LDL.LU R16, [R1+0x3000] ;  /* 0x0030000001107983 */ /* 0x000ea40000300800 */
[----:B------:R-:W2:Y:S02]  /*cd940*/  LDL.LU R17, [R1+0x3004] ;  /* 0x0030040001117983 */ /* 0x000ea40000300800 */
[----:B------:R-:W2:Y:S01]  /*cd950*/  LDL.LU R18, [R1+0x3008] ;  /* 0x0030080001127983 */ /* 0x000ea20000300800 */
[----:B------:R-:W2:Y:S01]  /*cd960*/  LDL.LU R19, [R1+0x300c] ;  /* 0x00300c0001137983 */ /* 0x000ea20000300800 */
[----:B------:R-:W-:Y:S02]  /*cd970*/  STL.64 [R1+0x8678], R230 ;  /* 0x008678e601007387 */ /* 0x000fe40000100a00 */
[----:B------:R1:W-:Y:S02]  /*cd980*/  STL.64 [R1+0x8670], R228 ;  /* 0x008670e401007387 */ /* 0x0003e40000100a00 */
[----:B-1----:R-:W2:Y:S01]  /*cd990*/  LDL.LU R228, [R1+0x30a0] ;  /* 0x0030a00001e47983 */ /* 0x002ea20000300800 */
[----:B------:R-:W2:Y:S02]  /*cd9a0*/  LDL.LU R229, [R1+0x30a4] ;  /* 0x0030a40001e57983 */ /* 0x000ea40000300800 */
[----:B------:R-:W2:Y:S02]  /*cd9b0*/  LDL.LU R230, [R1+0x30a8] ;  /* 0x0030a80001e67983 */ /* 0x000ea40000300800 */
[----:B------:R-:W2:Y:S01]  /*cd9c0*/  LDL.LU R231, [R1+0x30ac] ;  /* 0x0030ac0001e77983 */ /* 0x000ea20000300800 */
[C---:B---3--:R-:W-:Y:S11]  /*cd9d0*/  HMMA.1688.F32.TF32 R236, R4.reuse, R234, R236 ;  /* 0x000000ea04ec723c */ /* 0x048ff600000810ec */
        /* <DEDUP_REMOVED lines=18> */
[----:B------:R-:W4:Y:S02]  /*cdb00*/  LDL.LU.64 R240, [R1+0x8748] ;  /* 0x0087480001f07983 */ /* 0x000f240000300a00 */
[----:B------:R-:W-:Y:S02]  /*cdb10*/  STL.64 [R1+0x8658], R238 ;  /* 0x008658ee01007387 */ /* 0x000fe40000100a00 */
[----:B--2---:R-:W-:Y:S01]  /*cdb20*/  STL.64 [R1+0x8650], R236 ;  /* 0x008650ec01007387 */ /* 0x004fe20000100a00 */
[C---:B---3--:R-:W-:Y:S11]  /*cdb30*/  HMMA.1688.F32.TF32 R244, R4.reuse, R242, R244 ;  /* 0x000000f204f4723c */ /* 0x048ff600000810f4 */
[----:B------:R-:W-:Y:S11]  /*cdb40*/  @!UPT UIADD3 URZ, URZ, URZ, URZ ;  /* 0x0000003f3f3ff290 */ /* 0x000ff6000fffe03f */
[----:B------:R-:W-:Y:S01]  /*cdb50*/  @!UPT UIADD3 URZ, URZ, URZ, URZ ;  /* 0x0000003f3f3ff290 */ /* 0x000fe2000fffe03f */
[----:B------:R-:W-:Y:S01]  /*cdb60*/  STL.64 [R1+0x51c0], R244 ;  /* 0x0051c0f401007387 */ /* 0x000fe20000100a00 */
[----:B------:R1:W-:Y:S03]  /*cdb70*/  STL.64 [R1+0x51c8], R246 ;  /* 0x0051c8f601007387 */ /* 0x0003e60000100a00 */
[----:B-1----:R-:W2:Y:S01]  /*cdb80*/  LDL.LU.64 R246, [R1+0x8740] ;  /* 0x0087400001f67983 */ /* 0x002ea20000300a00 */
[----:B------:R-:W3:Y:S02]  /*cdb90*/  LDL.LU.64 R244, [R1+0x8738] ;  /* 0x0087380001f47983 */ /* 0x000ee40000300a00 */
[----:B------:R-:W-:Y:S02]  /*cdba0*/  STL.64 [R1+0x8648], R242 ;  /* 0x008648f201007387 */ /* 0x000fe40000100a00 */
[----:B----4-:R1:W-:Y:S02]  /*cdbb0*/  STL.64 [R1+0x8640], R240 ;  /* 0x008640f001007387 */ /* 0x0103e40000100a00 */
[----:B-1----:R-:W4:Y:S01]  /*cdbc0*/  LDL.LU R240, [R1+0x3060] ;  /* 0x0030600001f07983 */ /* 0x002f220000300800 */
[----:B------:R-:W4:Y:S02]  /*cdbd0*/  LDL.LU R241, [R1+0x3064] ;  /* 0x0030640001f17983 */ /* 0x000f240000300800 */
[----:B------:R-:W4:Y:S02]  /*cdbe0*/  LDL.LU R242, [R1+0x3068] ;  /* 0x0030680001f27983 */ /* 0x000f240000300800 */
[----:B------:R-:W4:Y:S01]  /*cdbf0*/  LDL.LU R243, [R1+0x306c] ;  /* 0x00306c0001f37983 */ /* 0x000f220000300800 */
[C---:B--2---:R-:W-:Y:S08]  /*cdc00*/  HMMA.1688.F32.TF32 R24, R4.reuse, R246, R24 ;  /* 0x000000f60418723c */ /* 0x044ff00000081018 */
[----:B------:R-:W-:Y:S11]  /*cdc10*/  HMMA.1688.F32.TF32 R4, R4, R250, R20 ;  /* 0x000000fa0404723c */ /* 0x000ff60000081014 */
[----:B------:R-:W-:Y:S04]  /*cdc20*/  @!UPT UIADD3 URZ, URZ, URZ, URZ ;  /* 0x0000003f3f3ff290 */ /* 0x000fe8000fffe03f */
[----:B------:R-:W-:Y:S01]  /*cdc30*/  STL.64 [R1+0x5200], R24 ;  /* 0x0052001801007387 */ /* 0x000fe20000100a00 */
[----:B------:R1:W-:Y:S03]  /*cdc40*/  STL.64 [R1+0x5208], R26 ;  /* 0x0052081a01007387 */ /* 0x0003e60000100a00 */
[----:B-1----:R-:W2:Y:S01]  /*cdc50*/  LDL.LU.64 R26, [R1+0x8730] ;  /* 0x00873000011a7983 */ /* 0x002ea20000300a00 */
[----:B------:R-:W2:Y:S02]  /*cdc60*/  LDL.LU.64 R22, [R1+0x8728] ;  /* 0x0087280001167983 */ /* 0x000ea40000300a00 */
[----:B------:R-:W3:Y:S02]  /*cdc70*/  LDL.LU.64 R20, [R1+0x8720] ;  /* 0x0087200001147983 */ /* 0x000ee40000300a00 */
[----:B------:R-:W-:Y:S01]  /*cdc80*/  STL.64 [R1+0x5210], R4 ;  /* 0x0052100401007387 */ /* 0x000fe20000100a00 */
[----:B------:R-:W-:Y:S01]  /*cdc90*/  STL.64 [R1+0x5218], R6 ;  /* 0x0052180601007387 */ /* 0x000fe20000100a00 */
[C---:B--2---:R-:W-:Y:S11]  /*cdca0*/  HMMA.1688.F32.TF32 R32, R8.reuse, R22, R32 ;  /* 0x000000160820723c */ /* 0x044ff60000081020 */
[----:B------:R-:W-:Y:S11]  /*cdcb0*/  @!UPT UIADD3 URZ, URZ, URZ, URZ ;  /* 0x0000003f3f3ff290 */ /* 0x000ff6000fffe03f */
[----:B------:R-:W-:Y:S01]  /*cdcc0*/  @!UPT UIADD3 URZ, URZ, URZ, URZ ;  /* 0x0000003f3f3ff290 */ /* 0x000fe2000fffe03f */
[----:B------:R-:W-:Y:S01]  /*cdcd0*/  STL.64 [R1+0x22e0], R32 ;  /* 0x0022e02001007387 */ /* 0x000fe20000100a00 */
[----:B------:R1:W-:Y:S03]  /*cdce0*/  STL.64 [R1+0x22e8], R34 ;  /* 0x0022e82201007387 */ /* 0x0003e60000100a00 */
[----:B-1----:R-:W2:Y:S01]  /*cdcf0*/  LDL.LU.64 R34, [R1+0x8718] ;  /* 0x0087180001227983 */ /* 0x002ea20000300a00 */
[----:B------:R-:W-:Y:S02]  /*cdd00*/  IMAD.MOV.U32 R238, RZ, RZ, R29 ;  /* 0x000000ffffee7224 */ /* 0x000fe400078e001d */
[----:B------:R-:W-:Y:S02]  /*cdd10*/  IMAD.MOV.U32 R239, RZ, RZ, R28 ;  /* 0x000000ffffef7224 */ /* 0x000fe400078e001c */
[----:B------:R-:W-:Y:S01]  /*cdd20*/  HMMA.1688.F32.TF32 R28, R8, R30, R36 ;  /* 0x0000001e081c723c */ /* 0x000fe20000081024 */
[----:B---3--:R-:W-:-:S02]  /*cdd30*/  IMAD.MOV.U32 R6, RZ, RZ, R21 ;  /* 0x000000ffff067224 */ /* 0x008fc400078e0015 */
[----:B------:R-:W-:-:S07]  /*cdd40*/  IMAD.MOV.U32 R7, RZ, RZ, R20 ;  /* 0x000000ffff077224 */ /* 0x000fce00078e0014 */
[C---:B------:R-:W-:Y:S08]  /*cdd50*/  HMMA.1688.F32.TF32 R4, R8.reuse, R6, R60 ;  /* 0x000000060804723c */ /* 0x040ff0000008103c */
        /* <DEDUP_REMOVED lines=10> */
[----:B------:R-:W2:Y:S01]  /*cde00*/  LDL.LU.64 R62, [R1+0x86f8] ;  /* 0x0086f800013e7983 */ /* 0x000ea20000300a00 */
[C---:B----4-:R-:W-:Y:S01]  /*cde10*/  HMMA.1688.F32.TF32 R236, R8.reuse, R238, R240 ;  /* 0x000000ee08ec723c */ /* 0x050fe200000810f0 */
[----:B------:R-:W-:Y:S01]  /*cde20*/  STL.64 [R1+0x24d0], R4 ;  /* 0x0024d00401007387 */ /* 0x000fe20000100a00 */
[----:B------:R1:W-:Y:S06]  /*cde30*/  STL.64 [R1+0x24d8], R6 ;  /* 0x0024d80601007387 */ /* 0x0003ec0000100a00 */
[C---:B------:R-:W-:Y:S08]  /*cde40*/  HMMA.1688.F32.TF32 R148, R8.reuse, R150, R224 ;  /* 0x000000960894723c */ /* 0x040ff000000810e0 */
[C---:B------:R-:W-:Y:S07]  /*cde50*/  HMMA.1688.F32.TF32 R140, R8.reuse, R142, R144 ;  /* 0x0000008e088c723c */ /* 0x040fee0000081090 */
[----:B------:R-:W-:Y:S01]  /*cde60*/  STL.64 [R1+0x24f0], R236 ;  /* 0x0024f0ec01007387 */ /* 0x000fe20000100a00 */
[----:B------:R-:W-:Y:S01]  /*cde70*/  STL.64 [R1+0x24f8], R238 ;  /* 0x0024f8ee01007387 */ /* 0x000fe20000100a00 */
[C---:B--2---:R-:W-:Y:S08]  /*cde80*/  HMMA.1688.F32.TF32 R232, R8.reuse, R62, R232 ;  /* 0x0000003e08e8723c */ /* 0x044ff000000810e8 */
[C---:B-1----:R-:W-:Y:S11]  /*cde90*/  HMMA.1688.F32.TF32 R4, R8.reuse, R30, R228 ;  /* 0x0000001e0804723c */ /* 0x042ff600000810e4 */
[----:B------:R-:W-:Y:S04]  /*cdea0*/  @!UPT UIADD3 URZ, URZ, URZ, URZ ;  /* 0x0000003f3f3ff290 */ /* 0x000fe8000fffe03f */
[----:B------:R-:W-:Y:S01]  /*cdeb0*/  STL.64 [R1+0x2780], R232 ;  /* 0x002780e801007387 */ /* 0x000fe20000100a00 */
[----:B------:R-:W-:Y:S07]  /*cdec0*/  STL.64 [R1+0x2788], R234 ;  /* 0x002788ea01007387 */ /* 0x000fee0000100a00 */
[----:B------:R-:W-:Y:S02]  /*cded0*/  STL.64 [R1+0x2870], R4 ;  /* 0x0028700401007387 */ /* 0x000fe40000100a00 */
[----:B------:R3:W-:Y:S02]  /*cdee0*/  STL.64 [R1+0x2878], R6 ;  /* 0x0028780601007387 */ /* 0x0007e40000100a00 */
[C---:B---3--:R-:W-:Y:S01]  /*cdef0*/  HMMA.1688.F32.TF32 R4, R8.reuse, R38, R136 ;  /* 0x000000260804723c */ /* 0x048fe20000081088 */
[----:B------:R-:W-:Y:S01]  /*cdf00*/  STL.64 [R1+0x28e0], R148 ;  /* 0x0028e09401007387 */ /* 0x000fe20000100a00 */
[----:B------:R-:W-:Y:S02]  /*cdf10*/  STL.64 [R1+0x28e8], R150 ;  /* 0x0028e89601007387 */ /* 0x000fe40000100a00 */
[----:B------:R1:W-:Y:S02]  /*cdf20*/  STL.64 [R1+0x8620], R38 ;  /* 0x0086202601007387 */ /* 0x0003e40000100a00 */
[----:B------:R-:W-:Y:S01]  /*cdf30*/  STL.64 [R1+0x2970], R140 ;  /* 0x0029708c01007387 */ /* 0x000fe20000100a00 */
[----:B------:R-:W-:Y:S01]  /*cdf40*/  STL.64 [R1+0x2978], R142 ;  /* 0x0029788e01007387 */ /* 0x000fe20000100a00 */
[C---:B-1----:R-:W-:Y:S11]  /*cdf50*/  HMMA.1688.F32.TF32 R36, R8.reuse, R18, R132 ;  /* 0x000000120824723c */ /* 0x042ff60000081084 */
[----:B------:R-:W-:Y:S04]  /*cdf60*/  @!UPT UIADD3 URZ, URZ, URZ, URZ ;  /* 0x0000003f3f3ff290 */ /* 0x000fe8000fffe03f */
[----:B------:R-:W-:Y:S01]  /*cdf70*/  STL.64 [R1+0x29f0], R4 ;  /* 0x0029f00401007387 */ /* 0x000fe20000100a00 */
[----:B------:R1:W-:Y:S02]  /*cdf80*/  STL.64 [R1+0x29f8], R6 ;  /* 0x0029f80601007387 */ /* 0x0003e40000100a00 */
[C---:B-1----:R-:W-:Y:S05]  /*cdf90*/  HMMA.1688.F32.TF32 R4, R8.reuse, R26, R12 ;  /* 0x0000001a0804723c */ /* 0x042fea000008100c */
[----:B------:R-:W-:Y:S01]  /*cdfa0*/  STL.64 [R1+0x3200], R36 ;  /* 0x0032002401007387 */ /* 0x000fe20000100a00 */
[----:B------:R-:W-:Y:S02]  /*cdfb0*/  STL.64 [R1+0x3208], R38 ;  /* 0x0032082601007387 */ /* 0x000fe40000100a00 */
[C---:B------:R-:W-:Y:S01]  /*cdfc0*/  HMMA.1688.F32.TF32 R12, R8.reuse, R58, R64 ;  /* 0x0000003a080c723c */ /* 0x040fe20000081040 */
[----:B------:R-:W-:Y:S11]  /*cdfd0*/  STL.64 [R1+0x8600], R58 ;  /* 0x0086003a01007387 */ /* 0x000ff60000100a00 */
[----:B------:R-:W-:Y:S03]  /*cdfe0*/  @!UPT UIADD3 URZ, URZ, URZ, URZ ;  /* 0x0000003f3f3ff290 */ /* 0x000fe6000fffe03f */
[----:B------:R-:W-:Y:S01]  /*cdff0*/  STL.64 [R1+0x3290], R4 ;  /* 0x0032900401007387 */ /* 0x000fe20000100a00 */
[----:B------:R1:W-:Y:S02]  /*ce000*/  STL.64 [R1+0x3298], R6 ;  /* 0x0032980601007387 */ /* 0x0003e40000100a00 */
[C---:B-1----:R-:W-:Y:S05]  /*ce010*/  HMMA.1688.F32.TF32 R4, R8.reuse, R54, R48 ;  /* 0x000000360804723c */ /* 0x042fea0000081030 */
[----:B------:R-:W-:Y:S01]  /*ce020*/  STL.64 [R1+0x32f0], R12 ;  /* 0x0032f00c01007387 */ /* 0x000fe20000100a00 */
[----:B------:R-:W-:Y:S02]  /*ce030*/  STL.64 [R1+0x32f8], R14 ;  /* 0x0032f80e01007387 */ /* 0x000fe40000100a00 */
[----:B------:R-:W2:Y:S11]  /*ce040*/  LDL.LU R140, [R1+0x14e0] ;  /* 0x0014e000018c7983 */ /* 0x000eb60000300800 */
[----:B------:R-:W-:Y:S04]  /*ce050*/  @!UPT UIADD3 URZ, URZ, URZ, URZ ;  /* 0x0000003f3f3ff290 */ /* 0x000fe8000fffe03f */
        /* <DEDUP_REMOVED lines=75> */
[----:B-1----:R-:W3:Y:S01]  /*ce510*/  LDL.LU.64 R66, [R1+0x86f0] ;  /* 0x0086f00001427983 */ /* 0x002ee20000300a00 */
[----:B------:R-:W2:Y:S02]  /*ce520*/  LDL.LU.64 R64, [R1+0x86e8] ;  /* 0x0086e80001407983 */ /* 0x000ea40000300a00 */
[----:B------:R1:W-:Y:S02]  /*ce530*/  STL.64 [R1+0x8608], R46 ;  /* 0x0086082e01007387 */ /* 0x0003e40000100a00 */
[----:B------:R-:W2:Y:S01]  /*ce540*/  LDL.LU R44, [R1+0x21e0] ;  /* 0x0021e000012c7983 */ /* 0x000ea20000300800 */
[----:B------:R-:W2:Y:S04]  /*ce550*/  LDL.LU R45, [R1+0x21e4] ;  /* 0x0021e400012d7983 */ /* 0x000ea80000300800 */
[----:B-1----:R-:W2:Y:S01]  /*ce560*/  LDL.LU R46, [R1+0x21e8] ;  /* 0x0021e800012e7983 */ /* 0x002ea20000300800 */
[----:B------:R-:W2:Y:S01]  /*ce570*/  LDL.LU R47, [R1+0x21ec] ;  /* 0x0021ec00012f7983 */ /* 0x000ea20000300800 */
[C---:B---3--:R-:W-:Y:S11]  /*ce580*/  HMMA.1688.F32.TF32 R12, R8.reuse, R66, R12 ;  /* 0x00000042080c723c */ /* 0x048ff6000008100c */
[----:B------:R-:W-:Y:S11]  /*ce590*/  @!UPT UIADD3 URZ, URZ, URZ, URZ ;  /* 0x0000003f3f3ff290 */ /* 0x000ff6000fffe03f */
[----:B------:R-:W-:Y:S01]  /*ce5a0*/  @!UPT UIADD3 URZ, URZ, URZ, URZ ;  /* 0x0000003f3f3ff290 */ /* 0x000fe2000fffe03f */
[----:B------:R-:W-:Y:S01]  /*ce5b0*/  STL.64 [R1+0x33b0], R12 ;  /* 0x0033b00c01007387 */ /* 0x000fe20000100a00 */
[----:B------:R1:W-:Y:S03]  /*ce5c0*/  STL.64 [R1+0x33b8], R14 ;  /* 0x0033b80e01007387 */ /* 0x0003e60000100a00 */
[----:B-1----:R-:W3:Y:S01]  /*ce5d0*/  LDL.LU.64 R14, [R1+0x86e0] ;  /* 0x0086e000010e7983 */ /* 0x002ee20000300a00 */
[----:B------:R-:W-:Y:S02]  /*ce5e0*/  STL.64 [R1+0x8618], R66 ;  /* 0x0086184201007387 */ /* 0x000fe40000100a00 */
[----:B--2---:R3:W-:Y:S02]  /*ce5f0*/  STL.64 [R1+0x8610], R64 ;  /* 0x0086104001007387 */ /* 0x0047e40000100a00 */
[----:B------:R1:W-:Y:S01]  /*ce600*/  STL.64 [R1+0x8628], R42 ;  /* 0x0086282a01007387 */ /* 0x0003e20000100a00 */
[C---:B---3--:R-:W-:Y:S08]  /*ce610*/  HMMA.1688.F32.TF32 R64, R8.reuse, R14, R44 ;  /* 0x0000000e0840723c */ /* 0x048ff0000008102c */
[C---:B------:R-:W-:Y:S08]  /*ce620*/  HMMA.1688.F32.TF32 R44, R8.reuse, R42, R52 ;  /* 0x0000002a082c723c */ /* 0x040ff00000081034 */
[C---:B-1----:R-:W-:Y:S07]  /*ce630*/  HMMA.1688.F32.TF32 R40, R8.reuse, R70, R56 ;  /* 0x000000460828723c */ /* 0x042fee0000081038 */
[----:B------:R-:W-:Y:S01]  /*ce640*/  STL.64 [R1+0x3480], R64 ;  /* 0x0034804001007387 */ /* 0x000fe20000100a00 */
[----:B------:R-:W-:Y:S07]  /*ce650*/  STL.64 [R1+0x3488], R66 ;  /* 0x0034884201007387 */ /* 0x000fee0000100a00 */
[----:B------:R-:W-:Y:S02]  /*ce660*/  STL.64 [R1+0x3510], R44 ;  /* 0x0035102c01007387 */ /* 0x000fe40000100a00 */
[----:B------:R1:W-:Y:S01]  /*ce670*/  STL.64 [R1+0x3518], R46 ;  /* 0x0035182e01007387 */ /* 0x0003e20000100a00 */
[----:B------:R-:W-:Y:S01]  /*ce680*/  STL.64 [R1+0x8638], R70 ;  /* 0x0086384601007387 */ /* 0x000fe20000100a00 */
[----:B------:R-:W-:Y:S04]  /*ce690*/  STL.64 [R1+0x8630], R68 ;  /* 0x0086304401007387 */ /* 0x000fe80000100a00 */
[----:B------:R-:W-:Y:S02]  /*ce6a0*/  STL.64 [R1+0x3560], R40 ;  /* 0x0035602801007387 */ /* 0x000fe40000100a00 */
[----:B------:R2:W-:Y:S01]  /*ce6b0*/  STL.64 [R1+0x3568], R42 ;  /* 0x0035682a01007387 */ /* 0x0005e20000100a00 */
[C---:B-1----:R-:W-:Y:S08]  /*ce6c0*/  HMMA.1688.F32.TF32 R44, R8.reuse, R74, R36 ;  /* 0x0000004a082c723c */ /* 0x042ff00000081024 */
[C---:B--2---:R-:W-:Y:S08]  /*ce6d0*/  HMMA.1688.F32.TF32 R40, R8.reuse, R78, R4 ;  /* 0x0000004e0828723c */ /* 0x044ff00000081004 */
[C---:B------:R-:W-:Y:S08]  /*ce6e0*/  HMMA.1688.F32.TF32 R36, R8.reuse, R82, R240 ;  /* 0x000000520824723c */ /* 0x040ff000000810f0 */
[C---:B------:R-:W-:Y:S01]  /*ce6f0*/  HMMA.1688.F32.TF32 R4, R8.reuse, R86, R236 ;  /* 0x000000560804723c */ /* 0x040fe200000810ec */
        /* <DEDUP_REMOVED lines=21> */
[----:B------:R-:W-:Y:S02]  /*ce850*/  STL.64 [R1+0x39c8], R42 ;  /* 0x0039c82a01007387 */ /* 0x000fe40000100a00 */
[----:B------:R-:W-:Y:S05]  /*ce860*/  STL.64 [R1+0x85f0], R110 ;  /* 0x0085f06e01007387 */ /* 0x000fea0000100a00 */
[----:B------:R-:W-:Y:S01]  /*ce870*/  STL.64 [R1+0x3a80], R36 ;  /* 0x003a802401007387 */ /* 0x000fe20000100a00 */
[----:B------:R-:W-:Y:S01]  /*ce880*/  STL.64 [R1+0x3a88], R38 ;  /* 0x003a882601007387 */ /* 0x000fe20000100a00 */
[----:B------:R-:W-:Y:S06]  /*ce890*/  STL.64 [R1+0x85e8], R108 ;  /* 0x0085e86c01007387 */ /* 0x000fec0000100a00 */
[----:B------:R-:W-:Y:S02]  /*ce8a0*/  STL.64 [R1+0x3ae0], R4 ;  /* 0x003ae00401007387 */ /* 0x000fe40000100a00 */
[----:B------:R1:W-:Y:S02]  /*ce8b0*/  STL.64 [R1+0x3ae8], R6 ;  /* 0x003ae80601007387 */ /* 0x0003e40000100a00 */
[C---:B-1----:R-:W-:Y:S01]  /*ce8c0*/  HMMA.1688.F32.TF32 R4, R8.reuse, R114, R136 ;  /* 0x000000720804723c */ /* 0x042fe20000081088 */
[----:B------:R-:W-:Y:S01]  /*ce8d0*/  STL.64 [R1+0x85e0], R114 ;  /* 0x0085e07201007387 */ /* 0x000fe20000100a00 */
[----:B------:R-:W-:Y:S11]  /*ce8e0*/  STL.64 [R1+0x85d8], R112 ;  /* 0x0085d87001007387 */ /* 0x000ff60000100a00 */
[----:B------:R-:W-:Y:S10]  /*ce8f0*/  @!UPT UIADD3 URZ, URZ, URZ, URZ ;  /* 0x0000003f3f3ff290 */ /* 0x000ff4000fffe03f */
[----:B------:R-:W-:Y:S01]  /*ce900*/  STL.64 [R1+0x3ba0], R4 ;  /* 0x003ba00401007387 */ /* 0x000fe20000100a00 */
        /* <DEDUP_REMOVED lines=8> */
[----:B------:R-:W2:Y:S11]  /*ce990*/  LDL.LU R48, [R1+0x550] ;  /* 0x0005500001307983 */ /* 0x000eb60000300800 */
[----:B------:R-:W-:Y:S11]  /*ce9a0*/  @!UPT UIADD3 URZ, URZ, URZ, URZ ;  /* 0x0000003f3f3ff290 */ /* 0x000ff6000fffe03f */
        /* <DEDUP_REMOVED lines=89> */
[----:B------:R-:W-:Y:S02]  /*cef40*/  STL.64 [R1+0x85c0], R122 ;  /* 0x0085c07a01007387 */ /* 0x000fe40000100a00 */
[----:B------:R1:W-:Y:S02]  /*cef50*/  STL.64 [R1+0x85b8], R120 ;  /* 0x0085b87801007387 */ /* 0x0003e40000100a00 */
[----:B-1----:R-:W4:Y:S01]  /*cef60*/  LDL.LU R120, [R1+0x950] ;  /* 0x0009500001787983 */ /* 0x002f220000300800 */
[----:B------:R-:W4:Y:S02]  /*cef70*/  LDL.LU R121, [R1+0x954] ;  /* 0x0009540001797983 */ /* 0x000f240000300800 */
[----:B------:R-:W4:Y:S02]  /*cef80*/  LDL.LU R122, [R1+0x958] ;  /* 0x00095800017a7983 */ /* 0x000f240000300800 */
[----:B------:R-:W4:Y:S01]  /*cef90*/  LDL.LU R123, [R1+0x95c] ;  /* 0x00095c00017b7983 */ /* 0x000f220000300800 */
[----:B------:R-:W-:Y:S01]  /*cefa0*/  STL.64 [R1+0x85b0], R126 ;  /* 0x0085b07e01007387 */ /* 0x000fe20000100a00 */
[----:B------:R1:W-:Y:S01]  /*cefb0*/  STL.64 [R1+0x85a8], R124 ;  /* 0x0085a87c01007387 */ /* 0x0003e20000100a00 */
[C---:B--2---:R-:W-:Y:S08]  /*cefc0*/  HMMA.1688.F32.TF32 R4, R8.reuse, R126, R4 ;  /* 0x0000007e0804723c */ /* 0x044ff00000081004 */
[C---:B---3--:R-:W-:Y:S11]  /*cefd0*/  HMMA.1688.F32.TF32 R132, R8.reuse, R130, R132 ;  /* 0x000000820884723c */ /* 0x048ff60000081084 */
[----:B------:R-:W-:Y:S04]  /*cefe0*/  @!UPT UIADD3 URZ, URZ, URZ, URZ ;  /* 0x0000003f3f3ff290 */ /* 0x000fe8000fffe03f */
[----:B------:R-:W-:Y:S01]  /*ceff0*/  STL.64 [R1+0x3e10], R4 ;  /* 0x003e100401007387 */ /* 0x000fe20000100a00 */
[----:B------:R-:W-:Y:S02]  /*cf000*/  STL.64 [R1+0x3e18], R6 ;  /* 0x003e180601007387 */ /* 0x000fe40000100a00 */
[----:B-1----:R-:W2:Y:S02]  /*cf010*/  LDL.LU R124, [R1+0xaf0] ;  /* 0x000af000017c7983 */ /* 0x002ea40000300800 */
[----:B------:R-:W2:Y:S01]  /*cf020*/  LDL.LU R125, [R1+0xaf4] ;  /* 0x000af400017d7983 */ /* 0x000ea20000300800 */
[----:B------:R-:W2:Y:S01]  /*cf030*/  LDL.LU R126, [R1+0xaf8] ;  /* 0x000af800017e7983 */ /* 0x000ea20000300800 */
[----:B------:R-:W2:Y:S01]  /*cf040*/  LDL.LU R127, [R1+0xafc] ;  /* 0x000afc00017f7983 */ /* 0x000ea20000300800 */
[C---:B------:R-:W-:Y:S02]  /*cf050*/  HMMA.1688.F32.TF32 R36, R8.reuse, R194, R36 ;  /* 0x000000c20824723c */ /* 0x040fe40000081024 */
[----:B------:R-:W-:Y:S04]  /*cf060*/  LDS R4, [R248+0x26100] ;  /* 0x02610000f8047984 */ /* 0x000fe80000000800 */
[----:B------:R-:W-:Y:S01]  /*cf070*/  STL.64 [R1+0x3ee0], R132 ;  /* 0x003ee08401007387 */ /* 0x000fe20000100a00 */
[----:B------:R1:W-:Y:S03]  /*cf080*/  STL.64 [R1+0x3ee8], R134 ;  /* 0x003ee88601007387 */ /* 0x0003e60000100a00 */
[----:B------:R-:W-:Y:S04]  /*cf090*/  LDS R6, [R248+0x27100] ;  /* 0x02710000f8067984 */ /* 0x000fe80000000800 */
[----:B------:R-:W-:Y:S04]  /*cf0a0*/  LDS R5, [R249+0x26100] ;  /* 0x02610000f9057984 */ /* 0x000fe80000000800 */
[----:B------:R-:W3:Y:S04]  /*cf0b0*/  LDS R7, [R249+0x27100] ;  /* 0x02710000f9077984 */ /* 0x000ee80000000800 */
[----:B-1----:R-:W4:Y:S01]  /*cf0c0*/  LDL.LU.64 R134, [R1+0x86d8] ;  /* 0x0086d80001867983 */ /* 0x002f220000300a00 */
[----:B------:R-:W2:Y:S01]  /*cf0d0*/  LDL.LU.64 R132, [R1+0x86d0] ;  /* 0x0086d00001847983 */ /* 0x000ea20000300a00 */
        /* <DEDUP_REMOVED lines=26> */
[----:B-1----:R-:W2:Y:S01]  /*cf280*/  LDL.LU.64 R150, [R1+0x8698] ;  /* 0x0086980001967983 */ /* 0x002ea20000300a00 */
[----:B------:R-:W4:Y:S01]  /*cf290*/  LDL.LU.64 R148, [R1+0x8690] ;  /* 0x0086900001947983 */ /* 0x000f220000300a00 */
        /* <DEDUP_REMOVED lines=54> */
[----:B------:R1:W-:Y:S07]  /*cf600*/  STL.64 [R1+0x4ee8], R42 ;  /* 0x004ee82a01007387 */ /* 0x0003ee0000100a00 */
        /* <DEDUP_REMOVED lines=49> */
[----:B-1----:R-:W3:Y:S01]  /*cf920*/  LDL.64 R42, [R1+0xf8] ;  /* 0x0000f800012a7983 */ /* 0x002ee20000100a00 */
[----:B------:R-:W3:Y:S01]  /*cf930*/  LDL.LU R64, [R1+0x32b0] ;  /* 0x0032b00001407983 */ /* 0x000ee20000300800 */
[----:B------:R-:W3:Y:S02]  /*cf940*/  LDL.LU R65, [R1+0x32b4] ;  /* 0x0032b40001417983 */ /* 0x000ee40000300800 */
[----:B------:R-:W3:Y:S02]  /*cf950*/  LDL.LU R66, [R1+0x32b8] ;  /* 0x0032b80001427983 */ /* 0x000ee40000300800 */
[----:B------:R-:W3:Y:S01]  /*cf960*/  LDL.LU R67, [R1+0x32bc] ;  /* 0x0032bc0001437983 */ /* 0x000ee20000300800 */
[----:B------:R-:W3:Y:S04]  /*cf970*/  LDL.64 R46, [R1+0xe8] ;  /* 0x0000e800012e7983 */ /* 0x000ee80000100a00 */
[----:B------:R-:W3:Y:S01]  /*cf980*/  LDL.64 R58, [R1+0xd8] ;  /* 0x0000d800013a7983 */ /* 0x000ee20000100a00 */
        /* <DEDUP_REMOVED lines=42> */
[----:B------:R-:W4:Y:S01]  /*cfc30*/  LDL.LU.64 R240, [R1+0x8640] ;  /* 0x0086400001f07983 */ /* 0x000f220000300a00 */
[C---:B------:R-:W-:Y:S08]  /*cfc40*/  HMMA.1688.F32.TF32 R120, R8.reuse, R246, R120 ;  /* 0x000000f60878723c */ /* 0x040ff00000081078 */
[----:B------:R-:W-:Y:S01]  /*cfc50*/  HMMA.1688.F32.TF32 R116, R8, R250, R116 ;  /* 0x000000fa0874723c */ /* 0x000fe20000081074 */
[----:B------:R-:W-:Y:S01]  /*cfc60*/  STL.64 [R1+0x85a0], R238 ;  /* 0x0085a0ee01007387 */ /* 0x000fe20000100a00 */
[----:B--2---:R-:W-:Y:S02]  /*cfc70*/  STL.64 [R1+0x8598], R236 ;  /* 0x008598ec01007387 */ /* 0x004fe40000100a00 */
[----:B------:R-:W-:-:S02]  /*cfc80*/  IMAD.MOV.U32 R25, RZ, RZ, R30 ;  /* 0x000000ffff197224 */ /* 0x000fc400078e001e */
[----:B------:R-:W-:Y:S02]  /*cfc90*/  IMAD.MOV.U32 R24, RZ, RZ, R31 ;  /* 0x000000ffff187224 */ /* 0x000fe400078e001f */
[----:B------:R-:W-:Y:S02]  /*cfca0*/  IMAD.MOV.U32 R13, RZ, RZ, R42 ;  /* 0x000000ffff0d7224 */ /* 0x000fe400078e002a */
[----:B------:R-:W-:Y:S01]  /*cfcb0*/  IMAD.MOV.U32 R12, RZ, RZ, R43 ;  /* 0x000000ffff0c7224 */ /* 0x000fe200078e002b */
[----:B---3--:R-:W-:Y:S08]  /*cfcc0*/  HMMA.1688.F32.TF32 R124, R8, R242, R124 ;  /* 0x000000f2087c723c */ /* 0x008ff0000008107c */
[C---:B------:R-:W-:Y:S01]  /*cfcd0*/  HMMA.1688.F32.TF32 R8, R4.reuse, R22, R112 ;  /* 0x000000160408723c */ /* 0x040fe20000081070 */
[----:B------:R-:W-:Y:S01]  /*cfce0*/  STL.64 [R1+0x8590], R242 ;  /* 0x008590f201007387 */ /* 0x000fe20000100a00 */
[----:B----4-:R-:W-:Y:S11]  /*cfcf0*/  STL.64 [R1+0x8588], R240 ;  /* 0x008588f001007387 */ /* 0x010ff60000100a00 */
[----:B------:R-:W-:Y:S02]  /*cfd00*/  @!UPT UIADD3 URZ, URZ, URZ, URZ ;  /* 0x0000003f3f3ff290 */ /* 0x000fe4000fffe03f */
[----:B------:R-:W-:Y:S01]  /*cfd10*/  STL.64 [R1+0x5190], R124 ;  /* 0x0051907c01007387 */ /* 0x000fe20000100a00 */
[----:B------:R-:W-:Y:S02]  /*cfd20*/  STL.64 [R1+0x5198], R126 ;  /* 0x0051987e01007387 */ /* 0x000fe40000100a00 */
[----:B------:R-:W-:Y:S02]  /*cfd30*/  STL.64 [R1+0x8580], R246 ;  /* 0x008580f601007387 */ /* 0x000fe40000100a00 */
[----:B------:R-:W-:Y:S01]  /*cfd40*/  STL.64 [R1+0x8578], R244 ;  /* 0x008578f401007387 */ /* 0x000fe20000100a00 */
[----:B------:R-:W-:Y:S01]  /*cfd50*/  STL.64 [R1+0x51e0], R120 ;  /* 0x0051e07801007387 */ /* 0x000fe20000100a00 */
[----:B------:R-:W-:Y:S02]  /*cfd60*/  STL.64 [R1+0x51e8], R122 ;  /* 0x0051e87a01007387 */ /* 0x000fe40000100a00 */
[----:B------:R1:W-:Y:S02]  /*cfd70*/  STL.64 [R1+0x8568], R22 ;  /* 0x0085681601007387 */ /* 0x0003e40000100a00 */
[----:B------:R-:W-:Y:S01]  /*cfd80*/  STL.64 [R1+0x51f0], R116 ;  /* 0x0051f07401007387 */ /* 0x000fe20000100a00 */
[----:B------:R-:W-:Y:S01]  /*cfd90*/  STL.64 [R1+0x51f8], R118 ;  /* 0x0051f87601007387 */ /* 0x000fe20000100a00 */
[----:B------:R-:W-:Y:S02]  /*cfda0*/  STL.64 [R1+0x21e0], R8 ;  /* 0x0021e00801007387 */ /* 0x000fe40000100a00 */
[----:B------:R2:W-:Y:S01]  /*cfdb0*/  STL.64 [R1+0x21e8], R10 ;  /* 0x0021e80a01007387 */ /* 0x0005e20000100a00 */
[C---:B-1----:R-:W-:Y:S08]  /*cfdc0*/  HMMA.1688.F32.TF32 R20, R4.reuse, R34, R108 ;  /* 0x000000220414723c */ /* 0x042ff0000008106c */
[C---:B--2---:R-:W-:Y:S01]  /*cfdd0*/  HMMA.1688.F32.TF32 R8, R4.reuse, R42, R68 ;  /* 0x0000002a0408723c */ /* 0x044fe20000081044 */
        /* <DEDUP_REMOVED lines=21> */
[----:B-1----:R-:W-:Y:S01]  /*cff30*/  HMMA.1688.F32.TF32 R8, R4, R30, R48 ;  /* 0x0000001e0408723c */ /* 0x002fe20000081030 */
[----:B------:R-:W-:Y:S02]  /*cff40*/  IMAD.MOV.U32 R23, RZ, RZ, R62 ;  /* 0x000000ffff177224 */ /* 0x000fe400078e003e */
[----:B------:R-:W-:Y:S11]  /*cff50*/  IMAD.MOV.U32 R22, RZ, RZ, R63 ;  /* 0x000000ffff167224 */ /* 0x000ff600078e003f */
[----:B------:R-:W-:Y:S09]  /*cff60*/  @!UPT UIADD3 URZ, URZ, URZ, URZ ;  /* 0x0000003f3f3ff290 */ /* 0x000ff2000fffe03f */
[----:B------:R1:W-:Y:S01]  /*cff70*/  STL.64 [R1+0x25f0], R8 ;  /* 0x0025f00801007387 */ /* 0x0003e20000100a00 */
[----:B------:R2:W-:Y:S02]  /*cff80*/  STL.64 [R1+0x25f8], R10 ;  /* 0x0025f80a01007387 */ /* 0x0005e40000100a00 */
        /* <DEDUP_REMOVED lines=28> */
[----:B-1----:R-:W3:Y:S02]  /*d0150*/  LDL.LU R8, [R1+0x2200] ;  /* 0x0022000001087983 */ /* 0x002ee40000300800 */
[----:B------:R-:W3:Y:S01]  /*d0160*/  LDL.LU R9, [R1+0x2204] ;  /* 0x0022040001097983 */ /* 0x000ee20000300800 */
[----:B--2---:R-:W3:Y:S01]  /*d0170*/  LDL.LU R10, [R1+0x2208] ;  /* 0x00220800010a7983 */ /* 0x004ee20000300800 */
        /* <DEDUP_REMOVED lines=9> */
[----:B------:R-:W2:Y:S02]  /*d0210*/  LDL.64 R70, [R1+0xa8] ;  /* 0x0000a80001467983 */ /* 0x000ea40000100a00 */
[----:B------:R-:W3:Y:S01]  /*d0220*/  LDL.LU R40, [R1+0x2c80] ;  /* 0x002c800001287983 */ /* 0x000ee20000300800 */
[----:B------:R-:W3:Y:S01]  /*d0230*/  LDL.LU R41, [R1+0x2c84] ;  /* 0x002c840001297983 */ /* 0x000ee20000300800 */
[----:B------:R-:W3:Y:S02]  /*d0240*/  LDL.LU R42, [R1+0x2c88] ;  /* 0x002c8800012a7983 */ /* 0x000ee40000300800 */
[----:B------:R-:W3:Y:S02]  /*d0250*/  LDL.LU R43, [R1+0x2c8c] ;  /* 0x002c8c00012b7983 */ /* 0x000ee40000300800 */
[----:B------:R-:W3:Y:S01]  /*d0260*/  LDL.64 R38, [R1+0x98] ;  /* 0x0000980001267983 */ /* 0x000ee20000100a00 */
[----:B------:R-:W4:Y:S01]  /*d0270*/  LDL.LU R64, [R1+0x2ba0] ;  /* 0x002ba00001407983 */ /* 0x000f220000300800 */
[----:B------:R-:W4:Y:S02]  /*d0280*/  LDL.LU R65, [R1+0x2ba4] ;  /* 0x002ba40001417983 */ /* 0x000f240000300800 */
[----:B------:R-:W4:Y:S02]  /*d0290*/  LDL.LU R66, [R1+0x2ba8] ;  /* 0x002ba80001427983 */ /* 0x000f240000300800 */
[----:B------:R-:W4:Y:S01]  /*d02a0*/  LDL.LU R67, [R1+0x2bac] ;  /* 0x002bac0001437983 */ /* 0x000f220000300800 */
[----:B------:R-:W4:Y:S01]  /*d02b0*/  LDL.LU R44, [R1+0x2ae0] ;  /* 0x002ae000012c7983 */ /* 0x000f220000300800 */
[----:B------:R-:W-:Y:S01]  /*d02c0*/  MOV R21, R46 ;  /* 0x0000002e00157202 */ /* 0x000fe20000000f00 */
[----:B------:R-:W4:Y:S02]  /*d02d0*/  LDL.LU R45, [R1+0x2ae4] ;  /* 0x002ae400012d7983 */ /* 0x000f240000300800 */
[----:B------:R-:W-:Y:S01]  /*d02e0*/  IMAD.MOV.U32 R20, RZ, RZ, R47 ;  /* 0x000000ffff147224 */ /* 0x000fe200078e002f */
[----:B------:R-:W4:Y:S01]  /*d02f0*/  LDL.LU R46, [R1+0x2ae8] ;  /* 0x002ae800012e7983 */ /* 0x000f220000300800 */
[----:B------:R-:W4:Y:S02]  /*d0300*/  LDL.LU R47, [R1+0x2aec] ;  /* 0x002aec00012f7983 */ /* 0x000f240000300800 */
[----:B------:R-:W4:Y:S02]  /*d0310*/  LDL.LU R56, [R1+0x2a60] ;  /* 0x002a600001387983 */ /* 0x000f240000300800 */
[----:B------:R-:W-:Y:S01]  /*d0320*/  IMAD.MOV.U32 R17, RZ, RZ, R58 ;  /* 0x000000ffff117224 */ /* 0x000fe200078e003a */
[----:B------:R-:W4:Y:S01]  /*d0330*/  LDL.LU R57, [R1+0x2a64] ;  /* 0x002a640001397983 */ /* 0x000f220000300800 */
[----:B------:R-:W-:-:S02]  /*d0340*/  IMAD.MOV.U32 R16, RZ, RZ, R59 ;  /* 0x000000ffff107224 */ /* 0x000fc400078e003b */
        /* <DEDUP_REMOVED lines=19> */
[----:B---3--:R-:W-:Y:S11]  /*d0480*/  HMMA.1688.F32.TF32 R40, R4, R38, R40 ;  /* 0x000000260428723c */ /* 0x008ff60000081028 */
[----:B------:R-:W-:Y:S04]  /*d0490*/  @!UPT UIADD3 URZ, URZ, URZ, URZ ;  /* 0x0000003f3f3ff290 */ /* 0x000fe8000fffe03f */
[----:B------:R1:W-:Y:S01]  /*d04a0*/  STL.64 [R1+0x2810], R28 ;  /* 0x0028101c01007387 */ /* 0x0003e20000100a00 */
[----:B------:R2:W-:Y:S01]  /*d04b0*/  STL.64 [R1+0x2818], R30 ;  /* 0x0028181e01007387 */ /* 0x0005e20000100a00 */
[----:B-1----:R-:W-:Y:S01]  /*d04c0*/  MOV R29, R70 ;  /* 0x00000046001d7202 */ /* 0x002fe20000000f00 */
[----:B------:R-:W-:Y:S02]  /*d04d0*/  IMAD.MOV.U32 R28, RZ, RZ, R71 ;  /* 0x000000ffff1c7224 */ /* 0x000fe400078e0047 */
[----:B------:R-:W3:Y:S01]  /*d04e0*/  LDL.LU.64 R70, [R1+0x8638] ;  /* 0x0086380001467983 */ /* 0x000ee20000300a00 */
[----:B------:R-:W3:Y:S02]  /*d04f0*/  LDL.LU.64 R68, [R1+0x8630] ;  /* 0x0086300001447983 */ /* 0x000ee40000300a00 */
[----:B------:R-:W-:Y:S02]  /*d0500*/  STL.64 [R1+0x2860], R40 ;  /* 0x0028602801007387 */ /* 0x000fe40000100a00 */
[----:B------:R1:W-:Y:S02]  /*d0510*/  STL.64 [R1+0x2868], R42 ;  /* 0x0028682a01007387 */ /* 0x0003e40000100a00 */
[----:B--2---:R-:W-:-:S02]  /*d0520*/  IMAD.MOV.U32 R31, RZ, RZ, R38 ;  /* 0x000000ffff1f7224 */ /* 0x004fc400078e0026 */
[----:B------:R-:W-:Y:S01]  /*d0530*/  IMAD.MOV.U32 R30, RZ, RZ, R39 ;  /* 0x000000ffff1e7224 */ /* 0x000fe200078e0027 */
[----:B-1----:R-:W2:Y:S01]  /*d0540*/  LDL.LU.64 R42, [R1+0x8628] ;  /* 0x00862800012a7983 */ /* 0x002ea20000300a00 */
[----:B------:R-:W2:Y:S01]  /*d0550*/  LDL.LU.64 R38, [R1+0x8620] ;  /* 0x0086200001267983 */ /* 0x000ea20000300a00 */
[C---:B----4-:R-:W-:Y:S08]  /*d0560*/  HMMA.1688.F32.TF32 R44, R4.reuse, R18, R44 ;  /* 0x00000012042c723c */ /* 0x050ff0000008102c */
[C---:B------:R-:W-:Y:S08]  /*d0570*/  HMMA.1688.F32.TF32 R56, R4.reuse, R26, R56 ;  /* 0x0000001a0438723c */ /* 0x040ff00000081038 */
[C---:B--2---:R-:W-:Y:S11]  /*d0580*/  HMMA.1688.F32.TF32 R64, R4.reuse, R38, R64 ;  /* 0x000000260440723c */ /* 0x044ff60000081040 */
[----:B------:R-:W-:Y:S11]  /*d0590*/  @!UPT UIADD3 URZ, URZ, URZ, URZ ;  /* 0x0000003f3f3ff290 */ /* 0x000ff6000fffe03f */
[----:B------:R-:W-:Y:S01]  /*d05a0*/  @!UPT UIADD3 URZ, URZ, URZ, URZ ;  /* 0x0000003f3f3ff290 */ /* 0x000fe2000fffe03f */
[----:B------:R-:W-:Y:S01]  /*d05b0*/  STL.64 [R1+0x28b0], R64 ;  /* 0x0028b04001007387 */ /* 0x000fe20000100a00 */
[----:B------:R1:W-:Y:S03]  /*d05c0*/  STL.64 [R1+0x28b8], R66 ;  /* 0x0028b84201007387 */ /* 0x0003e60000100a00 */
[----:B-1----:R-:W2:Y:S01]  /*d05d0*/  LDL.LU.64 R66, [R1+0x8618] ;  /* 0x0086180001427983 */ /* 0x002ea20000300a00 */
[----:B------:R-:W4:Y:S02]  /*d05e0*/  LDL.LU.64 R64, [R1+0x8610] ;  /* 0x0086100001407983 */ /* 0x000f240000300a00 */
[----:B------:R1:W-:Y:S02]  /*d05f0*/  STL.64 [R1+0x8520], R38 ;  /* 0x0085202601007387 */ /* 0x0003e40000100a00 */
[----:B------:R-:W2:Y:S01]  /*d0600*/  LDL.LU R36, [R1+0x26d0] ;  /* 0x0026d00001247983 */ /* 0x000ea20000300800 */
[----:B------:R-:W2:Y:S04]  /*d0610*/  LDL.LU R37, [R1+0x26d4] ;  /* 0x0026d40001257983 */ /* 0x000ea80000300800 */
[----:B-1----:R-:W2:Y:S01]  /*d0620*/  LDL.LU R38, [R1+0x26d8] ;  /* 0x0026d80001267983 */ /* 0x002ea20000300800 */
[----:B------:R-:W2:Y:S02]  /*d0630*/  LDL.LU R39, [R1+0x26dc] ;  /* 0x0026dc0001277983 */ /* 0x000ea40000300800 */
[----:B------:R-:W-:Y:S02]  /*d0640*/  STL.64 [R1+0x2910], R44 ;  /* 0x0029102c01007387 */ /* 0x000fe40000100a00 */
[----:B------:R1:W-:Y:S02]  /*d0650*/  STL.64 [R1+0x2918], R46 ;  /* 0x0029182e01007387 */ /* 0x0003e40000100a00 */
[----:B-1----:R-:W2:Y:S01]  /*d0660*/  LDL.LU.64 R46, [R1+0x8608] ;  /* 0x00860800012e7983 */ /* 0x002ea20000300a00 */
[----:B------:R-:W-:Y:S02]  /*d0670*/  STL.64 [R1+0x8528], R18 ;  /* 0x0085281201007387 */ /* 0x000fe40000100a00 */
[----:B------:R-:W-:Y:S02]  /*d0680*/  STL.64 [R1+0x2b90], R56 ;  /* 0x002b903801007387 */ /* 0x000fe40000100a00 */
[----:B------:R1:W-:Y:S02]  /*d0690*/  STL.64 [R1+0x2b98], R58 ;  /* 0x002b983a01007387 */ /* 0x0003e40000100a00 */
[----:B-1----:R-:W2:Y:S01]  /*d06a0*/  LDL.LU.64 R58, [R1+0x8600] ;  /* 0x00860000013a7983 */ /* 0x002ea20000300a00 */
[----:B------:R-:W-:Y:S01]  /*d06b0*/  STL.64 [R1+0x8530], R26 ;  /* 0x0085301a01007387 */ /* 0x000fe20000100a00 */
[C---:B--2---:R-:W-:Y:S11]  /*d06c0*/  HMMA.1688.F32.TF32 R52, R4.reuse, R58, R52 ;  /* 0x0000003a0434723c */ /* 0x044ff60000081034 */
[----:B------:R-:W-:Y:S11]  /*d06d0*/  @!UPT UIADD3 URZ, URZ, URZ, URZ ;  /* 0x0000003f3f3ff290 */ /* 0x000ff6000fffe03f */
[----:B------:R-:W-:Y:S01]  /*d06e0*/  @!UPT UIADD3 URZ, URZ, URZ, URZ ;  /* 0x0000003f3f3ff290 */ /* 0x000fe2000fffe03f */
[----:B------:R-:W-:Y:S01]  /*d06f0*/  STL.64 [R1+0x2f60], R52 ;  /* 0x002f603401007387 */ /* 0x000fe20000100a00 */
[----:B------:R1:W-:Y:S03]  /*d0700*/  STL.64 [R1+0x2f68], R54 ;  /* 0x002f683601007387 */ /* 0x0003e60000100a00 */
[----:B-1----:R-:W2:Y:S01]  /*d0710*/  LDL.LU.64 R54, [R1+0x85f8] ;  /* 0x0085f80001367983 */ /* 0x002ea20000300a00 */
[----:B------:R1:W-:Y:S02]  /*d0720*/  STL.64 [R1+0x8538], R58 ;  /* 0x0085383a01007387 */ /* 0x0003e40000100a00 */
[----:B------:R-:W2:Y:S02]  /*d0730*/  LDL.LU R56, [R1+0x2840] ;  /* 0x0028400001387983 */ /* 0x000ea40000300800 */
[----:B------:R-:W2:Y:S01]  /*d0740*/  LDL.LU R57, [R1+0x2844] ;  /* 0x0028440001397983 */ /* 0x000ea20000300800 */
[----:B-1----:R-:W2:Y:S01]  /*d0750*/  LDL.LU R58, [R1+0x2848] ;  /* 0x00284800013a7983 */ /* 0x002ea20000300800 */
[----:B------:R-:W2:Y:S01]  /*d0760*/  LDL.LU R59, [R1+0x284c] ;  /* 0x00284c00013b7983 */ /* 0x000ea20000300800 */
[C---:B------:R-:W-:Y:S08]  /*d0770*/  HMMA.1688.F32.TF32 R36, R4.reuse, R46, R36 ;  /* 0x0000002e0424723c */ /* 0x040ff00000081024 */
[C---:B------:R-:W-:Y:S08]  /*d0780*/  HMMA.1688.F32.TF32 R32, R4.reuse, R66, R32 ;  /* 0x000000420420723c */ /* 0x040ff00000081020 */
[C---:B--2---:R-:W-:Y:S01]  /*d0790*/  HMMA.1688.F32.TF32 R56, R4.reuse, R54, R56 ;  /* 0x000000360438723c */ /* 0x044fe20000081038 */
[----:B------:R-:W-:Y:S11]  /*d07a0*/  STL.64 [R1+0x8540], R54 ;  /* 0x0085403601007387 */ /* 0x000ff60000100a00 */
[----:B------:R-:W-:Y:S11]  /*d07b0*/  @!UPT UIADD3 URZ, URZ, URZ, URZ ;  /* 0x0000003f3f3ff290 */ /* 0x000ff6000fffe03f */
[----:B------:R-:W-:Y:S01]  /*d07c0*/  STL.64 [R1+0x2f70], R56 ;  /* 0x002f703801007387 */ /* 0x000fe20000100a00 */
[----:B------:R-:W-:Y:S02]  /*d07d0*/  STL.64 [R1+0x2f78], R58 ;  /* 0x002f783a01007387 */ /* 0x000fe40000100a00 */
[----:B------:R-:W-:Y:S02]  /*d07e0*/  STL.64 [R1+0x8548], R46 ;  /* 0x0085482e01007387 */ /* 0x000fe40000100a00 */
[----:B------:R-:W-:Y:S01]  /*d07f0*/  STL.64 [R1+0x2fc0], R36 ;  /* 0x002fc02401007387 */ /* 0x000fe20000100a00 */
[----:B------:R-:W-:Y:S01]  /*d0800*/  STL.64 [R1+0x2fc8], R38 ;  /* 0x002fc82601007387 */ /* 0x000fe20000100a00 */
[----:B------:R-:W-:Y:S02]  /*d0810*/  STL.64 [R1+0x8558], R66 ;  /* 0x0085584201007387 */ /* 0x000fe40000100a00 */
[----:B----4-:R-:W-:Y:S02]  /*d0820*/  STL.64 [R1+0x8550], R64 ;  /* 0x0085504001007387 */ /* 0x010fe40000100a00 */
[----:B------:R-:W-:Y:S01]  /*d0830*/  STL.64 [R1+0x3030], R32 ;  /* 0x0030302001007387 */ /* 0x000fe20000100a00 */
[----:B------:R1:W-:Y:S02]  /*d0840*/  STL.64 [R1+0x3038], R34 ;  /* 0x0030382201007387 */ /* 0x0003e40000100a00 */
[C---:B-1----:R-:W-:Y:S08]  /*d0850*/  HMMA.1688.F32.TF32 R32, R4.reuse, R14, R8 ;  /* 0x0000000e0420723c */ /* 0x042ff00000081008 */
[C---:B------:R-:W-:Y:S01]  /*d0860*/  HMMA.1688.F32.TF32 R8, R4.reuse, R42, R244 ;  /* 0x0000002a0408723c */ /* 0x040fe200000810f4 */
[----:B------:R-:W-:Y:S07]  /*d0870*/  STL.64 [R1+0x8570], R14 ;  /* 0x0085700e01007387 */ /* 0x000fee0000100a00 */
[C---:B---3--:R-:W-:Y:S07]  /*d0880*/  HMMA.1688.F32.TF32 R36, R4.reuse, R70, R240 ;  /* 0x000000460424723c */ /* 0x048fee00000810f0 */
        /* <DEDUP_REMOVED lines=131> */
[----:B-1----:R-:W4:Y:S01]  /*d10c0*/  LDL.LU.64 R126, [R1+0x85b0] ;  /* 0x0085b000017e7983 */ /* 0x002f220000300a00 */
[C---:B------:R-:W-:Y:S01]  /*d10d0*/  HMMA.1688.F32.TF32 R64, R4.reuse, R130, R64 ;  /* 0x000000820440723c */ /* 0x040fe20000081040 */
[----:B------:R-:W3:Y:S07]  /*d10e0*/  LDL.LU.64 R124, [R1+0x85a8] ;  /* 0x0085a800017c7983 */ /* 0x000eee0000300a00 */
[C---:B------:R-:W-:Y:S08]  /*d10f0*/  HMMA.1688.F32.TF32 R52, R4.reuse, R138, R52 ;  /* 0x0000008a0434723c */ /* 0x040ff00000081034 */
[C---:B------:R-:W-:Y:S08]  /*d1100*/  HMMA.1688.F32.TF32 R36, R4.reuse, R146, R36 ;  /* 0x000000920424723c */ /* 0x040ff00000081024 */
[C---:B------:R-:W-:Y:S08]  /*d1110*/  HMMA.1688.F32.TF32 R32, R4.reuse, R150, R32 ;  /* 0x000000960420723c */ /* 0x040ff00000081020 */
[C---:B----4-:R-:W-:Y:S11]  /*d1120*/  HMMA.1688.F32.TF32 R8, R4.reuse, R126, R8 ;  /* 0x0000007e0408723c */ /* 0x050ff60000081008 */
[----:B------:R-:W-:Y:S11]  /*d1130*/  @!UPT UIADD3 URZ, URZ, URZ, URZ ;  /* 0x0000003f3f3ff290 */ /* 0x000ff6000fffe03f */
[----:B------:R-:W-:Y:S01]  /*d1140*/  @!UPT UIADD3 URZ, URZ, URZ, URZ ;  /* 0x0000003f3f3ff290 */ /* 0x000fe2000fffe03f */
[----:B------:R-:W-:Y:S01]  /*d1150*/  STL.64 [R1+0x39a0], R8 ;  /* 0x0039a00801007387 */ /* 0x000fe20000100a00 */
[----:B------:R-:W-:Y:S02]  /*d1160*/  STL.64 [R1+0x39a8], R10 ;  /* 0x0039a80a01007387 */ /* 0x000fe40000100a00 */
[----:B------:R-:W-:Y:S02]  /*d1170*/  STL.64 [R1+0x3a00], R64 ;  /* 0x003a004001007387 */ /* 0x000fe40000100a00 */
[----:B------:R1:W-:Y:S02]  /*d1180*/  STL.64 [R1+0x3a08], R66 ;  /* 0x003a084201007387 */ /* 0x0003e40000100a00 */
[----:B------:R-:W-:Y:S02]  /*d1190*/  IMAD.MOV.U32 R27, RZ, RZ, R20 ;  /* 0x000000ffff1b7224 */ /* 0x000fe400078e0014 */
[----:B------:R-:W-:Y:S01]  /*d11a0*/  IMAD.MOV.U32 R26, RZ, RZ, R21 ;  /* 0x000000ffff1a7224 */ /* 0x000fe200078e0015 */
[----:B------:R-:W-:Y:S04]  /*d11b0*/  LDS R8, [R248+0x26180] ;  /* 0x02618000f8087984 */ /* 0x000fe80000000800 */
[----:B------:R-:W-:Y:S04]  /*d11c0*/  LDS R10, [R248+0x27180] ;  /* 0x02718000f80a7984 */ /* 0x000fe80000000800 */
[----:B------:R-:W-:Y:S04]  /*d11d0*/  LDS R9, [R249+0x26180] ;  /* 0x02618000f9097984 */ /* 0x000fe80000000800 */
[----:B------:R-:W4:Y:S01]  /*d11e0*/  LDS R11, [R249+0x27180] ;  /* 0x02718000f90b7984 */ /* 0x000f220000000800 */
[C---:B-1----:R-:W-:Y:S08]  /*d11f0*/  HMMA.1688.F32.TF32 R64, R4.reuse, R134, R44 ;  /* 0x000000860440723c */ /* 0x042ff0000008102c */
[C---:B------:R-:W-:Y:S11]  /*d1200*/  HMMA.1688.F32.TF32 R44, R4.reuse, R142, R56 ;  /* 0x0000008e042c723c */ /* 0x040ff60000081038 */
[----:B------:R-:W-:Y:S04]  /*d1210*/  @!UPT UIADD3 URZ, URZ, URZ, URZ ;  /* 0x0000003f3f3ff290 */ /* 0x000fe8000fffe03f */
[----:B------:R-:W-:Y:S01]  /*d1220*/  STL.64 [R1+0x3b30], R64 ;  /* 0x003b304001007387 */ /* 0x000fe20000100a00 */
[----:B------:R-:W-:Y:S02]  /*d1230*/  STL.64 [R1+0x3b38], R66 ;  /* 0x003b384201007387 */ /* 0x000fe40000100a00 */
[----:B------:R-:W-:Y:S02]  /*d1240*/  STL.64 [R1+0x3c00], R52 ;  /* 0x003c003401007387 */ /* 0x000fe40000100a00 */
        /* <DEDUP_REMOVED lines=33> */
[----:B------:R-:W2:Y:S01]  /*d1460*/  LDL.LU R60, [R1+0x3d0] ;  /* 0x0003d000013c7983 */ /* 0x000ea20000300800 */
[C---:B-1----:R-:W-:Y:S11]  /*d1470*/  HMMA.1688.F32.TF32 R32, R4.reuse, R170, R48 ;  /* 0x000000aa0420723c */ /* 0x042ff60000081030 */
[----:B------:R-:W-:Y:S11]  /*d1480*/  @!UPT UIADD3 URZ, URZ, URZ, URZ ;  /* 0x0000003f3f3ff290 */ /* 0x000ff6000fffe03f */
        /* <DEDUP_REMOVED lines=63> */
[----:B------:R-:W-:Y:S02]  /*d1880*/  STL.64 [R1+0x84b0], R168 ;  /* 0x0084b0a801007387 */ /* 0x000fe40000100a00 */
[----:B------:R-:W-:Y:S01]  /*d1890*/  STL.64 [R1+0x84a8], R174 ;  /* 0x0084a8ae01007387 */ /* 0x000fe20000100a00 */
[----:B------:R-:W-:Y:S01]  /*d18a0*/  STL.64 [R1+0x84a0], R172 ;  /* 0x0084a0ac01007387 */ /* 0x000fe20000100a00 */
[C---:B--2---:R-:W-:Y:S08]  /*d18b0*/  HMMA.1688.F32.TF32 R156, R4.reuse, R178, R156 ;  /* 0x000000b2049c723c */ /* 0x044ff0000008109c */
[C---:B---3--:R-:W-:Y:S08]  /*d18c0*/  HMMA.1688.F32.TF32 R160, R4.reuse, R174, R160 ;  /* 0x000000ae04a0723c */ /* 0x048ff000000810a0 */
[C---:B------:R-:W-:Y:S08]  /*d18d0*/  HMMA.1688.F32.TF32 R152, R4.reuse, R182, R152 ;  /* 0x000000b60498723c */ /* 0x040ff00000081098 */
[C---:B------:R-:W-:Y:S08]  /*d18e0*/  HMMA.1688.F32.TF32 R44, R4.reuse, R194, R44 ;  /* 0x000000c2042c723c */ /* 0x040ff0000008102c */
[C---:B----4-:R-:W-:Y:S08]  /*d18f0*/  HMMA.1688.F32.TF32 R148, R4.reuse, R186, R148 ;  /* 0x000000ba0494723c */ /* 0x050ff00000081094 */
        /* <DEDUP_REMOVED lines=24> */
[----:B------:R-:W-:Y:S07]  /*d1a80*/  STL.64 [R1+0x8448], R198 ;  /* 0x008448c601007387 */ /* 0x000fee0000100a00 */
[C---:B------:R-:W-:Y:S01]  /*d1a90*/  HMMA.1688.F32.TF32 R56, R4.reuse, R202, R56 ;  /* 0x000000ca0438723c */ /* 0x040fe20000081038 */
[----:B------:R-:W-:Y:S07]  /*d1aa0*/  STL.64 [R1+0x8440], R196 ;  /* 0x008440c401007387 */ /* 0x000fee0000100a00 */
[C---:B------:R-:W-:Y:S08]  /*d1ab0*/  HMMA.1688.F32.TF32 R52, R4.reuse, R206, R36 ;  /* 0x000000ce0434723c */ /* 0x040ff00000081024 */
[C---:B------:R-:W-:Y:S01]  /*d1ac0*/  HMMA.1688.F32.TF32 R36, R4.reuse, R214, R244 ;  /* 0x000000d60424723c */ /* 0x040fe200000810f4 */
[----:B------:R-:W-:Y:S01]  /*d1ad0*/  STL.64 [R1+0x4b80], R44 ;  /* 0x004b802c01007387 */ /* 0x000fe20000100a00 */
[----:B------:R1:W-:Y:S06]  /*d1ae0*/  STL.64 [R1+0x4b88], R46 ;  /* 0x004b882e01007387 */ /* 0x0003ec0000100a00 */
[C---:B-1----:R-:W-:Y:S08]  /*d1af0*/  HMMA.1688.F32.TF32 R44, R4.reuse, R210, R32 ;  /* 0x000000d2042c723c */ /* 0x042ff00000081020 */
[C---:B------:R-:W-:Y:S01]  /*d1b00*/  HMMA.1688.F32.TF32 R32, R4.reuse, R218, R240 ;  /* 0x000000da0420723c */ /* 0x040fe200000810f0 */
[----:B------:R-:W-:Y:S01]  /*d1b10*/  STL.64 [R1+0x4bd0], R56 ;  /* 0x004bd03801007387 */ /* 0x000fe20000100a00 */
[----:B------:R-:W-:Y:S02]  /*d1b20*/  STL.64 [R1+0x4bd8], R58 ;  /* 0x004bd83a01007387 */ /* 0x000fe40000100a00 */
[----:B------:R-:W-:Y:S02]  /*d1b30*/  STL.64 [R1+0x4c80], R52 ;  /* 0x004c803401007387 */ /* 0x000fe40000100a00 */
[----:B------:R-:W-:Y:S09]  /*d1b40*/  STL.64 [R1+0x4c88], R54 ;  /* 0x004c883601007387 */ /* 0x000ff20000100a00 */
        /* <DEDUP_REMOVED lines=8> */
[----:B---3--:R-:W-:Y:S07]  /*d1bd0*/  HMMA.1688.F32.TF32 R32, R4, R230, R48 ;  /* 0x000000e60420723c */ /* 0x008fee0000081030 */
[----:B------:R-:W-:Y:S01]  /*d1be0*/  STL.64 [R1+0x4f40], R44 ;  /* 0x004f402c01007387 */ /* 0x000fe20000100a00 */
[----:B------:R-:W-:Y:S02]  /*d1bf0*/  STL.64 [R1+0x4f48], R46 ;  /* 0x004f482e01007387 */ /* 0x000fe40000100a00 */
[----:B------:R-:W2:Y:S05]  /*d1c00*/  LDL.LU R48, [R1+0x2470] ;  /* 0x0024700001307983 */ /* 0x000eaa0000300800 */
[----:B------:R-:W-:Y:S01]  /*d1c10*/  STL.64 [R1+0x4fc0], R36 ;  /* 0x004fc02401007387 */ /* 0x000fe20000100a00 */
[----:B------:R1:W-:Y:S07]  /*d1c20*/  STL.64 [R1+0x4fc8], R38 ;  /* 0x004fc82601007387 */ /* 0x0003ee0000100a00 */
        /* <DEDUP_REMOVED lines=29> */
[----:B-1----:R-:W-:-:S02]  /*d1e00*/  IMAD.MOV.U32 R39, RZ, RZ, R16 ;  /* 0x000000ffff277224 */ /* 0x002fc400078e0010 */
        /* <DEDUP_REMOVED lines=19> */
[----:B------:R-:W2:Y:S01]  /*d1f40*/  LDL.LU R23, [R1+0x37c] ;  /* 0x00037c0001177983 */ /* 0x000ea20000300800 */
[----:B------:R-:W-:Y:S01]  /*d1f50*/  MOV R54, R13 ;  /* 0x0000000d00367202 */ /* 0x000fe20000000f00 */
        /* <DEDUP_REMOVED lines=18> */
[----:B----4-:R-:W3:Y:S02]  /*d2080*/  LDL.LU R34, [R1+0x3608] ;  /* 0x0036080001227983 */ /* 0x010ee40000300800 */
[----:B------:R-:W3:Y:S01]  /*d2090*/  LDL.LU R35, [R1+0x360c] ;  /* 0x00360c0001237983 */ /* 0x000ee20000300800 */
[----:B------:R-:W4:Y:S01]  /*d20a0*/  LDL.LU R64, [R1+0x3660] ;  /* 0x0036600001407983 */ /* 0x000f220000300800 */
[----:B------:R-:W4:Y:S02]  /*d20b0*/  LDL.LU R65, [R1+0x3664] ;  /* 0x0036640001417983 */ /* 0x000f240000300800 */
[----:B------:R-:W4:Y:S02]  /*d20c0*/  LDL.LU R66, [R1+0x3668] ;  /* 0x0036680001427983 */ /* 0x000f240000300800 */
[----:B------:R-:W4:Y:S01]  /*d20d0*/  LDL.LU R67, [R1+0x366c] ;  /* 0x00366c0001437983 */ /* 0x000f220000300800 */
        /* <DEDUP_REMOVED lines=15> */
[----:B------:R-:W-:Y:S01]  /*d21d0*/  IMAD.MOV.U32 R183, RZ, RZ, R28 ;  /* 0x000000ffffb77224 */ /* 0x000fe200078e001c */
[----:B------:R-:W3:Y:S01]  /*d21e0*/  LDL.LU R63, [R1+0x26bc] ;  /* 0x0026bc00013f7983 */ /* 0x000ee20000300800 */
[----:B------:R-:W-:-:S02]  /*d21f0*/  IMAD.MOV.U32 R182, RZ, RZ, R29 ;  /* 0x000000ffffb67224 */ /* 0x000fc400078e001d */
[----:B------:R-:W3:Y:S02]  /*d2200*/  LDL.LU R28, [R1+0x2170] ;  /* 0x00217000011c7983 */ /* 0x000ee40000300800 */
[----:B------:R-:W-:Y:S01]  /*d2210*/  IMAD.MOV.U32 R175, RZ, RZ, R30 ;  /* 0x000000ffffaf7224 */ /* 0x000fe200078e001e */
[----:B------:R-:W3:Y:S01]  /*d2220*/  LDL.LU R29, [R1+0x2174] ;  /* 0x00217400011d7983 */ /* 0x000ee20000300800 */
[----:B------:R-:W-:Y:S02]  /*d2230*/  IMAD.MOV.U32 R174, RZ, RZ, R31 ;  /* 0x000000ffffae7224 */ /* 0x000fe400078e001f */
        /* <DEDUP_REMOVED lines=8> */
[----:B------:R1:W5:Y:S01]  /*d22c0*/  LDL.LU.64 R236, [R1+0x8598] ;  /* 0x0085980001ec7983 */ /* 0x0003620000300a00 */
[C---:B--2---:R-:W-:Y:S11]  /*d22d0*/  HMMA.1688.F32.TF32 R240, R4.reuse, R238, R240 ;  /* 0x000000ee04f0723c */ /* 0x044ff600000810f0 */
[----:B------:R-:W-:Y:S11]  /*d22e0*/  @!UPT UIADD3 URZ, URZ, URZ, URZ ;  /* 0x0000003f3f3ff290 */ /* 0x000ff6000fffe03f */
[----:B------:R-:W-:Y:S01]  /*d22f0*/  @!UPT UIADD3 URZ, URZ, URZ, URZ ;  /* 0x0000003f3f3ff290 */ /* 0x000fe2000fffe03f */
[----:B------:R-:W-:Y:S01]  /*d2300*/  STL.64 [R1+0x5100], R240 ;  /* 0x005100f001007387 */ /* 0x000fe20000100a00 */
[----:B------:R2:W-:Y:S03]  /*d2310*/  STL.64 [R1+0x5108], R242 ;  /* 0x005108f201007387 */ /* 0x0005e60000100a00 */
[----:B--2---:R-:W2:Y:S01]  /*d2320*/  LDL.LU.64 R242, [R1+0x8590] ;  /* 0x0085900001f27983 */ /* 0x004ea20000300a00 */
[----:B------:R1:W5:Y:S01]  /*d2330*/  LDL.LU.64 R240, [R1+0x8588] ;  /* 0x0085880001f07983 */ /* 0x0003620000300a00 */
[C---:B--2---:R-:W-:Y:S11]  /*d2340*/  HMMA.1688.F32.TF32 R244, R4.reuse, R242, R244 ;  /* 0x000000f204f4723c */ /* 0x044ff600000810f4 */
[----:B------:R-:W-:Y:S11]  /*d2350*/  @!UPT UIADD3 URZ, URZ, URZ, URZ ;  /* 0x0000003f3f3ff290 */ /* 0x000ff6000fffe03f */
[----:B------:R-:W-:Y:S01]  /*d2360*/  @!UPT UIADD3 URZ, URZ, URZ, URZ ;  /* 0x0000003f3f3ff290 */ /* 0x000fe2000fffe03f */
[----:B------:R-:W-:Y:S01]  /*d2370*/  STL.64 [R1+0x5140], R244 ;  /* 0x005140f401007387 */ /* 0x000fe20000100a00 */
[----:B------:R2:W-:Y:S03]  /*d2380*/  STL.64 [R1+0x5148], R246 ;  /* 0x005148f601007387 */ /* 0x0005e60000100a00 */
[----:B--2---:R-:W2:Y:S01]  /*d2390*/  LDL.LU.64 R246, [R1+0x8580] ;  /* 0x0085800001f67983 */ /* 0x004ea20000300a00 */
[----:B------:R-:W3:Y:S01]  /*d23a0*/  LDL.LU.64 R244, [R1+0x8578] ;  /* 0x0085780001f47983 */ /* 0x000ee20000300a00 */
[C---:B--2---:R-:W-:Y:S08]  /*d23b0*/  HMMA.1688.F32.TF32 R12, R4.reuse, R246, R12 ;  /* 0x000000f6040c723c */ /* 0x044ff0000008100c */
[----:B------:R-:W-:Y:S11]  /*d23c0*/  HMMA.1688.F32.TF32 R4, R4, R250, R20 ;  /* 0x000000fa0404723c */ /* 0x000ff60000081014 */
[----:B------:R-:W-:Y:S04]  /*d23d0*/  @!UPT UIADD3 URZ, URZ, URZ, URZ ;  /* 0x0000003f3f3ff290 */ /* 0x000fe8000fffe03f */
[----:B------:R-:W-:Y:S01]  /*d23e0*/  STL.64 [R1+0x51a0], R12 ;  /* 0x0051a00c01007387 */ /* 0x000fe20000100a00 */
[----:B------:R2:W-:Y:S03]  /*d23f0*/  STL.64 [R1+0x51a8], R14 ;  /* 0x0051a80e01007387 */ /* 0x0005e60000100a00 */
[----:B--2---:R-:W2:Y:S01]  /*d2400*/  LDL.LU.64 R14, [R1+0x8570] ;  /* 0x00857000010e7983 */ /* 0x004ea20000300a00 */
[----:B------:R-:W3:Y:S03]  /*d2410*/  LDL.LU.64 R22, [R1+0x8568] ;  /* 0x0085680001167983 */ /* 0x000ee60000300a00 */
[----:B------:R1:W-:Y:S02]  /*d2420*/  STL.64 [R1+0x51d0], R4 ;  /* 0x0051d00401007387 */ /* 0x0003e40000100a00 */
[----:B------:R4:W-:Y:S01]  /*d2430*/  STL.64 [R1+0x51d8], R6 ;  /* 0x0051d80601007387 */ /* 0x0009e20000100a00 */
[----:B-1----:R-:W2:Y:S01]  /*d2440*/  LDL.LU R4, [R1+0x3440] ;  /* 0x0034400001047983 */ /* 0x002ea20000300800 */
[----:B------:R-:W2:Y:S02]  /*d2450*/  LDL.LU R5, [R1+0x3444] ;  /* 0x0034440001057983 */ /* 0x000ea40000300800 */
[----:B----4-:R-:W2:Y:S02]  /*d2460*/  LDL.LU R6, [R1+0x3448] ;  /* 0x0034480001067983 */ /* 0x010ea40000300800 */
[----:B------:R-:W2:Y:S01]  /*d2470*/  LDL.LU R7, [R1+0x344c] ;  /* 0x00344c0001077983 */ /* 0x000ea20000300800 */
[C---:B---3--:R-:W-:Y:S11]  /*d2480*/  HMMA.1688.F32.TF32 R32, R8.reuse, R22, R32 ;  /* 0x000000160820723c */ /* 0x048ff60000081020 */
[----:B------:R-:W-:Y:S11]  /*d2490*/  @!UPT UIADD3 URZ, URZ, URZ, URZ ;  /* 0x0000003f3f3ff290 */ /* 0x000ff6000fffe03f */
[----:B------:R-:W-:Y:S01]  /*d24a0*/  @!UPT UIADD3 URZ, URZ, URZ, URZ ;  /* 0x0000003f3f3ff290 */ /* 0x000fe2000fffe03f */
[----:B------:R-:W-:Y:S01]  /*d24b0*/  STL.64 [R1+0x1f00], R32 ;  /* 0x001f002001007387 */ /* 0x000fe20000100a00 */
[----:B------:R1:W-:Y:S03]  /*d24c0*/  STL.64 [R1+0x1f08], R34 ;  /* 0x001f082201007387 */ /* 0x0003e60000100a00 */
[----:B-1----:R-:W3:Y:S01]  /*d24d0*/  LDL.LU.64 R34, [R1+0x8560] ;  /* 0x0085600001227983 */ /* 0x002ee20000300a00 */
[----:B------:R-:W-:Y:S01]  /*d24e0*/  HMMA.1688.F32.TF32 R52, R8, R54, R44 ;  /* 0x000000360834723c */ /* 0x000fe2000008102c */
[----:B------:R-:W-:Y:S01]  /*d24f0*/  MOV R190, R25 ;  /* 0x0000001900be7202 */ /* 0x000fe20000000f00 */
[----:B------:R-:W-:-:S06]  /*d2500*/  IMAD.MOV.U32 R191, RZ, RZ, R24 ;  /* 0x000000ffffbf7224 */ /* 0x000fcc00078e0018 */
[C---:B------:R-:W-:Y:S08]  /*d2510*/  HMMA.1688.F32.TF32 R24, R8.reuse, R26, R56 ;  /* 0x0000001a0818723c */ /* 0x040ff00000081038 */
[C---:B------:R-:W-:Y:S08]  /*d2520*/  HMMA.1688.F32.TF32 R36, R8.reuse, R38, R16 ;  /* 0x000000260824723c */ /* 0x040ff00000081010 */
[C---:B---3--:R-:W-:Y:S11]  /*d2530*/  HMMA.1688.F32.TF32 R64, R8.reuse, R34, R64 ;  /* 0x000000220840723c */ /* 0x048ff60000081040 */
[----:B------:R-:W-:Y:S11]  /*d2540*/  @!UPT UIADD3 URZ, URZ, URZ, URZ ;  /* 0x0000003f3f3ff290 */ /* 0x000ff6000fffe03f */
[----:B------:R-:W-:Y:S01]  /*d2550*/  @!UPT UIADD3 URZ, URZ, URZ, URZ ;  /* 0x0000003f3f3ff290 */ /* 0x000fe2000fffe03f */
[----:B------:R-:W-:Y:S01]  /*d2560*/  STL.64 [R1+0x1f80], R64 ;  /* 0x001f804001007387 */ /* 0x000fe20000100a00 */
[----:B------:R1:W-:Y:S03]  /*d2570*/  STL.64 [R1+0x1f88], R66 ;  /* 0x001f884201007387 */ /* 0x0003e60000100a00 */
[----:B-1----:R-:W3:Y:S01]  /*d2580*/  LDL.LU.64 R66, [R1+0x8558] ;  /* 0x0085580001427983 */ /* 0x002ee20000300a00 */
[----:B------:R-:W4:Y:S02]  /*d2590*/  LDL.LU.64 R64, [R1+0x8550] ;  /* 0x0085500001407983 */ /* 0x000f240000300a00 */
[----:B------:R-:W3:Y:S02]  /*d25a0*/  LDL.LU.64 R46, [R1+0x8548] ;  /* 0x00854800012e7983 */ /* 0x000ee40000300a00 */
[----:B------:R-:W-:Y:S01]  /*d25b0*/  STL.64 [R1+0x1fa0], R52 ;  /* 0x001fa03401007387 */ /* 0x000fe20000100a00 */
[----:B------:R1:W-:Y:S04]  /*d25c0*/  STL.64 [R1+0x1fa8], R54 ;  /* 0x001fa83601007387 */ /* 0x0003e80000100a00 */
[----:B-1----:R-:W3:Y:S01]  /*d25d0*/  LDL.LU.64 R54, [R1+0x8540] ;  /* 0x0085400001367983 */ /* 0x002ee20000300a00 */
[----:B------:R-:W3:Y:S02]  /*d25e0*/  LDL.LU.64 R58, [R1+0x8538] ;  /* 0x00853800013a7983 */ /* 0x000ee40000300a00 */
[----:B------:R-:W-:Y:S02]  /*d25f0*/  STL.64 [R1+0x1fc0], R24 ;  /* 0x001fc01801007387 */ /* 0x000fe40000100a00 */
[----:B------:R1:W-:Y:S02]  /*d2600*/  STL.64 [R1+0x1fc8], R26 ;  /* 0x001fc81a01007387 */ /* 0x0003e40000100a00 */
[----:B-1----:R-:W3:Y:S01]  /*d2610*/  LDL.LU.64 R26, [R1+0x8530] ;  /* 0x00853000011a7983 */ /* 0x002ee20000300a00 */
[----:B------:R-:W3:Y:S02]  /*d2620*/  LDL.LU.64 R18, [R1+0x8528] ;  /* 0x0085280001127983 */ /* 0x000ee40000300a00 */
[----:B------:R-:W-:Y:S02]  /*d2630*/  STL.64 [R1+0x1ff0], R36 ;  /* 0x001ff02401007387 */ /* 0x000fe40000100a00 */
[----:B------:R1:W-:Y:S02]  /*d2640*/  STL.64 [R1+0x1ff8], R38 ;  /* 0x001ff82601007387 */ /* 0x0003e40000100a00 */
[----:B-1----:R-:W3:Y:S01]  /*d2650*/  LDL.LU.64 R38, [R1+0x8520] ;  /* 0x0085200001267983 */ /* 0x002ee20000300a00 */
[C---:B--2---:R-:W-:Y:S08]  /*d2660*/  HMMA.1688.F32.TF32 R196, R8.reuse, R198, R4 ;  /* 0x000000c608c4723c */ /* 0x044ff00000081004 */
        /* <DEDUP_REMOVED lines=8> */
[----:B------:R-:W-:Y:S01]  /*d26f0*/  STL.64 [R1+0x2038], R182 ;  /* 0x002038b601007387 */ /* 0x000fe20000100a00 */
[C---:B------:R-:W-:Y:S08]  /*d2700*/  HMMA.1688.F32.TF32 R12, R8.reuse, R14, R48 ;  /* 0x0000000e080c723c */ /* 0x040ff00000081030 */
[C---:B---3--:R-:W-:Y:S01]  /*d2710*/  HMMA.1688.F32.TF32 R4, R8.reuse, R38, R168 ;  /* 0x000000260804723c */ /* 0x048fe200000810a8 */
[----:B------:R1:W-:Y:S01]  /*d2720*/  STL.64 [R1+0x83e8], R38 ;  /* 0x0083e82601007387 */ /* 0x0003e20000100a00 */
[----:B------:R-:W-:Y:S02]  /*d2730*/  STL.64 [R1+0x2530], R172 ;  /* 0x002530ac01007387 */ /* 0x000fe40000100a00 */
[----:B------:R-:W-:Y:S04]  /*d2740*/  STL.64 [R1+0x2538], R174 ;  /* 0x002538ae01007387 */ /* 0x000fe80000100a00 */
[C---:B-1----:R-:W-:Y:S11]  /*d2750*/  HMMA.1688.F32.TF32 R36, R8.reuse, R18, R164 ;  /* 0x000000120824723c */ /* 0x042ff600000810a4 */
[----:B------:R-:W-:Y:S04]  /*d2760*/  @!UPT UIADD3 URZ, URZ, URZ, URZ ;  /* 0x0000003f3f3ff290 */ /* 0x000fe8000fffe03f */
[----:B------:R-:W-:Y:S01]  /*d2770*/  STL.64 [R1+0x26d0], R4 ;  /* 0x0026d00401007387 */ /* 0x000fe20000100a00 */
[----:B------:R1:W-:Y:S02]  /*d2780*/  STL.64 [R1+0x26d8], R6 ;  /* 0x0026d80601007387 */ /* 0x0003e40000100a00 */
[C---:B-1----:R-:W-:Y:S01]  /*d2790*/  HMMA.1688.F32.TF32 R4, R8.reuse, R26, R160 ;  /* 0x0000001a0804723c */ /* 0x042fe200000810a0 */
[----:B------:R1:W-:Y:S04]  /*d27a0*/  STL.64 [R1+0x83f0], R18 ;  /* 0x0083f01201007387 */ /* 0x0003e80000100a00 */
[----:B------:R-:W-:Y:S02]  /*d27b0*/  STL.64 [R1+0x2850], R36 ;  /* 0x0028502401007387 */ /* 0x000fe40000100a00 */
[----:B------:R-:W-:Y:S02]  /*d27c0*/  STL.64 [R1+0x2858], R38 ;  /* 0x0028582601007387 */ /* 0x000fe40000100a00 */
[----:B------:R-:W-:Y:S01]  /*d27d0*/  STL.64 [R1+0x83f8], R26 ;  /* 0x0083f81a01007387 */ /* 0x000fe20000100a00 */
[C---:B-1----:R-:W-:Y:S11]  /*d27e0*/  HMMA.1688.F32.TF32 R16, R8.reuse, R58, R156 ;  /* 0x0000003a0810723c */ /* 0x042ff6000008109c */
[----:B------:R-:W-:Y:S02]  /*d27f0*/  @!UPT UIADD3 URZ, URZ, URZ, URZ ;  /* 0x0000003f3f3ff290 */ /* 0x000fe4000fffe03f */
[----:B------:R-:W-:Y:S01]  /*d2800*/  STL.64 [R1+0x2b80], R4 ;  /* 0x002b800401007387 */ /* 0x000fe20000100a00 */
[----:B------:R1:W-:Y:S02]  /*d2810*/  STL.64 [R1+0x2b88], R6 ;  /* 0x002b880601007387 */ /* 0x0003e40000100a00 */
[C---:B-1----:R-:W-:Y:S01]  /*d2820*/  HMMA.1688.F32.TF32 R4, R8.reuse, R54, R152 ;  /* 0x000000360804723c */ /* 0x042fe20000081098 */
[----:B------:R-:W-:Y:S06]  /*d2830*/  STL.64 [R1+0x8400], R58 ;  /* 0x0084003a01007387 */ /* 0x000fec0000100a00 */
[----:B------:R-:W-:Y:S02]  /*d2840*/  STL.64 [R1+0x2c10], R16 ;  /* 0x002c101001007387 */ /* 0x000fe40000100a00 */
[----:B------:R1:W-:Y:S02]  /*d2850*/  STL.64 [R1+0x2c18], R18 ;  /* 0x002c181201007387 */ /* 0x0003e40000100a00 */
[----:B------:R-:W-:Y:S01]  /*d2860*/  STL.64 [R1+0x8408], R54 ;  /* 0x0084083601007387 */ /* 0x000fe20000100a00 */
[C---:B-1----:R-:W-:Y:S11]  /*d2870*/  HMMA.1688.F32.TF32 R16, R8.reuse, R46, R148 ;  /* 0x0000002e0810723c */ /* 0x042ff60000081094 */
[----:B------:R-:W-:Y:S01]  /*d2880*/  STL.64 [R1+0x2c40], R4 ;  /* 0x002c400401007387 */ /* 0x000fe20000100a00 */
[----:B------:R1:W-:Y:S02]  /*d2890*/  STL.64 [R1+0x2c48], R6 ;  /* 0x002c480601007387 */ /* 0x0003e40000100a00 */
[C---:B-1----:R-:W-:Y:S01]  /*d28a0*/  HMMA.1688.F32.TF32 R4, R8.reuse, R66, R60 ;  /* 0x000000420804723c */ /* 0x042fe2000008103c */
[----:B------:R-:W-:Y:S08]  /*d28b0*/  STL.64 [R1+0x8410], R46 ;  /* 0x0084102e01007387 */ /* 0x000ff00000100a00 */
[----:B------:R-:W-:Y:S02]  /*d28c0*/  STL.64 [R1+0x2ca0], R16 ;  /* 0x002ca01001007387 */ /* 0x000fe40000100a00 */
[----:B------:R-:W-:Y:S02]  /*d28d0*/  STL.64 [R1+0x2ca8], R18 ;  /* 0x002ca81201007387 */ /* 0x000fe40000100a00 */
[----:B------:R-:W-:Y:S01]  /*d28e0*/  STL.64 [R1+0x8420], R66 ;  /* 0x0084204201007387 */ /* 0x000fe20000100a00 */
[----:B----4-:R-:W-:Y:S09]  /*d28f0*/  STL.64 [R1+0x8418], R64 ;  /* 0x0084184001007387 */ /* 0x010ff20000100a00 */
[----:B------:R-:W-:Y:S01]  /*d2900*/  STL.64 [R1+0x2cf0], R4 ;  /* 0x002cf00401007387 */ /* 0x000fe20000100a00 */
[----:B------:R1:W-:Y:S02]  /*d2910*/  STL.64 [R1+0x2cf8], R6 ;  /* 0x002cf80601007387 */ /* 0x0003e40000100a00 */
[C---:B-1----:R-:W-:Y:S01]  /*d2920*/  HMMA.1688.F32.TF32 R4, R8.reuse, R42, R28 ;  /* 0x0000002a0804723c */ /* 0x042fe2000008101c */
[----:B------:R-:W2:Y:S01]  /*d2930*/  LDL.LU R28, [R1+0xdc0] ;  /* 0x000dc000011c7983 */ /* 0x000ea20000300800 */
[----:B------:R-:W-:Y:S02]  /*d2940*/  STL.64 [R1+0x2d40], R12 ;  /* 0x002d400c01007387 */ /* 0x000fe40000100a00 */
[----:B------:R-:W-:Y:S11]  /*d2950*/  STL.64 [R1+0x2d48], R14 ;  /* 0x002d480e01007387 */ /* 0x000ff60000100a00 */
[----:B------:R-:W-:Y:S08]  /*d2960*/  @!UPT UIADD3 URZ, URZ, URZ, URZ ;  /* 0x0000003f3f3ff290 */ /* 0x000ff0000fffe03f */
        /* <DEDUP_REMOVED lines=77> */
[----:B------:R-:W-:Y:S02]  /*d2e40*/  STL.64 [R1+0x8428], R42 ;  /* 0x0084282a01007387 */ /* 0x000fe40000100a00 */
[----:B------:R-:W-:Y:S02]  /*d2e50*/  STL.64 [R1+0x8438], R70 ;  /* 0x0084384601007387 */ /* 0x000fe40000100a00 */
[----:B------:R-:W-:Y:S01]  /*d2e60*/  STL.64 [R1+0x8430], R68 ;  /* 0x0084304401007387 */ /* 0x000fe20000100a00 */
[C---:B--2---:R-:W-:Y:S11]  /*d2e70*/  HMMA.1688.F32.TF32 R16, R8.reuse, R70, R36 ;  /* 0x000000460810723c */ /* 0x044ff60000081024 */
[----:B------:R-:W-:Y:S11]  /*d2e80*/  @!UPT UIADD3 URZ, URZ, URZ, URZ ;  /* 0x0000003f3f3ff290 */ /* 0x000ff6000fffe03f */
[----:B------:R-:W-:Y:S01]  /*d2e90*/  @!UPT UIADD3 URZ, URZ, URZ, URZ ;  /* 0x0000003f3f3ff290 */ /* 0x000fe2000fffe03f */
[----:B------:R-:W-:Y:S01]  /*d2ea0*/  STL.64 [R1+0x2e20], R16 ;  /* 0x002e201001007387 */ /* 0x000fe20000100a00 */
[----:B------:R4:W-:Y:S02]  /*d2eb0*/  STL.64 [R1+0x2e28], R18 ;  /* 0x002e281201007387 */ /* 0x0009e40000100a00 */
[C---:B----4-:R-:W-:Y:S08]  /*d2ec0*/  HMMA.1688.F32.TF32 R16, R8.reuse, R74, R4 ;  /* 0x0000004a0810723c */ /* 0x050ff00000081004 */
[C---:B------:R-:W-:Y:S08]  /*d2ed0*/  HMMA.1688.F32.TF32 R4, R8.reuse, R78, R196 ;  /* 0x0000004e0804723c */ /* 0x040ff000000810c4 */
        /* <DEDUP_REMOVED lines=18> */
[----:B------:R-:W-:Y:S11]  /*d3000*/  STL.64 [R1+0x83d8], R102 ;  /* 0x0083d86601007387 */ /* 0x000ff60000100a00 */
[----:B------:R-:W-:Y:S01]  /*d3010*/  STL.64 [R1+0x30a0], R16 ;  /* 0x0030a01001007387 */ /* 0x000fe20000100a00 */
[----:B------:R-:W-:Y:S02]  /*d3020*/  STL.64 [R1+0x30a8], R18 ;  /* 0x0030a81201007387 */ /* 0x000fe40000100a00 */
[----:B------:R-:W-:Y:S05]  /*d3030*/  STL.64 [R1+0x83d0], R100 ;  /* 0x0083d06401007387 */ /* 0x000fea0000100a00 */
[----:B------:R-:W-:Y:S01]  /*d3040*/  STL.64 [R1+0x3180], R4 ;  /* 0x0031800401007387 */ /* 0x000fe20000100a00 */
[----:B------:R1:W-:Y:S02]  /*d3050*/  STL.64 [R1+0x3188], R6 ;  /* 0x0031880601007387 */ /* 0x0003e40000100a00 */
[C---:B-1----:R-:W-:Y:S02]  /*d3060*/  HMMA.1688.F32.TF32 R4, R8.reuse, R106, R168 ;  /* 0x0000006a0804723c */ /* 0x042fe400000810a8 */
[----:B------:R-:W-:Y:S01]  /*d3070*/  STL.64 [R1+0x83c8], R106 ;  /* 0x0083c86a01007387 */ /* 0x000fe20000100a00 */
[----:B------:R-:W-:Y:S05]  /*d3080*/  STL.64 [R1+0x83c0], R104 ;  /* 0x0083c06801007387 */ /* 0x000fea0000100a00 */
[C---:B------:R-:W-:Y:S11]  /*d3090*/  HMMA.1688.F32.TF32 R16, R8.reuse, R114, R160 ;  /* 0x000000720810723c */ /* 0x040ff600000810a0 */
[----:B------:R-:W-:Y:S04]  /*d30a0*/  @!UPT UIADD3 URZ, URZ, URZ, URZ ;  /* 0x0000003f3f3ff290 */ /* 0x000fe8000fffe03f */
[----:B------:R-:W-:Y:S01]  /*d30b0*/  STL.64 [R1+0x3230], R4 ;  /* 0x0032300401007387 */ /* 0x000fe20000100a00 */
[----:B------:R1:W-:Y:S02]  /*d30c0*/  STL.64 [R1+0x3238], R6 ;  /* 0x0032380601007387 */ /* 0x0003e40000100a00 */
[C---:B-1----:R-:W-:Y:S01]  /*d30d0*/  HMMA.1688.F32.TF32 R4, R8.reuse, R110, R164 ;  /* 0x0000006e0804723c */ /* 0x042fe200000810a4 */
[----:B------:R-:W-:Y:S01]  /*d30e0*/  STL.64 [R1+0x83b8], R110 ;  /* 0x0083b86e01007387 */ /* 0x000fe20000100a00 */
[----:B------:R-:W-:Y:S06]  /*d30f0*/  STL.64 [R1+0x83b0], R108 ;  /* 0x0083b06c01007387 */ /* 0x000fec0000100a00 */
[C---:B------:R-:W-:Y:S11]  /*d3100*/  HMMA.1688.F32.TF32 R24, R8.reuse, R122, R152 ;  /* 0x0000007a0818723c */ /* 0x040ff60000081098 */
[----:B------:R-:W-:Y:S04]  /*d3110*/  @!UPT UIADD3 URZ, URZ, URZ, URZ ;  /* 0x0000003f3f3ff290 */ /* 0x000fe8000fffe03f */
[----:B------:R-:W-:Y:S01]  /*d3120*/  STL.64 [R1+0x32b0], R4 ;  /* 0x0032b00401007387 */ /* 0x000fe20000100a00 */
[----:B------:R1:W-:Y:S02]  /*d3130*/  STL.64 [R1+0x32b8], R6 ;  /* 0x0032b80601007387 */ /* 0x0003e40000100a00 */
        /* <DEDUP_REMOVED lines=10> */
[----:B------:R1:W-:Y:S01]  /*d31e0*/  STL.64 [R1+0x3598], R18 ;  /* 0x0035981201007387 */ /* 0x0003e20000100a00 */
[C---:B------:R-:W-:Y:S02]  /*d31f0*/  HMMA.1688.F32.TF32 R36, R8.reuse, R134, R48 ;  /* 0x000000860824723c */ /* 0x040fe40000081030 */
[----:B------:R-:W-:Y:S04]  /*d3200*/  LDS R4, [R248+0x26200] ;  /* 0x02620000f8047984 */ /* 0x000fe80000000800 */
[----:B------:R-:W-:Y:S04]  /*d3210*/  LDS R6, [R248+0x27200] ;  /* 0x02720000f8067984 */ /* 0x000fe80000000800 */
[----:B------:R-:W-:Y:S04]  /*d3220*/  LDS R5, [R249+0x26200] ;  /* 0x02620000f9057984 */ /* 0x000fe80000000800 */
[----:B------:R-:W2:Y:S01]  /*d3230*/  LDS R7, [R249+0x27200] ;  /* 0x02720000f9077984 */ /* 0x000ea20000000800 */
[C---:B-1----:R-:W-:Y:S08]  /*d3240*/  HMMA.1688.F32.TF32 R16, R8.reuse, R130, R60 ;  /* 0x000000820810723c */ /* 0x042ff0000008103c */
[C---:B------:R-:W-:Y:S11]  /*d3250*/  HMMA.1688.F32.TF32 R24, R8.reuse, R138, R12 ;  /* 0x0000008a0818723c */ /* 0x040ff6000008100c */
[----:B------:R-:W-:Y:S04]  /*d3260*/  @!UPT UIADD3 URZ, URZ, URZ, URZ ;  /* 0x0000003f3f3ff290 */ /* 0x000fe8000fffe03f */
[----:B------:R-:W-:Y:S01]  /*d3270*/  STL.64 [R1+0x3650], R16 ;  /* 0x0036501001007387 */ /* 0x000fe20000100a00 */
[----:B------:R1:W-:Y:S02]  /*d3280*/  STL.64 [R1+0x3658], R18 ;  /* 0x0036581201007387 */ /* 0x0003e40000100a00 */
[----:B-1----:R-:W-:Y:S01]  /*d3290*/  HMMA.1688.F32.TF32 R16, R8, R142, R28 ;  /* 0x0000008e0810723c */ /* 0x002fe2000008101c */
[----:B------:R1:W-:Y:S01]  /*d32a0*/  STL.64 [R1+0x36e0], R36 ;  /* 0x0036e02401007387 */ /* 0x0003e20000100a00 */
[----:B------:R3:W-:Y:S02]  /*d32b0*/  STL.64 [R1+0x36e8], R38 ;  /* 0x0036e82601007387 */ /* 0x0007e40000100a00 */
[----:B------:R-:W2:Y:S02]  /*d32c0*/  LDL.LU R12, [R1+0x3d70] ;  /* 0x003d7000010c7983 */ /* 0x000ea40000300800 */
[----:B------:R-:W-:Y:S01]  /*d32d0*/  STL.64 [R1+0x3790], R24 ;  /* 0x0037901801007387 */ /* 0x000fe20000100a00 */
[----:B------:R-:W-:Y:S01]  /*d32e0*/  STL.64 [R1+0x3798], R26 ;  /* 0x0037981a01007387 */ /* 0x000fe20000100a00 */
[----:B-1----:R-:W-:-:S02]  /*d32f0*/  IMAD.MOV.U32 R36, RZ, RZ, R125 ;  /* 0x000000ffff247224 */ /* 0x002fc400078e007d */
[----:B------:R-:W-:Y:S11]  /*d3300*/  IMAD.MOV.U32 R37, RZ, RZ, R129 ;  /* 0x000000ffff257224 */ /* 0x000ff600078e0081 */
[----:B------:R-:W-:Y:S02]  /*d3310*/  @!UPT UIADD3 URZ, URZ, URZ, URZ ;  /* 0x0000003f3f3ff290 */ /* 0x000fe4000fffe03f */
        /* <DEDUP_REMOVED lines=11> */
[----:B---3--:R-:W-:-:S02]  /*d33d0*/  IMAD.MOV.U32 R38, RZ, RZ, R144 ;  /* 0x000000ffff267224 */ /* 0x008fc400078e0090 */
[----:B------:R-:W-:Y:S01]  /*d33e0*/  IMAD.MOV.U32 R39, RZ, RZ, R145 ;  /* 0x000000ffff277224 */ /* 0x000fe200078e0091 */
[----:B------:R-:W3:Y:S01]  /*d33f0*/  LDL.LU R144, [R1+0x8514] ;  /* 0x0085140001907983 */ /* 0x000ee20000300800 */
[----:B------:R-:W2:Y:S02]  /*d3400*/  LDL.LU R145, [R1+0x8510] ;  /* 0x0085100001917983 */ /* 0x000ea40000300800 */
[----:B-1----:R-:W2:Y:S02]  /*d3410*/  LDL.LU R16, [R1+0x240] ;  /* 0x0002400001107983 */ /* 0x002ea40000300800 */
[----:B------:R-:W2:Y:S01]  /*d3420*/  LDL.LU R17, [R1+0x244] ;  /* 0x0002440001117983 */ /* 0x000ea20000300800 */
[----:B----4-:R-:W4:Y:S01]  /*d3430*/  LDL.LU R18, [R1+0x248] ;  /* 0x0002480001127983 */ /* 0x010f220000300800 */
        /* <DEDUP_REMOVED lines=155> */
[----:B------:R1:W5:Y:S01]  /*d3df0*/  LDL.LU.64 R180, [R1+0x8480] ;  /* 0x0084800001b47983 */ /* 0x0003620000300a00 */
[C---:B---3--:R-:W-:Y:S11]  /*d3e00*/  HMMA.1688.F32.TF32 R184, R8.reuse, R182, R184 ;  /* 0x000000b608b8723c */ /* 0x048ff600000810b8 */
[----:B------:R-:W-:Y:S11]  /*d3e10*/  @!UPT UIADD3 URZ, URZ, URZ, URZ ;  /* 0x0000003f3f3ff290 */ /* 0x000ff6000fffe03f */
[----:B------:R-:W-:Y:S01]  /*d3e20*/  @!UPT UIADD3 URZ, URZ, URZ, URZ ;  /* 0x0000003f3f3ff290 */ /* 0x000fe2000fffe03f */
[----:B------:R-:W-:Y:S01]  /*d3e30*/  STL.64 [R1+0x4650], R184 ;  /* 0x004650b801007387 */ /* 0x000fe20000100a00 */
[----:B------:R3:W-:Y:S03]  /*d3e40*/  STL.64 [R1+0x4658], R186 ;  /* 0x004658ba01007387 */ /* 0x0007e60000100a00 */
[----:B---3--:R-:W3:Y:S01]  /*d3e50*/  LDL.LU.64 R186, [R1+0x8478] ;  /* 0x0084780001ba7983 */ /* 0x008ee20000300a00 */
[----:B------:R1:W5:Y:S01]  /*d3e60*/  LDL.LU.64 R184, [R1+0x8470] ;  /* 0x0084700001b87983 */ /* 0x0003620000300a00 */
[C---:B---3--:R-:W-:Y:S11]  /*d3e70*/  HMMA.1688.F32.TF32 R188, R8.reuse, R186, R188 ;  /* 0x000000ba08bc723c */ /* 0x048ff600000810bc */
[----:B------:R-:W-:Y:S11]  /*d3e80*/  @!UPT UIADD3 URZ, URZ, URZ, URZ ;  /* 0x0000003f3f3ff290 */ /* 0x000ff6000fffe03f */
[----:B------:R-:W-:Y:S01]  /*d3e90*/  @!UPT UIADD3 URZ, URZ, URZ, URZ ;  /* 0x0000003f3f3ff290 */ /* 0x000fe2000fffe03f */
[----:B------:R-:W-:Y:S01]  /*d3ea0*/  STL.64 [R1+0x47e0], R188 ;  /* 0x0047e0bc01007387 */ /* 0x000fe20000100a00 */
[----:B------:R3:W-:Y:S03]  /*d3eb0*/  STL.64 [R1+0x47e8], R190 ;  /* 0x0047e8be01007387 */ /* 0x0007e60000100a00 */
[----:B---3--:R-:W3:Y:S01]  /*d3ec0*/  LDL.LU.64 R190, [R1+0x8468] ;  /* 0x0084680001be7983 */ /* 0x008ee20000300a00 */
[----:B------:R-:W2:Y:S01]  /*d3ed0*/  LDL.LU.64 R188, [R1+0x8460] ;  /* 0x0084600001bc7983 */ /* 0x000ea20000300a00 */
        /* <DEDUP_REMOVED lines=13> */
[----:B------:R-:W2:Y:S02]  /*d3fb0*/  LDL.LU.64 R196, [R1+0x8440] ;  /* 0x0084400001c47983 */ /* 0x000ea40000300a00 */
[----:B------:R-:W-:Y:S02]  /*d3fc0*/  IMAD.MOV.U32 R24, RZ, RZ, R145 ;  /* 0x000000ffff187224 */ /* 0x000fe400078e0091 */
[----:B------:R-:W-:Y:S01]  /*d3fd0*/  IMAD.MOV.U32 R25, RZ, RZ, R144 ;  /* 0x000000ffff197224 */ /* 0x000fe200078e0090 */
[----:B------:R-:W-:Y:S01]  /*d3fe0*/  MOV R26, R129 ;  /* 0x00000081001a7202 */ /* 0x000fe20000000f00 */
[----:B------:R-:W-:Y:S01]  /*d3ff0*/  IMAD.MOV.U32 R27, RZ, RZ, R125 ;  /* 0x000000ffff1b7224 */ /* 0x000fe200078e007d */
[C---:B----4-:R-:W-:Y:S08]  /*d4000*/  HMMA.1688.F32.TF32 R16, R8.reuse, R238, R16 ;  /* 0x000000ee0810723c */ /* 0x050ff00000081010 */
[----:B------:R-:W-:Y:S01]  /*d4010*/  HMMA.1688.F32.TF32 R24, R8, R234, R24 ;  /* 0x000000ea0818723c */ /* 0x000fe20000081018 */
[----:B------:R-:W-:-:S02]  /*d4020*/  IMAD.MOV.U32 R48, RZ, RZ, R124 ;  /* 0x000000ffff307224 */ /* 0x000fc400078e007c */
[----:B------:R-:W-:Y:S02]  /*d4030*/  IMAD.MOV.U32 R49, RZ, RZ, R121 ;  /* 0x000000ffff317224 */ /* 0x000fe400078e0079 */
[----:B------:R-:W-:Y:S02]  /*d4040*/  IMAD.MOV.U32 R50, RZ, RZ, R97 ;  /* 0x000000ffff327224 */ /* 0x000fe400078e0061 */
[----:B------:R-:W-:Y:S01]  /*d4050*/  IMAD.MOV.U32 R51, RZ, RZ, R96 ;  /* 0x000000ffff337224 */ /* 0x000fe200078e0060 */
[----:B------:R-:W-:Y:S01]  /*d4060*/  HMMA.1688.F32.TF32 R36, R8, R242, R36 ;  /* 0x000000f20824723c */ /* 0x000fe20000081024 */
[----:B------:R-:W-:Y:S02]  /*d4070*/  IMAD.MOV.U32 R96, RZ, RZ, R22 ;  /* 0x000000ffff607224 */ /* 0x000fe400078e0016 */
[----:B------:R-:W-:-:S05]  /*d4080*/  IMAD.MOV.U32 R97, RZ, RZ, R23 ;  /* 0x000000ffff617224 */ /* 0x000fca00078e0017 */
[C---:B---3--:R-:W-:Y:S11]  /*d4090*/  HMMA.1688.F32.TF32 R108, R8.reuse, R198, R108 ;  /* 0x000000c6086c723c */ /* 0x048ff6000008106c */
[----:B------:R-:W-:Y:S11]  /*d40a0*/  @!UPT UIADD3 URZ, URZ, URZ, URZ ;  /* 0x0000003f3f3ff290 */ /* 0x000ff6000fffe03f */
[----:B------:R-:W-:Y:S01]  /*d40b0*/  @!UPT UIADD3 URZ, URZ, URZ, URZ ;  /* 0x0000003f3f3ff290 */ /* 0x000fe2000fffe03f */
[----:B------:R-:W-:Y:S01]  /*d40c0*/  STL.64 [R1+0x49d0], R108 ;  /* 0x0049d06c01007387 */ /* 0x000fe20000100a00 */
[----:B------:R3:W-:Y:S02]  /*d40d0*/  STL.64 [R1+0x49d8], R110 ;  /* 0x0049d86e01007387 */ /* 0x0007e40000100a00 */
[C---:B---3--:R-:W-:Y:S08]  /*d40e0*/  HMMA.1688.F32.TF32 R108, R8.reuse, R202, R104 ;  /* 0x000000ca086c723c */ /* 0x048ff00000081068 */
        /* <DEDUP_REMOVED lines=16> */
[C---:B---3--:R-:W-:Y:S01]  /*d41f0*/  HMMA.1688.F32.TF32 R40, R8.reuse, R230, R56 ;  /* 0x000000e60828723c */ /* 0x048fe20000081038 */
[----:B------:R-:W-:Y:S01]  /*d4200*/  STL.64 [R1+0x4ea0], R64 ;  /* 0x004ea04001007387 */ /* 0x000fe20000100a00 */
[----:B------:R-:W-:Y:S05]  /*d4210*/  STL.64 [R1+0x4ea8], R66 ;  /* 0x004ea84201007387 */ /* 0x000fea0000100a00 */
[----:B------:R-:W-:Y:S02]  /*d4220*/  STL.64 [R1+0x4ef0], R44 ;  /* 0x004ef02c01007387 */ /* 0x000fe40000100a00 */
[----:B------:R-:W-:Y:S11]  /*d4230*/  STL.64 [R1+0x4ef8], R46 ;  /* 0x004ef82e01007387 */ /* 0x000ff60000100a00 */
[----:B------:R-:W-:Y:S03]  /*d4240*/  @!UPT UIADD3 URZ, URZ, URZ, URZ ;  /* 0x0000003f3f3ff290 */ /* 0x000fe6000fffe03f */
[----:B------:R-:W-:Y:S01]  /*d4250*/  STL.64 [R1+0x4fe0], R40 ;  /* 0x004fe02801007387 */ /* 0x000fe20000100a00 */
[----:B------:R-:W-:Y:S02]  /*d4260*/  STL.64 [R1+0x4fe8], R42 ;  /* 0x004fe82a01007387 */ /* 0x000fe40000100a00 */
[----:B------:R-:W-:Y:S02]  /*d4270*/  STL.64 [R1+0x5030], R24 ;  /* 0x0050301801007387 */ /* 0x000fe40000100a00 */
[----:B------:R3:W-:Y:S01]  /*d4280*/  STL.64 [R1+0x5038], R26 ;  /* 0x0050381a01007387 */ /* 0x0007e20000100a00 */
[----:B------:R-:W-:Y:S01]  /*d4290*/  STL.64 [R1+0x5090], R16 ;  /* 0x0050901001007387 */ /* 0x000fe20000100a00 */
[----:B------:R4:W-:Y:S01]  /*d42a0*/  STL.64 [R1+0x5098], R18 ;  /* 0x0050981201007387 */ /* 0x0009e20000100a00 */
[C---:B---3--:R-:W-:Y:S08]  /*d42b0*/  HMMA.1688.F32.TF32 R24, R8.reuse, R246, R60 ;  /* 0x000000f60818723c */ /* 0x048ff0000008103c */
[----:B----4-:R-:W-:Y:S08]  /*d42c0*/  HMMA.1688.F32.TF32 R16, R8, R250, R48 ;  /* 0x000000fa0810723c */ /* 0x010ff00000081030 */
[C---:B------:R-:W-:Y:S01]  /*d42d0*/  HMMA.1688.F32.TF32 R8, R4.reuse, R22, R12 ;  /* 0x000000160408723c */ /* 0x040fe2000008100c */
[----:B------:R-:W-:Y:S01]  /*d42e0*/  STL.64 [R1+0x50c0], R36 ;  /* 0x0050c02401007387 */ /* 0x000fe20000100a00 */
[----:B------:R-:W-:Y:S05]  /*d42f0*/  STL.64 [R1+0x50c8], R38 ;  /* 0x0050c82601007387 */ /* 0x000fea0000100a00 */
[----:B------:R-:W-:Y:S01]  /*d4300*/  STL.64 [R1+0x5150], R24 ;  /* 0x0051501801007387 */ /* 0x000fe20000100a00 */
[----:B------:R-:W-:Y:S07]  /*d4310*/  STL.64 [R1+0x5158], R26 ;  /* 0x0051581a01007387 */ /* 0x000fee0000100a00 */
[----:B------:R-:W-:Y:S02]  /*d4320*/  STL.64 [R1+0x5180], R16 ;  /* 0x0051801001007387 */ /* 0x000fe40000100a00 */
[----:B------:R-:W-:Y:S06]  /*d4330*/  STL.64 [R1+0x5188], R18 ;  /* 0x0051881201007387 */ /* 0x000fec0000100a00 */
[----:B------:R-:W-:Y:S01]  /*d4340*/  STL.64 [R1+0x1b40], R8 ;  /* 0x001b400801007387 */ /* 0x000fe20000100a00 */
[----:B------:R3:W-:Y:S02]  /*d4350*/  STL.64 [R1+0x1b48], R10 ;  /* 0x001b480a01007387 */ /* 0x0007e40000100a00 */
[----:B------:R-:W4:Y:S01]  /*d4360*/  LDL.LU R32, [R1+0x2a50] ;  /* 0x002a500001207983 */ /* 0x000f220000300800 */
[C---:B---3--:R-:W-:Y:S11]  /*d4370*/  HMMA.1688.F32.TF32 R8, R4.reuse, R34, R28 ;  /* 0x000000220408723c */ /* 0x048ff6000008101c */
[----:B------:R-:W-:Y:S11]  /*d4380*/  @!UPT UIADD3 URZ, URZ, URZ, URZ ;  /* 0x0000003f3f3ff290 */ /* 0x000ff6000fffe03f */
[----:B------:R-:W-:Y:S01]  /*d4390*/  @!UPT UIADD3 URZ, URZ, URZ, URZ ;  /* 0x0000003f3f3ff290 */ /* 0x000fe2000fffe03f */
[----:B------:R3:W-:Y:S01]  /*d43a0*/  STL.64 [R1+0x1b60], R8 ;  /* 0x001b600801007387 */ /* 0x0007e20000100a00 */
[----:B------:R1:W-:Y:S02]  /*d43b0*/  STL.64 [R1+0x1b68], R10 ;  /* 0x001b680a01007387 */ /* 0x0003e40000100a00 */
        /* <DEDUP_REMOVED lines=23> */
[----:B------:R-:W2:Y:S02]  /*d4530*/  LDL.64 R42, [R1+0xf8] ;  /* 0x0000f800012a7983 */ /* 0x000ea40000100a00 */
[----:B------:R-:W4:Y:S02]  /*d4540*/  LDL.64 R46, [R1+0xe8] ;  /* 0x0000e800012e7983 */ /* 0x000f240000100a00 */
        /* <DEDUP_REMOVED lines=9> */
[----:B------:R-:W4:Y:S04]  /*d45e0*/  LDL.64 R26, [R1+0xc8] ;  /* 0x0000c800011a7983 */ /* 0x000f280000100a00 */
[----:B------:R-:W4:Y:S01]  /*d45f0*/  LDL.64 R38, [R1+0xb8] ;  /* 0x0000b80001267983 */ /* 0x000f220000100a00 */
[----:B---3--:R-:W3:Y:S02]  /*d4600*/  LDL.LU R8, [R1+0x3450] ;  /* 0x0034500001087983 */ /* 0x008ee40000300800 */
[----:B------:R-:W3:Y:S02]  /*d4610*/  LDL.LU R9, [R1+0x3454] ;  /* 0x0034540001097983 */ /* 0x000ee40000300800 */
[----:B-1----:R-:W3:Y:S01]  /*d4620*/  LDL.LU R10, [R1+0x3458] ;  /* 0x00345800010a7983 */ /* 0x002ee20000300800 */
[----:B------:R-:W3:Y:S01]  /*d4630*/  LDL.LU R11, [R1+0x345c] ;  /* 0x00345c00010b7983 */ /* 0x000ee20000300800 */
[----:B------:R-:W3:Y:S02]  /*d4640*/  LDL.64 R110, [R1+0xa8] ;  /* 0x0000a800016e7983 */ /* 0x000ee40000100a00 */
[----:B------:R-:W3:Y:S02]  /*d4650*/  LDL.64 R102, [R1+0x98] ;  /* 0x0000980001667983 */ /* 0x000ee40000100a00 */
        /* <DEDUP_REMOVED lines=13> */
[C---:B----4-:R-:W-:Y:S08]  /*d4730*/  HMMA.1688.F32.TF32 R64, R4.reuse, R46, R64 ;  /* 0x0000002e0440723c */ /* 0x050ff00000081040 */
[C---:B------:R-:W-:Y:S08]  /*d4740*/  HMMA.1688.F32.TF32 R48, R4.reuse, R54, R48 ;  /* 0x000000360430723c */ /* 0x040ff00000081030 */
[C---:B------:R-:W-:Y:S08]  /*d4750*/  HMMA.1688.F32.TF32 R56, R4.reuse, R26, R56 ;  /* 0x0000001a0438723c */ /* 0x040ff00000081038 */
[----:B------:R-:W-:Y:S01]  /*d4760*/  HMMA.1688.F32.TF32 R16, R4, R38, R16 ;  /* 0x000000260410723c */ /* 0x000fe20000081010 */
[----:B------:R-:W-:Y:S01]  /*d4770*/  MOV R144, R42 ;  /* 0x0000002a00907202 */ /* 0x000fe20000000f00 */
[----:B------:R-:W-:-:S02]  /*d4780*/  IMAD.MOV.U32 R145, RZ, RZ, R43 ;  /* 0x000000ffff917224 */ /* 0x000fc400078e002b */
[----:B------:R-:W-:Y:S01]  /*d4790*/  IMAD.MOV.U32 R89, RZ, RZ, R46 ;  /* 0x000000ffff597224 */ /* 0x000fe200078e002e */
[----:B------:R-:W-:Y:S01]  /*d47a0*/  STL.64 [R1+0x1b50], R68 ;  /* 0x001b504401007387 */ /* 0x000fe20000100a00 */
[----:B------:R1:W-:Y:S02]  /*d47b0*/  STL.64 [R1+0x1b58], R70 ;  /* 0x001b584601007387 */ /* 0x0003e40000100a00 */
[----:B------:R-:W-:Y:S01]  /*d47c0*/  IMAD.MOV.U32 R72, RZ, RZ, R47 ;  /* 0x000000ffff487224 */ /* 0x000fe200078e002f */
[----:B-1----:R-:W2:Y:S01]  /*d47d0*/  LDL.LU.64 R70, [R1+0x8438] ;  /* 0x0084380001467983 */ /* 0x002ea20000300a00 */
[----:B------:R-:W4:Y:S02]  /*d47e0*/  LDL.LU.64 R68, [R1+0x8430] ;  /* 0x0084300001447983 */ /* 0x000f240000300a00 */
[----:B------:R-:W2:Y:S02]  /*d47f0*/  LDL.LU.64 R42, [R1+0x8428] ;  /* 0x00842800012a7983 */ /* 0x000ea40000300a00 */
[----:B------:R-:W-:Y:S01]  /*d4800*/  STL.64 [R1+0x1c30], R64 ;  /* 0x001c304001007387 */ /* 0x000fe20000100a00 */
[----:B------:R1:W-:Y:S01]  /*d4810*/  STL.64 [R1+0x1c38], R66 ;  /* 0x001c384201007387 */ /* 0x0003e20000100a00 */
[----:B------:R-:W-:-:S03]  /*d4820*/  IMAD.MOV.U32 R53, RZ, RZ, R26 ;  /* 0x000000ffff357224 */ /* 0x000fc600078e001a */
[----:B-1----:R-:W2:Y:S01]  /*d4830*/  LDL.LU.64 R66, [R1+0x8420] ;  /* 0x0084200001427983 */ /* 0x002ea20000300a00 */
[----:B------:R-:W2:Y:S02]  /*d4840*/  LDL.LU.64 R64, [R1+0x8418] ;  /* 0x0084180001407983 */ /* 0x000ea40000300a00 */
[----:B------:R-:W2:Y:S02]  /*d4850*/  LDL.LU.64 R46, [R1+0x8410] ;  /* 0x00841000012e7983 */ /* 0x000ea40000300a00 */
[----:B------:R-:W2:Y:S01]  /*d4860*/  LDL R212, [R1+0x1b38] ;  /* 0x001b380001d47983 */ /* 0x000ea20000100800 */
[----:B------:R-:W-:Y:S01]  /*d4870*/  STL.64 [R1+0x1c20], R48 ;  /* 0x001c203001007387 */ /* 0x000fe20000100a00 */
[----:B------:R1:W-:Y:S02]  /*d4880*/  STL.64 [R1+0x1c28], R50 ;  /* 0x001c283201007387 */ /* 0x0003e40000100a00 */
[----:B------:R-:W-:Y:S01]  /*d4890*/  IMAD.MOV.U32 R52, RZ, RZ, R27 ;  /* 0x000000ffff347224 */ /* 0x000fe200078e001b */
[----:B------:R-:W-:Y:S01]  /*d48a0*/  MOV R125, R38 ;  /* 0x00000026007d7202 */ /* 0x000fe20000000f00 */
[----:B------:R-:W-:-:S02]  /*d48b0*/  IMAD.MOV.U32 R129, RZ, RZ, R39 ;  /* 0x000000ffff817224 */ /* 0x000fc400078e0027 */
[----:B-1----:R-:W-:Y:S02]  /*d48c0*/  IMAD.MOV.U32 R51, RZ, RZ, R54 ;  /* 0x000000ffff337224 */ /* 0x002fe400078e0036 */
[----:B------:R-:W-:Y:S02]  /*d48d0*/  IMAD.MOV.U32 R50, RZ, RZ, R55 ;  /* 0x000000ffff327224 */ /* 0x000fe400078e0037 */
[----:B------:R-:W2:Y:S01]  /*d48e0*/  LDL.LU.64 R54, [R1+0x8408] ;  /* 0x0084080001367983 */ /* 0x000ea20000300a00 */
[----:B------:R-:W2:Y:S02]  /*d48f0*/  LDL R213, [R1+0x1b3c] ;  /* 0x001b3c0001d57983 */ /* 0x000ea40000100800 */
        /* <DEDUP_REMOVED lines=8> */
[C---:B---3--:R-:W-:Y:S11]  /*d4980*/  HMMA.1688.F32.TF32 R8, R4.reuse, R110, R8 ;  /* 0x0000006e0408723c */ /* 0x048ff60000081008 */
        /* <DEDUP_REMOVED lines=9> */
[----:B------:R-:W-:Y:S02]  /*d4a20*/  IMAD.MOV.U32 R49, RZ, RZ, R110 ;  /* 0x000000ffff317224 */ /* 0x000fe400078e006e */
[----:B------:R-:W-:Y:S02]  /*d4a30*/  IMAD.MOV.U32 R48, RZ, RZ, R111 ;  /* 0x000000ffff307224 */ /* 0x000fe400078e006f */
[----:B------:R-:W-:Y:S02]  /*d4a40*/  IMAD.MOV.U32 R124, RZ, RZ, R102 ;  /* 0x000000ffff7c7224 */ /* 0x000fe400078e0066 */
[----:B------:R-:W-:Y:S01]  /*d4a50*/  IMAD.MOV.U32 R121, RZ, RZ, R103 ;  /* 0x000000ffff797224 */ /* 0x000fe200078e0067 */
[C---:B--2---:R-:W-:Y:S08]  /*d4a60*/  HMMA.1688.F32.TF32 R8, R4.reuse, R38, R60 ;  /* 0x000000260408723c */ /* 0x044ff0000008103c */
[C---:B------:R-:W-:Y:S11]  /*d4a70*/  HMMA.1688.F32.TF32 R12, R4.reuse, R18, R12 ;  /* 0x00000012040c723c */ /* 0x040ff6000008100c */
[----:B------:R-:W-:Y:S04]  /*d4a80*/  @!UPT UIADD3 URZ, URZ, URZ, URZ ;  /* 0x0000003f3f3ff290 */ /* 0x000fe8000fffe03f */
[----:B------:R-:W-:Y:S01]  /*d4a90*/  STL.64 [R1+0x1cc0], R8 ;  /* 0x001cc00801007387 */ /* 0x000fe20000100a00 */
[----:B------:R1:W-:Y:S02]  /*d4aa0*/  STL.64 [R1+0x1cc8], R10 ;  /* 0x001cc80a01007387 */ /* 0x0003e40000100a00 */
[C---:B-1----:R-:W-:Y:S05]  /*d4ab0*/  HMMA.1688.F32.TF32 R8, R4.reuse, R26, R20 ;  /* 0x0000001a0408723c */ /* 0x042fea0000081014 */
[----:B------:R-:W-:Y:S01]  /*d4ac0*/  STL.64 [R1+0x1cb0], R12 ;  /* 0x001cb00c01007387 */ /* 0x000fe20000100a00 */
[----:B------:R1:W-:Y:S02]  /*d4ad0*/  STL.64 [R1+0x1cb8], R14 ;  /* 0x001cb80e01007387 */ /* 0x0003e40000100a00 */
[C---:B-1----:R-:W-:Y:S11]  /*d4ae0*/  HMMA.1688.F32.TF32 R12, R4.reuse, R58, R28 ;  /* 0x0000003a040c723c */ /* 0x042ff6000008101c */
[----:B------:R-:W-:Y:S04]  /*d4af0*/  @!UPT UIADD3 URZ, URZ, URZ, URZ ;  /* 0x0000003f3f3ff290 */ /* 0x000fe8000fffe03f */
[----:B------:R-:W-:Y:S01]  /*d4b00*/  STL.64 [R1+0x1d00], R8 ;  /* 0x001d000801007387 */ /* 0x000fe20000100a00 */
[----:B------:R1:W-:Y:S02]  /*d4b10*/  STL.64 [R1+0x1d08], R10 ;  /* 0x001d080a01007387 */ /* 0x0003e40000100a00 */
[----:B-1----:R-:W-:Y:S01]  /*d4b20*/  HMMA.1688.F32.TF32 R8, R4, R54, R32 ;  /* 0x000000360408723c */ /* 0x002fe20000081020 */
[----:B------:R-:W-:Y:S04]  /*d4b30*/  STL.64 [R1+0x8228], R58 ;  /* 0x0082283a01007387 */ /* 0x000fe80000100a00 */
        /* <DEDUP_REMOVED lines=25> */
[----:B------:R-:W3:Y:S02]  /*d4cd0*/  LDL.64 R102, [R1+0x18] ;  /* 0x0000180001667983 */ /* 0x000ee40000100a00 */
[----:B------:R-:W3:Y:S02]  /*d4ce0*/  LDL.LU R36, [R1+0x21a0] ;  /* 0x0021a00001247983 */ /* 0x000ee40000300800 */
[----:B------:R-:W-:Y:S01]  /*d4cf0*/  IMAD.MOV.U32 R45, RZ, RZ, R38 ;  /* 0x000000ffff2d7224 */ /* 0x000fe200078e0026 */
        /* <DEDUP_REMOVED lines=13> */
[----:B------:R-:W-:Y:S01]  /*d4dd0*/  MOV R57, R26 ;  /* 0x0000001a00397202 */ /* 0x000fe20000000f00 */
[----:B------:R-:W3:Y:S02]  /*d4de0*/  LDL.LU R25, [R1+0x1784] ;  /* 0x0017840001197983 */ /* 0x000ee40000300800 */
        /* <DEDUP_REMOVED lines=11> */
[----:B------:R-:W-:Y:S02]  /*d4ea0*/  STL.64 [R1+0x8230], R54 ;  /* 0x0082303601007387 */ /* 0x000fe40000100a00 */
[----:B------:R-:W-:Y:S01]  /*d4eb0*/  STL.64 [R1+0x8238], R46 ;  /* 0x0082382e01007387 */ /* 0x000fe20000100a00 */
[C---:B--2---:R-:W-:Y:S11]  /*d4ec0*/  HMMA.1688.F32.TF32 R8, R4.reuse, R46, R8 ;  /* 0x0000002e0408723c */ /* 0x044ff60000081008 */
[----:B------:R-:W-:Y:S11]  /*d4ed0*/  @!UPT UIADD3 URZ, URZ, URZ, URZ ;  /* 0x0000003f3f3ff290 */ /* 0x000ff6000fffe03f */
[----:B------:R-:W-:Y:S01]  /*d4ee0*/  @!UPT UIADD3 URZ, URZ, URZ, URZ ;  /* 0x0000003f3f3ff290 */ /* 0x000fe2000fffe03f */
        /* <DEDUP_REMOVED lines=20> */
[----:B----4-:R-:W-:Y:S11]  /*d5030*/  STL.64 [R1+0x8250], R68 ;  /* 0x0082504401007387 */ /* 0x010ff60000100a00 */
[----:B------:R-:W-:Y:S10]  /*d5040*/  @!UPT UIADD3 URZ, URZ, URZ, URZ ;  /* 0x0000003f3f3ff290 */ /* 0x000ff4000fffe03f */
[----:B------:R-:W-:Y:S01]  /*d5050*/  STL.64 [R1+0x1d50], R8 ;  /* 0x001d500801007387 */ /* 0x000fe20000100a00 */
[----:B------:R1:W-:Y:S02]  /*d5060*/  STL.64 [R1+0x1d58], R10 ;  /* 0x001d580a01007387 */ /* 0x0003e40000100a00 */
[C---:B-1----:R-:W-:Y:S01]  /*d5070*/  HMMA.1688.F32.TF32 R8, R4.reuse, R74, R12 ;  /* 0x0000004a0408723c */ /* 0x042fe2000008100c */
[----:B------:R-:W-:Y:S01]  /*d5080*/  STL.64 [R1+0x8268], R74 ;  /* 0x0082684a01007387 */ /* 0x000fe20000100a00 */
[----:B------:R-:W-:Y:S11]  /*d5090*/  STL [R1+0x8260], R73 ;  /* 0x0082604901007387 */ /* 0x000ff60000100800 */
        /* <DEDUP_REMOVED lines=27> */
[----:B------:R-:W2:Y:S01]  /*d5250*/  LDL.LU R64, [R1+0xce0] ;  /* 0x000ce00001407983 */ /* 0x000ea20000300800 */
[----:B-1----:R-:W-:Y:S11]  /*d5260*/  HMMA.1688.F32.TF32 R8, R4, R94, R32 ;  /* 0x0000005e0408723c */ /* 0x002ff60000081020 */
[----:B------:R-:W-:Y:S11]  /*d5270*/  @!UPT UIADD3 URZ, URZ, URZ, URZ ;  /* 0x0000003f3f3ff290 */ /* 0x000ff6000fffe03f */
[----:B------:R-:W-:Y:S01]  /*d5280*/  @!UPT UIADD3 URZ, URZ, URZ, URZ ;  /* 0x0000003f3f3ff290 */ /* 0x000fe2000fffe03f */
        /* <DEDUP_REMOVED lines=75> */
[----:B------:R-:W-:Y:S02]  /*d5740*/  IMAD.MOV.U32 R34, RZ, RZ, R157 ;  /* 0x000000ffff227224 */ /* 0x000fe400078e009d */
[----:B------:R-:W-:Y:S01]  /*d5750*/  IMAD.MOV.U32 R35, RZ, RZ, R156 ;  /* 0x000000ffff237224 */ /* 0x000fe200078e009c */
[----:B------:R-:W3:Y:S01]  /*d5760*/  LDL.LU R157, [R1+0x83e4] ;  /* 0x0083e400019d7983 */ /* 0x000ee20000300800 */
[----:B------:R-:W3:Y:S02]  /*d5770*/  LDL.LU R156, [R1+0x83e0] ;  /* 0x0083e000019c7983 */ /* 0x000ee40000300800 */
[----:B------:R-:W-:Y:S02]  /*d5780*/  STL.64 [R1+0x82b8], R94 ;  /* 0x0082b85e01007387 */ /* 0x000fe40000100a00 */
[----:B------:R1:W-:Y:S02]  /*d5790*/  STL.64 [R1+0x82b0], R92 ;  /* 0x0082b05c01007387 */ /* 0x0003e40000100a00 */
[----:B-1----:R-:W3:Y:S01]  /*d57a0*/  LDL.LU R92, [R1+0xe90] ;  /* 0x000e9000015c7983 */ /* 0x002ee20000300800 */
        /* <DEDUP_REMOVED lines=23> */
[C---:B---3--:R-:W-:Y:S08]  /*d5920*/  HMMA.1688.F32.TF32 R12, R4.reuse, R114, R12 ;  /* 0x00000072040c723c */ /* 0x048ff0000008100c */
[C---:B------:R-:W-:Y:S08]  /*d5930*/  HMMA.1688.F32.TF32 R16, R4.reuse, R118, R16 ;  /* 0x000000760410723c */ /* 0x040ff00000081010 */
[C---:B------:R-:W-:Y:S08]  /*d5940*/  HMMA.1688.F32.TF32 R20, R4.reuse, R122, R20 ;  /* 0x0000007a0414723c */ /* 0x040ff00000081014 */
[C---:B------:R-:W-:Y:S08]  /*d5950*/  HMMA.1688.F32.TF32 R8, R4.reuse, R126, R8 ;  /* 0x0000007e0408723c */ /* 0x040ff00000081008 */
[C---:B------:R-:W-:Y:S01]  /*d5960*/  HMMA.1688.F32.TF32 R24, R4.reuse, R130, R24 ;  /* 0x000000820418723c */ /* 0x040fe20000081018 */
[----:B------:R-:W3:Y:S07]  /*d5970*/  LDL.LU.64 R108, [R1+0x83b0] ;  /* 0x0083b000016c7983 */ /* 0x000eee0000300a00 */
[C---:B------:R-:W-:Y:S08]  /*d5980*/  HMMA.1688.F32.TF32 R28, R4.reuse, R134, R28 ;  /* 0x00000086041c723c */ /* 0x040ff0000008101c */
[C---:B------:R-:W-:Y:S08]  /*d5990*/  HMMA.1688.F32.TF32 R92, R4.reuse, R138, R92 ;  /* 0x0000008a045c723c */ /* 0x040ff0000008105c */
[C---:B------:R-:W-:Y:S08]  /*d59a0*/  HMMA.1688.F32.TF32 R84, R4.reuse, R142, R84 ;  /* 0x0000008e0454723c */ /* 0x040ff00000081054 */
[C---:B------:R-:W-:Y:S08]  /*d59b0*/  HMMA.1688.F32.TF32 R80, R4.reuse, R146, R80 ;  /* 0x000000920450723c */ /* 0x040ff00000081050 */
[C---:B------:R-:W-:Y:S08]  /*d59c0*/  HMMA.1688.F32.TF32 R76, R4.reuse, R150, R76 ;  /* 0x00000096044c723c */ /* 0x040ff0000008104c */
[C---:B----4-:R-:W-:Y:S08]  /*d59d0*/  HMMA.1688.F32.TF32 R68, R4.reuse, R154, R68 ;  /* 0x0000009a0444723c */ /* 0x050ff00000081044 */
[C---:B------:R-:W-:Y:S08]  /*d59e0*/  HMMA.1688.F32.TF32 R64, R4.reuse, R158, R64 ;  /* 0x0000009e0440723c */ /* 0x040ff00000081040 */
[C---:B------:R-:W-:Y:S08]  /*d59f0*/  HMMA.1688.F32.TF32 R60, R4.reuse, R162, R60 ;  /* 0x000000a2043c723c */ /* 0x040ff0000008103c */
[C---:B------:R-:W-:Y:S08]  /*d5a00*/  HMMA.1688.F32.TF32 R40, R4.reuse, R166, R40 ;  /* 0x000000a60428723c */ /* 0x040ff00000081028 */
[C---:B------:R-:W-:Y:S08]  /*d5a10*/  HMMA.1688.F32.TF32 R32, R4.reuse, R170, R32 ;  /* 0x000000aa0420723c */ /* 0x040ff00000081020 */
        /* <DEDUP_REMOVED lines=20> */
[----:B------:R-:W-:Y:S01]  /*d5b60*/  STL.64 [R1+0x31e8], R10 ;  /* 0x0031e80a01007387 */ /* 0x000fe20000100a00 */
[----:B------:R-:W-:Y:S01]  /*d5b70*/  STL.64 [R1+0x32a0], R24 ;  /* 0x0032a01801007387 */ /* 0x000fe20000100a00 */
[----:B------:R1:W-:Y:S03]  /*d5b80*/  STL.64 [R1+0x32a8], R26 ;  /* 0x0032a81a01007387 */ /* 0x0003e60000100a00 */
[----:B------:R-:W-:Y:S04]  /*d5b90*/  LDS R8, [R212+0x26000] ;  /* 0x02600000d4087984 */ /* 0x000fe80000000800 */
[----:B------:R-:W-:Y:S04]  /*d5ba0*/  LDS R10, [R212+0x27000] ;  /* 0x02700000d40a7984 */ /* 0x000fe80000000800 */
[----:B------:R-:W-:Y:S04]  /*d5bb0*/  LDS R9, [R213+0x26000] ;  /* 0x02600000d5097984 */ /* 0x000fe80000000800 */
[----:B------:R-:W2:Y:S04]  /*d5bc0*/  LDS R11, [R213+0x27000] ;  /* 0x02700000d50b7984 */ /* 0x000ea80000000800 */
        /* <DEDUP_REMOVED lines=9> */
[----:B------:R-:W-:Y:S02]  /*d5c60*/  STL.64 [R1+0x34f8], R86 ;  /* 0x0034f85601007387 */ /* 0x000fe40000100a00 */
[----:B------:R-:W-:Y:S02]  /*d5c70*/  STL.64 [R1+0x35c0], R80 ;  /* 0x0035c05001007387 */ /* 0x000fe40000100a00 */
[----:B------:R-:W-:Y:S01]  /*d5c80*/  STL.64 [R1+0x35c8], R82 ;  /* 0x0035c85201007387 */ /* 0x000fe20000100a00 */
[----:B------:R1:W-:Y:S01]  /*d5c90*/  STL.64 [R1+0x3660], R76 ;  /* 0x0036604c01007387 */ /* 0x0003e20000100a00 */
[----:B------:R1:W-:Y:S02]  /*d5ca0*/  STL.64 [R1+0x3668], R78 ;  /* 0x0036684e01007387 */ /* 0x0003e40000100a00 */
        /* <DEDUP_REMOVED lines=8> */
[----:B------:R2:W-:Y:S02]  /*d5d30*/  STL.64 [R1+0x38b0], R60 ;  /* 0x0038b03c01007387 */ /* 0x0005e40000100a00 */
[----:B------:R2:W-:Y:S01]  /*d5d40*/  STL.64 [R1+0x38b8], R62 ;  /* 0x0038b83e01007387 */ /* 0x0005e20000100a00 */
[----:B------:R-:W-:Y:S01]  /*d5d50*/  STL.64 [R1+0x8200], R166 ;  /* 0x008200a601007387 */ /* 0x000fe20000100a00 */
[----:B------:R-:W-:Y:S02]  /*d5d60*/  STL.64 [R1+0x81f8], R164 ;  /* 0x0081f8a401007387 */ /* 0x000fe40000100a00 */
[----:B------:R-:W-:Y:S02]  /*d5d70*/  STL.64 [R1+0x39b0], R40 ;  /* 0x0039b02801007387 */ /* 0x000fe40000100a00 */
[----:B------:R-:W-:Y:S01]  /*d5d80*/  STL.64 [R1+0x39b8], R42 ;  /* 0x0039b82a01007387 */ /* 0x000fe20000100a00 */
[----:B-1----:R-:W2:Y:S01]  /*d5d90*/  LDL.LU R76, [R1+0x130] ;  /* 0x00013000014c7983 */ /* 0x002ea20000300800 */
[----:B------:R1:W-:Y:S02]  /*d5da0*/  STL.64 [R1+0x3ad0], R32 ;  /* 0x003ad02001007387 */ /* 0x0003e40000100a00 */
[----:B------:R1:W-:Y:S02]  /*d5db0*/  STL.64 [R1+0x3ad8], R34 ;  /* 0x003ad82201007387 */ /* 0x0003e40000100a00 */
[----:B------:R-:W2:Y:S01]  /*d5dc0*/  LDL.LU R77, [R1+0x134] ;  /* 0x00013400014d7983 */ /* 0x000ea20000300800 */
[----:B------:R-:W-:Y:S01]  /*d5dd0*/  MOV R78, R104 ;  /* 0x00000068004e7202 */ /* 0x000fe20000000f00 */
[----:B------:R-:W-:Y:S01]  /*d5de0*/  IMAD.MOV.U32 R79, RZ, RZ, R105 ;  /* 0x000000ffff4f7224 */ /* 0x000fe200078e0069 */
        /* <DEDUP_REMOVED lines=11> */
[----:B------:R-:W3:Y:S02]  /*d5ea0*/  LDL.LU R85, [R1+0x154] ;  /* 0x0001540001557983 */ /* 0x000ee40000300800 */
[----:B--2---:R-:W-:-:S02]  /*d5eb0*/  IMAD.MOV.U32 R87, RZ, RZ, R104 ;  /* 0x000000ffff577224 */ /* 0x004fc400078e0068 */
[----:B----4-:R-:W-:Y:S02]  /*d5ec0*/  IMAD.MOV.U32 R86, RZ, RZ, R105 ;  /* 0x000000ffff567224 */ /* 0x010fe400078e0069 */
[----:B------:R-:W2:Y:S01]  /*d5ed0*/  LDL.LU R105, [R1+0x8334] ;  /* 0x0083340001697983 */ /* 0x000ea20000300800 */
        /* <DEDUP_REMOVED lines=19> */
[----:B--2---:R-:W-:Y:S01]  /*d6010*/  IMAD.MOV.U32 R159, RZ, RZ, R105 ;  /* 0x000000ffff9f7224 */ /* 0x004fe200078e0069 */
[----:B----4-:R-:W-:-:S02]  /*d6020*/  MOV R158, R104 ;  /* 0x00000068009e7202 */ /* 0x010fc40000000f00 */
[----:B------:R-:W2:Y:S01]  /*d6030*/  LDL.LU R104, [R1+0x832c] ;  /* 0x00832c0001687983 */ /* 0x000ea20000300800 */
[----:B------:R-:W4:Y:S02]  /*d6040*/  LDL.LU R105, [R1+0x8328] ;  /* 0x0083280001697983 */ /* 0x000f240000300800 */
[----:B------:R-:W4:Y:S02]  /*d6050*/  LDL.LU R160, [R1+0x180] ;  /* 0x0001800001a07983 */ /* 0x000f240000300800 */
[----:B------:R-:W4:Y:S01]  /*d6060*/  LDL.LU R161, [R1+0x184] ;  /* 0x0001840001a17983 */ /* 0x000f220000300800 */
[----:B------:R-:W4:Y:S01]  /*d6070*/  LDL.LU R162, [R1+0x188] ;  /* 0x0001880001a27983 */ /* 0x000f220000300800 */
[----:B------:R-:W4:Y:S02]  /*d6080*/  LDL.LU R163, [R1+0x18c] ;  /* 0x00018c0001a37983 */ /* 0x000f240000300800 */
[----:B------:R-:W4:Y:S02]  /*d6090*/  LDL.LU R164, [R1+0x190] ;  /* 0x0001900001a47983 */ /* 0x000f240000300800 */
[----:B------:R-:W4:Y:S02]  /*d60a0*/  LDL.LU R165, [R1+0x194] ;  /* 0x0001940001a57983 */ /* 0x000f240000300800 */
[----:B---3--:R-:W-:-:S02]  /*d60b0*/  IMAD.MOV.U32 R92, RZ, RZ, R116 ;  /* 0x000000ffff5c7224 */ /* 0x008fc400078e0074 */
[----:B------:R-:W-:Y:S01]  /*d60c0*/  IMAD.MOV.U32 R93, RZ, RZ, R128 ;  /* 0x000000ffff5d7224 */ /* 0x000fe200078e0080 */
[----:B------:R-:W-:Y:S01]  /*d60d0*/  HMMA.1688.F32.TF32 R32, R4, R174, R32 ;  /* 0x000000ae0420723c */ /* 0x000fe20000081020 */
[----:B--2---:R-:W-:Y:S02]  /*d60e0*/  IMAD.MOV.U32 R167, RZ, RZ, R104 ;  /* 0x000000ffffa77224 */ /* 0x004fe400078e0068 */
[----:B----4-:R-:W-:Y:S02]  /*d60f0*/  IMAD.MOV.U32 R166, RZ, RZ, R105 ;  /* 0x000000ffffa67224 */ /* 0x010fe400078e0069 */
[----:B------:R-:W2:Y:S01]  /*d6100*/  LDL.LU R105, [R1+0x8324] ;  /* 0x0083240001697983 */ /* 0x000ea20000300800 */
[----:B------:R-:W3:Y:S02]  /*d6110*/  LDL.LU R104, [R1+0x8320] ;  /* 0x0083200001687983 */ /* 0x000ee40000300800 */
[----:B------:R-:W4:Y:S02]  /*d6120*/  LDL.LU R116, [R1+0x831c] ;  /* 0x00831c0001747983 */ /* 0x000f240000300800 */
[----:B------:R-:W4:Y:S02]  /*d6130*/  LDL.LU R128, [R1+0x8318] ;  /* 0x0083180001807983 */ /* 0x000f240000300800 */
[----:B------:R-:W-:-:S02]  /*d6140*/  IMAD.MOV.U32 R94, RZ, RZ, R108 ;  /* 0x000000ffff5e7224 */ /* 0x000fc400078e006c */
[----:B------:R-:W-:Y:S01]  /*d6150*/  IMAD.MOV.U32 R95, RZ, RZ, R109 ;  /* 0x000000ffff5f7224 */ /* 0x000fe200078e006d */
[----:B------:R-:W4:Y:S01]  /*d6160*/  LDL.LU R108, [R1+0x8314] ;  /* 0x00831400016c7983 */ /* 0x000f220000300800 */
[----:B------:R-:W4:Y:S01]  /*d6170*/  LDL.LU R109, [R1+0x8310] ;  /* 0x00831000016d7983 */ /* 0x000f220000300800 */
[----:B------:R-:W-:Y:S01]  /*d6180*/  MOV R68, R101 ;  /* 0x0000006500447202 */ /* 0x000fe20000000f00 */
[----:B------:R-:W-:Y:S01]  /*d6190*/  IMAD.MOV.U32 R69, RZ, RZ, R100 ;  /* 0x000000ffff457224 */ /* 0x000fe200078e0064 */
[----:B------:R-:W4:Y:S01]  /*d61a0*/  LDL.LU R101, [R1+0x830c] ;  /* 0x00830c0001657983 */ /* 0x000f220000300800 */
[----:B------:R-:W4:Y:S02]  /*d61b0*/  LDL.LU R100, [R1+0x8308] ;  /* 0x0083080001647983 */ /* 0x000f240000300800 */
[----:B------:R-:W-:Y:S02]  /*d61c0*/  IMAD.MOV.U32 R70, RZ, RZ, R117 ;  /* 0x000000ffff467224 */ /* 0x000fe400078e0075 */
[----:B------:R-:W-:Y:S01]  /*d61d0*/  IMAD.MOV.U32 R71, RZ, RZ, R120 ;  /* 0x000000ffff477224 */ /* 0x000fe200078e0078 */
[----:B------:R-:W4:Y:S01]  /*d61e0*/  LDL.LU R117, [R1+0x8304] ;  /* 0x0083040001757983 */ /* 0x000f220000300800 */
[----:B------:R-:W4:Y:S02]  /*d61f0*/  LDL.LU R120, [R1+0x8300] ;  /* 0x0083000001787983 */ /* 0x000f240000300800 */
[----:B------:R2:W-:Y:S02]  /*d6200*/  STL.64 [R1+0x81f0], R170 ;  /* 0x0081f0aa01007387 */ /* 0x0005e40000100a00 */
[----:B------:R4:W-:Y:S01]  /*d6210*/  STL.64 [R1+0x81e8], R168 ;  /* 0x0081e8a801007387 */ /* 0x0009e20000100a00 */
[----:B------:R-:W-:Y:S01]  /*d6220*/  HMMA.1688.F32.TF32 R40, R4, R190, R40 ;  /* 0x000000be0428723c */ /* 0x000fe20000081028 */
[----:B--2---:R-:W-:-:S02]  /*d6230*/  IMAD.MOV.U32 R171, RZ, RZ, R105 ;  /* 0x000000ffffab7224 */ /* 0x004fc400078e0069 */
[----:B---3--:R-:W-:Y:S02]  /*d6240*/  IMAD.MOV.U32 R170, RZ, RZ, R104 ;  /* 0x000000ffffaa7224 */ /* 0x008fe400078e0068 */
[----:B----4-:R-:W-:Y:S02]  /*d6250*/  IMAD.MOV.U32 R169, RZ, RZ, R116 ;  /* 0x000000ffffa97224 */ /* 0x010fe400078e0074 */
[----:B------:R-:W-:Y:S02]  /*d6260*/  IMAD.MOV.U32 R168, RZ, RZ, R128 ;  /* 0x000000ffffa87224 */ /* 0x000fe400078e0080 */
[----:B------:R-:W2:Y:S01]  /*d6270*/  LDL.LU R128, [R1+0x82fc] ;  /* 0x0082fc0001807983 */ /* 0x000ea20000300800 */
[----:B------:R-:W3:Y:S02]  /*d6280*/  LDL.LU R116, [R1+0x82f8] ;  /* 0x0082f80001747983 */ /* 0x000ee40000300800 */
[----:B------:R-:W4:Y:S02]  /*d6290*/  LDL.LU R104, [R1+0x82f4] ;  /* 0x0082f40001687983 */ /* 0x000f240000300800 */
[----:B------:R-:W2:Y:S01]  /*d62a0*/  LDL.LU R105, [R1+0x82f0] ;  /* 0x0082f00001697983 */ /* 0x000ea20000300800 */
[----:B------:R-:W-:Y:S01]  /*d62b0*/  STL.64 [R1+0x3b90], R32 ;  /* 0x003b902001007387 */ /* 0x000fe20000100a00 */
[----:B------:R1:W-:Y:S03]  /*d62c0*/  STL.64 [R1+0x3b98], R34 ;  /* 0x003b982201007387 */ /* 0x0003e60000100a00 */
[----:B-1----:R-:W2:Y:S01]  /*d62d0*/  LDL.LU.64 R34, [R1+0x82e8] ;  /* 0x0082e80001227983 */ /* 0x002ea20000300a00 */
[----:B------:R-:W2:Y:S01]  /*d62e0*/  LDL.LU.64 R32, [R1+0x82e0] ;  /* 0x0082e00001207983 */ /* 0x000ea20000300a00 */
[C---:B------:R-:W-:Y:S01]  /*d62f0*/  HMMA.1688.F32.TF32 R168, R4.reuse, R178, R168 ;  /* 0x000000b204a8723c */ /* 0x040fe200000810a8 */
[----:B------:R-:W-:Y:S01]  /*d6300*/  STL.64 [R1+0x81e0], R174 ;  /* 0x0081e0ae01007387 */ /* 0x000fe20000100a00 */
[----:B------:R-:W-:Y:S01]  /*d6310*/  STL.64 [R1+0x81d8], R172 ;  /* 0x0081d8ac01007387 */ /* 0x000fe20000100a00 */
[----:B------:R-:W-:Y:S02]  /*d6320*/  STL.64 [R1+0x81d0], R178 ;  /* 0x0081d0b201007387 */ /* 0x000fe40000100a00 */
[----:B------:R-:W-:Y:S11]  /*d6330*/  STL.64 [R1+0x81c8], R176 ;  /* 0x0081c8b001007387 */ /* 0x000ff60000100a00 */
[----:B------:R-:W-:Y:S07]  /*d6340*/  @!UPT UIADD3 URZ, URZ, URZ, URZ ;  /* 0x0000003f3f3ff290 */ /* 0x000fee000fffe03f */
[----:B------:R-:W-:Y:S01]  /*d6350*/  STL.64 [R1+0x3cb0], R168 ;  /* 0x003cb0a801007387 */ /* 0x000fe20000100a00 */
[----:B------:R1:W-:Y:S02]  /*d6360*/  STL.64 [R1+0x3cb8], R170 ;  /* 0x003cb8aa01007387 */ /* 0x0003e40000100a00 */
[C---:B-1----:R-:W-:Y:S08]  /*d6370*/  HMMA.1688.F32.TF32 R168, R4.reuse, R182, R64 ;  /* 0x000000b604a8723c */ /* 0x042ff00000081040 */
[C---:B------:R-:W-:Y:S11]  /*d6380*/  HMMA.1688.F32.TF32 R64, R4.reuse, R186, R60 ;  /* 0x000000ba0440723c */ /* 0x040ff6000008103c */
[----:B------:R-:W-:Y:S04]  /*d6390*/  @!UPT UIADD3 URZ, URZ, URZ, URZ ;  /* 0x0000003f3f3ff290 */ /* 0x000fe8000fffe03f */
[----:B------:R-:W-:Y:S01]  /*d63a0*/  STL.64 [R1+0x3d70], R168 ;  /* 0x003d70a801007387 */ /* 0x000fe20000100a00 */
[----:B------:R1:W-:Y:S02]  /*d63b0*/  STL.64 [R1+0x3d78], R170 ;  /* 0x003d78aa01007387 */ /* 0x0003e40000100a00 */
[----:B------:R-:W3:Y:S05]  /*d63c0*/  LDL.LU R60, [R1+0x3f30] ;  /* 0x003f3000013c7983 */ /* 0x000eea0000300800 */
[----:B------:R1:W-:Y:S01]  /*d63d0*/  STL.64 [R1+0x41e0], R64 ;  /* 0x0041e04001007387 */ /* 0x0003e20000100a00 */
[----:B------:R1:W-:Y:S02]  /*d63e0*/  STL.64 [R1+0x41e8], R66 ;  /* 0x0041e84201007387 */ /* 0x0003e40000100a00 */
[C---:B-1----:R-:W-:Y:S08]  /*d63f0*/  HMMA.1688.F32.TF32 R168, R4.reuse, R194, R164 ;  /* 0x000000c204a8723c */ /* 0x042ff000000810a4 */
[C---:B------:R-:W-:Y:S08]  /*d6400*/  HMMA.1688.F32.TF32 R164, R4.reuse, R198, R160 ;  /* 0x000000c604a4723c */ /* 0x040ff000000810a0 */
[C---:B------:R-:W-:Y:S08]  /*d6410*/  HMMA.1688.F32.TF32 R160, R4.reuse, R202, R156 ;  /* 0x000000ca04a0723c */ /* 0x040ff0000008109c */
[C---:B------:R-:W-:Y:S08]  /*d6420*/  HMMA.1688.F32.TF32 R156, R4.reuse, R206, R92 ;  /* 0x000000ce049c723c */ /* 0x040ff0000008105c */
[C---:B------:R-:W-:Y:S01]  /*d6430*/  HMMA.1688.F32.TF32 R92, R4.reuse, R210, R84 ;  /* 0x000000d2045c723c */ /* 0x040fe20000081054 */
[----:B------:R1:W-:Y:S07]  /*d6440*/  STL.64 [R1+0x42f0], R40 ;  /* 0x0042f02801007387 */ /* 0x0003ee0000100a00 */
[C---:B------:R-:W-:Y:S01]  /*d6450*/  HMMA.1688.F32.TF32 R84, R4.reuse, R214, R80 ;  /* 0x000000d60454723c */ /* 0x040fe20000081050 */
[----:B------:R1:W-:Y:S02]  /*d6460*/  STL.64 [R1+0x42f8], R42 ;  /* 0x0042f82a01007387 */ /* 0x0003e40000100a00 */
[----:B------:R-:W3:Y:S05]  /*d6470*/  LDL.LU R61, [R1+0x3f34] ;  /* 0x003f3400013d7983 */ /* 0x000eea0000300800 */
[C---:B------:R-:W-:Y:S01]  /*d6480*/  HMMA.1688.F32.TF32 R80, R4.reuse, R218, R76 ;  /* 0x000000da0450723c */ /* 0x040fe2000008104c */
[----:B------:R-:W3:Y:S01]  /*d6490*/  LDL.LU R62, [R1+0x3f38] ;  /* 0x003f3800013e7983 */ /* 0x000ee20000300800 */
[----:B------:R-:W3:Y:S02]  /*d64a0*/  LDL.LU R63, [R1+0x3f3c] ;  /* 0x003f3c00013f7983 */ /* 0x000ee40000300800 */
[----:B------:R-:W3:Y:S02]  /*d64b0*/  LDL.LU R64, [R1+0x4020] ;  /* 0x0040200001407983 */ /* 0x000ee40000300800 */
[----:B------:R-:W3:Y:S01]  /*d64c0*/  LDL.LU R65, [R1+0x4024] ;  /* 0x0040240001417983 */ /* 0x000ee20000300800 */
[----:B------:R-:W3:Y:S01]  /*d64d0*/  LDL.LU R66, [R1+0x4028] ;  /* 0x0040280001427983 */ /* 0x000ee20000300800 */
[----:B------:R-:W3:Y:S02]  /*d64e0*/  LDL.LU R67, [R1+0x402c] ;  /* 0x00402c0001437983 */ /* 0x000ee40000300800 */
[----:B-1----:R-:W3:Y:S01]  /*d64f0*/  LDL.LU R40, [R1+0x3d50] ;  /* 0x003d500001287983 */ /* 0x002ee20000300800 */
[----:B------:R-:W3:Y:S04]  /*d6500*/  LDL.LU R41, [R1+0x3d54] ;  /* 0x003d540001297983 */ /* 0x000ee80000300800 */
[----:B------:R-:W3:Y:S01]  /*d6510*/  LDL.LU R42, [R1+0x3d58] ;  /* 0x003d5800012a7983 */ /* 0x000ee20000300800 */
[----:B------:R-:W3:Y:S03]  /*d6520*/  LDL.LU R43, [R1+0x3d5c] ;  /* 0x003d5c00012b7983 */ /* 0x000ee60000300800 */
        /* <DEDUP_REMOVED lines=13> */
[----:B------:R-:W-:Y:S01]  /*d6600*/  STL.64 [R1+0x4ca8], R82 ;  /* 0x004ca85201007387 */ /* 0x000fe20000100a00 */
[C---:B------:R-:W-:Y:S08]  /*d6610*/  HMMA.1688.F32.TF32 R68, R4.reuse, R222, R68 ;  /* 0x000000de0444723c */ /* 0x040ff00000081044 */
[C---:B--2---:R-:W-:Y:S01]  /*d6620*/  HMMA.1688.F32.TF32 R76, R4.reuse, R226, R32 ;  /* 0x000000e2044c723c */ /* 0x044fe20000081020 */
[----:B------:R-:W2:Y:S11]  /*d6630*/  LDL.64 R34, [R1+0x108] ;  /* 0x0001080001227983 */ /* 0x000eb60000100a00 */
[----:B------:R-:W-:Y:S03]  /*d6640*/  @!UPT UIADD3 URZ, URZ, URZ, URZ ;  /* 0x0000003f3f3ff290 */ /* 0x000fe6000fffe03f */
[----:B------:R-:W-:Y:S02]  /*d6650*/  STL.64 [R1+0x4dc0], R68 ;  /* 0x004dc04401007387 */ /* 0x000fe40000100a00 */
[----:B------:R1:W-:Y:S02]  /*d6660*/  STL.64 [R1+0x4dc8], R70 ;  /* 0x004dc84601007387 */ /* 0x0003e40000100a00 */
[C---:B-1----:R-:W-:Y:S08]  /*d6670*/  HMMA.1688.F32.TF32 R68, R4.reuse, R230, R28 ;  /* 0x000000e60444723c */ /* 0x042ff0000008101c */
[----:B------:R-:W-:Y:S01]  /*d6680*/  HMMA.1688.F32.TF32 R28, R4, R234, R24 ;  /* 0x000000ea041c723c */ /* 0x000fe20000081018 */
[----:B------:R-:W-:Y:S01]  /*d6690*/  STL.64 [R1+0x4e50], R76 ;  /* 0x004e504c01007387 */ /* 0x000fe20000100a00 */
[----:B------:R-:W-:Y:S05]  /*d66a0*/  STL.64 [R1+0x4e58], R78 ;  /* 0x004e584e01007387 */ /* 0x000fea0000100a00 */
[----:B------:R-:W-:-:S08]  /*d66b0*/  MOV R26, R96 ;  /* 0x00000060001a7202 */ /* 0x000fd00000000f00 */
[----:B------:R-:W-:Y:S01]  /*d66c0*/  STL.64 [R1+0x4f20], R68 ;  /* 0x004f204401007387 */ /* 0x000fe20000100a00 */
[----:B------:R-:W-:Y:S02]  /*d66d0*/  STL.64 [R1+0x4f28], R70 ;  /* 0x004f284601007387 */ /* 0x000fe40000100a00 */
[----:B------:R-:W4:Y:S05]  /*d66e0*/  LDL.LU R96, [R1+0x82dc] ;  /* 0x0082dc0001607983 */ /* 0x000f2a0000300800 */
[----:B------:R-:W-:Y:S01]  /*d66f0*/  STL.64 [R1+0x4fa0], R28 ;  /* 0x004fa01c01007387 */ /* 0x000fe20000100a00 */
[----:B------:R1:W-:Y:S02]  /*d6700*/  STL.64 [R1+0x4fa8], R30 ;  /* 0x004fa81e01007387 */ /* 0x0003e40000100a00 */
[----:B-1----:R-:W-:Y:S01]  /*d6710*/  HMMA.1688.F32.TF32 R28, R4, R238, R20 ;  /* 0x000000ee041c723c */ /* 0x002fe20000081014 */
[----:B------:R-:W-:-:S02]  /*d6720*/  IMAD.MOV.U32 R27, RZ, RZ, R97 ;  /* 0x000000ffff1b7224 */ /* 0x000fc400078e0061 */
[----:B------:R-:W4:Y:S04]  /*d6730*/  LDL.LU R97, [R1+0x82d8] ;  /* 0x0082d80001617983 */ /* 0x000f280000300800 */
[----:B------:R-:W-:Y:S02]  /*d6740*/  IMAD.MOV.U32 R22, RZ, RZ, R144 ;  /* 0x000000ffff167224 */ /* 0x000fe400078e0090 */
[----:B------:R-:W4:Y:S11]  /*d6750*/  LDL.LU R144, [R1+0x82d4] ;  /* 0x0082d40001907983 */ /* 0x000f360000300800 */
[----:B------:R-:W-:Y:S03]  /*d6760*/  @!UPT UIADD3 URZ, URZ, URZ, URZ ;  /* 0x0000003f3f3ff290 */ /* 0x000fe6000fffe03f */
[----:B------:R-:W-:Y:S01]  /*d6770*/  STL.64 [R1+0x5000], R28 ;  /* 0x0050001c01007387 */ /* 0x000fe20000100a00 */
[----:B------:R1:W-:Y:S02]  /*d6780*/  STL.64 [R1+0x5008], R30 ;  /* 0x0050081e01007387 */ /* 0x0003e40000100a00 */
[----:B-1----:R-:W-:Y:S01]  /*d6790*/  HMMA.1688.F32.TF32 R28, R4, R242, R16 ;  /* 0x000000f2041c723c */ /* 0x002fe20000081010 */
[----:B------:R-:W-:Y:S02]  /*d67a0*/  IMAD.MOV.U32 R23, RZ, RZ, R145 ;  /* 0x000000ffff177224 */ /* 0x000fe400078e0091 */
[----:B------:R-:W4:Y:S04]  /*d67b0*/  LDL.LU R145, [R1+0x82d0] ;  /* 0x0082d00001917983 */ /* 0x000f280000300800 */
[----:B------:R-:W-:-:S02]  /*d67c0*/  IMAD.MOV.U32 R18, RZ, RZ, R124 ;  /* 0x000000ffff127224 */ /* 0x000fc400078e007c */
[----:B------:R-:W4:Y:S11]  /*d67d0*/  LDL.LU R124, [R1+0x82cc] ;  /* 0x0082cc00017c7983 */ /* 0x000f360000300800 */
[----:B------:R-:W-:Y:S03]  /*d67e0*/  @!UPT UIADD3 URZ, URZ, URZ, URZ ;  /* 0x0000003f3f3ff290 */ /* 0x000fe6000fffe03f */
[----:B------:R-:W-:Y:S01]  /*d67f0*/  STL.64 [R1+0x5040], R28 ;  /* 0x0050401c01007387 */ /* 0x000fe20000100a00 */
[----:B------:R1:W-:Y:S02]  /*d6800*/  STL.64 [R1+0x5048], R30 ;  /* 0x0050481e01007387 */ /* 0x0003e40000100a00 */
[C---:B-1----:R-:W-:Y:S08]  /*d6810*/  HMMA.1688.F32.TF32 R28, R4.reuse, R246, R12 ;  /* 0x000000f6041c723c */ /* 0x042ff0000008100c */
[----:B------:R-:W-:Y:S01]  /*d6820*/  HMMA.1688.F32.TF32 R4, R4, R250, R36 ;  /* 0x000000fa0404723c */ /* 0x000fe20000081024 */
[----:B------:R-:W-:-:S02]  /*d6830*/  IMAD.MOV.U32 R19, RZ, RZ, R121 ;  /* 0x000000ffff137224 */ /* 0x000fc400078e0079 */
[----:B------:R-:W4:Y:S01]  /*d6840*/  LDL.LU R121, [R1+0x82c8] ;  /* 0x0082c80001797983 */ /* 0x000f220000300800 */
[----:B------:R-:W-:-:S03]  /*d6850*/  IMAD.MOV.U32 R14, RZ, RZ, R125 ;  /* 0x000000ffff0e7224 */ /* 0x000fc600078e007d */
[----:B------:R-:W4:Y:S01]  /*d6860*/  LDL.LU R125, [R1+0x82c4] ;  /* 0x0082c400017d7983 */ /* 0x000f220000300800 */
[----:B------:R-:W-:-:S07]  /*d6870*/  IMAD.MOV.U32 R15, RZ, RZ, R129 ;  /* 0x000000ffff0f7224 */ /* 0x000fce00078e0081 */
[----:B------:R-:W-:Y:S01]  /*d6880*/  STL.64 [R1+0x50e0], R28 ;  /* 0x0050e01c01007387 */ /* 0x000fe20000100a00 */
[----:B------:R3:W-:Y:S02]  /*d6890*/  STL.64 [R1+0x50e8], R30 ;  /* 0x0050e81e01007387 */ /* 0x0007e40000100a00 */
[----:B------:R-:W4:Y:S05]  /*d68a0*/  LDL.LU R129, [R1+0x82c0] ;  /* 0x0082c00001817983 */ /* 0x000f2a0000300800 */
[----:B------:R-:W-:Y:S01]  /*d68b0*/  STL.64 [R1+0x5120], R4 ;  /* 0x0051200401007387 */ /* 0x000fe20000100a00 */
[----:B------:R2:W-:Y:S01]  /*d68c0*/  STL.64 [R1+0x5128], R6 ;  /* 0x0051280601007387 */ /* 0x0005e20000100a00 */
[----:B---3--:R-:W-:Y:S01]  /*d68d0*/  HMMA.1688.F32.TF32 R28, R8, R26, R64 ;  /* 0x0000001a081c723c */ /* 0x008fe20000081040 */
[----:B------:R-:W-:-:S02]  /*d68e0*/  IMAD.MOV.U32 R59, RZ, RZ, R44 ;  /* 0x000000ffff3b7224 */ /* 0x000fc400078e002c */
[----:B------:R-:W-:Y:S02]  /*d68f0*/  IMAD.MOV.U32 R58, RZ, RZ, R45 ;  /* 0x000000ffff3a7224 */ /* 0x000fe400078e002d */
[----:B------:R-:W-:Y:S02]  /*d6900*/  IMAD.MOV.U32 R171, RZ, RZ, R46 ;  /* 0x000000ffffab7224 */ /* 0x000fe400078e002e */
[----:B------:R-:W-:Y:S02]  /*d6910*/  IMAD.MOV.U32 R170, RZ, RZ, R47 ;  /* 0x000000ffffaa7224 */ /* 0x000fe400078e002f */
[----:B------:R-:W-:Y:S01]  /*d6920*/  IMAD.MOV.U32 R39, RZ, RZ, R72 ;  /* 0x000000ffff277224 */ /* 0x000fe200078e0048 */
[----:B------:R-:W-:Y:S01]  /*d6930*/  MOV R38, R89 ;  /* 0x0000005900267202 */ /* 0x000fe20000000f00 */
[C---:B--2---:R-:W-:Y:S01]  /*d6940*/  HMMA.1688.F32.TF32 R4, R8.reuse, R34, R60 ;  /* 0x000000220804723c */ /* 0x044fe2000008103c */
[----:B------:R-:W-:Y:S11]  /*d6950*/  STL.64 [R1+0x81c0], R34 ;  /* 0x0081c02201007387 */ /* 0x000ff60000100a00 */
[----:B------:R-:W-:Y:S02]  /*d6960*/  STL.64 [R1+0x16d0], R28 ;  /* 0x0016d01c01007387 */ /* 0x000fe40000100a00 */
[----:B------:R-:W-:Y:S02]  /*d6970*/  STL.64 [R1+0x16d8], R30 ;  /* 0x0016d81e01007387 */ /* 0x000fe40000100a00 */
[----:B------:R-:W-:Y:S07]  /*d6980*/  STL.64 [R1+0x81b8], R32 ;  /* 0x0081b82001007387 */ /* 0x000fee0000100a00 */
[----:B------:R-:W-:Y:S01]  /*d6990*/  STL.64 [R1+0x1690], R4 ;  /* 0x0016900401007387 */ /* 0x000fe20000100a00 */
[----:B------:R1:W-:Y:S02]  /*d69a0*/  STL.64 [R1+0x1698], R6 ;  /* 0x0016980601007387 */ /* 0x0003e40000100a00 */
[----:B-1----:R-:W-:Y:S01]  /*d69b0*/  HMMA.1688.F32.TF32 R4, R8, R22, R40 ;  /* 0x000000160804723c */ /* 0x002fe20000081028 */
[----:B------:R-:W2:Y:S11]  /*d69c0*/  LDL.LU R40, [R1+0x1ea0] ;  /* 0x001ea00001287983 */ /* 0x000eb60000300800 */
[----:B------:R-:W-:Y:S11]  /*d69d0*/  @!UPT UIADD3 URZ, URZ, URZ, URZ ;  /* 0x0000003f3f3ff290 */ /* 0x000ff6000fffe03f */
        /* <DEDUP_REMOVED lines=57> */
[----:B------:R-:W-:Y:S01]  /*d6d70*/  IMAD.MOV.U32 R79, RZ, RZ, R52 ;  /* 0x000000ffff4f7224 */ /* 0x000fe200078e0034 */
[----:B------:R-:W-:Y:S01]  /*d6d80*/  MOV R78, R53 ;  /* 0x00000035004e7202 */ /* 0x000fe20000000f00 */
[----:B------:R-:W4:Y:S02]  /*d6d90*/  LDL.LU R52, [R1+0x3580] ;  /* 0x0035800001347983 */ /* 0x000f240000300800 */
[----:B------:R-:W-:Y:S01]  /*d6da0*/  IMAD.MOV.U32 R163, RZ, RZ, R54 ;  /* 0x000000ffffa37224 */ /* 0x000fe200078e0036 */
[----:B------:R-:W4:Y:S01]  /*d6db0*/  LDL.LU R53, [R1+0x3584] ;  /* 0x0035840001357983 */ /* 0x000f220000300800 */
[----:B------:R-:W-:-:S02]  /*d6dc0*/  IMAD.MOV.U32 R162, RZ, RZ, R55 ;  /* 0x000000ffffa27224 */ /* 0x000fc400078e0037 */
[----:B------:R-:W4:Y:S02]  /*d6dd0*/  LDL.LU R54, [R1+0x3588] ;  /* 0x0035880001367983 */ /* 0x000f240000300800 */
[----:B------:R-:W4:Y:S02]  /*d6de0*/  LDL.LU R55, [R1+0x358c] ;  /* 0x00358c0001377983 */ /* 0x000f240000300800 */
[----:B------:R-:W-:Y:S02]  /*d6df0*/  IMAD.MOV.U32 R86, RZ, RZ, R51 ;  /* 0x000000ffff567224 */ /* 0x000fe400078e0033 */
        /* <DEDUP_REMOVED lines=11> */
[----:B------:R1:W-:Y:S02]  /*d6eb0*/  STL.64 [R1+0x81b0], R22 ;  /* 0x0081b01601007387 */ /* 0x0003e40000100a00 */
[----:B------:R-:W-:Y:S02]  /*d6ec0*/  STL.64 [R1+0x81a8], R20 ;  /* 0x0081a81401007387 */ /* 0x000fe40000100a00 */
[----:B-1----:R-:W-:-:S02]  /*d6ed0*/  IMAD.MOV.U32 R22, RZ, RZ, R57 ;  /* 0x000000ffff167224 */ /* 0x002fc400078e0039 */
[----:B------:R-:W-:Y:S01]  /*d6ee0*/  IMAD.MOV.U32 R23, RZ, RZ, R56 ;  /* 0x000000ffff177224 */ /* 0x000fe200078e0038 */
[C---:B--2---:R-:W-:Y:S08]  /*d6ef0*/  HMMA.1688.F32.TF32 R92, R8.reuse, R38, R92 ;  /* 0x00000026085c723c */ /* 0x044ff0000008105c */
[C---:B---3--:R-:W-:Y:S08]  /*d6f00*/  HMMA.1688.F32.TF32 R84, R8.reuse, R86, R88 ;  /* 0x000000560854723c */ /* 0x048ff00000081058 */
[C---:B------:R-:W-:Y:S08]  /*d6f10*/  HMMA.1688.F32.TF32 R76, R8.reuse, R78, R80 ;  /* 0x0000004e084c723c */ /* 0x040ff00000081050 */
[C---:B------:R-:W-:Y:S08]  /*d6f20*/  HMMA.1688.F32.TF32 R72, R8.reuse, R14, R72 ;  /* 0x0000000e0848723c */ /* 0x040ff00000081048 */
[C---:B------:R-:W-:Y:S08]  /*d6f30*/  HMMA.1688.F32.TF32 R44, R8.reuse, R18, R44 ;  /* 0x00000012082c723c */ /* 0x040ff0000008102c */
[C---:B----4-:R-:W-:Y:S01]  /*d6f40*/  HMMA.1688.F32.TF32 R64, R8.reuse, R66, R68 ;  /* 0x000000420840723c */ /* 0x050fe20000081044 */
[----:B------:R-:W-:Y:S01]  /*d6f50*/  STL.64 [R1+0x16f0], R92 ;  /* 0x0016f05c01007387 */ /* 0x000fe20000100a00 */
[----:B------:R1:W-:Y:S03]  /*d6f60*/  STL.64 [R1+0x16f8], R94 ;  /* 0x0016f85e01007387 */ /* 0x0003e60000100a00 */
[----:B-1----:R-:W2:Y:S01]  /*d6f70*/  LDL.LU.64 R94, [R1+0x82b8] ;  /* 0x0082b800015e7983 */ /* 0x002ea20000300a00 */
[----:B------:R-:W3:Y:S02]  /*d6f80*/  LDL.LU.64 R92, [R1+0x82b0] ;  /* 0x0082b000015c7983 */ /* 0x000ee40000300a00 */
[----:B------:R-:W-:Y:S02]  /*d6f90*/  STL.64 [R1+0x81a0], R38 ;  /* 0x0081a02601007387 */ /* 0x000fe40000100a00 */
[----:B------:R1:W-:Y:S02]  /*d6fa0*/  STL.64 [R1+0x8198], R36 ;  /* 0x0081982401007387 */ /* 0x0003e40000100a00 */
[----:B-1----:R-:W4:Y:S01]  /*d6fb0*/  LDL.LU R36, [R1+0x3350] ;  /* 0x0033500001247983 */ /* 0x002f220000300800 */
[----:B------:R-:W4:Y:S02]  /*d6fc0*/  LDL.LU R37, [R1+0x3354] ;  /* 0x0033540001257983 */ /* 0x000f240000300800 */
[----:B------:R-:W4:Y:S02]  /*d6fd0*/  LDL.LU R38, [R1+0x3358] ;  /* 0x0033580001267983 */ /* 0x000f240000300800 */
[----:B------:R-:W4:Y:S01]  /*d6fe0*/  LDL.LU R39, [R1+0x335c] ;  /* 0x00335c0001277983 */ /* 0x000f220000300800 */
[----:B------:R-:W2:Y:S01]  /*d6ff0*/  LDL.LU.64 R90, [R1+0x82a8] ;  /* 0x0082a800015a7983 */ /* 0x000ea20000300a00 */
[----:B------:R-:W2:Y:S02]  /*d7000*/  LDL.LU R88, [R1+0x82a0] ;  /* 0x0082a00001587983 */ /* 0x000ea40000300800 */
[----:B------:R-:W-:Y:S02]  /*d7010*/  STL.64 [R1+0x1720], R84 ;  /* 0x0017205401007387 */ /* 0x000fe40000100a00 */
[----:B------:R1:W-:Y:S02]  /*d7020*/  STL.64 [R1+0x1728], R86 ;  /* 0x0017285601007387 */ /* 0x0003e40000100a00 */
[----:B-1----:R-:W2:Y:S01]  /*d7030*/  LDL.LU.64 R86, [R1+0x8298] ;  /* 0x0082980001567983 */ /* 0x002ea20000300a00 */
[----:B------:R-:W2:Y:S02]  /*d7040*/  LDL.LU.64 R84, [R1+0x8290] ;  /* 0x0082900001547983 */ /* 0x000ea40000300a00 */
        /* <DEDUP_REMOVED lines=8> */
[----:B-1----:R-:W2:Y:S01]  /*d70d0*/  LDL.LU.64 R74, [R1+0x8268] ;  /* 0x00826800014a7983 */ /* 0x002ea20000300a00 */
[----:B------:R-:W2:Y:S02]  /*d70e0*/  LDL.LU R73, [R1+0x8260] ;  /* 0x0082600001497983 */ /* 0x000ea40000300800 */
[----:B------:R-:W-:Y:S02]  /*d70f0*/  STL.64 [R1+0x8178], R14 ;  /* 0x0081780e01007387 */ /* 0x000fe40000100a00 */
[----:B------:R1:W-:Y:S02]  /*d7100*/  STL.64 [R1+0x8170], R12 ;  /* 0x0081700c01007387 */ /* 0x0003e40000100a00 */
[----:B-1----:R-:W2:Y:S01]  /*d7110*/  LDL.LU R12, [R1+0x34c0] ;  /* 0x0034c000010c7983 */ /* 0x002ea20000300800 */
[----:B------:R-:W2:Y:S02]  /*d7120*/  LDL.LU R13, [R1+0x34c4] ;  /* 0x0034c400010d7983 */ /* 0x000ea40000300800 */
[----:B------:R-:W2:Y:S02]  /*d7130*/  LDL.LU R14, [R1+0x34c8] ;  /* 0x0034c800010e7983 */ /* 0x000ea40000300800 */
[----:B------:R-:W2:Y:S01]  /*d7140*/  LDL.LU R15, [R1+0x34cc] ;  /* 0x0034cc00010f7983 */ /* 0x000ea20000300800 */
[----:B------:R-:W2:Y:S01]  /*d7150*/  LDL.LU.64 R70, [R1+0x8258] ;  /* 0x0082580001467983 */ /* 0x000ea20000300a00 */
[----:B------:R-:W2:Y:S02]  /*d7160*/  LDL.LU.64 R68, [R1+0x8250] ;  /* 0x0082500001447983 */ /* 0x000ea40000300a00 */
[----:B------:R-:W-:Y:S02]  /*d7170*/  STL.64 [R1+0x1740], R64 ;  /* 0x0017404001007387 */ /* 0x000fe40000100a00 */
[----:B------:R1:W-:Y:S01]  /*d7180*/  STL.64 [R1+0x1748], R66 ;  /* 0x0017484201007387 */ /* 0x0003e20000100a00 */
[C---:B------:R-:W-:Y:S01]  /*d7190*/  HMMA.1688.F32.TF32 R56, R8.reuse, R58, R52 ;  /* 0x0000003a0838723c */ /* 0x040fe20000081034 */
[----:B-1----:R-:W2:Y:S01]  /*d71a0*/  LDL.LU.64 R66, [R1+0x8248] ;  /* 0x0082480001427983 */ /* 0x002ea20000300a00 */
[----:B------:R-:W2:Y:S02]  /*d71b0*/  LDL.LU.64 R64, [R1+0x8240] ;  /* 0x0082400001407983 */ /* 0x000ea40000300a00 */
[----:B------:R-:W-:Y:S02]  /*d71c0*/  STL.64 [R1+0x1770], R44 ;  /* 0x0017702c01007387 */ /* 0x000fe40000100a00 */
[----:B------:R1:W-:Y:S02]  /*d71d0*/  STL.64 [R1+0x1778], R46 ;  /* 0x0017782e01007387 */ /* 0x0003e40000100a00 */
[----:B-1----:R-:W2:Y:S01]  /*d71e0*/  LDL.LU.64 R46, [R1+0x8238] ;  /* 0x00823800012e7983 */ /* 0x002ea20000300a00 */
[----:B------:R1:W-:Y:S02]  /*d71f0*/  STL.64 [R1+0x8188], R18 ;  /* 0x0081881201007387 */ /* 0x0003e40000100a00 */
[----:B------:R-:W-:Y:S01]  /*d7200*/  STL.64 [R1+0x8180], R16 ;  /* 0x0081801001007387 */ /* 0x000fe20000100a00 */
[----:B-1----:R-:W2:Y:S01]  /*d7210*/  LDL.64 R18, [R1+0x78] ;  /* 0x0000780001127983 */ /* 0x002ea20000100a00 */
[----:B------:R-:W3:Y:S10]  /*d7220*/  LDL.LU.64 R54, [R1+0x8230] ;  /* 0x0082300001367983 */ /* 0x000ef40000300a00 */
[----:B------:R-:W-:Y:S02]  /*d7230*/  STL.64 [R1+0x1760], R56 ;  /* 0x0017603801007387 */ /* 0x000fe40000100a00 */
[----:B------:R1:W-:Y:S02]  /*d7240*/  STL.64 [R1+0x1768], R58 ;  /* 0x0017683a01007387 */ /* 0x0003e40000100a00 */
[----:B-1----:R-:W3:Y:S01]  /*d7250*/  LDL.LU.64 R58, [R1+0x8228] ;  /* 0x00822800013a7983 */ /* 0x002ee20000300a00 */
[C---:B----4-:R-:W-:Y:S08]  /*d7260*/  HMMA.1688.F32.TF32 R20, R8.reuse, R22, R36 ;  /* 0x000000160814723c */ /* 0x050ff00000081024 */
[C---:B--2---:R-:W-:Y:S11]  /*d7270*/  HMMA.1688.F32.TF32 R12, R8.reuse, R18, R12 ;  /* 0x00000012080c723c */ /* 0x044ff6000008100c */
[----:B------:R-:W-:Y:S11]  /*d7280*/  @!UPT UIADD3 URZ, URZ, URZ, URZ ;  /* 0x0000003f3f3ff290 */ /* 0x000ff6000fffe03f */
[----:B------:R-:W-:Y:S01]  /*d7290*/  @!UPT UIADD3 URZ, URZ, URZ, URZ ;  /* 0x0000003f3f3ff290 */ /* 0x000fe2000fffe03f */
[----:B------:R1:W-:Y:S02]  /*d72a0*/  STL.64 [R1+0x1790], R12 ;  /* 0x0017900c01007387 */ /* 0x0003e40000100a00 */
[----:B-1----:R-:W-:Y:S01]  /*d72b0*/  MOV R13, R18 ;  /* 0x00000012000d7202 */ /* 0x002fe20000000f00 */
[----:B------:R-:W-:Y:S02]  /*d72c0*/  IMAD.MOV.U32 R12, RZ, RZ, R19 ;  /* 0x000000ffff0c7224 */ /* 0x000fe400078e0013 */
[C---:B---3--:R-:W-:Y:S01]  /*d72d0*/  HMMA.1688.F32.TF32 R16, R8.reuse, R58, R32 ;  /* 0x0000003a0810723c */ /* 0x048fe20000081020 */
[----:B------:R-:W-:Y:S01]  /*d72e0*/  STL.64 [R1+0x1798], R14 ;  /* 0x0017980e01007387 */ /* 0x000fe20000100a00 */
[----:B------:R-:W-:Y:S02]  /*d72f0*/  STL.64 [R1+0x8190], R58 ;  /* 0x0081903a01007387 */ /* 0x000fe40000100a00 */
[----:B------:R-:W-:Y:S02]  /*d7300*/  STL.64 [R1+0x1780], R20 ;  /* 0x0017801401007387 */ /* 0x000fe40000100a00 */
[----:B------:R1:W-:Y:S02]  /*d7310*/  STL.64 [R1+0x1788], R22 ;  /* 0x0017881601007387 */ /* 0x0003e40000100a00 */
[C---:B-1----:R-:W-:Y:S08]  /*d7320*/  HMMA.1688.F32.TF32 R20, R8.reuse, R54, R4 ;  /* 0x000000360814723c */ /* 0x042ff00000081004 */
[C---:B------:R-:W-:Y:S07]  /*d7330*/  HMMA.1688.F32.TF32 R4, R8.reuse, R66, R176 ;  /* 0x000000420804723c */ /* 0x040fee00000810b0 */
        /* <DEDUP_REMOVED lines=14> */
[----:B------:R1:W-:Y:S02]  /*d7420*/  STL.64 [R1+0x1878], R22 ;  /* 0x0018781601007387 */ /* 0x0003e40000100a00 */
[----:B------:R-:W-:Y:S04]  /*d7430*/  STL.64 [R1+0x8168], R70 ;  /* 0x0081684601007387 */ /* 0x000fe80000100a00 */
[C---:B-1----:R-:W-:Y:S07]  /*d7440*/  HMMA.1688.F32.TF32 R20, R8.reuse, R74, R60 ;  /* 0x0000004a0814723c */ /* 0x042fee000008103c */
[----:B------:R-:W-:Y:S01]  /*d7450*/  STL.64 [R1+0x1860], R16 ;  /* 0x0018601001007387 */ /* 0x000fe20000100a00 */
[----:B------:R1:W-:Y:S02]  /*d7460*/  STL.64 [R1+0x1868], R18 ;  /* 0x0018681201007387 */ /* 0x0003e40000100a00 */
[----:B------:R-:W-:Y:S05]  /*d7470*/  STL.64 [R1+0x8160], R68 ;  /* 0x0081604401007387 */ /* 0x000fea0000100a00 */
[----:B------:R-:W-:Y:S01]  /*d7480*/  STL.64 [R1+0x18a0], R4 ;  /* 0x0018a00401007387 */ /* 0x000fe20000100a00 */
[----:B------:R2:W-:Y:S01]  /*d7490*/  STL.64 [R1+0x18a8], R6 ;  /* 0x0018a80601007387 */ /* 0x0005e20000100a00 */
[C---:B-1----:R-:W-:Y:S08]  /*d74a0*/  HMMA.1688.F32.TF32 R16, R8.reuse, R78, R48 ;  /* 0x0000004e0810723c */ /* 0x042ff00000081030 */
[C---:B--2---:R-:W-:Y:S01]  /*d74b0*/  HMMA.1688.F32.TF32 R4, R8.reuse, R82, R40 ;  /* 0x000000520804723c */ /* 0x044fe20000081028 */
[----:B------:R1:W-:Y:S01]  /*d74c0*/  STL.64 [R1+0x1890], R20 ;  /* 0x0018901401007387 */ /* 0x0003e20000100a00 */
[----:B------:R2:W-:Y:S02]  /*d74d0*/  STL.64 [R1+0x1898], R22 ;  /* 0x0018981601007387 */ /* 0x0005e40000100a00 */
[----:B------:R-:W3:Y:S11]  /*d74e0*/  LDL.LU R156, [R1+0x1080] ;  /* 0x00108000019c7983 */ /* 0x000ef60000300800 */
[----:B------:R4:W-:Y:S01]  /*d74f0*/  STL.64 [R1+0x18e0], R16 ;  /* 0x0018e01001007387 */ /* 0x0009e20000100a00 */
[----:B------:R1:W-:Y:S07]  /*d7500*/  STL.64 [R1+0x18e8], R18 ;  /* 0x0018e81201007387 */ /* 0x0003ee0000100a00 */
        /* <DEDUP_REMOVED lines=37> */
[----:B----4-:R-:W4:Y:S01]  /*d7760*/  LDL.LU R16, [R1+0x1880] ;  /* 0x0018800001107983 */ /* 0x010f220000300800 */
[----:B------:R-:W4:Y:S01]  /*d7770*/  LDL.LU R17, [R1+0x1884] ;  /* 0x0018840001117983 */ /* 0x000f220000300800 */
[----:B------:R-:W4:Y:S02]  /*d7780*/  LDL.LU R18, [R1+0x1888] ;  /* 0x0018880001127983 */ /* 0x000f240000300800 */
[----:B------:R-:W4:Y:S02]  /*d7790*/  LDL.LU R19, [R1+0x188c] ;  /* 0x00188c0001137983 */ /* 0x000f240000300800 */
        /* <DEDUP_REMOVED lines=28> */
[C---:B--2---:R-:W-:Y:S11]  /*d7960*/  HMMA.1688.F32.TF32 R68, R8.reuse, R86, R68 ;  /* 0x000000560844723c */ /* 0x044ff60000081044 */
[----:B------:R-:W-:Y:S11]  /*d7970*/  @!UPT UIADD3 URZ, URZ, URZ, URZ ;  /* 0x0000003f3f3ff290 */ /* 0x000ff6000fffe03f */
[----:B------:R-:W-:Y:S01]  /*d7980*/  @!UPT UIADD3 URZ, URZ, URZ, URZ ;  /* 0x0000003f3f3ff290 */ /* 0x000fe2000fffe03f */
[----:B------:R-:W-:Y:S01]  /*d7990*/  STL.64 [R1+0x1910], R68 ;  /* 0x0019104401007387 */ /* 0x000fe20000100a00 */
[----:B------:R1:W-:Y:S02]  /*d79a0*/  STL.64 [R1+0x1918], R70 ;  /* 0x0019184601007387 */ /* 0x0003e40000100a00 */
[C---:B-1----:R-:W-:Y:S08]  /*d79b0*/  HMMA.1688.F32.TF32 R68, R8.reuse, R90, R56 ;  /* 0x0000005a0844723c */ /* 0x042ff00000081038 */
[C---:B----4-:R-:W-:Y:S08]  /*d79c0*/  HMMA.1688.F32.TF32 R56, R8.reuse, R94, R16 ;  /* 0x0000005e0838723c */ /* 0x050ff00000081010 */
[C---:B------:R-:W-:Y:S08]  /*d79d0*/  HMMA.1688.F32.TF32 R16, R8.reuse, R98, R36 ;  /* 0x000000620810723c */ /* 0x040ff00000081024 */
[C---:B---3--:R-:W-:Y:S08]  /*d79e0*/  HMMA.1688.F32.TF32 R36, R8.reuse, R102, R20 ;  /* 0x000000660824723c */ /* 0x048ff00000081014 */
[C---:B------:R-:W-:Y:S01]  /*d79f0*/  HMMA.1688.F32.TF32 R20, R8.reuse, R106, R32 ;  /* 0x0000006a0814723c */ /* 0x040fe20000081020 */
[----:B------:R-:W-:Y:S01]  /*d7a00*/  STL.64 [R1+0x1a80], R68 ;  /* 0x001a804401007387 */ /* 0x000fe20000100a00 */
[----:B------:R-:W-:Y:S02]  /*d7a10*/  STL.64 [R1+0x1a88], R70 ;  /* 0x001a884601007387 */ /* 0x000fe40000100a00 */
[----:B------:R-:W-:Y:S02]  /*d7a20*/  STL.64 [R1+0x1b10], R56 ;  /* 0x001b103801007387 */ /* 0x000fe40000100a00 */
[----:B------:R-:W-:Y:S01]  /*d7a30*/  STL.64 [R1+0x1b18], R58 ;  /* 0x001b183a01007387 */ /* 0x000fe20000100a00 */
        /* <DEDUP_REMOVED lines=16> */
[----:B------:R-:W-:Y:S01]  /*d7b40*/  STL.64 [R1+0x8158], R126 ;  /* 0x0081587e01007387 */ /* 0x000fe20000100a00 */
[C---:B-1----:R-:W-:Y:S08]  /*d7b50*/  HMMA.1688.F32.TF32 R4, R8.reuse, R126, R168 ;  /* 0x0000007e0804723c */ /* 0x042ff000000810a8 */
[C---:B--2---:R-:W-:Y:S01]  /*d7b60*/  HMMA.1688.F32.TF32 R20, R8.reuse, R130, R164 ;  /* 0x000000820814723c */ /* 0x044fe200000810a4 */
[----:B------:R-:W-:Y:S01]  /*d7b70*/  STL.64 [R1+0x2d00], R16 ;  /* 0x002d001001007387 */ /* 0x000fe20000100a00 */
[----:B------:R1:W-:Y:S06]  /*d7b80*/  STL.64 [R1+0x2d08], R18 ;  /* 0x002d081201007387 */ /* 0x0003ec0000100a00 */
[C---:B-1----:R-:W-:Y:S01]  /*d7b90*/  HMMA.1688.F32.TF32 R16, R8.reuse, R134, R160 ;  /* 0x000000860810723c */ /* 0x042fe200000810a0 */
[----:B------:R-:W-:Y:S06]  /*d7ba0*/  STL.64 [R1+0x8150], R124 ;  /* 0x0081507c01007387 */ /* 0x000fec0000100a00 */
[----:B------:R-:W-:Y:S02]  /*d7bb0*/  STL.64 [R1+0x2da0], R4 ;  /* 0x002da00401007387 */ /* 0x000fe40000100a00 */
[----:B------:R-:W-:Y:S02]  /*d7bc0*/  STL.64 [R1+0x2da8], R6 ;  /* 0x002da80601007387 */ /* 0x000fe40000100a00 */
[----:B------:R-:W-:Y:S04]  /*d7bd0*/  STL.64 [R1+0x8148], R134 ;  /* 0x0081488601007387 */ /* 0x000fe80000100a00 */
[----:B------:R-:W-:Y:S01]  /*d7be0*/  STL.64 [R1+0x2e50], R20 ;  /* 0x002e501401007387 */ /* 0x000fe20000100a00 */
[----:B------:R-:W-:Y:S02]  /*d7bf0*/  STL.64 [R1+0x2e58], R22 ;  /* 0x002e581601007387 */ /* 0x000fe40000100a00 */
[----:B------:R-:W-:Y:S01]  /*d7c00*/  STL.64 [R1+0x8140], R132 ;  /* 0x0081408401007387 */ /* 0x000fe20000100a00 */
[----:B------:R-:W-:Y:S04]  /*d7c10*/  LDS R4, [R212+0x26080] ;  /* 0x02608000d4047984 */ /* 0x000fe80000000800 */
[----:B------:R-:W-:Y:S04]  /*d7c20*/  LDS R6, [R212+0x27080] ;  /* 0x02708000d4067984 */ /* 0x000fe80000000800 */
[----:B------:R-:W-:Y:S04]  /*d7c30*/  LDS R5, [R213+0x26080] ;  /* 0x02608000d5057984 */ /* 0x000fe80000000800 */
[----:B------:R-:W1:Y:S04]  /*d7c40*/  LDS R7, [R213+0x27080] ;  /* 0x02708000d5077984 */ /* 0x000e680000000800 */
[----:B------:R-:W-:Y:S01]  /*d7c50*/  STL.64 [R1+0x2f00], R16 ;  /* 0x002f001001007387 */ /* 0x000fe20000100a00 */
[----:B------:R2:W-:Y:S02]  /*d7c60*/  STL.64 [R1+0x2f08], R18 ;  /* 0x002f081201007387 */ /* 0x0005e40000100a00 */
[C---:B--2---:R-:W-:Y:S01]  /*d7c70*/  HMMA.1688.F32.TF32 R16, R8.reuse, R138, R156 ;  /* 0x0000008a0810723c */ /* 0x044fe2000008109c */
[----:B------:R-:W-:Y:S01]  /*d7c80*/  STL.64 [R1+0x8138], R138 ;  /* 0x0081388a01007387 */ /* 0x000fe20000100a00 */
[----:B------:R-:W-:Y:S11]  /*d7c90*/  STL.64 [R1+0x8130], R136 ;  /* 0x0081308801007387 */ /* 0x000ff60000100a00 */
[----:B------:R-:W-:Y:S10]  /*d7ca0*/  @!UPT UIADD3 URZ, URZ, URZ, URZ ;  /* 0x0000003f3f3ff290 */ /* 0x000ff4000fffe03f */
        /* <DEDUP_REMOVED lines=142> */
[----:B----4-:R1:W-:Y:S02]  /*d8590*/  STL.64 [R1+0x80d0], R160 ;  /* 0x0080d0a001007387 */ /* 0x0103e40000100a00 */
[----:B-1----:R-:W4:Y:S01]  /*d85a0*/  LDL.LU R160, [R1+0xc80] ;  /* 0x000c800001a07983 */ /* 0x002f220000300800 */
[----:B------:R-:W4:Y:S02]  /*d85b0*/  LDL.LU R161, [R1+0xc84] ;  /* 0x000c840001a17983 */ /* 0x000f240000300800 */
[----:B------:R-:W4:Y:S02]  /*d85c0*/  LDL.LU R162, [R1+0xc88] ;  /* 0x000c880001a27983 */ /* 0x000f240000300800 */
[----:B------:R-:W4:Y:S01]  /*d85d0*/  LDL.LU R163, [R1+0xc8c] ;  /* 0x000c8c0001a37983 */ /* 0x000f220000300800 */
        /* <DEDUP_REMOVED lines=20> */
[C---:B--2---:R-:W-:Y:S08]  /*d8720*/  HMMA.1688.F32.TF32 R156, R8.reuse, R182, R156 ;  /* 0x000000b6089c723c */ /* 0x044ff0000008109c */
        /* <DEDUP_REMOVED lines=9> */
[----:B------:R-:W2:Y:S07]  /*d87c0*/  LDL.LU.64 R176, [R1+0x81c8] ;  /* 0x0081c80001b07983 */ /* 0x000eae0000300a00 */
[C---:B------:R-:W-:Y:S08]  /*d87d0*/  HMMA.1688.F32.TF32 R16, R8.reuse, R222, R16 ;  /* 0x000000de0810723c */ /* 0x040ff00000081010 */
        /* <DEDUP_REMOVED lines=39> */
[C---:B-1----:R-:W-:Y:S08]  /*d8a50*/  HMMA.1688.F32.TF32 R16, R8.reuse, R246, R48 ;  /* 0x000000f60810723c */ /* 0x042ff00000081030 */
[----:B------:R-:W-:Y:S01]  /*d8a60*/  HMMA.1688.F32.TF32 R8, R8, R250, R40 ;  /* 0x000000fa0808723c */ /* 0x000fe20000081028 */
[----:B------:R-:W-:Y:S01]  /*d8a70*/  STL.64 [R1+0x4f10], R28 ;  /* 0x004f101c01007387 */ /* 0x000fe20000100a00 */
[----:B------:R-:W-:Y:S02]  /*d8a80*/  STL.64 [R1+0x4f18], R30 ;  /* 0x004f181e01007387 */ /* 0x000fe40000100a00 */
[----:B------:R1:W-:Y:S02]  /*d8a90*/  STL.64 [R1+0x4f90], R20 ;  /* 0x004f901401007387 */ /* 0x0003e40000100a00 */
[----:B------:R3:W-:Y:S01]  /*d8aa0*/  STL.64 [R1+0x4f98], R22 ;  /* 0x004f981601007387 */ /* 0x0007e20000100a00 */
[----:B------:R-:W4:Y:S08]  /*d8ab0*/  LDL.LU R60, [R1+0x3460] ;  /* 0x00346000013c7983 */ /* 0x000f300000300800 */
[----:B------:R-:W-:Y:S01]  /*d8ac0*/  STL.64 [R1+0x5020], R16 ;  /* 0x0050201001007387 */ /* 0x000fe20000100a00 */
[----:B------:R1:W-:Y:S07]  /*d8ad0*/  STL.64 [R1+0x5028], R18 ;  /* 0x0050281201007387 */ /* 0x0003ee0000100a00 */
[----:B------:R-:W-:Y:S02]  /*d8ae0*/  STL.64 [R1+0x5070], R8 ;  /* 0x0050700801007387 */ /* 0x000fe40000100a00 */
[----:B------:R1:W-:Y:S01]  /*d8af0*/  STL.64 [R1+0x5078], R10 ;  /* 0x0050780a01007387 */ /* 0x0003e20000100a00 */
        /* <DEDUP_REMOVED lines=31> */
[----:B-1----:R-:W4:Y:S01]  /*d8cf0*/  LDL.LU R20, [R1+0x42d0] ;  /* 0x0042d00001147983 */ /* 0x002f220000300800 */
[----:B------:R-:W4:Y:S01]  /*d8d00*/  LDL.LU R21, [R1+0x42d4] ;  /* 0x0042d40001157983 */ /* 0x000f220000300800 */
[----:B---3--:R-:W4:Y:S02]  /*d8d10*/  LDL.LU R22, [R1+0x42d8] ;  /* 0x0042d80001167983 */ /* 0x008f240000300800 */
[----:B------:R-:W4:Y:S02]  /*d8d20*/  LDL.LU R23, [R1+0x42dc] ;  /* 0x0042dc0001177983 */ /* 0x000f240000300800 */
[----:B------:R-:W-:Y:S01]  /*d8d30*/  IMAD.MOV.U32 R135, RZ, RZ, R12 ;  /* 0x000000ffff877224 */ /* 0x000fe200078e000c */
[----:B------:R-:W3:Y:S01]  /*d8d40*/  LDL.64 R18, [R1+0xd8] ;  /* 0x0000d80001127983 */ /* 0x000ee20000100a00 */
[----:B------:R-:W-:-:S02]  /*d8d50*/  IMAD.MOV.U32 R134, RZ, RZ, R13 ;  /* 0x000000ffff867224 */ /* 0x000fc400078e000d */
[----:B------:R-:W3:Y:S02]  /*d8d60*/  LDL.LU R12, [R1+0x3f10] ;  /* 0x003f1000010c7983 */ /* 0x000ee40000300800 */
[----:B------:R-:W3:Y:S01]  /*d8d70*/  LDL.LU R13, [R1+0x3f14] ;  /* 0x003f1400010d7983 */ /* 0x000ee20000300800 */
[----:B------:R-:W3:Y:S01]  /*d8d80*/  LDL.LU R14, [R1+0x3f18] ;  /* 0x003f1800010e7983 */ /* 0x000ee20000300800 */
[----:B------:R-:W3:Y:S02]  /*d8d90*/  LDL.LU R15, [R1+0x3f1c] ;  /* 0x003f1c00010f7983 */ /* 0x000ee40000300800 */
[----:B------:R-:W3:Y:S02]  /*d8da0*/  LDL.64 R10, [R1+0xc8] ;  /* 0x0000c800010a7983 */ /* 0x000ee40000100a00 */
[----:B------:R-:W3:Y:S01]  /*d8db0*/  LDL.LU R156, [R1+0x3ce0] ;  /* 0x003ce000019c7983 */ /* 0x000ee20000300800 */
[----:B------:R-:W3:Y:S01]  /*d8dc0*/  LDL.LU R157, [R1+0x3ce4] ;  /* 0x003ce400019d7983 */ /* 0x000ee20000300800 */
[----:B------:R-:W3:Y:S02]  /*d8dd0*/  LDL.LU R158, [R1+0x3ce8] ;  /* 0x003ce800019e7983 */ /* 0x000ee40000300800 */
[----:B------:R-:W3:Y:S02]  /*d8de0*/  LDL.LU R159, [R1+0x3cec] ;  /* 0x003cec00019f7983 */ /* 0x000ee40000300800 */
[----:B------:R-:W3:Y:S01]  /*d8df0*/  LDL.64 R154, [R1+0xa8] ;  /* 0x0000a800019a7983 */ /* 0x000ee20000100a00 */
[----:B------:R-:W3:Y:S01]  /*d8e00*/  LDL.LU R148, [R1+0x3aa0] ;  /* 0x003aa00001947983 */ /* 0x000ee20000300800 */
[----:B------:R-:W3:Y:S02]  /*d8e10*/  LDL.LU R149, [R1+0x3aa4] ;  /* 0x003aa40001957983 */ /* 0x000ee40000300800 */
[----:B------:R-:W3:Y:S02]  /*d8e20*/  LDL.LU R150, [R1+0x3aa8] ;  /* 0x003aa80001967983 */ /* 0x000ee40000300800 */
[----:B------:R-:W3:Y:S01]  /*d8e30*/  LDL.LU R151, [R1+0x3aac] ;  /* 0x003aac0001977983 */ /* 0x000ee20000300800 */
[----:B------:R-:W3:Y:S01]  /*d8e40*/  LDL.64 R142, [R1+0x88] ;  /* 0x00008800018e7983 */ /* 0x000ee20000100a00 */
[----:B------:R-:W3:Y:S02]  /*d8e50*/  LDL.LU R136, [R1+0x3860] ;  /* 0x0038600001887983 */ /* 0x000ee40000300800 */
[----:B------:R-:W3:Y:S02]  /*d8e60*/  LDL.LU R137, [R1+0x3864] ;  /* 0x0038640001897983 */ /* 0x000ee40000300800 */
[----:B------:R-:W3:Y:S01]  /*d8e70*/  LDL.LU R138, [R1+0x3868] ;  /* 0x00386800018a7983 */ /* 0x000ee20000300800 */
[----:B------:R-:W3:Y:S01]  /*d8e80*/  LDL.LU R139, [R1+0x386c] ;  /* 0x00386c00018b7983 */ /* 0x000ee20000300800 */
[----:B------:R-:W3:Y:S02]  /*d8e90*/  LDL.64 R70, [R1+0x68] ;  /* 0x0000680001467983 */ /* 0x000ee40000100a00 */
        /* <DEDUP_REMOVED lines=28> */
[C---:B---3--:R-:W-:Y:S08]  /*d9060*/  HMMA.1688.F32.TF32 R40, R4.reuse, R18, R40 ;  /* 0x000000120428723c */ /* 0x048ff00000081028 */
[C---:B------:R-:W-:Y:S01]  /*d9070*/  HMMA.1688.F32.TF32 R12, R4.reuse, R10, R12 ;  /* 0x0000000a040c723c */ /* 0x040fe2000008100c */
[----:B------:R-:W3:Y:S07]  /*d9080*/  LDL.LU.64 R36, [R1+0x8198] ;  /* 0x0081980001247983 */ /* 0x000eee0000300a00 */
[----:B----4-:R-:W-:Y:S11]  /*d9090*/  HMMA.1688.F32.TF32 R56, R4, R38, R56 ;  /* 0x000000260438723c */ /* 0x010ff60000081038 */
[----:B------:R-:W-:Y:S11]  /*d90a0*/  @!UPT UIADD3 URZ, URZ, URZ, URZ ;  /* 0x0000003f3f3ff290 */ /* 0x000ff6000fffe03f */
[----:B------:R-:W-:Y:S01]  /*d90b0*/  @!UPT UIADD3 URZ, URZ, URZ, URZ ;  /* 0x0000003f3f3ff290 */ /* 0x000fe2000fffe03f */
[----:B------:R-:W-:Y:S01]  /*d90c0*/  STL.64 [R1+0x1460], R56 ;  /* 0x0014603801007387 */ /* 0x000fe20000100a00 */
[----:B------:R1:W-:Y:S03]  /*d90d0*/  STL.64 [R1+0x1468], R58 ;  /* 0x0014683a01007387 */ /* 0x0003e60000100a00 */
[----:B-1----:R-:W4:Y:S01]  /*d90e0*/  LDL.LU.64 R58, [R1+0x8190] ;  /* 0x00819000013a7983 */ /* 0x002f220000300a00 */
[----:B------:R1:W-:Y:S02]  /*d90f0*/  STL.64 [R1+0x1490], R40 ;  /* 0x0014902801007387 */ /* 0x0003e40000100a00 */
[----:B------:R-:W-:Y:S02]  /*d9100*/  STL.64 [R1+0x1498], R42 ;  /* 0x0014982a01007387 */ /* 0x000fe40000100a00 */
[----:B-1----:R-:W-:Y:S02]  /*d9110*/  IMAD.MOV.U32 R41, RZ, RZ, R18 ;  /* 0x000000ffff297224 */ /* 0x002fe400078e0012 */
[----:B------:R-:W-:-:S02]  /*d9120*/  IMAD.MOV.U32 R40, RZ, RZ, R19 ;  /* 0x000000ffff287224 */ /* 0x000fc400078e0013 */
[----:B------:R-:W2:Y:S01]  /*d9130*/  LDL.LU.64 R18, [R1+0x8188] ;  /* 0x0081880001127983 */ /* 0x000ea20000300a00 */
[----:B------:R-:W2:Y:S02]  /*d9140*/  LDL.LU.64 R16, [R1+0x8180] ;  /* 0x0081800001107983 */ /* 0x000ea40000300a00 */
[----:B------:R-:W-:Y:S02]  /*d9150*/  STL.64 [R1+0x1480], R12 ;  /* 0x0014800c01007387 */ /* 0x000fe40000100a00 */
[----:B------:R1:W-:Y:S02]  /*d9160*/  STL.64 [R1+0x1488], R14 ;  /* 0x0014880e01007387 */ /* 0x0003e40000100a00 */
[----:B-1----:R-:W2:Y:S01]  /*d9170*/  LDL.LU.64 R14, [R1+0x8178] ;  /* 0x00817800010e7983 */ /* 0x002ea20000300a00 */
[----:B------:R-:W3:Y:S02]  /*d9180*/  LDL.LU.64 R12, [R1+0x8170] ;  /* 0x00817000010c7983 */ /* 0x000ee40000300a00 */
[----:B------:R-:W-:-:S02]  /*d9190*/  IMAD.MOV.U32 R43, RZ, RZ, R10 ;  /* 0x000000ffff2b7224 */ /* 0x000fc400078e000a */
[----:B------:R-:W-:Y:S01]  /*d91a0*/  IMAD.MOV.U32 R42, RZ, RZ, R11 ;  /* 0x000000ffff2a7224 */ /* 0x000fe200078e000b */
[----:B------:R-:W-:Y:S01]  /*d91b0*/  MOV R45, R154 ;  /* 0x0000009a002d7202 */ /* 0x000fe20000000f00 */
[----:B------:R-:W-:Y:S01]  /*d91c0*/  IMAD.MOV.U32 R44, RZ, RZ, R155 ;  /* 0x000000ffff2c7224 */ /* 0x000fe200078e009b */
[C---:B--2---:R-:W-:Y:S01]  /*d91d0*/  HMMA.1688.F32.TF32 R8, R4.reuse, R14, R160 ;  /* 0x0000000e0408723c */ /* 0x044fe200000810a0 */
[----:B------:R-:W-:Y:S01]  /*d91e0*/  STL.64 [R1+0x8090], R14 ;  /* 0x0080900e01007387 */ /* 0x000fe20000100a00 */
[----:B---3--:R-:W-:Y:S11]  /*d91f0*/  STL.64 [R1+0x8088], R12 ;  /* 0x0080880c01007387 */ /* 0x008ff60000100a00 */
[----:B------:R-:W-:Y:S10]  /*d9200*/  @!UPT UIADD3 URZ, URZ, URZ, URZ ;  /* 0x0000003f3f3ff290 */ /* 0x000ff4000fffe03f */
        /* <DEDUP_REMOVED lines=22> */
[----:B------:R-:W-:Y:S01]  /*d9370*/  STL.64 [R1+0x14f0], R8 ;  /* 0x0014f00801007387 */ /* 0x000fe20000100a00 */
[----:B------:R4:W-:Y:S02]  /*d9380*/  STL.64 [R1+0x14f8], R10 ;  /* 0x0014f80a01007387 */ /* 0x0009e40000100a00 */
[C---:B----4-:R-:W-:Y:S01]  /*d9390*/  HMMA.1688.F32.TF32 R8, R4.reuse, R58, R28 ;  /* 0x0000003a0408723c */ /* 0x050fe2000008101c */
[----:B------:R-:W-:Y:S07]  /*d93a0*/  STL.64 [R1+0x8080], R58 ;  /* 0x0080803a01007387 */ /* 0x000fee0000100a00 */
[C---:B------:R-:W-:Y:S11]  /*d93b0*/  HMMA.1688.F32.TF32 R16, R4.reuse, R54, R60 ;  /* 0x000000360410723c */ /* 0x040ff6000008103c */
[----:B------:R-:W-:Y:S04]  /*d93c0*/  @!UPT UIADD3 URZ, URZ, URZ, URZ ;  /* 0x0000003f3f3ff290 */ /* 0x000fe8000fffe03f */
[----:B------:R-:W-:Y:S01]  /*d93d0*/  STL.64 [R1+0x1530], R8 ;  /* 0x0015300801007387 */ /* 0x000fe20000100a00 */
[----:B------:R1:W-:Y:S02]  /*d93e0*/  STL.64 [R1+0x1538], R10 ;  /* 0x0015380a01007387 */ /* 0x0003e40000100a00 */
[----:B-1----:R-:W-:Y:S01]  /*d93f0*/  HMMA.1688.F32.TF32 R8, R4, R46, R48 ;  /* 0x0000002e0408723c */ /* 0x002fe20000081030 */
[----:B------:R1:W-:Y:S04]  /*d9400*/  STL.64 [R1+0x8098], R54 ;  /* 0x0080983601007387 */ /* 0x0003e80000100a00 */
[----:B------:R2:W-:Y:S02]  /*d9410*/  STL.64 [R1+0x1520], R16 ;  /* 0x0015201001007387 */ /* 0x0005e40000100a00 */
[----:B------:R3:W-:Y:S02]  /*d9420*/  STL.64 [R1+0x1528], R18 ;  /* 0x0015281201007387 */ /* 0x0007e40000100a00 */
[----:B------:R-:W4:Y:S02]  /*d9430*/  LDL.LU R48, [R1+0x1510] ;  /* 0x0015100001307983 */ /* 0x000f240000300800 */
[----:B------:R-:W-:-:S02]  /*d9440*/  IMAD.MOV.U32 R13, RZ, RZ, R142 ;  /* 0x000000ffff0d7224 */ /* 0x000fc400078e008e */
[----:B------:R-:W-:-:S10]  /*d9450*/  IMAD.MOV.U32 R12, RZ, RZ, R143 ;  /* 0x000000ffff0c7224 */ /* 0x000fd400078e008f */
        /* <DEDUP_REMOVED lines=31> */
[----:B-1----:R-:W4:Y:S01]  /*d9650*/  LDL.LU R54, [R1+0x2ab8] ;  /* 0x002ab80001367983 */ /* 0x002f220000300800 */
[----:B------:R-:W4:Y:S01]  /*d9660*/  LDL.LU R55, [R1+0x2abc] ;  /* 0x002abc0001377983 */ /* 0x000f220000300800 */
[----:B------:R-:W4:Y:S02]  /*d9670*/  LDL.LU R68, [R1+0x31b0] ;  /* 0x0031b00001447983 */ /* 0x000f240000300800 */
[----:B------:R-:W-:-:S02]  /*d9680*/  IMAD.MOV.U32 R15, RZ, RZ, R70 ;  /* 0x000000ffff0f7224 */ /* 0x000fc400078e0046 */
[----:B------:R-:W4:Y:S02]  /*d9690*/  LDL.LU R69, [R1+0x31b4] ;  /* 0x0031b40001457983 */ /* 0x000f240000300800 */
[----:B------:R-:W-:Y:S01]  /*d96a0*/  IMAD.MOV.U32 R14, RZ, RZ, R71 ;  /* 0x000000ffff0e7224 */ /* 0x000fe200078e0047 */
[----:B------:R-:W4:Y:S01]  /*d96b0*/  LDL.LU R70, [R1+0x31b8] ;  /* 0x0031b80001467983 */ /* 0x000f220000300800 */
[----:B------:R-:W4:Y:S02]  /*d96c0*/  LDL.LU R71, [R1+0x31bc] ;  /* 0x0031bc0001477983 */ /* 0x000f240000300800 */
[----:B--2---:R-:W2:Y:S02]  /*d96d0*/  LDL.LU R16, [R1+0x2c70] ;  /* 0x002c700001107983 */ /* 0x004ea40000300800 */
[----:B------:R-:W2:Y:S01]  /*d96e0*/  LDL.LU R17, [R1+0x2c74] ;  /* 0x002c740001117983 */ /* 0x000ea20000300800 */
[----:B---3--:R-:W2:Y:S01]  /*d96f0*/  LDL.LU R18, [R1+0x2c78] ;  /* 0x002c780001127983 */ /* 0x008ea20000300800 */
[----:B------:R-:W2:Y:S02]  /*d9700*/  LDL.LU R19, [R1+0x2c7c] ;  /* 0x002c7c0001137983 */ /* 0x000ea40000300800 */
[----:B------:R-:W3:Y:S02]  /*d9710*/  LDL.64 R58, [R1+0x8] ;  /* 0x00000800013a7983 */ /* 0x000ee40000100a00 */
        /* <DEDUP_REMOVED lines=24> */
[----:B------:R1:W-:Y:S01]  /*d98a0*/  STL.64 [R1+0x80a8], R46 ;  /* 0x0080a82e01007387 */ /* 0x0003e20000100a00 */
[----:B------:R-:W-:Y:S04]  /*d98b0*/  STL.64 [R1+0x80a0], R44 ;  /* 0x0080a02c01007387 */ /* 0x000fe80000100a00 */
[----:B-1----:R-:W2:Y:S01]  /*d98c0*/  LDL.64 R46, [R1+0x18] ;  /* 0x00001800012e7983 */ /* 0x002ea20000100a00 */
[C---:B----4-:R-:W-:Y:S11]  /*d98d0*/  HMMA.1688.F32.TF32 R68, R4.reuse, R66, R68 ;  /* 0x000000420444723c */ /* 0x050ff60000081044 */
[----:B------:R-:W-:Y:S11]  /*d98e0*/  @!UPT UIADD3 URZ, URZ, URZ, URZ ;  /* 0x0000003f3f3ff290 */ /* 0x000ff6000fffe03f */
[----:B------:R-:W-:Y:S01]  /*d98f0*/  @!UPT UIADD3 URZ, URZ, URZ, URZ ;  /* 0x0000003f3f3ff290 */ /* 0x000fe2000fffe03f */
[----:B------:R-:W-:Y:S01]  /*d9900*/  STL.64 [R1+0x1570], R68 ;  /* 0x0015704401007387 */ /* 0x000fe20000100a00 */
[----:B------:R1:W-:Y:S03]  /*d9910*/  STL.64 [R1+0x1578], R70 ;  /* 0x0015784601007387 */ /* 0x0003e60000100a00 */
[----:B-1----:R-:W4:Y:S01]  /*d9920*/  LDL.LU.64 R70, [R1+0x8168] ;  /* 0x0081680001467983 */ /* 0x002f220000300a00 */
[----:B------:R-:W4:Y:S02]  /*d9930*/  LDL.LU.64 R68, [R1+0x8160] ;  /* 0x0081600001447983 */ /* 0x000f240000300a00 */
[----:B------:R-:W-:Y:S02]  /*d9940*/  STL.64 [R1+0x80b8], R66 ;  /* 0x0080b84201007387 */ /* 0x000fe40000100a00 */
[----:B------:R2:W-:Y:S02]  /*d9950*/  STL.64 [R1+0x80b0], R64 ;  /* 0x0080b04001007387 */ /* 0x0005e40000100a00 */
[----:B--2---:R-:W-:Y:S07]  /*d9960*/  HMMA.1688.F32.TF32 R64, R4, R46, R16 ;  /* 0x0000002e0440723c */ /* 0x004fee0000081010 */
[----:B------:R-:W-:-:S02]  /*d9970*/  IMAD.MOV.U32 R17, RZ, RZ, R46 ;  /* 0x000000ffff117224 */ /* 0x000fc400078e002e */
[----:B------:R-:W-:Y:S02]  /*d9980*/  IMAD.MOV.U32 R16, RZ, RZ, R47 ;  /* 0x000000ffff107224 */ /* 0x000fe400078e002f */
[C---:B---3--:R-:W-:Y:S11]  /*d9990*/  HMMA.1688.F32.TF32 R44, R4.reuse, R58, R52 ;  /* 0x0000003a042c723c */ /* 0x048ff60000081034 */
[----:B------:R-:W-:Y:S01]  /*d99a0*/  @!UPT UIADD3 URZ, URZ, URZ, URZ ;  /* 0x0000003f3f3ff290 */ /* 0x000fe2000fffe03f */
[----:B------:R-:W-:Y:S01]  /*d99b0*/  STL.64 [R1+0x15a0], R64 ;  /* 0x0015a04001007387 */ /* 0x000fe20000100a00 */
[----:B------:R-:W-:Y:S10]  /*d99c0*/  STL.64 [R1+0x15a8], R66 ;  /* 0x0015a84201007387 */ /* 0x000ff40000100a00 */
[----:B------:R-:W-:Y:S01]  /*d99d0*/  STL.64 [R1+0x1590], R44 ;  /* 0x0015902c01007387 */ /* 0x000fe20000100a00 */
[----:B------:R1:W-:Y:S02]  /*d99e0*/  STL.64 [R1+0x1598], R46 ;  /* 0x0015982e01007387 */ /* 0x0003e40000100a00 */
[C---:B-1----:R-:W-:Y:S08]  /*d99f0*/  HMMA.1688.F32.TF32 R44, R4.reuse, R74, R160 ;  /* 0x0000004a042c723c */ /* 0x042ff000000810a0 */
[----:B------:R-:W-:Y:S01]  /*d9a00*/  HMMA.1688.F32.TF32 R52, R4, R82, R152 ;  /* 0x000000520434723c */ /* 0x000fe20000081098 */
[----:B------:R-:W-:Y:S01]  /*d9a10*/  MOV R19, R58 ;  /* 0x0000003a00137202 */ /* 0x000fe20000000f00 */
[----:B------:R-:W-:-:S06]  /*d9a20*/  IMAD.MOV.U32 R18, RZ, RZ, R59 ;  /* 0x000000ffff127224 */ /* 0x000fcc00078e003b */
[C---:B----4-:R-:W-:Y:S01]  /*d9a30*/  HMMA.1688.F32.TF32 R8, R4.reuse, R70, R8 ;  /* 0x000000460408723c */ /* 0x050fe20000081008 */
[----:B------:R-:W-:Y:S01]  /*d9a40*/  STL.64 [R1+0x80c8], R70 ;  /* 0x0080c84601007387 */ /* 0x000fe20000100a00 */
[----:B------:R-:W-:Y:S11]  /*d9a50*/  STL.64 [R1+0x80c0], R68 ;  /* 0x0080c04401007387 */ /* 0x000ff60000100a00 */
[----:B------:R-:W-:Y:S10]  /*d9a60*/  @!UPT UIADD3 URZ, URZ, URZ, URZ ;  /* 0x0000003f3f3ff290 */ /* 0x000ff4000fffe03f */
        /* <DEDUP_REMOVED lines=15> */
[----:B------:R-:W-:Y:S11]  /*d9b60*/  STL [R1+0x8060], R88 ;  /* 0x0080605801007387 */ /* 0x000ff60000100800 */
[----:B------:R-:W-:Y:S04]  /*d9b70*/  @!UPT UIADD3 URZ, URZ, URZ, URZ ;  /* 0x0000003f3f3ff290 */ /* 0x000fe8000fffe03f */
        /* <DEDUP_REMOVED lines=15> */
[C---:B-1----:R-:W-:Y:S08]  /*d9c70*/  HMMA.1688.F32.TF32 R8, R4.reuse, R106, R124 ;  /* 0x0000006a0408723c */ /* 0x042ff0000008107c */
[C---:B------:R-:W-:Y:S01]  /*d9c80*/  HMMA.1688.F32.TF32 R44, R4.reuse, R110, R28 ;  /* 0x0000006e042c723c */ /* 0x040fe2000008101c */
[----:B------:R-:W-:Y:S01]  /*d9c90*/  STL.64 [R1+0x1680], R52 ;  /* 0x0016803401007387 */ /* 0x000fe20000100a00 */
[----:B------:R-:W-:Y:S06]  /*d9ca0*/  STL.64 [R1+0x1688], R54 ;  /* 0x0016883601007387 */ /* 0x000fec0000100a00 */
[C---:B------:R-:W-:Y:S07]  /*d9cb0*/  HMMA.1688.F32.TF32 R28, R4.reuse, R114, R60 ;  /* 0x00000072041c723c */ /* 0x040fee000008103c */
[----:B------:R-:W-:Y:S01]  /*d9cc0*/  STL.64 [R1+0x16c0], R8 ;  /* 0x0016c00801007387 */ /* 0x000fe20000100a00 */
[----:B------:R1:W-:Y:S02]  /*d9cd0*/  STL.64 [R1+0x16c8], R10 ;  /* 0x0016c80a01007387 */ /* 0x0003e40000100a00 */
[C---:B-1----:R-:W-:Y:S05]  /*d9ce0*/  HMMA.1688.F32.TF32 R8, R4.reuse, R118, R48 ;  /* 0x000000760408723c */ /* 0x042fea0000081030 */
[----:B------:R1:W-:Y:S01]  /*d9cf0*/  STL.64 [R1+0x1880], R44 ;  /* 0x0018802c01007387 */ /* 0x0003e20000100a00 */
[----:B------:R2:W-:Y:S02]  /*d9d00*/  STL.64 [R1+0x1888], R46 ;  /* 0x0018882e01007387 */ /* 0x0005e40000100a00 */
[----:B------:R-:W3:Y:S05]  /*d9d10*/  LDL.LU R56, [R1+0xa80] ;  /* 0x000a800001387983 */ /* 0x000eea0000300800 */
[----:B------:R-:W-:Y:S01]  /*d9d20*/  STL.64 [R1+0x1a90], R28 ;  /* 0x001a901c01007387 */ /* 0x000fe20000100a00 */
[----:B------:R-:W-:Y:S09]  /*d9d30*/  STL.64 [R1+0x1a98], R30 ;  /* 0x001a981e01007387 */ /* 0x000ff20000100a00 */
        /* <DEDUP_REMOVED lines=11> */
[----:B--2---:R-:W2:Y:S01]  /*d9df0*/  LDL.LU R46, [R1+0xaa8] ;  /* 0x000aa800012e7983 */ /* 0x004ea20000300800 */
        /* <DEDUP_REMOVED lines=33> */
[----:B----4-:R-:W4:Y:S02]  /*da010*/  LDL.LU R8, [R1+0x1210] ;  /* 0x0012100001087983 */ /* 0x010f240000300800 */
        /* <DEDUP_REMOVED lines=45> */
[C---:B---3--:R-:W-:Y:S01]  /*da2f0*/  HMMA.1688.F32.TF32 R132, R4.reuse, R130, R132 ;  /* 0x000000820484723c */ /* 0x048fe20000081084 */
[----:B------:R-:W2:Y:S07]  /*da300*/  LDL.LU.64 R124, [R1+0x8150] ;  /* 0x00815000017c7983 */ /* 0x000eae0000300a00 */
[C---:B----4-:R-:W-:Y:S11]  /*da310*/  HMMA.1688.F32.TF32 R8, R4.reuse, R126, R8 ;  /* 0x0000007e0408723c */ /* 0x050ff60000081008 */
[----:B------:R-:W-:Y:S11]  /*da320*/  @!UPT UIADD3 URZ, URZ, URZ, URZ ;  /* 0x0000003f3f3ff290 */ /* 0x000ff6000fffe03f */
[----:B------:R-:W-:Y:S01]  /*da330*/  @!UPT UIADD3 URZ, URZ, URZ, URZ ;  /* 0x0000003f3f3ff290 */ /* 0x000fe2000fffe03f */
[----:B------:R-:W-:Y:S01]  /*da340*/  STL.64 [R1+0x2a50], R8 ;  /* 0x002a500801007387 */ /* 0x000fe20000100a00 */
[----:B------:R-:W-:Y:S02]  /*da350*/  STL.64 [R1+0x2a58], R10 ;  /* 0x002a580a01007387 */ /* 0x000fe40000100a00 */
[----:B------:R-:W-:Y:S02]  /*da360*/  STL.64 [R1+0x2af0], R132 ;  /* 0x002af08401007387 */ /* 0x000fe40000100a00 */
[----:B------:R1:W-:Y:S01]  /*da370*/  STL.64 [R1+0x2af8], R134 ;  /* 0x002af88601007387 */ /* 0x0003e20000100a00 */
[C---:B------:R-:W-:Y:S08]  /*da380*/  HMMA.1688.F32.TF32 R52, R4.reuse, R186, R52 ;  /* 0x000000ba0434723c */ /* 0x040ff00000081034 */
[C---:B------:R-:W-:Y:S01]  /*da390*/  HMMA.1688.F32.TF32 R28, R4.reuse, R194, R28 ;  /* 0x000000c2041c723c */ /* 0x040fe2000008101c */
[----:B------:R-:W-:Y:S04]  /*da3a0*/  LDS R8, [R212+0x26100] ;  /* 0x02610000d4087984 */ /* 0x000fe80000000800 */
[----:B------:R-:W-:Y:S04]  /*da3b0*/  LDS R10, [R212+0x27100] ;  /* 0x02710000d40a7984 */ /* 0x000fe80000000800 */
[----:B------:R-:W-:Y:S04]  /*da3c0*/  LDS R9, [R213+0x26100] ;  /* 0x02610000d5097984 */ /* 0x000fe80000000800 */
[----:B------:R-:W3:Y:S04]  /*da3d0*/  LDS R11, [R213+0x27100] ;  /* 0x02710000d50b7984 */ /* 0x000ee80000000800 */
[----:B-1----:R-:W4:Y:S01]  /*da3e0*/  LDL.LU.64 R134, [R1+0x8148] ;  /* 0x0081480001867983 */ /* 0x002f220000300a00 */
[----:B------:R1:W5:Y:S01]  /*da3f0*/  LDL.LU.64 R132, [R1+0x8140] ;  /* 0x0081400001847983 */ /* 0x0003620000300a00 */
[C---:B----4-:R-:W-:Y:S11]  /*da400*/  HMMA.1688.F32.TF32 R136, R4.reuse, R134, R136 ;  /* 0x000000860488723c */ /* 0x050ff60000081088 */
[----:B------:R-:W-:Y:S11]  /*da410*/  @!UPT UIADD3 URZ, URZ, URZ, URZ ;  /* 0x0000003f3f3ff290 */ /* 0x000ff6000fffe03f */
[----:B------:R-:W-:Y:S01]  /*da420*/  @!UPT UIADD3 URZ, URZ, URZ, URZ ;  /* 0x0000003f3f3ff290 */ /* 0x000fe2000fffe03f */
[----:B------:R-:W-:Y:S01]  /*da430*/  STL.64 [R1+0x2bd0], R136 ;  /* 0x002bd08801007387 */ /* 0x000fe20000100a00 */
[----:B------:R4:W-:Y:S03]  /*da440*/  STL.64 [R1+0x2bd8], R138 ;  /* 0x002bd88a01007387 */ /* 0x0009e60000100a00 */
[----:B----4-:R-:W4:Y:S01]  /*da450*/  LDL.LU.64 R138, [R1+0x8138] ;  /* 0x00813800018a7983 */ /* 0x010f220000300a00 */
[----:B------:R-:W2:Y:S01]  /*da460*/  LDL.LU.64 R136, [R1+0x8130] ;  /* 0x0081300001887983 */ /* 0x000ea20000300a00 */
        /* <DEDUP_REMOVED lines=46> */
[----:B------:R4:W-:Y:S02]  /*da750*/  STL.64 [R1+0x3178], R98 ;  /* 0x0031786201007387 */ /* 0x0009e40000100a00 */
[C---:B----4-:R-:W-:Y:S08]  /*da760*/  HMMA.1688.F32.TF32 R96, R4.reuse, R166, R92 ;  /* 0x000000a60460723c */ /* 0x050ff0000008105c */
        /* <DEDUP_REMOVED lines=25> */
[C---:B----4-:R-:W-:Y:S01]  /*da900*/  HMMA.1688.F32.TF32 R28, R4.reuse, R198, R60 ;  /* 0x000000c6041c723c */ /* 0x050fe2000008103c */
[----:B------:R-:W-:Y:S01]  /*da910*/  STL.64 [R1+0x7f68], R198 ;  /* 0x007f68c601007387 */ /* 0x000fe20000100a00 */
[----:B------:R-:W-:Y:S11]  /*da920*/  STL.64 [R1+0x7f60], R196 ;  /* 0x007f60c401007387 */ /* 0x000ff60000100a00 */
[----:B------:R-:W-:Y:S10]  /*da930*/  @!UPT UIADD3 URZ, URZ, URZ, URZ ;  /* 0x0000003f3f3ff290 */ /* 0x000ff4000fffe03f */
[----:B------:R-:W-:Y:S01]  /*da940*/  STL.64 [R1+0x3940], R28 ;  /* 0x0039401c01007387 */ /* 0x000fe20000100a00 */
[----:B------:R4:W-:Y:S02]  /*da950*/  STL.64 [R1+0x3948], R30 ;  /* 0x0039481e01007387 */ /* 0x0009e40000100a00 */
[----:B------:R-:W2:Y:S01]  /*da960*/  LDL.LU R60, [R1+0x4570] ;  /* 0x00457000013c7983 */ /* 0x000ea20000300800 */
[C---:B----4-:R-:W-:Y:S11]  /*da970*/  HMMA.1688.F32.TF32 R28, R4.reuse, R202, R48 ;  /* 0x000000ca041c723c */ /* 0x050ff60000081030 */
[----:B------:R-:W-:Y:S11]  /*da980*/  @!UPT UIADD3 URZ, URZ, URZ, URZ ;  /* 0x0000003f3f3ff290 */ /* 0x000ff6000fffe03f */
[----:B------:R-:W-:Y:S01]  /*da990*/  @!UPT UIADD3 URZ, URZ, URZ, URZ ;  /* 0x0000003f3f3ff290 */ /* 0x000fe2000fffe03f */
[----:B------:R4:W-:Y:S01]  /*da9a0*/  STL.64 [R1+0x3aa0], R28 ;  /* 0x003aa01c01007387 */ /* 0x0009e20000100a00 */
[----:B------:R1:W-:Y:S02]  /*da9b0*/  STL.64 [R1+0x3aa8], R30 ;  /* 0x003aa81e01007387 */ /* 0x0003e40000100a00 */
[----:B------:R-:W2:Y:S02]  /*da9c0*/  LDL.LU R61, [R1+0x4574] ;  /* 0x00457400013d7983 */ /* 0x000ea40000300800 */
[----:B------:R-:W2:Y:S01]  /*da9d0*/  LDL.LU R62, [R1+0x4578] ;  /* 0x00457800013e7983 */ /* 0x000ea20000300800 */
[----:B------:R-:W2:Y:S04]  /*da9e0*/  LDL.LU R63, [R1+0x457c] ;  /* 0x00457c00013f7983 */ /* 0x000ea80000300800 */
[----:B----4-:R-:W3:Y:S01]  /*da9f0*/  LDL.LU R28, [R1+0x4630] ;  /* 0x00463000011c7983 */ /* 0x010ee20000300800 */
[----:B------:R-:W3:Y:S02]  /*daa00*/  LDL.LU R29, [R1+0x4634] ;  /* 0x00463400011d7983 */ /* 0x000ee40000300800 */
[----:B-1----:R-:W3:Y:S02]  /*daa10*/  LDL.LU R30, [R1+0x4638] ;  /* 0x00463800011e7983 */ /* 0x002ee40000300800 */
        /* <DEDUP_REMOVED lines=49> */
[----:B------:R-:W-:Y:S01]  /*dad30*/  STL.64 [R1+0x7f58], R202 ;  /* 0x007f58ca01007387 */ /* 0x000fe20000100a00 */
[----:B------:R1:W-:Y:S03]  /*dad40*/  STL.64 [R1+0x7f50], R200 ;  /* 0x007f50c801007387 */ /* 0x0003e60000100a00 */
[----:B-1----:R-:W4:Y:S01]  /*dad50*/  LDL.LU R200, [R1+0xa40] ;  /* 0x000a400001c87983 */ /* 0x002f220000300800 */
[----:B------:R-:W4:Y:S02]  /*dad60*/  LDL.LU R201, [R1+0xa44] ;  /* 0x000a440001c97983 */ /* 0x000f240000300800 */
[----:B------:R-:W4:Y:S02]  /*dad70*/  LDL.LU R202, [R1+0xa48] ;  /* 0x000a480001ca7983 */ /* 0x000f240000300800 */
[----:B------:R-:W4:Y:S01]  /*dad80*/  LDL.LU R203, [R1+0xa4c] ;  /* 0x000a4c0001cb7983 */ /* 0x000f220000300800 */
[----:B------:R-:W-:Y:S01]  /*dad90*/  STL.64 [R1+0x7f48], R206 ;  /* 0x007f48ce01007387 */ /* 0x000fe20000100a00 */
[----:B------:R-:W-:Y:S01]  /*dada0*/  STL.64 [R1+0x7f40], R204 ;  /* 0x007f40cc01007387 */ /* 0x000fe20000100a00 */
[C---:B--2---:R-:W-:Y:S08]  /*dadb0*/  HMMA.1688.F32.TF32 R196, R4.reuse, R210, R196 ;  /* 0x000000d204c4723c */ /* 0x044ff000000810c4 */
[C---:B---3--:R-:W-:Y:S08]  /*dadc0*/  HMMA.1688.F32.TF32 R192, R4.reuse, R214, R192 ;  /* 0x000000d604c0723c */ /* 0x048ff000000810c0 */
        /* <DEDUP_REMOVED lines=8> */
[C---:B------:R-:W-:Y:S08]  /*dae50*/  HMMA.1688.F32.TF32 R52, R4.reuse, R246, R52 ;  /* 0x000000f60434723c */ /* 0x040ff00000081034 */
[----:B------:R-:W-:Y:S07]  /*dae60*/  HMMA.1688.F32.TF32 R4, R4, R250, R56 ;  /* 0x000000fa0404723c */ /* 0x000fee0000081038 */
        /* <DEDUP_REMOVED lines=33> */
[----:B------:R-:W-:Y:S02]  /*db080*/  STL.64 [R1+0x4f58], R54 ;  /* 0x004f583601007387 */ /* 0x000fe40000100a00 */
[----:B------:R-:W-:Y:S02]  /*db090*/  STL.64 [R1+0x4fd0], R4 ;  /* 0x004fd00401007387 */ /* 0x000fe40000100a00 */
[----:B------:R2:W-:Y:S01]  /*db0a0*/  STL.64 [R1+0x4fd8], R6 ;  /* 0x004fd80601007387 */ /* 0x0005e20000100a00 */
[C---:B-1----:R-:W-:Y:S08]  /*db0b0*/  HMMA.1688.F32.TF32 R44, R8.reuse, R26, R28 ;  /* 0x0000001a082c723c */ /* 0x042ff0000008101c */
[C---:B------:R-:W-:Y:S08]  /*db0c0*/  HMMA.1688.F32.TF32 R28, R8.reuse, R34, R60 ;  /* 0x00000022081c723c */ /* 0x040ff0000008103c */
[----:B--2---:R-:W-:Y:S07]  /*db0d0*/  HMMA.1688.F32.TF32 R4, R8, R22, R48 ;  /* 0x000000160804723c */ /* 0x004fee0000081030 */
[----:B------:R-:W-:Y:S01]  /*db0e0*/  STL.64 [R1+0x10b0], R44 ;  /* 0x0010b02c01007387 */ /* 0x000fe20000100a00 */
[----:B------:R-:W-:Y:S02]  /*db0f0*/  STL.64 [R1+0x10b8], R46 ;  /* 0x0010b82e01007387 */ /* 0x000fe40000100a00 */
[----:B------:R-:W2:Y:S05]  /*db100*/  LDL.LU R48, [R1+0x2a40] ;  /* 0x002a400001307983 */ /* 0x000eaa0000300800 */
[----:B------:R1:W-:Y:S01]  /*db110*/  STL.64 [R1+0x10a0], R28 ;  /* 0x0010a01c01007387 */ /* 0x0003e20000100a00 */
[----:B------:R3:W-:Y:S07]  /*db120*/  STL.64 [R1+0x10a8], R30 ;  /* 0x0010a81e01007387 */ /* 0x0007ee0000100a00 */
[----:B------:R4:W-:Y:S02]  /*db130*/  STL.64 [R1+0x10d0], R4 ;  /* 0x0010d00401007387 */ /* 0x0009e40000100a00 */
[----:B------:R4:W-:Y:S02]  /*db140*/  STL.64 [R1+0x10d8], R6 ;  /* 0x0010d80601007387 */ /* 0x0009e40000100a00 */
[----:B------:R-:W2:Y:S01]  /*db150*/  LDL.LU R49, [R1+0x2a44] ;  /* 0x002a440001317983 */ /* 0x000ea20000300800 */
[----:B------:R-:W2:Y:S01]  /*db160*/  LDL.LU R50, [R1+0x2a48] ;  /* 0x002a480001327983 */ /* 0x000ea20000300800 */
[----:B------:R-:W2:Y:S03]  /*db170*/  LDL.LU R51, [R1+0x2a4c] ;  /* 0x002a4c0001337983 */ /* 0x000ea60000300800 */
        /* <DEDUP_REMOVED lines=43> */
[----:B------:R-:W3:Y:S02]  /*db430*/  LDL.LU R67, [R1+0x433c] ;  /* 0x00433c0001437983 */ /* 0x000ee40000300800 */
[----:B------:R-:W-:-:S02]  /*db440*/  IMAD.MOV.U32 R99, RZ, RZ, R16 ;  /* 0x000000ffff637224 */ /* 0x000fc400078e0010 */
        /* <DEDUP_REMOVED lines=13> */
[----:B------:R-:W4:Y:S02]  /*db520*/  LDL.64 R222, [R1+0x78] ;  /* 0x0000780001de7983 */ /* 0x000f240000100a00 */
[----:B------:R-:W-:Y:S02]  /*db530*/  IMAD.MOV.U32 R210, RZ, RZ, R15 ;  /* 0x000000ffffd27224 */ /* 0x000fe400078e000f */
[----:B------:R-:W-:Y:S01]  /*db540*/  IMAD.MOV.U32 R211, RZ, RZ, R14 ;  /* 0x000000ffffd37224 */ /* 0x000fe200078e000e */
[----:B------:R-:W4:Y:S01]  /*db550*/  LDL.LU R216, [R1+0x3c90] ;  /* 0x003c900001d87983 */ /* 0x000f220000300800 */
[----:B------:R-:W-:-:S02]  /*db560*/  IMAD.MOV.U32 R14, RZ, RZ, R43 ;  /* 0x000000ffff0e7224 */ /* 0x000fc400078e002b */
[----:B------:R-:W-:Y:S02]  /*db570*/  IMAD.MOV.U32 R15, RZ, RZ, R42 ;  /* 0x000000ffff0f7224 */ /* 0x000fe400078e002a */
[----:B------:R-:W4:Y:S01]  /*db580*/  LDL.LU R217, [R1+0x3c94] ;  /* 0x003c940001d97983 */ /* 0x000f220000300800 */
[----:B------:R-:W4:Y:S01]  /*db590*/  LDL.LU R218, [R1+0x3c98] ;  /* 0x003c980001da7983 */ /* 0x000f220000300800 */
[----:B------:R-:W4:Y:S02]  /*db5a0*/  LDL.LU R219, [R1+0x3c9c] ;  /* 0x003c9c0001db7983 */ /* 0x000f240000300800 */
[----:B------:R-:W4:Y:S02]  /*db5b0*/  LDL.LU R196, [R1+0x3710] ;  /* 0x0037100001c47983 */ /* 0x000f240000300800 */
[----:B------:R-:W4:Y:S01]  /*db5c0*/  LDL.LU R197, [R1+0x3714] ;  /* 0x0037140001c57983 */ /* 0x000f220000300800 */
[----:B------:R-:W4:Y:S01]  /*db5d0*/  LDL.LU R198, [R1+0x3718] ;  /* 0x0037180001c67983 */ /* 0x000f220000300800 */
[----:B------:R-:W-:Y:S01]  /*db5e0*/  MOV R230, R13 ;  /* 0x0000000d00e67202 */ /* 0x000fe20000000f00 */
[----:B------:R-:W-:-:S02]  /*db5f0*/  IMAD.MOV.U32 R231, RZ, RZ, R12 ;  /* 0x000000ffffe77224 */ /* 0x000fc400078e000c */
        /* <DEDUP_REMOVED lines=14> */
[C---:B---3--:R-:W-:Y:S08]  /*db6e0*/  HMMA.1688.F32.TF32 R44, R8.reuse, R46, R64 ;  /* 0x0000002e082c723c */ /* 0x048ff00000081040 */
[C---:B------:R-:W-:Y:S07]  /*db6f0*/  HMMA.1688.F32.TF32 R12, R8.reuse, R14, R52 ;  /* 0x0000000e080c723c */ /* 0x040fee0000081034 */
[----:B------:R-:W-:Y:S01]  /*db700*/  STL.64 [R1+0x10c0], R68 ;  /* 0x0010c04401007387 */ /* 0x000fe20000100a00 */
[----:B------:R1:W-:Y:S03]  /*db710*/  STL.64 [R1+0x10c8], R70 ;  /* 0x0010c84601007387 */ /* 0x0003e60000100a00 */
[----:B-1----:R-:W2:Y:S01]  /*db720*/  LDL.LU.64 R70, [R1+0x80c8] ;  /* 0x0080c80001467983 */ /* 0x002ea20000300a00 */
[----:B------:R-:W3:Y:S02]  /*db730*/  LDL.LU.64 R68, [R1+0x80c0] ;  /* 0x0080c00001447983 */ /* 0x000ee40000300a00 */
[----:B------:R-:W2:Y:S02]  /*db740*/  LDL.LU.64 R66, [R1+0x80b8] ;  /* 0x0080b80001427983 */ /* 0x000ea40000300a00 */
[----:B------:R-:W2:Y:S01]  /*db750*/  LDL.LU.64 R64, [R1+0x80b0] ;  /* 0x0080b00001407983 */ /* 0x000ea20000300a00 */
[----:B------:R-:W-:Y:S01]  /*db760*/  STL.64 [R1+0x1120], R44 ;  /* 0x0011202c01007387 */ /* 0x000fe20000100a00 */
[----:B------:R1:W-:Y:S03]  /*db770*/  STL.64 [R1+0x1128], R46 ;  /* 0x0011282e01007387 */ /* 0x0003e60000100a00 */
[----:B-1----:R-:W2:Y:S01]  /*db780*/  LDL.LU.64 R46, [R1+0x80a8] ;  /* 0x0080a800012e7983 */ /* 0x002ea20000300a00 */
[----:B------:R-:W2:Y:S02]  /*db790*/  LDL.LU.64 R44, [R1+0x80a0] ;  /* 0x0080a000012c7983 */ /* 0x000ea40000300a00 */
[----:B------:R-:W2:Y:S02]  /*db7a0*/  LDL.LU.64 R54, [R1+0x8098] ;  /* 0x0080980001367983 */ /* 0x000ea40000300a00 */
[----:B------:R-:W-:Y:S01]  /*db7b0*/  STL.64 [R1+0x1110], R12 ;  /* 0x0011100c01007387 */ /* 0x000fe20000100a00 */
[----:B------:R1:W-:Y:S04]  /*db7c0*/  STL.64 [R1+0x1118], R14 ;  /* 0x0011180e01007387 */ /* 0x0003e80000100a00 */
[----:B-1----:R-:W2:Y:S01]  /*db7d0*/  LDL.LU.64 R14, [R1+0x8090] ;  /* 0x00809000010e7983 */ /* 0x002ea20000300a00 */
[----:B------:R-:W3:Y:S01]  /*db7e0*/  LDL.LU.64 R12, [R1+0x8088] ;  /* 0x00808800010c7983 */ /* 0x000ee20000300a00 */
[----:B--2---:R-:W-:Y:S11]  /*db7f0*/  HMMA.1688.F32.TF32 R56, R8, R14, R56 ;  /* 0x0000000e0838723c */ /* 0x004ff60000081038 */
[----:B------:R-:W-:Y:S11]  /*db800*/  @!UPT UIADD3 URZ, URZ, URZ, URZ ;  /* 0x0000003f3f3ff290 */ /* 0x000ff6000fffe03f */
[----:B------:R-:W-:Y:S01]  /*db810*/  @!UPT UIADD3 URZ, URZ, URZ, URZ ;  /* 0x0000003f3f3ff290 */ /* 0x000fe2000fffe03f */
[----:B------:R-:W-:Y:S01]  /*db820*/  STL.64 [R1+0x1160], R56 ;  /* 0x0011603801007387 */ /* 0x000fe20000100a00 */
[----:B------:R1:W-:Y:S03]  /*db830*/  STL.64 [R1+0x1168], R58 ;  /* 0x0011683a01007387 */ /* 0x0003e60000100a00 */
[----:B-1----:R-:W2:Y:S01]  /*db840*/  LDL.LU.64 R58, [R1+0x8080] ;  /* 0x00808000013a7983 */ /* 0x002ea20000300a00 */
[----:B------:R1:W-:Y:S02]  /*db850*/  STL.64 [R1+0x7ec8], R14 ;  /* 0x007ec80e01007387 */ /* 0x0003e40000100a00 */
[----:B---3--:R4:W-:Y:S02]  /*db860*/  STL.64 [R1+0x7ec0], R12 ;  /* 0x007ec00c01007387 */ /* 0x0089e40000100a00 */
[----:B-1----:R-:W-:Y:S02]  /*db870*/  IMAD.MOV.U32 R14, RZ, RZ, R45 ;  /* 0x000000ffff0e7224 */ /* 0x002fe400078e002d */
[----:B------:R-:W-:-:S07]  /*db880*/  IMAD.MOV.U32 R15, RZ, RZ, R44 ;  /* 0x000000ffff0f7224 */ /* 0x000fce00078e002c */
[C---:B----4-:R-:W-:Y:S01]  /*db890*/  HMMA.1688.F32.TF32 R12, R8.reuse, R14, R16 ;  /* 0x0000000e080c723c */ /* 0x050fe20000081010 */
[----:B------:R-:W3:Y:S01]  /*db8a0*/  LDL.LU.64 R18, [R1+0x8078] ;  /* 0x0080780001127983 */ /* 0x000ee20000300a00 */
[----:B------:R-:W4:Y:S06]  /*db8b0*/  LDL.LU.64 R16, [R1+0x8070] ;  /* 0x0080700001107983 */ /* 0x000f2c0000300a00 */
[C---:B---3--:R-:W-:Y:S01]  /*db8c0*/  HMMA.1688.F32.TF32 R4, R8.reuse, R18, R4 ;  /* 0x000000120804723c */ /* 0x048fe20000081004 */
[----:B------:R-:W-:Y:S11]  /*db8d0*/  STL.64 [R1+0x7eb8], R18 ;  /* 0x007eb81201007387 */ /* 0x000ff60000100a00 */
[----:B------:R-:W-:Y:S03]  /*db8e0*/  @!UPT UIADD3 URZ, URZ, URZ, URZ ;  /* 0x0000003f3f3ff290 */ /* 0x000fe6000fffe03f */
[----:B------:R-:W-:Y:S02]  /*db8f0*/  STL.64 [R1+0x1150], R12 ;  /* 0x0011500c01007387 */ /* 0x000fe40000100a00 */
[----:B------:R-:W-:Y:S02]  /*db900*/  STL.64 [R1+0x1158], R14 ;  /* 0x0011580e01007387 */ /* 0x000fe40000100a00 */
[----:B----4-:R1:W-:Y:S02]  /*db910*/  STL.64 [R1+0x7eb0], R16 ;  /* 0x007eb01001007387 */ /* 0x0103e40000100a00 */
[C---:B-1----:R-:W-:Y:S02]  /*db920*/  HMMA.1688.F32.TF32 R16, R8.reuse, R230, R232 ;  /* 0x000000e60810723c */ /* 0x042fe400000810e8 */
[----:B------:R-:W-:Y:S01]  /*db930*/  STL.64 [R1+0x1180], R4 ;  /* 0x0011800401007387 */ /* 0x000fe20000100a00 */
[----:B------:R1:W-:Y:S05]  /*db940*/  STL.64 [R1+0x1188], R6 ;  /* 0x0011880601007387 */ /* 0x0003ea0000100a00 */
[C---:B-1----:R-:W-:Y:S11]  /*db950*/  HMMA.1688.F32.TF32 R4, R8.reuse, R222, R224 ;  /* 0x000000de0804723c */ /* 0x042ff600000810e0 */
[----:B------:R-:W-:Y:S04]  /*db960*/  @!UPT UIADD3 URZ, URZ, URZ, URZ ;  /* 0x0000003f3f3ff290 */ /* 0x000fe8000fffe03f */
[----:B------:R-:W-:Y:S01]  /*db970*/  STL.64 [R1+0x1170], R16 ;  /* 0x0011701001007387 */ /* 0x000fe20000100a00 */
[----:B------:R-:W-:Y:S07]  /*db980*/  STL.64 [R1+0x1178], R18 ;  /* 0x0011781201007387 */ /* 0x000fee0000100a00 */
[----:B------:R-:W-:Y:S01]  /*db990*/  STL.64 [R1+0x11a0], R4 ;  /* 0x0011a00401007387 */ /* 0x000fe20000100a00 */
[----:B------:R1:W-:Y:S02]  /*db9a0*/  STL.64 [R1+0x11a8], R6 ;  /* 0x0011a80601007387 */ /* 0x0003e40000100a00 */
[C---:B-1----:R-:W-:Y:S08]  /*db9b0*/  HMMA.1688.F32.TF32 R4, R8.reuse, R210, R216 ;  /* 0x000000d20804723c */ /* 0x042ff000000810d8 */
[C---:B--2---:R-:W-:Y:S01]  /*db9c0*/  HMMA.1688.F32.TF32 R16, R8.reuse, R58, R204 ;  /* 0x0000003a0810723c */ /* 0x044fe200000810cc */
[----:B------:R-:W-:Y:S11]  /*db9d0*/  STL.64 [R1+0x7ed0], R58 ;  /* 0x007ed03a01007387 */ /* 0x000ff60000100a00 */
[----:B------:R-:W-:Y:S03]  /*db9e0*/  @!UPT UIADD3 URZ, URZ, URZ, URZ ;  /* 0x0000003f3f3ff290 */ /* 0x000fe6000fffe03f */
[----:B------:R-:W-:Y:S01]  /*db9f0*/  STL.64 [R1+0x1190], R4 ;  /* 0x0011900401007387 */ /* 0x000fe20000100a00 */
[----:B------:R1:W-:Y:S02]  /*dba00*/  STL.64 [R1+0x1198], R6 ;  /* 0x0011980601007387 */ /* 0x0003e40000100a00 */
[C---:B-1----:R-:W-:Y:S05]  /*dba10*/  HMMA.1688.F32.TF32 R4, R8.reuse, R54, R200 ;  /* 0x000000360804723c */ /* 0x042fea00000810c8 */
[----:B------:R-:W-:Y:S01]  /*dba20*/  STL.64 [R1+0x11c0], R16 ;  /* 0x0011c01001007387 */ /* 0x000fe20000100a00 */
[----:B------:R1:W-:Y:S02]  /*dba30*/  STL.64 [R1+0x11c8], R18 ;  /* 0x0011c81201007387 */ /* 0x0003e40000100a00 */
[----:B------:R-:W-:Y:S01]  /*dba40*/  STL.64 [R1+0x7ed8], R54 ;  /* 0x007ed83601007387 */ /* 0x000fe20000100a00 */
[C---:B-1----:R-:W-:Y:S11]  /*dba50*/  HMMA.1688.F32.TF32 R16, R8.reuse, R46, R196 ;  /* 0x0000002e0810723c */ /* 0x042ff600000810c4 */
[----:B------:R-:W-:Y:S03]  /*dba60*/  @!UPT UIADD3 URZ, URZ, URZ, URZ ;  /* 0x0000003f3f3ff290 */ /* 0x000fe6000fffe03f */
        /* <DEDUP_REMOVED lines=12> */
[----:B------:R-:W-:Y:S05]  /*dbb30*/  STL.64 [R1+0x7e60], R70 ;  /* 0x007e604601007387 */ /* 0x000fea0000100a00 */
[----:B------:R-:W-:Y:S01]  /*dbb40*/  STL.64 [R1+0x11f0], R16 ;  /* 0x0011f01001007387 */ /* 0x000fe20000100a00 */
[----:B------:R1:W-:Y:S01]  /*dbb50*/  STL.64 [R1+0x11f8], R18 ;  /* 0x0011f81201007387 */ /* 0x0003e20000100a00 */
[----:B------:R-:W-:Y:S01]  /*dbb60*/  STL.64 [R1+0x7e58], R68 ;  /* 0x007e584401007387 */ /* 0x000fe20000100a00 */
[C---:B-1----:R-:W-:Y:S07]  /*dbb70*/  HMMA.1688.F32.TF32 R16, R8.reuse, R74, R60 ;  /* 0x0000004a0810723c */ /* 0x042fee000008103c */
[----:B------:R-:W-:Y:S01]  /*dbb80*/  STL.64 [R1+0x1220], R4 ;  /* 0x0012200401007387 */ /* 0x000fe20000100a00 */
[----:B------:R1:W-:Y:S02]  /*dbb90*/  STL.64 [R1+0x1228], R6 ;  /* 0x0012280601007387 */ /* 0x0003e40000100a00 */
[C---:B-1----:R-:W-:Y:S01]  /*dbba0*/  HMMA.1688.F32.TF32 R4, R8.reuse, R78, R48 ;  /* 0x0000004e0804723c */ /* 0x042fe20000081030 */
[----:B------:R-:W-:Y:S11]  /*dbbb0*/  STL.64 [R1+0x7e70], R78 ;  /* 0x007e704e01007387 */ /* 0x000ff60000100a00 */
[----:B------:R-:W-:Y:S01]  /*dbbc0*/  @!UPT UIADD3 URZ, URZ, URZ, URZ ;  /* 0x0000003f3f3ff290 */ /* 0x000fe2000fffe03f */
[----:B------:R-:W-:Y:S02]  /*dbbd0*/  STL.64 [R1+0x1210], R16 ;  /* 0x0012101001007387 */ /* 0x000fe40000100a00 */
[----:B------:R-:W-:Y:S02]  /*dbbe0*/  STL.64 [R1+0x1218], R18 ;  /* 0x0012181201007387 */ /* 0x000fe40000100a00 */
[----:B------:R-:W-:Y:S06]  /*dbbf0*/  STL.64 [R1+0x7e68], R76 ;  /* 0x007e684c01007387 */ /* 0x000fec0000100a00 */
        /* <DEDUP_REMOVED lines=40> */
[----:B------:R-:W-:Y:S01]  /*dbe80*/  MOV R13, R222 ;  /* 0x000000de000d7202 */ /* 0x000fe20000000f00 */
        /* <DEDUP_REMOVED lines=10> */
[----:B---3--:R-:W3:Y:S01]  /*dbf30*/  LDL.LU R6, [R1+0x16b8] ;  /* 0x0016b80001067983 */ /* 0x008ee20000300800 */
        /* <DEDUP_REMOVED lines=80> */
[C---:B------:R-:W-:Y:S08]  /*dc440*/  HMMA.1688.F32.TF32 R52, R8.reuse, R110, R52 ;  /* 0x0000006e0834723c */ /* 0x040ff00000081034 */
[C---:B------:R-:W-:Y:S08]  /*dc450*/  HMMA.1688.F32.TF32 R48, R8.reuse, R178, R48 ;  /* 0x000000b20830723c */ /* 0x040ff00000081030 */
[C---:B---3--:R-:W-:Y:S11]  /*dc460*/  HMMA.1688.F32.TF32 R80, R8.reuse, R98, R80 ;  /* 0x000000620850723c */ /* 0x048ff60000081050 */
        /* <DEDUP_REMOVED lines=14> */
[----:B------:R1:W-:Y:S02]  /*dc550*/  STL.64 [R1+0x14a8], R54 ;  /* 0x0014a83601007387 */ /* 0x0003e40000100a00 */
[----:B-1----:R-:W-:Y:S01]  /*dc560*/  HMMA.1688.F32.TF32 R52, R8, R122, R4 ;  /* 0x0000007a0834723c */ /* 0x002fe20000081004 */
[----:B------:R-:W-:Y:S01]  /*dc570*/  STL.64 [R1+0x1560], R68 ;  /* 0x0015604401007387 */ /* 0x000fe20000100a00 */
[----:B------:R-:W-:Y:S03]  /*dc580*/  STL.64 [R1+0x1568], R70 ;  /* 0x0015684601007387 */ /* 0x000fe60000100a00 */
[----:B------:R-:W-:Y:S02]  /*dc590*/  STL.64 [R1+0x1650], R56 ;  /* 0x0016503801007387 */ /* 0x000fe40000100a00 */
[----:B------:R-:W-:Y:S02]  /*dc5a0*/  STL.64 [R1+0x1658], R58 ;  /* 0x0016583a01007387 */ /* 0x000fe40000100a00 */
[----:B------:R-:W-:-:S02]  /*dc5b0*/  IMAD.MOV.U32 R78, RZ, RZ, R129 ;  /* 0x000000ffff4e7224 */ /* 0x000fc400078e0081 */
[----:B------:R-:W-:Y:S01]  /*dc5c0*/  IMAD.MOV.U32 R79, RZ, RZ, R125 ;  /* 0x000000ffff4f7224 */ /* 0x000fe200078e007d */
[----:B------:R-:W-:Y:S04]  /*dc5d0*/  LDS R4, [R212+0x26180] ;  /* 0x02618000d4047984 */ /* 0x000fe80000000800 */
[----:B------:R-:W-:Y:S04]  /*dc5e0*/  LDS R6, [R212+0x27180] ;  /* 0x02718000d4067984 */ /* 0x000fe80000000800 */
[----:B------:R-:W-:Y:S04]  /*dc5f0*/  LDS R5, [R213+0x26180] ;  /* 0x02618000d5057984 */ /* 0x000fe80000000800 */
[----:B------:R-:W1:Y:S04]  /*dc600*/  LDS R7, [R213+0x27180] ;  /* 0x02718000d5077984 */ /* 0x000e680000000800 */
[----:B------:R-:W-:Y:S01]  /*dc610*/  STL.64 [R1+0x16b0], R52 ;  /* 0x0016b03401007387 */ /* 0x000fe20000100a00 */
[----:B------:R3:W-:Y:S02]  /*dc620*/  STL.64 [R1+0x16b8], R54 ;  /* 0x0016b83601007387 */ /* 0x0007e40000100a00 */
[----:B------:R-:W-:Y:S02]  /*dc630*/  STL.64 [R1+0x17d0], R16 ;  /* 0x0017d01001007387 */ /* 0x000fe40000100a00 */
[----:B------:R2:W-:Y:S01]  /*dc640*/  STL.64 [R1+0x17d8], R18 ;  /* 0x0017d81201007387 */ /* 0x0005e20000100a00 */
[C---:B---3--:R-:W-:Y:S08]  /*dc650*/  HMMA.1688.F32.TF32 R52, R8.reuse, R130, R228 ;  /* 0x000000820834723c */ /* 0x048ff000000810e4 */
[C---:B--2---:R-:W-:Y:S08]  /*dc660*/  HMMA.1688.F32.TF32 R16, R8.reuse, R134, R224 ;  /* 0x000000860810723c */ /* 0x044ff000000810e0 */
[C---:B------:R-:W-:Y:S07]  /*dc670*/  HMMA.1688.F32.TF32 R56, R8.reuse, R138, R220 ;  /* 0x0000008a0838723c */ /* 0x040fee00000810dc */
[----:B------:R-:W-:Y:S01]  /*dc680*/  STL.64 [R1+0x1a70], R52 ;  /* 0x001a703401007387 */ /* 0x000fe20000100a00 */
[----:B------:R2:W-:Y:S07]  /*dc690*/  STL.64 [R1+0x1a78], R54 ;  /* 0x001a783601007387 */ /* 0x0005ee0000100a00 */
[----:B------:R-:W-:Y:S02]  /*dc6a0*/  STL.64 [R1+0x1b70], R16 ;  /* 0x001b701001007387 */ /* 0x000fe40000100a00 */
[----:B------:R3:W-:Y:S01]  /*dc6b0*/  STL.64 [R1+0x1b78], R18 ;  /* 0x001b781201007387 */ /* 0x0007e20000100a00 */
[C---:B--2---:R-:W-:Y:S08]  /*dc6c0*/  HMMA.1688.F32.TF32 R52, R8.reuse, R142, R216 ;  /* 0x0000008e0834723c */ /* 0x044ff000000810d8 */
[C---:B---3--:R-:W-:Y:S01]  /*dc6d0*/  HMMA.1688.F32.TF32 R16, R8.reuse, R146, R208 ;  /* 0x000000920810723c */ /* 0x048fe200000810d0 */
[----:B------:R-:W-:Y:S01]  /*dc6e0*/  STL.64 [R1+0x1c80], R56 ;  /* 0x001c803801007387 */ /* 0x000fe20000100a00 */
[----:B------:R2:W-:Y:S06]  /*dc6f0*/  STL.64 [R1+0x1c88], R58 ;  /* 0x001c883a01007387 */ /* 0x0005ec0000100a00 */
[C---:B--2---:R-:W-:Y:S07]  /*dc700*/  HMMA.1688.F32.TF32 R56, R8.reuse, R150, R204 ;  /* 0x000000960838723c */ /* 0x044fee00000810cc */
        /* <DEDUP_REMOVED lines=16> */
[----:B------:R-:W-:Y:S06]  /*dc810*/  STL.64 [R1+0x2d98], R58 ;  /* 0x002d983a01007387 */ /* 0x000fec0000100a00 */
[C---:B----4-:R-:W-:Y:S07]  /*dc820*/  HMMA.1688.F32.TF32 R28, R8.reuse, R174, R60 ;  /* 0x000000ae081c723c */ /* 0x050fee000008103c */
[----:B------:R-:W-:Y:S01]  /*dc830*/  STL.64 [R1+0x2e60], R52 ;  /* 0x002e603401007387 */ /* 0x000fe20000100a00 */
[----:B------:R-:W-:Y:S07]  /*dc840*/  STL.64 [R1+0x2e68], R54 ;  /* 0x002e683601007387 */ /* 0x000fee0000100a00 */
[----:B------:R-:W-:Y:S02]  /*dc850*/  STL.64 [R1+0x2f30], R16 ;  /* 0x002f301001007387 */ /* 0x000fe40000100a00 */
[----:B------:R2:W-:Y:S02]  /*dc860*/  STL.64 [R1+0x2f38], R18 ;  /* 0x002f381201007387 */ /* 0x0005e40000100a00 */
[----:B--2---:R-:W-:Y:S04]  /*dc870*/  HMMA.1688.F32.TF32 R16, R8, R182, R40 ;  /* 0x000000b60810723c */ /* 0x004fe80000081028 */
[----:B------:R2:W-:Y:S01]  /*dc880*/  STL.64 [R1+0x3070], R28 ;  /* 0x0030701c01007387 */ /* 0x0005e20000100a00 */
[----:B------:R3:W-:Y:S02]  /*dc890*/  STL.64 [R1+0x3078], R30 ;  /* 0x0030781e01007387 */ /* 0x0007e40000100a00 */
[----:B------:R-:W-:-:S02]  /*dc8a0*/  IMAD.MOV.U32 R56, RZ, RZ, R116 ;  /* 0x000000ffff387224 */ /* 0x000fc400078e0074 */
[----:B------:R-:W-:Y:S01]  /*dc8b0*/  IMAD.MOV.U32 R57, RZ, RZ, R128 ;  /* 0x000000ffff397224 */ /* 0x000fe200078e0080 */
[----:B--2---:R-:W1:Y:S01]  /*dc8c0*/  LDL.LU R28, [R1+0x4880] ;  /* 0x00488000011c7983 */ /* 0x004e620000300800 */
[----:B------:R-:W-:Y:S02]  /*dc8d0*/  STL.64 [R1+0x31f0], R48 ;  /* 0x0031f03001007387 */ /* 0x000fe40000100a00 */
[----:B------:R-:W-:Y:S10]  /*dc8e0*/  STL.64 [R1+0x31f8], R50 ;  /* 0x0031f83201007387 */ /* 0x000ff40000100a00 */
[----:B------:R2:W-:Y:S01]  /*dc8f0*/  STL.64 [R1+0x3310], R16 ;  /* 0x0033101001007387 */ /* 0x0005e20000100a00 */
[----:B------:R4:W-:Y:S02]  /*dc900*/  STL.64 [R1+0x3318], R18 ;  /* 0x0033181201007387 */ /* 0x0009e40000100a00 */
[----:B------:R-:W1:Y:S02]  /*dc910*/  LDL.LU R29, [R1+0x4884] ;  /* 0x00488400011d7983 */ /* 0x000e640000300800 */
[----:B---3--:R-:W1:Y:S01]  /*dc920*/  LDL.LU R30, [R1+0x4888] ;  /* 0x00488800011e7983 */ /* 0x008e620000300800 */
[----:B------:R-:W1:Y:S01]  /*dc930*/  LDL.LU R31, [R1+0x488c] ;  /* 0x00488c00011f7983 */ /* 0x000e620000300800 */
[----:B------:R-:W3:Y:S02]  /*dc940*/  LDL.LU R116, [R1+0x803c] ;  /* 0x00803c0001747983 */ /* 0x000ee40000300800 */
[----:B------:R-:W2:Y:S02]  /*dc950*/  LDL.LU R128, [R1+0x8038] ;  /* 0x0080380001807983 */ /* 0x000ea40000300800 */
[----:B------:R-:W-:-:S02]  /*dc960*/  IMAD.MOV.U32 R58, RZ, RZ, R120 ;  /* 0x000000ffff3a7224 */ /* 0x000fc400078e0078 */
[----:B------:R-:W-:Y:S01]  /*dc970*/  IMAD.MOV.U32 R59, RZ, RZ, R117 ;  /* 0x000000ffff3b7224 */ /* 0x000fe200078e0075 */
[----:B------:R-:W4:Y:S01]  /*dc980*/  LDL.LU R120, [R1+0x8034] ;  /* 0x0080340001787983 */ /* 0x000f220000300800 */
[----:B------:R-:W4:Y:S02]  /*dc990*/  LDL.LU R117, [R1+0x8030] ;  /* 0x0080300001757983 */ /* 0x000f240000300800 */
[----:B------:R-:W-:Y:S02]  /*dc9a0*/  IMAD.MOV.U32 R68, RZ, RZ, R121 ;  /* 0x000000ffff447224 */ /* 0x000fe400078e0079 */
[----:B------:R-:W-:Y:S01]  /*dc9b0*/  IMAD.MOV.U32 R69, RZ, RZ, R124 ;  /* 0x000000ffff457224 */ /* 0x000fe200078e007c */
[----:B------:R-:W4:Y:S01]  /*dc9c0*/  LDL.LU R121, [R1+0x802c] ;  /* 0x00802c0001797983 */ /* 0x000f220000300800 */
[----:B------:R-:W4:Y:S01]  /*dc9d0*/  LDL.LU R124, [R1+0x8028] ;  /* 0x00802800017c7983 */ /* 0x000f220000300800 */
[----:B------:R-:W-:Y:S01]  /*dc9e0*/  MOV R70, R145 ;  /* 0x0000009100467202 */ /* 0x000fe20000000f00 */
[----:B------:R-:W-:Y:S01]  /*dc9f0*/  IMAD.MOV.U32 R71, RZ, RZ, R144 ;  /* 0x000000ffff477224 */ /* 0x000fe200078e0090 */
[----:B------:R-:W4:Y:S01]  /*dca00*/  LDL.LU R145, [R1+0x8024] ;  /* 0x0080240001917983 */ /* 0x000f220000300800 */
[----:B------:R-:W4:Y:S02]  /*dca10*/  LDL.LU R144, [R1+0x8020] ;  /* 0x0080200001907983 */ /* 0x000f240000300800 */
[----:B---3--:R-:W-:-:S02]  /*dca20*/  IMAD.MOV.U32 R77, RZ, RZ, R116 ;  /* 0x000000ffff4d7224 */ /* 0x008fc400078e0074 */
[----:B--2---:R-:W-:Y:S02]  /*dca30*/  IMAD.MOV.U32 R76, RZ, RZ, R128 ;  /* 0x000000ffff4c7224 */ /* 0x004fe400078e0080 */
[----:B------:R-:W2:Y:S01]  /*dca40*/  LDL.LU R128, [R1+0x801c] ;  /* 0x00801c0001807983 */ /* 0x000ea20000300800 */
[----:B------:R-:W3:Y:S02]  /*dca50*/  LDL.LU R116, [R1+0x8018] ;  /* 0x0080180001747983 */ /* 0x000ee40000300800 */
[----:B------:R-:W2:Y:S02]  /*dca60*/  LDL.LU R129, [R1+0x8014] ;  /* 0x0080140001817983 */ /* 0x000ea40000300800 */
[----:B------:R-:W3:Y:S01]  /*dca70*/  LDL.LU R125, [R1+0x8010] ;  /* 0x00801000017d7983 */ /* 0x000ee20000300800 */
[----:B----4-:R-:W-:Y:S01]  /*dca80*/  MOV R82, R117 ;  /* 0x0000007500527202 */ /* 0x010fe20000000f00 */
[----:B------:R-:W-:Y:S02]  /*dca90*/  IMAD.MOV.U32 R81, RZ, RZ, R121 ;  /* 0x000000ffff517224 */ /* 0x000fe400078e0079 */
[----:B------:R-:W-:-:S02]  /*dcaa0*/  IMAD.MOV.U32 R80, RZ, RZ, R124 ;  /* 0x000000ffff507224 */ /* 0x000fc400078e007c */
[----:B------:R-:W4:Y:S01]  /*dcab0*/  LDL.LU R124, [R1+0x800c] ;  /* 0x00800c00017c7983 */ /* 0x000f220000300800 */
[----:B------:R-:W4:Y:S02]  /*dcac0*/  LDL.LU R121, [R1+0x8008] ;  /* 0x0080080001797983 */ /* 0x000f240000300800 */
[----:B------:R-:W4:Y:S02]  /*dcad0*/  LDL.LU R117, [R1+0x8004] ;  /* 0x0080040001757983 */ /* 0x000f240000300800 */
[----:B------:R-:W-:Y:S02]  /*dcae0*/  IMAD.MOV.U32 R83, RZ, RZ, R120 ;  /* 0x000000ffff537224 */ /* 0x000fe400078e0078 */
[----:B------:R-:W4:Y:S01]  /*dcaf0*/  LDL.LU R120, [R1+0x8000] ;  /* 0x0080000001787983 */ /* 0x000f220000300800 */
[----:B------:R-:W4:Y:S02]  /*dcb00*/  LDL.LU R224, [R1+0x830] ;  /* 0x0008300001e07983 */ /* 0x000f240000300800 */
[----:B------:R-:W4:Y:S02]  /*dcb10*/  LDL.LU R225, [R1+0x834] ;  /* 0x0008340001e17983 */ /* 0x000f240000300800 */
[----:B--2---:R-:W-:-:S02]  /*dcb20*/  IMAD.MOV.U32 R227, RZ, RZ, R129 ;  /* 0x000000ffffe37224 */ /* 0x004fc400078e0081 */
[----:B---3--:R-:W-:Y:S02]  /*dcb30*/  IMAD.MOV.U32 R226, RZ, RZ, R125 ;  /* 0x000000ffffe27224 */ /* 0x008fe400078e007d */
[----:B------:R-:W2:Y:S01]  /*dcb40*/  LDL.LU R125, [R1+0x7ffc] ;  /* 0x007ffc00017d7983 */ /* 0x000ea20000300800 */
[----:B------:R-:W3:Y:S02]  /*dcb50*/  LDL.LU R129, [R1+0x7ff8] ;  /* 0x007ff80001817983 */ /* 0x000ee40000300800 */
[----:B----4-:R-:W-:Y:S02]  /*dcb60*/  IMAD.MOV.U32 R220, RZ, RZ, R117 ;  /* 0x000000ffffdc7224 */ /* 0x010fe400078e0075 */
[----:B------:R-:W-:Y:S01]  /*dcb70*/  IMAD.MOV.U32 R222, RZ, RZ, R121 ;  /* 0x000000ffffde7224 */ /* 0x000fe200078e0079 */
[----:B------:R-:W4:Y:S01]  /*dcb80*/  LDL.LU R117, [R1+0x7ff4] ;  /* 0x007ff40001757983 */ /* 0x000f220000300800 */
[----:B------:R-:W-:Y:S02]  /*dcb90*/  IMAD.MOV.U32 R221, RZ, RZ, R120 ;  /* 0x000000ffffdd7224 */ /* 0x000fe400078e0078 */
[----:B------:R-:W4:Y:S02]  /*dcba0*/  LDL.LU R120, [R1+0x7ff0] ;  /* 0x007ff00001787983 */ /* 0x000f240000300800 */
[----:B------:R-:W4:Y:S02]  /*dcbb0*/  LDL.LU R121, [R1+0x7fec] ;  /* 0x007fec0001797983 */ /* 0x000f240000300800 */
[----:B------:R-:W-:-:S02]  /*dcbc0*/  IMAD.MOV.U32 R223, RZ, RZ, R124 ;  /* 0x000000ffffdf7224 */ /* 0x000fc400078e007c */
[----:B------:R-:W4:Y:S01]  /*dcbd0*/  LDL.LU R124, [R1+0x7fe8] ;  /* 0x007fe800017c7983 */ /* 0x000f220000300800 */
[----:B------:R-:W4:Y:S02]  /*dcbe0*/  LDL.LU R216, [R1+0x850] ;  /* 0x0008500001d87983 */ /* 0x000f240000300800 */
[----:B------:R-:W4:Y:S02]  /*dcbf0*/  LDL.LU R217, [R1+0x854] ;  /* 0x0008540001d97983 */ /* 0x000f240000300800 */
[----:B--2---:R-:W-:Y:S01]  /*dcc00*/  IMAD.MOV.U32 R219, RZ, RZ, R125 ;  /* 0x000000ffffdb7224 */ /* 0x004fe200078e007d */
[----:B---3--:R-:W-:Y:S02]  /*dcc10*/  MOV R218, R129 ;  /* 0x0000008100da7202 */ /* 0x008fe40000000f00 */
        /* <DEDUP_REMOVED lines=27> */
[----:B------:R-:W-:Y:S01]  /*dcdd0*/  IMAD.MOV.U32 R233, RZ, RZ, R121 ;  /* 0x000000ffffe97224 */ /* 0x000fe200078e0079 */
[----:B------:R-:W-:Y:S01]  /*dcde0*/  MOV R234, R120 ;  /* 0x0000007800ea7202 */ /* 0x000fe20000000f00 */
[----:B------:R-:W-:Y:S02]  /*dcdf0*/  IMAD.MOV.U32 R235, RZ, RZ, R117 ;  /* 0x000000ffffeb7224 */ /* 0x000fe400078e0075 */
[----:B------:R-:W-:Y:S02]  /*dce00*/  IMAD.MOV.U32 R228, RZ, RZ, R116 ;  /* 0x000000ffffe47224 */ /* 0x000fe400078e0074 */
[----:B------:R-:W-:Y:S02]  /*dce10*/  IMAD.MOV.U32 R229, RZ, RZ, R128 ;  /* 0x000000ffffe57224 */ /* 0x000fe400078e0080 */
[----:B------:R-:W-:Y:S02]  /*dce20*/  IMAD.MOV.U32 R230, RZ, RZ, R144 ;  /* 0x000000ffffe67224 */ /* 0x000fe400078e0090 */
[----:B------:R-:W-:-:S02]  /*dce30*/  IMAD.MOV.U32 R231, RZ, RZ, R145 ;  /* 0x000000ffffe77224 */ /* 0x000fc400078e0091 */
[----:B------:R-:W-:Y:S02]  /*dce40*/  IMAD.MOV.U32 R52, RZ, RZ, R97 ;  /* 0x000000ffff347224 */ /* 0x000fe400078e0061 */
[----:B------:R-:W-:Y:S01]  /*dce50*/  IMAD.MOV.U32 R53, RZ, RZ, R96 ;  /* 0x000000ffff357224 */ /* 0x000fe200078e0060 */
[----:B------:R-:W-:Y:S01]  /*dce60*/  MOV R54, R105 ;  /* 0x0000006900367202 */ /* 0x000fe20000000f00 */
[----:B------:R-:W-:Y:S02]  /*dce70*/  IMAD.MOV.U32 R55, RZ, RZ, R104 ;  /* 0x000000ffff377224 */ /* 0x000fe400078e0068 */
[----:B------:R-:W-:Y:S02]  /*dce80*/  IMAD.MOV.U32 R16, RZ, RZ, R100 ;  /* 0x000000ffff107224 */ /* 0x000fe400078e0064 */
[----:B------:R-:W-:Y:S02]  /*dce90*/  IMAD.MOV.U32 R17, RZ, RZ, R101 ;  /* 0x000000ffff117224 */ /* 0x000fe400078e0065 */
[----:B------:R-:W-:-:S02]  /*dcea0*/  IMAD.MOV.U32 R18, RZ, RZ, R109 ;  /* 0x000000ffff127224 */ /* 0x000fc400078e006d */
[----:B------:R-:W-:Y:S02]  /*dceb0*/  IMAD.MOV.U32 R19, RZ, RZ, R108 ;  /* 0x000000ffff137224 */ /* 0x000fe400078e006c */
[----:B--2---:R-:W-:Y:S02]  /*dcec0*/  IMAD.MOV.U32 R199, RZ, RZ, R125 ;  /* 0x000000ffffc77224 */ /* 0x004fe400078e007d */
[----:B---3--:R-:W-:Y:S02]  /*dced0*/  IMAD.MOV.U32 R198, RZ, RZ, R129 ;  /* 0x000000ffffc67224 */ /* 0x008fe400078e0081 */
        /* <DEDUP_REMOVED lines=69> */
[C---:B------:R-:W-:Y:S01]  /*dd330*/  HMMA.1688.F32.TF32 R216, R8.reuse, R214, R216 ;  /* 0x000000d608d8723c */ /* 0x040fe200000810d8 */
[----:B------:R1:W5:Y:S07]  /*dd340*/  LDL.LU.64 R208, [R1+0x7f30] ;  /* 0x007f300001d07983 */ /* 0x00036e0000300a00 */
[C---:B--2---:R-:W-:Y:S11]  /*dd350*/  HMMA.1688.F32.TF32 R232, R8.reuse, R210, R232 ;  /* 0x000000d208e8723c */ /* 0x044ff600000810e8 */
[----:B------:R-:W-:Y:S11]  /*dd360*/  @!UPT UIADD3 URZ, URZ, URZ, URZ ;  /* 0x0000003f3f3ff290 */ /* 0x000ff6000fffe03f */
[----:B------:R-:W-:Y:S01]  /*dd370*/  @!UPT UIADD3 URZ, URZ, URZ, URZ ;  /* 0x0000003f3f3ff290 */ /* 0x000fe2000fffe03f */
[----:B------:R-:W-:Y:S01]  /*dd380*/  STL.64 [R1+0x3ac0], R232 ;  /* 0x003ac0e801007387 */ /* 0x000fe20000100a00 */
[----:B------:R2:W-:Y:S03]  /*dd390*/  STL.64 [R1+0x3ac8], R234 ;  /* 0x003ac8ea01007387 */ /* 0x0005e60000100a00 */
[----:B--2---:R-:W2:Y:S01]  /*dd3a0*/  LDL.LU.64 R234, [R1+0x7f28] ;  /* 0x007f280001ea7983 */ /* 0x004ea20000300a00 */
[----:B------:R1:W5:Y:S02]  /*dd3b0*/  LDL.LU.64 R232, [R1+0x7f20] ;  /* 0x007f200001e87983 */ /* 0x0003640000300a00 */
[----:B------:R-:W-:Y:S02]  /*dd3c0*/  STL.64 [R1+0x42c0], R216 ;  /* 0x0042c0d801007387 */ /* 0x000fe40000100a00 */
[----:B------:R1:W-:Y:S02]  /*dd3d0*/  STL.64 [R1+0x42c8], R218 ;  /* 0x0042c8da01007387 */ /* 0x0003e40000100a00 */
        /* <DEDUP_REMOVED lines=27> */
[----:B------:R2:W-:Y:S02]  /*dd590*/  STL.64 [R1+0x4b58], R82 ;  /* 0x004b585201007387 */ /* 0x0005e40000100a00 */
[C---:B--2---:R-:W-:Y:S08]  /*dd5a0*/  HMMA.1688.F32.TF32 R80, R8.reuse, R234, R76 ;  /* 0x000000ea0850723c */ /* 0x044ff0000008104c */
        /* <DEDUP_REMOVED lines=15> */
[----:B------:R-:W-:Y:S03]  /*dd6a0*/  STL.64 [R1+0x7e00], R248 ;  /* 0x007e00f801007387 */ /* 0x000fe60000100a00 */
        /* <DEDUP_REMOVED lines=20> */
[----:B------:R-:W3:Y:S01]  /*dd7f0*/  LDL.LU R60, [R1+0x3df0] ;  /* 0x003df000013c7983 */ /* 0x000ee20000300800 */
[C---:B--2---:R-:W-:Y:S11]  /*dd800*/  HMMA.1688.F32.TF32 R8, R4.reuse, R38, R40 ;  /* 0x000000260408723c */ /* 0x044ff60000081028 */
        /* <DEDUP_REMOVED lines=24> */
[----:B------:R-:W3:Y:S02]  /*dd990*/  LDL.64 R54, [R1+0xd8] ;  /* 0x0000d80001367983 */ /* 0x000ee40000100a00 */
        /* <DEDUP_REMOVED lines=13> */
[----:B--2---:R-:W2:Y:S04]  /*dda70*/  LDL.64 R10, [R1+0x88] ;  /* 0x00008800010a7983 */ /* 0x004ea80000100a00 */
[----:B------:R-:W2:Y:S01]  /*dda80*/  LDL.64 R70, [R1+0x68] ;  /* 0x0000680001467983 */ /* 0x000ea20000100a00 */
        /* <DEDUP_REMOVED lines=18> */
[C---:B---3--:R-:W-:Y:S08]  /*ddbb0*/  HMMA.1688.F32.TF32 R20, R4.reuse, R54, R20 ;  /* 0x000000360414723c */ /* 0x048ff00000081014 */
[----:B----4-:R-:W-:Y:S01]  /*ddbc0*/  HMMA.1688.F32.TF32 R56, R4, R14, R56 ;  /* 0x0000000e0438723c */ /* 0x010fe20000081038 */
[----:B------:R-:W-:-:S02]  /*ddbd0*/  IMAD.MOV.U32 R89, RZ, RZ, R14 ;  /* 0x000000ffff597224 */ /* 0x000fc400078e000e */
[----:B------:R-:W-:Y:S11]  /*ddbe0*/  IMAD.MOV.U32 R72, RZ, RZ, R15 ;  /* 0x000000ffff487224 */ /* 0x000ff600078e000f */
[----:B------:R-:W-:Y:S01]  /*ddbf0*/  @!UPT UIADD3 URZ, URZ, URZ, URZ ;  /* 0x0000003f3f3ff290 */ /* 0x000fe2000fffe03f */
[----:B------:R1:W-:Y:S01]  /*ddc00*/  STL.64 [R1+0x440], R20 ;  /* 0x0004401401007387 */ /* 0x0003e20000100a00 */
[----:B------:R-:W-:Y:S01]  /*ddc10*/  STL.64 [R1+0x448], R22 ;  /* 0x0004481601007387 */ /* 0x000fe20000100a00 */
[----:B-1----:R-:W-:Y:S01]  /*ddc20*/  MOV R21, R54 ;  /* 0x0000003600157202 */ /* 0x002fe20000000f00 */
[----:B------:R-:W-:Y:S02]  /*ddc30*/  IMAD.MOV.U32 R20, RZ, RZ, R55 ;  /* 0x000000ffff147224 */ /* 0x000fe400078e0037 */
[----:B------:R-:W3:Y:S03]  /*ddc40*/  LDL.LU.64 R54, [R1+0x7ed8] ;  /* 0x007ed80001367983 */ /* 0x000ee60000300a00 */
[----:B------:R-:W-:Y:S02]  /*ddc50*/  STL.64 [R1+0x530], R56 ;  /* 0x0005303801007387 */ /* 0x000fe40000100a00 */
[----:B------:R1:W-:Y:S02]  /*ddc60*/  STL.64 [R1+0x538], R58 ;  /* 0x0005383a01007387 */ /* 0x0003e40000100a00 */
[----:B-1----:R-:W4:Y:S01]  /*ddc70*/  LDL.LU.64 R58, [R1+0x7ed0] ;  /* 0x007ed000013a7983 */ /* 0x002f220000300a00 */
[----:B------:R-:W2:Y:S02]  /*ddc80*/  LDL.LU.64 R14, [R1+0x7ec8] ;  /* 0x007ec800010e7983 */ /* 0x000ea40000300a00 */
[----:B------:R-:W-:-:S02]  /*ddc90*/  IMAD.MOV.U32 R82, RZ, RZ, R13 ;  /* 0x000000ffff527224 */ /* 0x000fc400078e000d */
[----:B------:R-:W-:Y:S02]  /*ddca0*/  IMAD.MOV.U32 R83, RZ, RZ, R12 ;  /* 0x000000ffff537224 */ /* 0x000fe400078e000c */
[----:B------:R-:W3:Y:S01]  /*ddcb0*/  LDL.LU.64 R12, [R1+0x7ec0] ;  /* 0x007ec000010c7983 */ /* 0x000ee20000300a00 */
[C---:B--2---:R-:W-:Y:S11]  /*ddcc0*/  HMMA.1688.F32.TF32 R16, R4.reuse, R14, R16 ;  /* 0x0000000e0410723c */ /* 0x044ff60000081010 */
[----:B------:R-:W-:Y:S11]  /*ddcd0*/  @!UPT UIADD3 URZ, URZ, URZ, URZ ;  /* 0x0000003f3f3ff290 */ /* 0x000ff6000fffe03f */
[----:B------:R-:W-:Y:S01]  /*ddce0*/  @!UPT UIADD3 URZ, URZ, URZ, URZ ;  /* 0x0000003f3f3ff290 */ /* 0x000fe2000fffe03f */
[----:B------:R-:W-:Y:S01]  /*ddcf0*/  STL.64 [R1+0x520], R16 ;  /* 0x0005201001007387 */ /* 0x000fe20000100a00 */
[----:B------:R1:W-:Y:S03]  /*ddd00*/  STL.64 [R1+0x528], R18 ;  /* 0x0005281201007387 */ /* 0x0003e60000100a00 */
[----:B-1----:R-:W2:Y:S01]  /*ddd10*/  LDL.LU.64 R18, [R1+0x7eb8] ;  /* 0x007eb80001127983 */ /* 0x002ea20000300a00 */
[----:B------:R-:W4:Y:S01]  /*ddd20*/  LDL.LU.64 R16, [R1+0x7eb0] ;  /* 0x007eb00001107983 */ /* 0x000f220000300a00 */
[----:B------:R-:W-:Y:S01]  /*ddd30*/  HMMA.1688.F32.TF32 R36, R4, R34, R36 ;  /* 0x000000220424723c */ /* 0x000fe20000081024 */
[----:B------:R1:W-:Y:S01]  /*ddd40*/  STL.64 [R1+0x7d80], R14 ;  /* 0x007d800e01007387 */ /* 0x0003e20000100a00 */
[----:B---3--:R3:W-:Y:S01]  /*ddd50*/  STL.64 [R1+0x7d78], R12 ;  /* 0x007d780c01007387 */ /* 0x0087e20000100a00 */
[----:B-1----:R-:W-:Y:S02]  /*ddd60*/  IMAD.MOV.U32 R15, RZ, RZ, R10 ;  /* 0x000000ffff0f7224 */ /* 0x002fe400078e000a */
[----:B------:R-:W-:Y:S11]  /*ddd70*/  IMAD.MOV.U32 R14, RZ, RZ, R11 ;  /* 0x000000ffff0e7224 */ /* 0x000ff600078e000b */
[----:B------:R-:W-:Y:S07]  /*ddd80*/  @!UPT UIADD3 URZ, URZ, URZ, URZ ;  /* 0x0000003f3f3ff290 */ /* 0x000fee000fffe03f */
[----:B------:R-:W-:Y:S01]  /*ddd90*/  STL.64 [R1+0x610], R36 ;  /* 0x0006102401007387 */ /* 0x000fe20000100a00 */
[----:B------:R-:W-:Y:S02]  /*ddda0*/  STL.64 [R1+0x618], R38 ;  /* 0x0006182601007387 */ /* 0x000fe40000100a00 */
[----:B------:R-:W-:Y:S02]  /*dddb0*/  IMAD.MOV.U32 R44, RZ, RZ, R108 ;  /* 0x000000ffff2c7224 */ /* 0x000fe400078e006c */
[----:B------:R-:W-:Y:S02]  /*dddc0*/  IMAD.MOV.U32 R23, RZ, RZ, R46 ;  /* 0x000000ffff177224 */ /* 0x000fe400078e002e */
[----:B------:R-:W-:Y:S02]  /*dddd0*/  IMAD.MOV.U32 R45, RZ, RZ, R109 ;  /* 0x000000ffff2d7224 */ /* 0x000fe400078e006d */
[----:B------:R-:W-:Y:S02]  /*ddde0*/  IMAD.MOV.U32 R22, RZ, RZ, R47 ;  /* 0x000000ffff167224 */ /* 0x000fe400078e002f */
[----:B---3--:R-:W-:-:S02]  /*dddf0*/  IMAD.MOV.U32 R13, RZ, RZ, R34 ;  /* 0x000000ffff0d7224 */ /* 0x008fc400078e0022 */
[----:B------:R-:W-:Y:S01]  /*dde00*/  IMAD.MOV.U32 R12, RZ, RZ, R35 ;  /* 0x000000ffff0c7224 */ /* 0x000fe200078e0023 */
[C---:B--2---:R-:W-:Y:S01]  /*dde10*/  HMMA.1688.F32.TF32 R24, R4.reuse, R18, R24 ;  /* 0x000000120418723c */ /* 0x044fe20000081018 */
[----:B------:R-:W-:Y:S01]  /*dde20*/  STL.64 [R1+0x7d90], R18 ;  /* 0x007d901201007387 */ /* 0x000fe20000100a00 */
[----:B----4-:R1:W-:Y:S06]  /*dde30*/  STL.64 [R1+0x7d88], R16 ;  /* 0x007d881001007387 */ /* 0x0103ec0000100a00 */
[C---:B-1----:R-:W-:Y:S08]  /*dde40*/  HMMA.1688.F32.TF32 R16, R4.reuse, R10, R248 ;  /* 0x0000000a0410723c */ /* 0x042ff000000810f8 */
[C---:B------:R-:W-:Y:S07]  /*dde50*/  HMMA.1688.F32.TF32 R8, R4.reuse, R70, R76 ;  /* 0x000000460408723c */ /* 0x040fee000008104c */
        /* <DEDUP_REMOVED lines=22> */
[----:B------:R-:W2:Y:S01]  /*ddfc0*/  LDL.LU R108, [R1+0x7eac] ;  /* 0x007eac00016c7983 */ /* 0x000ea20000300800 */
[----:B-1----:R-:W-:Y:S01]  /*ddfd0*/  HMMA.1688.F32.TF32 R8, R4, R66, R40 ;  /* 0x000000420408723c */ /* 0x002fe20000081028 */
[----:B------:R-:W-:Y:S01]  /*ddfe0*/  MOV R46, R101 ;  /* 0x00000065002e7202 */ /* 0x000fe20000000f00 */
[----:B------:R-:W-:Y:S11]  /*ddff0*/  IMAD.MOV.U32 R47, RZ, RZ, R100 ;  /* 0x000000ffff2f7224 */ /* 0x000ff600078e0064 */
[----:B------:R-:W-:Y:S10]  /*de000*/  @!UPT UIADD3 URZ, URZ, URZ, URZ ;  /* 0x0000003f3f3ff290 */ /* 0x000ff4000fffe03f */
[----:B------:R1:W-:Y:S01]  /*de010*/  STL.64 [R1+0xe10], R8 ;  /* 0x000e100801007387 */ /* 0x0003e20000100a00 */
[----:B------:R3:W-:Y:S02]  /*de020*/  STL.64 [R1+0xe18], R10 ;  /* 0x000e180a01007387 */ /* 0x0007e40000100a00 */
[----:B------:R-:W2:Y:S02]  /*de030*/  LDL.LU R109, [R1+0x7ea8] ;  /* 0x007ea800016d7983 */ /* 0x000ea40000300800 */
        /* <DEDUP_REMOVED lines=30> */
[----:B------:R-:W2:Y:S01]  /*de220*/  LDL.64 R82, [R1+0x18] ;  /* 0x0000180001527983 */ /* 0x000ea20000100a00 */
[----:B------:R-:W-:Y:S01]  /*de230*/  MOV R17, R70 ;  /* 0x0000004600117202 */ /* 0x000fe20000000f00 */
[----:B------:R-:W-:-:S02]  /*de240*/  IMAD.MOV.U32 R16, RZ, RZ, R71 ;  /* 0x000000ffff107224 */ /* 0x000fc400078e0047 */
[----:B------:R-:W2:Y:S01]  /*de250*/  LDL.64 R70, [R1+0x8] ;  /* 0x0000080001467983 */ /* 0x000ea20000100a00 */
[----:B------:R-:W2:Y:S02]  /*de260*/  LDL.LU R36, [R1+0x3530] ;  /* 0x0035300001247983 */ /* 0x000ea40000300800 */
[----:B------:R-:W2:Y:S02]  /*de270*/  LDL.LU R37, [R1+0x3534] ;  /* 0x0035340001257983 */ /* 0x000ea40000300800 */
[----:B------:R-:W2:Y:S01]  /*de280*/  LDL.LU R38, [R1+0x3538] ;  /* 0x0035380001267983 */ /* 0x000ea20000300800 */
[----:B------:R-:W2:Y:S01]  /*de290*/  LDL.LU R39, [R1+0x353c] ;  /* 0x00353c0001277983 */ /* 0x000ea20000300800 */
[----:B-1----:R-:W2:Y:S02]  /*de2a0*/  LDL.LU R8, [R1+0x2d10] ;  /* 0x002d100001087983 */ /* 0x002ea40000300800 */
[----:B------:R-:W2:Y:S02]  /*de2b0*/  LDL.LU R9, [R1+0x2d14] ;  /* 0x002d140001097983 */ /* 0x000ea40000300800 */
[----:B---3--:R-:W3:Y:S01]  /*de2c0*/  LDL.LU R10, [R1+0x2d18] ;  /* 0x002d1800010a7983 */ /* 0x008ee20000300800 */
[----:B------:R-:W3:Y:S01]  /*de2d0*/  LDL.LU R11, [R1+0x2d1c] ;  /* 0x002d1c00010b7983 */ /* 0x000ee20000300800 */
[----:B------:R-:W3:Y:S02]  /*de2e0*/  LDL.LU R60, [R1+0x2440] ;  /* 0x00244000013c7983 */ /* 0x000ee40000300800 */
[----:B------:R-:W3:Y:S02]  /*de2f0*/  LDL.LU R61, [R1+0x2444] ;  /* 0x00244400013d7983 */ /* 0x000ee40000300800 */
[----:B------:R-:W3:Y:S01]  /*de300*/  LDL.LU R62, [R1+0x2448] ;  /* 0x00244800013e7983 */ /* 0x000ee20000300800 */
[----:B------:R-:W3:Y:S01]  /*de310*/  LDL.LU R63, [R1+0x244c] ;  /* 0x00244c00013f7983 */ /* 0x000ee20000300800 */
[----:B------:R-:W3:Y:S02]  /*de320*/  LDL.LU R52, [R1+0x2220] ;  /* 0x0022200001347983 */ /* 0x000ee40000300800 */
[----:B------:R-:W-:-:S02]  /*de330*/  IMAD.MOV.U32 R19, RZ, RZ, R54 ;  /* 0x000000ffff137224 */ /* 0x000fc400078e0036 */
[----:B------:R-:W3:Y:S02]  /*de340*/  LDL.LU R53, [R1+0x2224] ;  /* 0x0022240001357983 */ /* 0x000ee40000300800 */
[----:B------:R-:W-:Y:S01]  /*de350*/  IMAD.MOV.U32 R18, RZ, RZ, R55 ;  /* 0x000000ffff127224 */ /* 0x000fe200078e0037 */
[----:B------:R-:W3:Y:S01]  /*de360*/  LDL.LU R54, [R1+0x2228] ;  /* 0x0022280001367983 */ /* 0x000ee20000300800 */
[----:B------:R-:W3:Y:S02]  /*de370*/  LDL.LU R55, [R1+0x222c] ;  /* 0x00222c0001377983 */ /* 0x000ee40000300800 */
[----:B------:R-:W3:Y:S02]  /*de380*/  LDL.LU R48, [R1+0x2150] ;  /* 0x0021500001307983 */ /* 0x000ee40000300800 */
[----:B------:R-:W3:Y:S02]  /*de390*/  LDL.LU R49, [R1+0x2154] ;  /* 0x0021540001317983 */ /* 0x000ee40000300800 */
[----:B------:R-:W-:-:S02]  /*de3a0*/  IMAD.MOV.U32 R40, RZ, RZ, R104 ;  /* 0x000000ffff287224 */ /* 0x000fc400078e0068 */
[----:B------:R-:W-:Y:S02]  /*de3b0*/  IMAD.MOV.U32 R41, RZ, RZ, R105 ;  /* 0x000000ffff297224 */ /* 0x000fe400078e0069 */
[----:B------:R-:W-:Y:S02]  /*de3c0*/  IMAD.MOV.U32 R42, RZ, RZ, R96 ;  /* 0x000000ffff2a7224 */ /* 0x000fe400078e0060 */
[----:B------:R-:W-:Y:S02]  /*de3d0*/  IMAD.MOV.U32 R43, RZ, RZ, R97 ;  /* 0x000000ffff2b7224 */ /* 0x000fe400078e0061 */
[----:B----4-:R-:W-:Y:S02]  /*de3e0*/  IMAD.MOV.U32 R51, RZ, RZ, R101 ;  /* 0x000000ffff337224 */ /* 0x010fe400078e0065 */
[----:B--2---:R-:W-:Y:S02]  /*de3f0*/  IMAD.MOV.U32 R50, RZ, RZ, R100 ;  /* 0x000000ffff327224 */ /* 0x004fe400078e0064 */
[----:B------:R-:W2:Y:S01]  /*de400*/  LDL.LU R100, [R1+0x7e9c] ;  /* 0x007e9c0001647983 */ /* 0x000ea20000300800 */
[----:B------:R-:W2:Y:S02]  /*de410*/  LDL.LU R101, [R1+0x7e98] ;  /* 0x007e980001657983 */ /* 0x000ea40000300800 */
[----:B------:R-:W4:Y:S02]  /*de420*/  LDL.LU R104, [R1+0x7e94] ;  /* 0x007e940001687983 */ /* 0x000f240000300800 */
[----:B------:R-:W4:Y:S01]  /*de430*/  LDL.LU R105, [R1+0x7e90] ;  /* 0x007e900001697983 */ /* 0x000f220000300800 */
[----:B------:R-:W2:Y:S01]  /*de440*/  LDL.LU R96, [R1+0x7e8c] ;  /* 0x007e8c0001607983 */ /* 0x000ea20000300800 */
[----:B------:R-:W2:Y:S02]  /*de450*/  LDL.LU R97, [R1+0x7e88] ;  /* 0x007e880001617983 */ /* 0x000ea40000300800 */
[----:B------:R-:W-:Y:S02]  /*de460*/  STL.64 [R1+0x7da0], R66 ;  /* 0x007da04201007387 */ /* 0x000fe40000100a00 */
[----:B------:R1:W-:Y:S02]  /*de470*/  STL.64 [R1+0x7d98], R64 ;  /* 0x007d984001007387 */ /* 0x0003e40000100a00 */
[----:B-1----:R-:W2:Y:S01]  /*de480*/  LDL.LU R64, [R1+0x36c0] ;  /* 0x0036c00001407983 */ /* 0x002ea20000300800 */
[----:B------:R-:W2:Y:S02]  /*de490*/  LDL.LU R65, [R1+0x36c4] ;  /* 0x0036c40001417983 */ /* 0x000ea40000300800 */
[----:B------:R-:W2:Y:S02]  /*de4a0*/  LDL.LU R66, [R1+0x36c8] ;  /* 0x0036c80001427983 */ /* 0x000ea40000300800 */
[----:B------:R-:W2:Y:S01]  /*de4b0*/  LDL.LU R67, [R1+0x36cc] ;  /* 0x0036cc0001437983 */ /* 0x000ea20000300800 */
[C---:B------:R-:W-:Y:S08]  /*de4c0*/  HMMA.1688.F32.TF32 R24, R4.reuse, R82, R24 ;  /* 0x000000520418723c */ /* 0x040ff00000081018 */
[----:B------:R-:W-:Y:S11]  /*de4d0*/  HMMA.1688.F32.TF32 R76, R4, R70, R76 ;  /* 0x00000046044c723c */ /* 0x000ff6000008104c */
[----:B------:R-:W-:Y:S04]  /*de4e0*/  @!UPT UIADD3 URZ, URZ, URZ, URZ ;  /* 0x0000003f3f3ff290 */ /* 0x000fe8000fffe03f */
[----:B------:R1:W-:Y:S01]  /*de4f0*/  STL.64 [R1+0xe00], R24 ;  /* 0x000e001801007387 */ /* 0x0003e20000100a00 */
[----:B------:R3:W-:Y:S01]  /*de500*/  STL.64 [R1+0xe08], R26 ;  /* 0x000e081a01007387 */ /* 0x0007e20000100a00 */
[----:B-1----:R-:W-:Y:S01]  /*de510*/  MOV R25, R82 ;  /* 0x0000005200197202 */ /* 0x002fe20000000f00 */
[----:B------:R-:W-:Y:S02]  /*de520*/  IMAD.MOV.U32 R24, RZ, RZ, R83 ;  /* 0x000000ffff187224 */ /* 0x000fe400078e0053 */
[----:B------:R-:W2:Y:S01]  /*de530*/  LDL.LU.64 R82, [R1+0x7e80] ;  /* 0x007e800001527983 */ /* 0x000ea20000300a00 */
[----:B------:R-:W2:Y:S02]  /*de540*/  LDL.LU.64 R80, [R1+0x7e78] ;  /* 0x007e780001507983 */ /* 0x000ea40000300a00 */
[----:B------:R-:W-:Y:S02]  /*de550*/  STL.64 [R1+0xe50], R76 ;  /* 0x000e504c01007387 */ /* 0x000fe40000100a00 */
[----:B------:R1:W-:Y:S02]  /*de560*/  STL.64 [R1+0xe58], R78 ;  /* 0x000e584e01007387 */ /* 0x0003e40000100a00 */
[----:B---3--:R-:W-:-:S02]  /*de570*/  IMAD.MOV.U32 R27, RZ, RZ, R70 ;  /* 0x000000ffff1b7224 */ /* 0x008fc400078e0046 */
[----:B------:R-:W-:Y:S01]  /*de580*/  IMAD.MOV.U32 R26, RZ, RZ, R71 ;  /* 0x000000ffff1a7224 */ /* 0x000fe200078e0047 */
[----:B-1----:R-:W3:Y:S01]  /*de590*/  LDL.LU.64 R78, [R1+0x7e70] ;  /* 0x007e7000014e7983 */ /* 0x002ee20000300a00 */
[----:B------:R-:W2:Y:S02]  /*de5a0*/  LDL.LU.64 R76, [R1+0x7e68] ;  /* 0x007e6800014c7983 */ /* 0x000ea40000300a00 */
[----:B------:R-:W2:Y:S02]  /*de5b0*/  LDL.LU.64 R70, [R1+0x7e60] ;  /* 0x007e600001467983 */ /* 0x000ea40000300a00 */
[----:B------:R-:W3:Y:S01]  /*de5c0*/  LDL.LU.64 R68, [R1+0x7e58] ;  /* 0x007e580001447983 */ /* 0x000ee20000300a00 */
[C---:B------:R-:W-:Y:S08]  /*de5d0*/  HMMA.1688.F32.TF32 R8, R4.reuse, R86, R8 ;  /* 0x000000560408723c */ /* 0x040ff00000081008 */
[C---:B------:R-:W-:Y:S08]  /*de5e0*/  HMMA.1688.F32.TF32 R28, R4.reuse, R94, R28 ;  /* 0x0000005e041c723c */ /* 0x040ff0000008101c */
[C---:B--2---:R-:W-:Y:S01]  /*de5f0*/  HMMA.1688.F32.TF32 R64, R4.reuse, R70, R64 ;  /* 0x000000460440723c */ /* 0x044fe20000081040 */
[----:B------:R-:W-:Y:S01]  /*de600*/  STL.64 [R1+0x7db0], R70 ;  /* 0x007db04601007387 */ /* 0x000fe20000100a00 */
[----:B---3--:R-:W-:Y:S06]  /*de610*/  STL.64 [R1+0x7da8], R68 ;  /* 0x007da84401007387 */ /* 0x008fec0000100a00 */
[C---:B------:R-:W-:Y:S11]  /*de620*/  HMMA.1688.F32.TF32 R32, R4.reuse, R78, R32 ;  /* 0x0000004e0420723c */ /* 0x040ff60000081020 */
[----:B------:R-:W-:Y:S04]  /*de630*/  @!UPT UIADD3 URZ, URZ, URZ, URZ ;  /* 0x0000003f3f3ff290 */ /* 0x000fe8000fffe03f */
[----:B------:R-:W-:Y:S01]  /*de640*/  STL.64 [R1+0xe40], R64 ;  /* 0x000e404001007387 */ /* 0x000fe20000100a00 */
[----:B------:R1:W-:Y:S02]  /*de650*/  STL.64 [R1+0xe48], R66 ;  /* 0x000e484201007387 */ /* 0x0003e40000100a00 */
[C---:B-1----:R-:W-:Y:S08]  /*de660*/  HMMA.1688.F32.TF32 R64, R4.reuse, R74, R36 ;  /* 0x0000004a0440723c */ /* 0x042ff00000081024 */
[C---:B------:R-:W-:Y:S11]  /*de670*/  HMMA.1688.F32.TF32 R36, R4.reuse, R82, R248 ;  /* 0x000000520424723c */ /* 0x040ff600000810f8 */
[----:B------:R-:W-:Y:S04]  /*de680*/  @!UPT UIADD3 URZ, URZ, URZ, URZ ;  /* 0x0000003f3f3ff290 */ /* 0x000fe8000fffe03f */
[----:B------:R-:W-:Y:S01]  /*de690*/  STL.64 [R1+0xea0], R64 ;  /* 0x000ea04001007387 */ /* 0x000fe20000100a00 */
[----:B------:R-:W-:Y:S02]  /*de6a0*/  STL.64 [R1+0xea8], R66 ;  /* 0x000ea84201007387 */ /* 0x000fe40000100a00 */
[----:B------:R-:W-:Y:S02]  /*de6b0*/  STL.64 [R1+0xe90], R32 ;  /* 0x000e902001007387 */ /* 0x000fe40000100a00 */
[----:B------:R1:W-:Y:S03]  /*de6c0*/  STL.64 [R1+0xe98], R34 ;  /* 0x000e982201007387 */ /* 0x0003e60000100a00 */
        /* <DEDUP_REMOVED lines=47> */
[----:B------:R-:W2:Y:S04]  /*de9c0*/  LDL.LU R51, [R1+0x114c] ;  /* 0x00114c0001337983 */ /* 0x000ea80000300800 */
[----:B-1----:R-:W4:Y:S01]  /*de9d0*/  LDL.LU R8, [R1+0x1aa0] ;  /* 0x001aa00001087983 */ /* 0x002f220000300800 */
[----:B------:R-:W4:Y:S02]  /*de9e0*/  LDL.LU R9, [R1+0x1aa4] ;  /* 0x001aa40001097983 */ /* 0x000f240000300800 */
[----:B---3--:R-:W4:Y:S02]  /*de9f0*/  LDL.LU R10, [R1+0x1aa8] ;  /* 0x001aa800010a7983 */ /* 0x008f240000300800 */
[----:B------:R-:W4:Y:S01]  /*dea00*/  LDL.LU R11, [R1+0x1aac] ;  /* 0x001aac00010b7983 */ /* 0x000f220000300800 */
        /* <DEDUP_REMOVED lines=31> */
[----:B------:R-:W2:Y:S01]  /*dec00*/  LDL.LU R120, [R1+0x7e48] ;  /* 0x007e480001787983 */ /* 0x000ea20000300800 */
[----:B------:R-:W-:Y:S02]  /*dec10*/  MOV R40, R121 ;  /* 0x0000007900287202 */ /* 0x000fe40000000f00 */
[----:B------:R-:W2:Y:S01]  /*dec20*/  LDL.LU R121, [R1+0x7e44] ;  /* 0x007e440001797983 */ /* 0x000ea20000300800 */
[----:B------:R-:W-:-:S02]  /*dec30*/  IMAD.MOV.U32 R41, RZ, RZ, R124 ;  /* 0x000000ffff297224 */ /* 0x000fc400078e007c */
[----:B------:R-:W2:Y:S02]  /*dec40*/  LDL.LU R124, [R1+0x7e40] ;  /* 0x007e4000017c7983 */ /* 0x000ea40000300800 */
[----:B------:R-:W-:Y:S02]  /*dec50*/  IMAD.MOV.U32 R42, RZ, RZ, R125 ;  /* 0x000000ffff2a7224 */ /* 0x000fe400078e007d */
[----:B------:R-:W2:Y:S01]  /*dec60*/  LDL.LU R125, [R1+0x7e3c] ;  /* 0x007e3c00017d7983 */ /* 0x000ea20000300800 */
[----:B------:R-:W-:Y:S02]  /*dec70*/  IMAD.MOV.U32 R43, RZ, RZ, R129 ;  /* 0x000000ffff2b7224 */ /* 0x000fe400078e0081 */
[----:B------:R-:W2:Y:S02]  /*dec80*/  LDL.LU R129, [R1+0x7e38] ;  /* 0x007e380001817983 */ /* 0x000ea40000300800 */
[----:B------:R-:W-:Y:S01]  /*dec90*/  STL.64 [R1+0x7c48], R118 ;  /* 0x007c487601007387 */ /* 0x000fe20000100a00 */
[C---:B---3--:R-:W-:Y:S08]  /*deca0*/  HMMA.1688.F32.TF32 R32, R4.reuse, R122, R248 ;  /* 0x0000007a0420723c */ /* 0x048ff000000810f8 */
[C---:B----4-:R-:W-:Y:S01]  /*decb0*/  HMMA.1688.F32.TF32 R8, R4.reuse, R126, R8 ;  /* 0x0000007e0408723c */ /* 0x050fe20000081008 */
[----:B--2---:R-:W-:Y:S01]  /*decc0*/  STL.64 [R1+0x7c40], R116 ;  /* 0x007c407401007387 */ /* 0x004fe20000100a00 */
[----:B------:R-:W-:Y:S03]  /*decd0*/  STL.64 [R1+0x7c38], R122 ;  /* 0x007c387a01007387 */ /* 0x000fe60000100a00 */
[----:B------:R-:W-:Y:S10]  /*dece0*/  STL.64 [R1+0x7c30], R120 ;  /* 0x007c307801007387 */ /* 0x000ff40000100a00 */
[----:B------:R-:W-:Y:S02]  /*decf0*/  STL.64 [R1+0x1290], R32 ;  /* 0x0012902001007387 */ /* 0x000fe40000100a00 */
[----:B------:R1:W-:Y:S02]  /*ded00*/  STL.64 [R1+0x1298], R34 ;  /* 0x0012982201007387 */ /* 0x0003e40000100a00 */
[C---:B-1----:R-:W-:Y:S01]  /*ded10*/  HMMA.1688.F32.TF32 R32, R4.reuse, R130, R244 ;  /* 0x000000820420723c */ /* 0x042fe200000810f4 */
[----:B------:R-:W-:Y:S01]  /*ded20*/  STL.64 [R1+0x7c28], R126 ;  /* 0x007c287e01007387 */ /* 0x000fe20000100a00 */
[----:B------:R-:W-:Y:S02]  /*ded30*/  STL.64 [R1+0x7c20], R124 ;  /* 0x007c207c01007387 */ /* 0x000fe40000100a00 */
[----:B------:R-:W-:Y:S02]  /*ded40*/  STL.64 [R1+0x1540], R8 ;  /* 0x0015400801007387 */ /* 0x000fe40000100a00 */
[----:B------:R-:W-:Y:S01]  /*ded50*/  STL.64 [R1+0x1548], R10 ;  /* 0x0015480a01007387 */ /* 0x000fe20000100a00 */
[----:B------:R-:W-:Y:S01]  /*ded60*/  STL.64 [R1+0x7c18], R130 ;  /* 0x007c188201007387 */ /* 0x000fe20000100a00 */
[----:B------:R-:W-:Y:S03]  /*ded70*/  STL.64 [R1+0x7c10], R128 ;  /* 0x007c108001007387 */ /* 0x000fe60000100a00 */
[----:B------:R-:W-:Y:S04]  /*ded80*/  LDS R8, [R212+0x26200] ;  /* 0x02620000d4087984 */ /* 0x000fe80000000800 */
[----:B------:R-:W-:Y:S04]  /*ded90*/  LDS R10, [R212+0x27200] ;  /* 0x02720000d40a7984 */ /* 0x000fe80000000800 */
[----:B------:R-:W-:Y:S04]  /*deda0*/  LDS R9, [R213+0x26200] ;  /* 0x02620000d5097984 */ /* 0x000fe80000000800 */
[----:B------:R-:W1:Y:S04]  /*dedb0*/  LDS R11, [R213+0x27200] ;  /* 0x02720000d50b7984 */ /* 0x000e680000000800 */
[----:B------:R-:W-:Y:S01]  /*dedc0*/  STL.64 [R1+0x15f0], R32 ;  /* 0x0015f02001007387 */ /* 0x000fe20000100a00 */
[----:B------:R2:W-:Y:S02]  /*dedd0*/  STL.64 [R1+0x15f8], R34 ;  /* 0x0015f82201007387 */ /* 0x0005e40000100a00 */
[C---:B--2---:R-:W-:Y:S08]  /*dede0*/  HMMA.1688.F32.TF32 R32, R4.reuse, R134, R28 ;  /* 0x000000860420723c */ /* 0x044ff0000008101c */
[C---:B------:R-:W-:Y:S01]  /*dedf0*/  HMMA.1688.F32.TF32 R28, R4.reuse, R138, R56 ;  /* 0x0000008a041c723c */ /* 0x040fe20000081038 */
[----:B------:R-:W-:Y:S11]  /*dee00*/  STL.64 [R1+0x7c08], R138 ;  /* 0x007c088a01007387 */ /* 0x000ff60000100a00 */
[----:B------:R-:W-:Y:S03]  /*dee10*/  @!UPT UIADD3 URZ, URZ, URZ, URZ ;  /* 0x0000003f3f3ff290 */ /* 0x000fe6000fffe03f */
[----:B------:R-:W-:Y:S01]  /*dee20*/  STL.64 [R1+0x1670], R32 ;  /* 0x0016702001007387 */ /* 0x000fe20000100a00 */
[----:B------:R-:W-:Y:S02]  /*dee30*/  STL.64 [R1+0x1678], R34 ;  /* 0x0016782201007387 */ /* 0x000fe40000100a00 */
[----:B------:R-:W-:Y:S05]  /*dee40*/  STL.64 [R1+0x7c00], R136 ;  /* 0x007c008801007387 */ /* 0x000fea0000100a00 */
[----:B------:R-:W-:Y:S01]  /*dee50*/  STL.64 [R1+0x1810], R28 ;  /* 0x0018101c01007387 */ /* 0x000fe20000100a00 */
[----:B------:R2:W-:Y:S02]  /*dee60*/  STL.64 [R1+0x1818], R30 ;  /* 0x0018181e01007387 */ /* 0x0005e40000100a00 */
[C---:B--2---:R-:W-:Y:S02]  /*dee70*/  HMMA.1688.F32.TF32 R28, R4.reuse, R142, R60 ;  /* 0x0000008e041c723c */ /* 0x044fe4000008103c */
[----:B------:R-:W-:Y:S01]  /*dee80*/  STL.64 [R1+0x7bf8], R142 ;  /* 0x007bf88e01007387 */ /* 0x000fe20000100a00 */
[----:B------:R-:W-:Y:S11]  /*dee90*/  STL.64 [R1+0x7bf0], R140 ;  /* 0x007bf08c01007387 */ /* 0x000ff60000100a00 */
[----:B------:R-:W-:Y:S09]  /*deea0*/  @!UPT UIADD3 URZ, URZ, URZ, URZ ;  /* 0x0000003f3f3ff290 */ /* 0x000ff2000fffe03f */
        /* <DEDUP_REMOVED lines=20> */
[----:B--2---:R-:W-:Y:S01]  /*deff0*/  HMMA.1688.F32.TF32 R28, R4, R158, R40 ;  /* 0x0000009e041c723c */ /* 0x004fe20000081028 */
[----:B------:R-:W2:Y:S06]  /*df000*/  LDL.LU R40, [R1+0xf30] ;  /* 0x000f300001287983 */ /* 0x000eac0000300800 */
[----:B------:R-:W-:-:S02]  /*df010*/  IMAD.MOV.U32 R42, RZ, RZ, R156 ;  /* 0x000000ffff2a7224 */ /* 0x000fc400078e009c */
[----:B------:R-:W-:Y:S11]  /*df020*/  IMAD.MOV.U32 R43, RZ, RZ, R157 ;  /* 0x000000ffff2b7224 */ /* 0x000ff600078e009d */
[----:B------:R-:W-:Y:S03]  /*df030*/  @!UPT UIADD3 URZ, URZ, URZ, URZ ;  /* 0x0000003f3f3ff290 */ /* 0x000fe6000fffe03f */
        /* <DEDUP_REMOVED lines=76> */
[----:B--2---:R-:W-:Y:S01]  /*df500*/  IMAD.MOV.U32 R58, RZ, RZ, R157 ;  /* 0x000000ffff3a7224 */ /* 0x004fe200078e009d */
[----:B---3--:R-:W-:-:S02]  /*df510*/  MOV R57, R156 ;  /* 0x0000009c00397202 */ /* 0x008fc40000000f00 */
[----:B------:R-:W2:Y:S01]  /*df520*/  LDL.LU R156, [R1+0x7e24] ;  /* 0x007e2400019c7983 */ /* 0x000ea20000300800 */
[----:B------:R-:W2:Y:S02]  /*df530*/  LDL.LU R157, [R1+0x7e20] ;  /* 0x007e2000019d7983 */ /* 0x000ea40000300800 */
[----:B------:R-:W3:Y:S02]  /*df540*/  LDL.LU R59, [R1+0xf8c] ;  /* 0x000f8c00013b7983 */ /* 0x000ee40000300800 */
[----:B------:R-:W3:Y:S01]  /*df550*/  LDL.LU R44, [R1+0xf40] ;  /* 0x000f4000012c7983 */ /* 0x000ee20000300800 */
[----:B------:R-:W3:Y:S01]  /*df560*/  LDL.LU R45, [R1+0xf44] ;  /* 0x000f4400012d7983 */ /* 0x000ee20000300800 */
[----:B------:R-:W3:Y:S02]  /*df570*/  LDL.LU R46, [R1+0xf48] ;  /* 0x000f4800012e7983 */ /* 0x000ee40000300800 */
[----:B------:R-:W3:Y:S02]  /*df580*/  LDL.LU R47, [R1+0xf4c] ;  /* 0x000f4c00012f7983 */ /* 0x000ee40000300800 */
[----:B------:R1:W-:Y:S01]  /*df590*/  STL.64 [R1+0x7bb8], R158 ;  /* 0x007bb89e01007387 */ /* 0x0003e20000100a00 */
[C---:B----4-:R-:W-:Y:S08]  /*df5a0*/  HMMA.1688.F32.TF32 R116, R4.reuse, R166, R116 ;  /* 0x000000a60474723c */ /* 0x050ff00000081074 */
[C---:B------:R-:W-:Y:S08]  /*df5b0*/  HMMA.1688.F32.TF32 R120, R4.reuse, R162, R120 ;  /* 0x000000a20478723c */ /* 0x040ff00000081078 */
[C---:B------:R-:W-:Y:S08]  /*df5c0*/  HMMA.1688.F32.TF32 R112, R4.reuse, R170, R112 ;  /* 0x000000aa0470723c */ /* 0x040ff00000081070 */
[C---:B------:R-:W-:Y:S08]  /*df5d0*/  HMMA.1688.F32.TF32 R108, R4.reuse, R174, R108 ;  /* 0x000000ae046c723c */ /* 0x040ff0000008106c */
[C---:B------:R-:W-:Y:S08]  /*df5e0*/  HMMA.1688.F32.TF32 R104, R4.reuse, R178, R104 ;  /* 0x000000b20468723c */ /* 0x040ff00000081068 */
[----:B------:R-:W-:Y:S01]  /*df5f0*/  HMMA.1688.F32.TF32 R28, R4, R214, R28 ;  /* 0x000000d6041c723c */ /* 0x000fe2000008101c */
[----:B-1----:R-:W-:-:S02]  /*df600*/  IMAD.MOV.U32 R159, RZ, RZ, R14 ;  /* 0x000000ffff9f7224 */ /* 0x002fc400078e000e */
[----:B------:R-:W-:Y:S01]  /*df610*/  IMAD.MOV.U32 R158, RZ, RZ, R15 ;  /* 0x000000ffff9e7224 */ /* 0x000fe200078e000f */
[----:B------:R-:W-:Y:S01]  /*df620*/  MOV R126, R19 ;  /* 0x00000013007e7202 */ /* 0x000fe20000000f00 */
[----:B------:R-:W-:Y:S02]  /*df630*/  IMAD.MOV.U32 R127, RZ, RZ, R18 ;  /* 0x000000ffff7f7224 */ /* 0x000fe400078e0012 */
[----:B------:R-:W-:Y:S01]  /*df640*/  IMAD.MOV.U32 R19, RZ, RZ, R20 ;  /* 0x000000ffff137224 */ /* 0x000fe200078e0014 */
[----:B------:R-:W-:Y:S01]  /*df650*/  MOV R18, R21 ;  /* 0x0000001500127202 */ /* 0x000fe20000000f00 */
[----:B--2---:R-:W-:Y:S01]  /*df660*/  STL.64 [R1+0x7bb0], R156 ;  /* 0x007bb09c01007387 */ /* 0x004fe20000100a00 */
        /* <DEDUP_REMOVED lines=19> */
[----:B------:R2:W-:Y:S01]  /*df7a0*/  STL.64 [R1+0x2e38], R106 ;  /* 0x002e386a01007387 */ /* 0x0005e20000100a00 */
[C---:B-1----:R-:W-:Y:S08]  /*df7b0*/  HMMA.1688.F32.TF32 R108, R4.reuse, R182, R100 ;  /* 0x000000b6046c723c */ /* 0x042ff00000081064 */
[C---:B--2---:R-:W-:Y:S08]  /*df7c0*/  HMMA.1688.F32.TF32 R104, R4.reuse, R186, R96 ;  /* 0x000000ba0468723c */ /* 0x044ff00000081060 */
[C---:B------:R-:W-:Y:S08]  /*df7d0*/  HMMA.1688.F32.TF32 R100, R4.reuse, R190, R68 ;  /* 0x000000be0464723c */ /* 0x040ff00000081044 */
[C---:B------:R-:W-:Y:S08]  /*df7e0*/  HMMA.1688.F32.TF32 R96, R4.reuse, R194, R64 ;  /* 0x000000c20460723c */ /* 0x040ff00000081040 */
[C---:B------:R-:W-:Y:S08]  /*df7f0*/  HMMA.1688.F32.TF32 R68, R4.reuse, R198, R36 ;  /* 0x000000c60444723c */ /* 0x040ff00000081024 */
[C---:B------:R-:W-:Y:S08]  /*df800*/  HMMA.1688.F32.TF32 R64, R4.reuse, R202, R32 ;  /* 0x000000ca0440723c */ /* 0x040ff00000081020 */
[C---:B------:R-:W-:Y:S08]  /*df810*/  HMMA.1688.F32.TF32 R36, R4.reuse, R206, R248 ;  /* 0x000000ce0424723c */ /* 0x040ff000000810f8 */
[C---:B------:R-:W-:Y:S01]  /*df820*/  HMMA.1688.F32.TF32 R32, R4.reuse, R210, R244 ;  /* 0x000000d20420723c */ /* 0x040fe200000810f4 */
[----:B------:R-:W-:Y:S01]  /*df830*/  STL.64 [R1+0x2ee0], R108 ;  /* 0x002ee06c01007387 */ /* 0x000fe20000100a00 */
[----:B------:R-:W-:Y:S03]  /*df840*/  STL.64 [R1+0x2ee8], R110 ;  /* 0x002ee86e01007387 */ /* 0x000fe60000100a00 */
        /* <DEDUP_REMOVED lines=14> */
[----:B------:R-:W-:Y:S01]  /*df930*/  STL.64 [R1+0x3920], R28 ;  /* 0x0039201c01007387 */ /* 0x000fe20000100a00 */
[----:B------:R2:W-:Y:S01]  /*df940*/  STL.64 [R1+0x3928], R30 ;  /* 0x0039281e01007387 */ /* 0x0005e20000100a00 */
[C---:B---3--:R-:W-:Y:S08]  /*df950*/  HMMA.1688.F32.TF32 R36, R4.reuse, R218, R56 ;  /* 0x000000da0424723c */ /* 0x048ff00000081038 */
        /* <DEDUP_REMOVED lines=118> */
[----:B------:R-:W3:Y:S01]  /*e00c0*/  LDL.64 R138, [R1+0x58] ;  /* 0x00005800018a7983 */ /* 0x000ee20000100a00 */
        /* <DEDUP_REMOVED lines=30> */
[----:B--2---:R-:W-:Y:S02]  /*e02b0*/  HMMA.1688.F32.TF32 R4, R4, R250, R24 ;  /* 0x000000fa0404723c */ /* 0x004fe40000081018 */
[----:B------:R-:W3:Y:S01]  /*e02c0*/  LDL.LU.64 R26, [R1+0x7df8] ;  /* 0x007df800011a7983 */ /* 0x000ee20000300a00 */
[----:B------:R1:W5:Y:S11]  /*e02d0*/  LDL.LU.64 R24, [R1+0x7df0] ;  /* 0x007df00001187983 */ /* 0x0003760000300a00 */
[----:B------:R-:W-:Y:S09]  /*e02e0*/  @!UPT UIADD3 URZ, URZ, URZ, URZ ;  /* 0x0000003f3f3ff290 */ /* 0x000ff2000fffe03f */
[----:B------:R-:W-:Y:S01]  /*e02f0*/  STL.64 [R1+0x4e60], R4 ;  /* 0x004e600401007387 */ /* 0x000fe20000100a00 */
[----:B------:R2:W-:Y:S02]  /*e0300*/  STL.64 [R1+0x4e68], R6 ;  /* 0x004e680601007387 */ /* 0x0005e40000100a00 */
[----:B--2---:R-:W-:Y:S02]  /*e0310*/  IMAD.MOV.U32 R6, RZ, RZ, R89 ;  /* 0x000000ffff067224 */ /* 0x004fe400078e0059 */
        /* <DEDUP_REMOVED lines=23> */
[----:B------:R-:W-:Y:S02]  /*e0490*/  IMAD.MOV.U32 R146, RZ, RZ, R17 ;  /* 0x000000ffff927224 */ /* 0x000fe400078e0011 */
[----:B------:R-:W-:Y:S02]  /*e04a0*/  IMAD.MOV.U32 R147, RZ, RZ, R16 ;  /* 0x000000ffff937224 */ /* 0x000fe400078e0010 */
[----:B------:R1:W5:Y:S01]  /*e04b0*/  LDL.LU.64 R36, [R1+0x7db8] ;  /* 0x007db80001247983 */ /* 0x0003620000300a00 */
[C---:B------:R-:W-:Y:S08]  /*e04c0*/  HMMA.1688.F32.TF32 R16, R8.reuse, R18, R64 ;  /* 0x000000120810723c */ /* 0x040ff00000081040 */
[C---:B------:R-:W-:Y:S08]  /*e04d0*/  HMMA.1688.F32.TF32 R4, R8.reuse, R6, R12 ;  /* 0x000000060804723c */ /* 0x040ff0000008100c */
[C---:B---3--:R-:W-:Y:S11]  /*e04e0*/  HMMA.1688.F32.TF32 R68, R8.reuse, R38, R68 ;  /* 0x000000260844723c */ /* 0x048ff60000081044 */
[----:B------:R-:W-:Y:S11]  /*e04f0*/  @!UPT UIADD3 URZ, URZ, URZ, URZ ;  /* 0x0000003f3f3ff290 */ /* 0x000ff6000fffe03f */
[----:B------:R-:W-:Y:S01]  /*e0500*/  @!UPT UIADD3 URZ, URZ, URZ, URZ ;  /* 0x0000003f3f3ff290 */ /* 0x000fe2000fffe03f */
[----:B------:R-:W-:Y:S01]  /*e0510*/  STL.64 [R1+0x3d0], R68 ;  /* 0x0003d04401007387 */ /* 0x000fe20000100a00 */
[----:B------:R3:W-:Y:S03]  /*e0520*/  STL.64 [R1+0x3d8], R70 ;  /* 0x0003d84601007387 */ /* 0x0007e60000100a00 */
[----:B---3--:R-:W3:Y:S01]  /*e0530*/  LDL.LU.64 R70, [R1+0x7db0] ;  /* 0x007db00001467983 */ /* 0x008ee20000300a00 */
[----:B------:R-:W2:Y:S02]  /*e0540*/  LDL.LU.64 R68, [R1+0x7da8] ;  /* 0x007da80001447983 */ /* 0x000ea40000300a00 */
[----:B------:R-:W2:Y:S02]  /*e0550*/  LDL.LU.64 R66, [R1+0x7da0] ;  /* 0x007da00001427983 */ /* 0x000ea40000300a00 */
[----:B------:R1:W5:Y:S01]  /*e0560*/  LDL.LU.64 R64, [R1+0x7d98] ;  /* 0x007d980001407983 */ /* 0x0003620000300a00 */
[----:B------:R-:W-:Y:S01]  /*e0570*/  STL.64 [R1+0x3c0], R16 ;  /* 0x0003c01001007387 */ /* 0x000fe20000100a00 */
[----:B------:R1:W-:Y:S03]  /*e0580*/  STL.64 [R1+0x3c8], R18 ;  /* 0x0003c81201007387 */ /* 0x0003e60000100a00 */
[----:B-1----:R-:W2:Y:S01]  /*e0590*/  LDL.LU.64 R18, [R1+0x7d90] ;  /* 0x007d900001127983 */ /* 0x002ea20000300a00 */
[----:B------:R1:W5:Y:S02]  /*e05a0*/  LDL.LU.64 R16, [R1+0x7d88] ;  /* 0x007d880001107983 */ /* 0x0003640000300a00 */
[----:B------:R-:W2:Y:S02]  /*e05b0*/  LDL.LU.64 R14, [R1+0x7d80] ;  /* 0x007d8000010e7983 */ /* 0x000ea40000300a00 */
[----:B------:R1:W5:Y:S01]  /*e05c0*/  LDL.LU.64 R12, [R1+0x7d78] ;  /* 0x007d7800010c7983 */ /* 0x0003620000300a00 */
[----:B------:R-:W-:Y:S01]  /*e05d0*/  STL.64 [R1+0x4b0], R4 ;  /* 0x0004b00401007387 */ /* 0x000fe20000100a00 */
[----:B------:R1:W-:Y:S02]  /*e05e0*/  STL.64 [R1+0x4b8], R6 ;  /* 0x0004b80601007387 */ /* 0x0003e40000100a00 */
[C---:B-1----:R-:W-:Y:S08]  /*e05f0*/  HMMA.1688.F32.TF32 R4, R8.reuse, R170, R172 ;  /* 0x000000aa0804723c */ /* 0x042ff000000810ac */
[C---:B------:R-:W-:Y:S08]  /*e0600*/  HMMA.1688.F32.TF32 R156, R8.reuse, R158, R160 ;  /* 0x0000009e089c723c */ /* 0x040ff000000810a0 */
[C---:B------:R-:W-:Y:S08]  /*e0610*/  HMMA.1688.F32.TF32 R144, R8.reuse, R146, R148 ;  /* 0x000000920890723c */ /* 0x040ff00000081094 */
[C---:B------:R-:W-:Y:S08]  /*e0620*/  HMMA.1688.F32.TF32 R124, R8.reuse, R126, R128 ;  /* 0x0000007e087c723c */ /* 0x040ff00000081080 */
[C---:B------:R-:W-:Y:S08]  /*e0630*/  HMMA.1688.F32.TF32 R104, R8.reuse, R106, R108 ;  /* 0x0000006a0868723c */ /* 0x040ff0000008106c */
[C---:B--2---:R-:W-:Y:S08]  /*e0640*/  HMMA.1688.F32.TF32 R176, R8.reuse, R14, R176 ;  /* 0x0000000e08b0723c */ /* 0x044ff000000810b0 */
[C---:B------:R-:W-:Y:S11]  /*e0650*/  HMMA.1688.F32.TF32 R164, R8.reuse, R18, R164 ;  /* 0x0000001208a4723c */ /* 0x040ff600000810a4 */
        /* <DEDUP_REMOVED lines=9> */
[----:B------:R-:W-:Y:S11]  /*e06f0*/  STL.64 [R1+0x678], R158 ;  /* 0x0006789e01007387 */ /* 0x000ff60000100a00 */
[----:B------:R-:W-:Y:S06]  /*e0700*/  @!UPT UIADD3 URZ, URZ, URZ, URZ ;  /* 0x0000003f3f3ff290 */ /* 0x000fec000fffe03f */
        /* <DEDUP_REMOVED lines=9> */
[C---:B------:R-:W-:Y:S01]  /*e07a0*/  HMMA.1688.F32.TF32 R112, R8.reuse, R66, R112 ;  /* 0x000000420870723c */ /* 0x040fe20000081070 */
[----:B------:R-:W-:Y:S01]  /*e07b0*/  STL.64 [R1+0x830], R124 ;  /* 0x0008307c01007387 */ /* 0x000fe20000100a00 */
[----:B------:R-:W-:Y:S11]  /*e07c0*/  STL.64 [R1+0x838], R126 ;  /* 0x0008387e01007387 */ /* 0x000ff60000100a00 */
[----:B------:R-:W-:Y:S02]  /*e07d0*/  @!UPT UIADD3 URZ, URZ, URZ, URZ ;  /* 0x0000003f3f3ff290 */ /* 0x000fe4000fffe03f */
[----:B------:R-:W-:Y:S01]  /*e07e0*/  STL.64 [R1+0x820], R4 ;  /* 0x0008200401007387 */ /* 0x000fe20000100a00 */
[----:B------:R1:W-:Y:S02]  /*e07f0*/  STL.64 [R1+0x828], R6 ;  /* 0x0008280601007387 */ /* 0x0003e40000100a00 */
[C---:B-1----:R-:W-:Y:S05]  /*e0800*/  HMMA.1688.F32.TF32 R4, R8.reuse, R98, R100 ;  /* 0x000000620804723c */ /* 0x042fea0000081064 */
[----:B------:R-:W-:Y:S01]  /*e0810*/  STL.64 [R1+0x8f0], R112 ;  /* 0x0008f07001007387 */ /* 0x000fe20000100a00 */
[----:B------:R-:W-:Y:S02]  /*e0820*/  STL.64 [R1+0x8f8], R114 ;  /* 0x0008f87201007387 */ /* 0x000fe40000100a00 */
[C---:B---3--:R-:W-:Y:S01]  /*e0830*/  HMMA.1688.F32.TF32 R96, R8.reuse, R70, R56 ;  /* 0x000000460860723c */ /* 0x048fe20000081038 */
[----:B------:R-:W-:Y:S01]  /*e0840*/  STL.64 [R1+0x8e0], R104 ;  /* 0x0008e06801007387 */ /* 0x000fe20000100a00 */
[----:B------:R-:W-:Y:S06]  /*e0850*/  STL.64 [R1+0x8e8], R106 ;  /* 0x0008e86a01007387 */ /* 0x000fec0000100a00 */
[C---:B------:R-:W-:Y:S07]  /*e0860*/  HMMA.1688.F32.TF32 R56, R8.reuse, R74, R60 ;  /* 0x0000004a0838723c */ /* 0x040fee000008103c */
[----:B------:R-:W-:Y:S01]  /*e0870*/  STL.64 [R1+0x9b0], R4 ;  /* 0x0009b00401007387 */ /* 0x000fe20000100a00 */
[----:B------:R1:W-:Y:S02]  /*e0880*/  STL.64 [R1+0x9b8], R6 ;  /* 0x0009b80601007387 */ /* 0x0003e40000100a00 */
[C---:B-1----:R-:W-:Y:S05]  /*e0890*/  HMMA.1688.F32.TF32 R4, R8.reuse, R78, R52 ;  /* 0x0000004e0804723c */ /* 0x042fea0000081034 */
[----:B------:R-:W-:Y:S01]  /*e08a0*/  STL.64 [R1+0x9a0], R96 ;  /* 0x0009a06001007387 */ /* 0x000fe20000100a00 */
[----:B------:R-:W-:Y:S02]  /*e08b0*/  STL.64 [R1+0x9a8], R98 ;  /* 0x0009a86201007387 */ /* 0x000fe40000100a00 */
[C---:B----4-:R-:W-:Y:S05]  /*e08c0*/  HMMA.1688.F32.TF32 R52, R8.reuse, R82, R48 ;  /* 0x000000520834723c */ /* 0x050fea0000081030 */
[----:B------:R-:W-:Y:S01]  /*e08d0*/  STL.64 [R1+0xa70], R56 ;  /* 0x000a703801007387 */ /* 0x000fe20000100a00 */
[----:B------:R-:W-:Y:S02]  /*e08e0*/  STL.64 [R1+0xa78], R58 ;  /* 0x000a783a01007387 */ /* 0x000fe40000100a00 */
[C---:B------:R-:W-:Y:S07]  /*e08f0*/  HMMA.1688.F32.TF32 R48, R8.reuse, R86, R44 ;  /* 0x000000560830723c */ /* 0x040fee000008102c */
[----:B------:R-:W-:Y:S01]  /*e0900*/  STL.64 [R1+0xa60], R4 ;  /* 0x000a600401007387 */ /* 0x000fe20000100a00 */
[----:B------:R1:W-:Y:S02]  /*e0910*/  STL.64 [R1+0xa68], R6 ;  /* 0x000a680601007387 */ /* 0x0003e40000100a00 */
[----:B-1----:R-:W-:Y:S05]  /*e0920*/  HMMA.1688.F32.TF32 R4, R8, R90, R40 ;  /* 0x0000005a0804723c */ /* 0x002fea0000081028 */
[----:B------:R-:W-:Y:S01]  /*e0930*/  STL.64 [R1+0xb30], R52 ;  /* 0x000b303401007387 */ /* 0x000fe20000100a00 */
[----:B------:R-:W-:Y:S07]  /*e0940*/  STL.64 [R1+0xb38], R54 ;  /* 0x000b383601007387 */ /* 0x000fee0000100a00 */
[----:B------:R1:W-:Y:S01]  /*e0950*/  STL.64 [R1+0xb20], R48 ;  /* 0x000b203001007387 */ /* 0x0003e20000100a00 */
[----:B------:R-:W-:Y:S01]  /*e0960*/  MOV R44, R69 ;  /* 0x00000045002c7202 */ /* 0x000fe20000000f00 */
[----:B------:R2:W-:Y:S01]  /*e0970*/  STL.64 [R1+0xb28], R50 ;  /* 0x000b283201007387 */ /* 0x0005e20000100a00 */
[----:B------:R-:W3:Y:S02]  /*e0980*/  LDL.LU R69, [R1+0x7d70] ;  /* 0x007d700001457983 */ /* 0x000ee40000300800 */
[----:B------:R-:W-:-:S02]  /*e0990*/  IMAD.MOV.U32 R45, RZ, RZ, R68 ;  /* 0x000000ffff2d7224 */ /* 0x000fc400078e0044 */
[----:B------:R-:W-:Y:S02]  /*e09a0*/  IMAD.MOV.U32 R46, RZ, RZ, R77 ;  /* 0x000000ffff2e7224 */ /* 0x000fe400078e004d */
[----:B------:R-:W-:Y:S02]  /*e09b0*/  IMAD.MOV.U32 R47, RZ, RZ, R76 ;  /* 0x000000ffff2f7224 */ /* 0x000fe400078e004c */
[----:B-1----:R-:W-:Y:S02]  /*e09c0*/  IMAD.MOV.U32 R48, RZ, RZ, R88 ;  /* 0x000000ffff307224 */ /* 0x002fe400078e0058 */
[----:B------:R-:W-:Y:S02]  /*e09d0*/  IMAD.MOV.U32 R49, RZ, RZ, R85 ;  /* 0x000000ffff317224 */ /* 0x000fe400078e0055 */
[----:B--2---:R-:W-:Y:S01]  /*e09e0*/  IMAD.MOV.U32 R50, RZ, RZ, R84 ;  /* 0x000000ffff327224 */ /* 0x004fe200078e0054 */
[----:B------:R1:W-:Y:S01]  /*e09f0*/  STL.64 [R1+0xbf0], R4 ;  /* 0x000bf00401007387 */ /* 0x0003e20000100a00 */
[----:B------:R2:W-:Y:S02]  /*e0a00*/  STL.64 [R1+0xbf8], R6 ;  /* 0x000bf80601007387 */ /* 0x0005e40000100a00 */
[----:B------:R-:W4:Y:S02]  /*e0a10*/  LDL.LU R68, [R1+0x7d6c] ;  /* 0x007d6c0001447983 */ /* 0x000f240000300800 */
[----:B------:R-:W2:Y:S01]  /*e0a20*/  LDL.LU R77, [R1+0x7d68] ;  /* 0x007d6800014d7983 */ /* 0x000ea20000300800 */
[----:B------:R-:W2:Y:S01]  /*e0a30*/  LDL.LU R76, [R1+0x7d64] ;  /* 0x007d6400014c7983 */ /* 0x000ea20000300800 */
[----:B------:R-:W3:Y:S02]  /*e0a40*/  LDL.LU R88, [R1+0x7d60] ;  /* 0x007d600001587983 */ /* 0x000ee40000300800 */
[----:B------:R-:W4:Y:S02]  /*e0a50*/  LDL.LU R85, [R1+0x7d5c] ;  /* 0x007d5c0001557983 */ /* 0x000f240000300800 */
[----:B------:R-:W4:Y:S02]  /*e0a60*/  LDL.LU R84, [R1+0x7d58] ;  /* 0x007d580001547983 */ /* 0x000f240000300800 */
[----:B------:R-:W-:Y:S01]  /*e0a70*/  IMAD.MOV.U32 R51, RZ, RZ, R92 ;  /* 0x000000ffff337224 */ /* 0x000fe200078e005c */
[----:B------:R-:W-:Y:S01]  /*e0a80*/  MOV R52, R89 ;  /* 0x0000005900347202 */ /* 0x000fe20000000f00 */
        /* <DEDUP_REMOVED lines=8> */
[----:B--2---:R-:W-:Y:S02]  /*e0b10*/  IMAD.MOV.U32 R59, RZ, RZ, R76 ;  /* 0x000000ffff3b7224 */ /* 0x004fe400078e004c */
[----:B---3--:R-:W-:Y:S02]  /*e0b20*/  IMAD.MOV.U32 R58, RZ, RZ, R88 ;  /* 0x000000ffff3a7224 */ /* 0x008fe400078e0058 */
[----:B----4-:R-:W-:-:S02]  /*e0b30*/  IMAD.MOV.U32 R57, RZ, RZ, R85 ;  /* 0x000000ffff397224 */ /* 0x010fc400078e0055 */
[----:B------:R-:W-:Y:S02]  /*e0b40*/  IMAD.MOV.U32 R56, RZ, RZ, R84 ;  /* 0x000000ffff387224 */ /* 0x000fe400078e0054 */
[----:B------:R-:W2:Y:S01]  /*e0b50*/  LDL.LU R84, [R1+0x7d40] ;  /* 0x007d400001547983 */ /* 0x000ea20000300800 */
[----:B------:R-:W3:Y:S02]  /*e0b60*/  LDL.LU R85, [R1+0x7d3c] ;  /* 0x007d3c0001557983 */ /* 0x000ee40000300800 */
[----:B------:R-:W4:Y:S02]  /*e0b70*/  LDL.LU R88, [R1+0x7d38] ;  /* 0x007d380001587983 */ /* 0x000f240000300800 */
[----:B------:R-:W4:Y:S02]  /*e0b80*/  LDL.LU R76, [R1+0x7d34] ;  /* 0x007d3400014c7983 */ /* 0x000f240000300800 */
[----:B------:R-:W-:Y:S02]  /*e0b90*/  IMAD.MOV.U32 R178, RZ, RZ, R89 ;  /* 0x000000ffffb27224 */ /* 0x000fe400078e0059 */
[----:B------:R-:W-:Y:S01]  /*e0ba0*/  IMAD.MOV.U32 R177, RZ, RZ, R80 ;  /* 0x000000ffffb17224 */ /* 0x000fe200078e0050 */
[----:B------:R-:W-:-:S02]  /*e0bb0*/  MOV R176, R81 ;  /* 0x0000005100b07202 */ /* 0x000fc40000000f00 */
[----:B------:R-:W4:Y:S01]  /*e0bc0*/  LDL.LU R81, [R1+0x7d30] ;  /* 0x007d300001517983 */ /* 0x000f220000300800 */
[----:B------:R-:W4:Y:S02]  /*e0bd0*/  LDL.LU R80, [R1+0x7d2c] ;  /* 0x007d2c0001507983 */ /* 0x000f240000300800 */
[----:B------:R-:W4:Y:S02]  /*e0be0*/  LDL.LU R89, [R1+0x7d28] ;  /* 0x007d280001597983 */ /* 0x000f240000300800 */
[----:B------:R-:W-:Y:S02]  /*e0bf0*/  IMAD.MOV.U32 R179, RZ, RZ, R92 ;  /* 0x000000ffffb37224 */ /* 0x000fe400078e005c */
[----:B------:R-:W4:Y:S01]  /*e0c00*/  LDL.LU R92, [R1+0x7d24] ;  /* 0x007d2400015c7983 */ /* 0x000f220000300800 */
[----:B------:R-:W-:Y:S02]  /*e0c10*/  IMAD.MOV.U32 R175, RZ, RZ, R93 ;  /* 0x000000ffffaf7224 */ /* 0x000fe400078e005d */
[----:B--2---:R-:W-:-:S02]  /*e0c20*/  IMAD.MOV.U32 R174, RZ, RZ, R84 ;  /* 0x000000ffffae7224 */ /* 0x004fc400078e0054 */
[----:B---3--:R-:W-:Y:S02]  /*e0c30*/  IMAD.MOV.U32 R173, RZ, RZ, R85 ;  /* 0x000000ffffad7224 */ /* 0x008fe400078e0055 */
[----:B----4-:R-:W-:Y:S02]  /*e0c40*/  IMAD.MOV.U32 R172, RZ, RZ, R88 ;  /* 0x000000ffffac7224 */ /* 0x010fe400078e0058 */
[----:B------:R-:W2:Y:S01]  /*e0c50*/  LDL.LU R88, [R1+0x7d20] ;  /* 0x007d200001587983 */ /* 0x000ea20000300800 */
[----:B------:R-:W3:Y:S02]  /*e0c60*/  LDL.LU R85, [R1+0x7d1c] ;  /* 0x007d1c0001557983 */ /* 0x000ee40000300800 */
[----:B------:R-:W4:Y:S02]  /*e0c70*/  LDL.LU R84, [R1+0x7d18] ;  /* 0x007d180001547983 */ /* 0x000f240000300800 */
[----:B------:R-:W4:Y:S01]  /*e0c80*/  LDL.LU R93, [R1+0x7d14] ;  /* 0x007d1400015d7983 */ /* 0x000f220000300800 */
[----:B------:R-:W4:Y:S01]  /*e0c90*/  LDL.LU R164, [R1+0x1660] ;  /* 0x0016600001a47983 */ /* 0x000f220000300800 */
[----:B------:R-:W-:-:S03]  /*e0ca0*/  MOV R165, R92 ;  /* 0x0000005c00a57202 */ /* 0x000fc60000000f00 */
[----:B------:R-:W4:Y:S01]  /*e0cb0*/  LDL.LU R92, [R1+0x7d10] ;  /* 0x007d1000015c7983 */ /* 0x000f220000300800 */
[----:B--2---:R-:W-:Y:S02]  /*e0cc0*/  IMAD.MOV.U32 R166, RZ, RZ, R88 ;  /* 0x000000ffffa67224 */ /* 0x004fe400078e0058 */
[----:B---3--:R-:W-:Y:S01]  /*e0cd0*/  IMAD.MOV.U32 R167, RZ, RZ, R85 ;  /* 0x000000ffffa77224 */ /* 0x008fe200078e0055 */
[----:B------:R-:W2:Y:S01]  /*e0ce0*/  LDL.LU R88, [R1+0x7d0c] ;  /* 0x007d0c0001587983 */ /* 0x000ea20000300800 */
[----:B------:R-:W3:Y:S02]  /*e0cf0*/  LDL.LU R85, [R1+0x7d08] ;  /* 0x007d080001557983 */ /* 0x000ee40000300800 */
[----:B----4-:R-:W-:Y:S02]  /*e0d00*/  IMAD.MOV.U32 R160, RZ, RZ, R84 ;  /* 0x000000ffffa07224 */ /* 0x010fe400078e0054 */
[----:B------:R-:W-:Y:S01]  /*e0d10*/  IMAD.MOV.U32 R161, RZ, RZ, R93 ;  /* 0x000000ffffa17224 */ /* 0x000fe200078e005d */
[----:B------:R-:W4:Y:S01]  /*e0d20*/  LDL.LU R84, [R1+0x7d04] ;  /* 0x007d040001547983 */ /* 0x000f220000300800 */
[----:B------:R-:W4:Y:S02]  /*e0d30*/  LDL.LU R93, [R1+0x7d00] ;  /* 0x007d0000015d7983 */ /* 0x000f240000300800 */
[----:B------:R-:W4:Y:S02]  /*e0d40*/  LDL.LU R162, [R1+0x16e8] ;  /* 0x0016e80001a27983 */ /* 0x000f240000300800 */
[----:B------:R-:W-:-:S02]  /*e0d50*/  IMAD.MOV.U32 R163, RZ, RZ, R92 ;  /* 0x000000ffffa37224 */ /* 0x000fc400078e005c */
[----:B------:R-:W4:Y:S01]  /*e0d60*/  LDL.LU R92, [R1+0x7cfc] ;  /* 0x007cfc00015c7983 */ /* 0x000f220000300800 */
[----:B--2---:R-:W-:Y:S02]  /*e0d70*/  IMAD.MOV.U32 R156, RZ, RZ, R88 ;  /* 0x000000ffff9c7224 */ /* 0x004fe400078e0058 */
[----:B---3--:R-:W-:Y:S01]  /*e0d80*/  IMAD.MOV.U32 R157, RZ, RZ, R85 ;  /* 0x000000ffff9d7224 */ /* 0x008fe200078e0055 */
[----:B------:R-:W2:Y:S01]  /*e0d90*/  LDL.LU R88, [R1+0x7cf8] ;  /* 0x007cf80001587983 */ /* 0x000ea20000300800 */
[----:B------:R-:W3:Y:S01]  /*e0da0*/  LDL.LU R85, [R1+0x7cf4] ;  /* 0x007cf40001557983 */ /* 0x000ee20000300800 */
[----:B----4-:R-:W-:Y:S01]  /*e0db0*/  MOV R158, R84 ;  /* 0x00000054009e7202 */ /* 0x010fe20000000f00 */
[----:B------:R-:W-:Y:S01]  /*e0dc0*/  IMAD.MOV.U32 R159, RZ, RZ, R93 ;  /* 0x000000ffff9f7224 */ /* 0x000fe200078e005d */
[----:B------:R-:W4:Y:S01]  /*e0dd0*/  LDL.LU R84, [R1+0x7cf0] ;  /* 0x007cf00001547983 */ /* 0x000f220000300800 */
        /* <DEDUP_REMOVED lines=9> */
[----:B--2---:R-:W-:Y:S02]  /*e0e70*/  IMAD.MOV.U32 R147, RZ, RZ, R92 ;  /* 0x000000ffff937224 */ /* 0x004fe400078e005c */
        /* <DEDUP_REMOVED lines=42> */
[----:B--2---:R-:W-:-:S02]  /*e1120*/  IMAD.MOV.U32 R141, RZ, RZ, R92 ;  /* 0x000000ffff8d7224 */ /* 0x004fc400078e005c */
[----:B------:R-:W2:Y:S01]  /*e1130*/  LDL.LU R92, [R1+0x7ce0] ;  /* 0x007ce000015c7983 */ /* 0x000ea20000300800 */
[----:B------:R-:W2:Y:S02]  /*e1140*/  LDL.LU R142, [R1+0x1b28] ;  /* 0x001b2800018e7983 */ /* 0x000ea40000300800 */
[----:B------:R-:W2:Y:S02]  /*e1150*/  LDL.LU R143, [R1+0x1b2c] ;  /* 0x001b2c00018f7983 */ /* 0x000ea40000300800 */
[----:B------:R-:W2:Y:S02]  /*e1160*/  LDL.LU R136, [R1+0x1ce0] ;  /* 0x001ce00001887983 */ /* 0x000ea40000300800 */
[----:B------:R-:W-:Y:S02]  /*e1170*/  IMAD.MOV.U32 R31, RZ, RZ, R138 ;  /* 0x000000ffff1f7224 */ /* 0x000fe400078e008a */
[----:B------:R-:W-:Y:S01]  /*e1180*/  IMAD.MOV.U32 R30, RZ, RZ, R139 ;  /* 0x000000ffff1e7224 */ /* 0x000fe200078e008b */
[----:B------:R-:W2:Y:S01]  /*e1190*/  LDL.LU R137, [R1+0x1ce4] ;  /* 0x001ce40001897983 */ /* 0x000ea20000300800 */
[----:B------:R-:W2:Y:S02]  /*e11a0*/  LDL.LU R138, [R1+0x1ce8] ;  /* 0x001ce800018a7983 */ /* 0x000ea40000300800 */
[----:B------:R-:W-:-:S02]  /*e11b0*/  IMAD.MOV.U32 R152, RZ, RZ, R93 ;  /* 0x000000ffff987224 */ /* 0x000fc400078e005d */
[----:B------:R-:W-:Y:S02]  /*e11c0*/  IMAD.MOV.U32 R29, RZ, RZ, R154 ;  /* 0x000000ffff1d7224 */ /* 0x000fe400078e009a */
[----:B----4-:R-:W-:Y:S02]  /*e11d0*/  IMAD.MOV.U32 R153, RZ, RZ, R84 ;  /* 0x000000ffff997224 */ /* 0x010fe400078e0054 */
[----:B------:R-:W-:Y:S01]  /*e11e0*/  IMAD.MOV.U32 R28, RZ, RZ, R155 ;  /* 0x000000ffff1c7224 */ /* 0x000fe200078e009b */
[----:B---3--:R-:W-:Y:S01]  /*e11f0*/  MOV R154, R85 ;  /* 0x00000055009a7202 */ /* 0x008fe20000000f00 */
[----:B------:R-:W-:Y:S02]  /*e1200*/  IMAD.MOV.U32 R155, RZ, RZ, R88 ;  /* 0x000000ffff9b7224 */ /* 0x000fe400078e0058 */
[----:B------:R-:W-:Y:S02]  /*e1210*/  IMAD.MOV.U32 R168, RZ, RZ, R89 ;  /* 0x000000ffffa87224 */ /* 0x000fe400078e0059 */
[----:B------:R-:W-:-:S02]  /*e1220*/  IMAD.MOV.U32 R169, RZ, RZ, R80 ;  /* 0x000000ffffa97224 */ /* 0x000fc400078e0050 */
[----:B------:R-:W-:Y:S01]  /*e1230*/  IMAD.MOV.U32 R170, RZ, RZ, R81 ;  /* 0x000000ffffaa7224 */ /* 0x000fe200078e0051 */
[----:B------:R-:W-:Y:S01]  /*e1240*/  HMMA.1688.F32.TF32 R96, R8, R94, R96 ;  /* 0x0000005e0860723c */ /* 0x000fe20000081060 */
[----:B------:R-:W-:Y:S02]  /*e1250*/  IMAD.MOV.U32 R171, RZ, RZ, R76 ;  /* 0x000000ffffab7224 */ /* 0x000fe400078e004c */
[----:B------:R-:W-:Y:S02]  /*e1260*/  IMAD.MOV.U32 R60, RZ, RZ, R77 ;  /* 0x000000ffff3c7224 */ /* 0x000fe400078e004d */
[----:B------:R-:W-:Y:S01]  /*e1270*/  IMAD.MOV.U32 R61, RZ, RZ, R68 ;  /* 0x000000ffff3d7224 */ /* 0x000fe200078e0044 */
[----:B------:R-:W-:Y:S01]  /*e1280*/  MOV R62, R69 ;  /* 0x00000045003e7202 */ /* 0x000fe20000000f00 */
[----:B------:R-:W-:Y:S02]  /*e1290*/  IMAD.MOV.U32 R63, RZ, RZ, R72 ;  /* 0x000000ffff3f7224 */ /* 0x000fe400078e0048 */
[----:B------:R-:W-:-:S02]  /*e12a0*/  IMAD.MOV.U32 R40, RZ, RZ, R73 ;  /* 0x000000ffff287224 */ /* 0x000fc400078e0049 */
[----:B------:R-:W-:Y:S02]  /*e12b0*/  IMAD.MOV.U32 R41, RZ, RZ, R2 ;  /* 0x000000ffff297224 */ /* 0x000fe400078e0002 */
[----:B------:R-:W-:Y:S02]  /*e12c0*/  IMAD.MOV.U32 R42, RZ, RZ, R0 ;  /* 0x000000ffff2a7224 */ /* 0x000fe400078e0000 */
[----:B--2---:R-:W-:Y:S02]  /*e12d0*/  IMAD.MOV.U32 R139, RZ, RZ, R92 ;  /* 0x000000ffff8b7224 */ /* 0x004fe400078e005c */
[----:B------:R1:W5:Y:S01]  /*e12e0*/  LDL.LU R92, [R1+0x7cdc] ;  /* 0x007cdc00015c7983 */ /* 0x0003620000300800 */
[----:B------:R1:W5:Y:S02]  /*e12f0*/  LDL.LU R93, [R1+0x7cd8] ;  /* 0x007cd800015d7983 */ /* 0x0003640000300800 */
[----:B------:R1:W5:Y:S02]  /*e1300*/  LDL.LU R84, [R1+0x7cd4] ;  /* 0x007cd40001547983 */ /* 0x0003640000300800 */
[----:B------:R1:W5:Y:S01]  /*e1310*/  LDL.LU R85, [R1+0x7cd0] ;  /* 0x007cd00001557983 */ /* 0x0003620000300800 */
        /* <DEDUP_REMOVED lines=77> */
[----:B------:R-:W-:Y:S02]  /*e17f0*/  STL.64 [R1+0xfd8], R6 ;  /* 0x000fd80601007387 */ /* 0x000fe40000100a00 */
[----:B------:R-:W-:Y:S02]  /*e1800*/  STL.64 [R1+0x1030], R136 ;  /* 0x0010308801007387 */ /* 0x000fe40000100a00 */
[----:B------:R2:W-:Y:S01]  /*e1810*/  STL.64 [R1+0x1038], R138 ;  /* 0x0010388a01007387 */ /* 0x0005e20000100a00 */
[C---:B------:R-:W-:Y:S08]  /*e1820*/  HMMA.1688.F32.TF32 R60, R8.reuse, R182, R60 ;  /* 0x000000b6083c723c */ /* 0x040ff0000008103c */
[C---:B------:R-:W-:Y:S08]  /*e1830*/  HMMA.1688.F32.TF32 R52, R8.reuse, R186, R52 ;  /* 0x000000ba0834723c */ /* 0x040ff00000081034 */
[----:B------:R-:W-:Y:S01]  /*e1840*/  HMMA.1688.F32.TF32 R48, R8, R190, R48 ;  /* 0x000000be0830723c */ /* 0x000fe20000081030 */
[----:B------:R-:W-:-:S07]  /*e1850*/  IMAD.MOV.U32 R43, RZ, RZ, R252 ;  /* 0x000000ffff2b7224 */ /* 0x000fce00078e00fc */
[C---:B------:R-:W-:Y:S01]  /*e1860*/  HMMA.1688.F32.TF32 R44, R8.reuse, R194, R44 ;  /* 0x000000c2082c723c */ /* 0x040fe2000008102c */
[----:B------:R-:W3:Y:S04]  /*e1870*/  LDS R4, [R248+0x26280] ;  /* 0x02628000f8047984 */ /* 0x000ee80000000800 */
[----:B------:R-:W4:Y:S04]  /*e1880*/  LDS R6, [R248+0x27280] ;  /* 0x02728000f8067984 */ /* 0x000f280000000800 */
[----:B------:R-:W1:Y:S04]  /*e1890*/  LDS R5, [R249+0x26280] ;  /* 0x02628000f9057984 */ /* 0x000e680000000800 */
[----:B------:R-:W1:Y:S04]  /*e18a0*/  LDS R7, [R249+0x27280] ;  /* 0x02728000f9077984 */ /* 0x000e680000000800 */
        /* <DEDUP_REMOVED lines=73> */
[----:B--2---:R-:W-:Y:S11]  /*e1d40*/  HMMA.1688.F32.TF32 R56, R8, R178, R56 ;  /* 0x000000b20838723c */ /* 0x004ff60000081038 */
[----:B------:R-:W-:Y:S11]  /*e1d50*/  @!UPT UIADD3 URZ, URZ, URZ, URZ ;  /* 0x0000003f3f3ff290 */ /* 0x000ff6000fffe03f */
[----:B------:R-:W-:Y:S01]  /*e1d60*/  @!UPT UIADD3 URZ, URZ, URZ, URZ ;  /* 0x0000003f3f3ff290 */ /* 0x000fe2000fffe03f */
[----:B------:R-:W-:Y:S01]  /*e1d70*/  STL.64 [R1+0x2b00], R56 ;  /* 0x002b003801007387 */ /* 0x000fe20000100a00 */
[----:B------:R2:W-:Y:S03]  /*e1d80*/  STL.64 [R1+0x2b08], R58 ;  /* 0x002b083a01007387 */ /* 0x0005e60000100a00 */
[----:B--2---:R2:W5:Y:S01]  /*e1d90*/  LDL.LU.64 R58, [R1+0x7b58] ;  /* 0x007b5800013a7983 */ /* 0x0045620000300a00 */
[----:B------:R2:W5:Y:S02]  /*e1da0*/  LDL.LU.64 R56, [R1+0x7b50] ;  /* 0x007b500001387983 */ /* 0x0005640000300a00 */
[----:B------:R-:W-:Y:S02]  /*e1db0*/  STL.64 [R1+0x2c00], R60 ;  /* 0x002c003c01007387 */ /* 0x000fe40000100a00 */
[----:B------:R1:W-:Y:S02]  /*e1dc0*/  STL.64 [R1+0x2c08], R62 ;  /* 0x002c083e01007387 */ /* 0x0003e40000100a00 */
[----:B-1----:R2:W5:Y:S01]  /*e1dd0*/  LDL.LU.64 R62, [R1+0x7b48] ;  /* 0x007b4800013e7983 */ /* 0x0025620000300a00 */
        /* <DEDUP_REMOVED lines=17> */
[----:B------:R-:W-:-:S04]  /*e1ef0*/  IMAD.MOV.U32 R252, RZ, RZ, c[0x0][0x18c] ;  /* 0x00006300fffc7624 */ /* 0x000fc800078e00ff */
[----:B------:R-:W-:-:S05]  /*e1f00*/  IMAD.SHL.U32 R252, R252, 0x20, RZ ;  /* 0x00000020fcfc7824 */ /* 0x000fca00078e00ff */
[----:B------:R-:W-:Y:S02]  /*e1f10*/  SHF.L.U32 R252, R252, 0x2, RZ ;  /* 0x00000002fcfc7819 */ /* 0x000fe400000006ff */
[----:B--234-:R-:W-:Y:S04]  /*e1f20*/  STL.64 [R1+0x80f8], R138 ;  /* 0x0080f88a01007387 */ /* 0x01cfe80000100a00 */
[----:B-----5:R1:W-:Y:S04]  /*e1f30*/  STL.64 [R1+0x80f0], R136 ;  /* 0x0080f08801007387 */ /* 0x0203e80000100a00 */
[----:B-1----:R-:W2:Y:S04]  /*e1f40*/  LDL.LU R136, [R1+0x5560] ;  /* 0x0055600001887983 */ /* 0x002ea80000300800 */
[----:B------:R-:W2:Y:S04]  /*e1f50*/  LDL.LU R137, [R1+0x5564] ;  /* 0x0055640001897983 */ /* 0x000ea80000300800 */
[----:B------:R-:W2:Y:S04]  /*e1f60*/  LDL.LU R138, [R1+0x5568] ;  /* 0x00556800018a7983 */ /* 0x000ea80000300800 */
[----:B------:R-:W2:Y:S04]  /*e1f70*/  LDL.LU R139, [R1+0x556c] ;  /* 0x00556c00018b7983 */ /* 0x000ea80000300800 */
[----:B------:R-:W-:Y:S04]  /*e1f80*/  STL.64 [R1+0x80e8], R142 ;  /* 0x0080e88e01007387 */ /* 0x000fe80000100a00 */
[----:B------:R1:W-:Y:S04]  /*e1f90*/  STL.64 [R1+0x80e0], R140 ;  /* 0x0080e08c01007387 */ /* 0x0003e80000100a00 */
[----:B-1----:R-:W3:Y:S04]  /*e1fa0*/  LDL.LU R140, [R1+0x55c0] ;  /* 0x0055c000018c7983 */ /* 0x002ee80000300800 */
[----:B------:R-:W3:Y:S04]  /*e1fb0*/  LDL.LU R141, [R1+0x55c4] ;  /* 0x0055c400018d7983 */ /* 0x000ee80000300800 */
[----:B------:R-:W3:Y:S04]  /*e1fc0*/  LDL.LU R142, [R1+0x55c8] ;  /* 0x0055c800018e7983 */ /* 0x000ee80000300800 */
[----:B------:R-:W3:Y:S04]  /*e1fd0*/  LDL.LU R143, [R1+0x55cc] ;  /* 0x0055cc00018f7983 */ /* 0x000ee80000300800 */
[----:B------:R-:W-:Y:S04]  /*e1fe0*/  STL.64 [R1+0x80d8], R146 ;  /* 0x0080d89201007387 */ /* 0x000fe80000100a00 */
[----:B------:R1:W-:Y:S04]  /*e1ff0*/  STL.64 [R1+0x80d0], R144 ;  /* 0x0080d09001007387 */ /* 0x0003e80000100a00 */
[----:B-1----:R-:W4:Y:S04]  /*e2000*/  LDL.LU R144, [R1+0x5620] ;  /* 0x0056200001907983 */ /* 0x002f280000300800 */
[----:B------:R-:W4:Y:S04]  /*e2010*/  LDL.LU R145, [R1+0x5624] ;  /* 0x0056240001917983 */ /* 0x000f280000300800 */
[----:B------:R-:W4:Y:S04]  /*e2020*/  LDL.LU R146, [R1+0x5628] ;  /* 0x0056280001927983 */ /* 0x000f280000300800 */
[----:B------:R-:W4:Y:S04]  /*e2030*/  LDL.LU R147, [R1+0x562c] ;  /* 0x00562c0001937983 */ /* 0x000f280000300800 */
[----:B------:R-:W-:Y:S04]  /*e2040*/  STL.64 [R1+0x80c8], R150 ;  /* 0x0080c89601007387 */ /* 0x000fe80000100a00 */
[----:B------:R1:W-:Y:S04]  /*e2050*/  STL.64 [R1+0x80c0], R148 ;  /* 0x0080c09401007387 */ /* 0x0003e80000100a00 */
[----:B-1----:R-:W2:Y:S04]  /*e2060*/  LDL.LU R148, [R1+0x56b0] ;  /* 0x0056b00001947983 */ /* 0x002ea80000300800 */
        /* <DEDUP_REMOVED lines=76> */
[----:B------:R-:W-:Y:S04]  /*e2530*/  STL.64 [R1+0x7ff0], R44 ;  /* 0x007ff02c01007387 */ /* 0x000fe80000100a00 */
[----:B------:R-:W-:Y:S04]  /*e2540*/  STL.64 [R1+0x7f60], R50 ;  /* 0x007f603201007387 */ /* 0x000fe80000100a00 */
[----:B------:R-:W-:Y:S04]  /*e2550*/  STL.64 [R1+0x7f58], R48 ;  /* 0x007f583001007387 */ /* 0x000fe80000100a00 */
[----:B------:R1:W-:Y:S04]  /*e2560*/  STL.64 [R1+0x7f10], R54 ;  /* 0x007f103601007387 */ /* 0x0003e80000100a00 */
[----:B------:R-:W-:Y:S04]  /*e2570*/  STL.64 [R1+0x7f08], R52 ;  /* 0x007f083401007387 */ /* 0x000fe80000100a00 */
[----:B-1----:R-:W4:Y:S04]  /*e2580*/  LDL R54, [R1+0x48] ;  /* 0x0000480001367983 */ /* 0x002f280000100800 */
[----:B------:R-:W4:Y:S04]  /*e2590*/  LDL R55, [R1+0x4c] ;  /* 0x00004c0001377983 */ /* 0x000f280000100800 */
[----:B------:R1:W-:Y:S04]  /*e25a0*/  STL.64 [R1+0x7e88], R62 ;  /* 0x007e883e01007387 */ /* 0x0003e80000100a00 */
[----:B------:R-:W-:Y:S04]  /*e25b0*/  STL.64 [R1+0x7e80], R60 ;  /* 0x007e803c01007387 */ /* 0x000fe80000100a00 */
[----:B-1----:R-:W4:Y:S04]  /*e25c0*/  LDL.64 R62, [R1+0x68] ;  /* 0x00006800013e7983 */ /* 0x002f280000100a00 */
[----:B------:R-:W-:Y:S04]  /*e25d0*/  STL.64 [R1+0x7e68], R58 ;  /* 0x007e683a01007387 */ /* 0x000fe80000100a00 */
[----:B------:R4:W-:Y:S01]  /*e25e0*/  STL.64 [R1+0x7e60], R56 ;  /* 0x007e603801007387 */ /* 0x0009e20000100a00 */
[C---:B--2---:R-:W-:Y:S08]  /*e25f0*/  HMMA.1688.F32.TF32 R44, R8.reuse, R210, R188 ;  /* 0x000000d2082c723c */ /* 0x044ff000000810bc */
[C---:B---3--:R-:W-:Y:S08]  /*e2600*/  HMMA.1688.F32.TF32 R48, R8.reuse, R206, R192 ;  /* 0x000000ce0830723c */ /* 0x048ff000000810c0 */
        /* <DEDUP_REMOVED lines=30> */
[----:B------:R-:W-:Y:S01]  /*e27f0*/  STL.64 [R1+0x49e0], R56 ;  /* 0x0049e03801007387 */ /* 0x000fe20000100a00 */
[----:B------:R-:W-:Y:S03]  /*e2800*/  HMMA.1688.F32.TF32 R8, R8, R250, R40 ;  /* 0x000000fa0808723c */ /* 0x000fe60000081028 */
[----:B------:R-:W-:Y:S04]  /*e2810*/  STL.64 [R1+0x49e8], R58 ;  /* 0x0049e83a01007387 */ /* 0x000fe80000100a00 */
[----:B------:R-:W-:Y:S04]  /*e2820*/  STL.64 [R1+0x4ad0], R48 ;  /* 0x004ad03001007387 */ /* 0x000fe80000100a00 */
[----:B------:R-:W-:Y:S04]  /*e2830*/  STL.64 [R1+0x4ad8], R50 ;  /* 0x004ad83201007387 */ /* 0x000fe80000100a00 */
[----:B------:R-:W2:Y:S04]  /*e2840*/  LDL.LU R42, [R1+0x18] ;  /* 0x00001800012a7983 */ /* 0x000ea80000300800 */
[----:B------:R-:W-:Y:S04]  /*e2850*/  STL.64 [R1+0x4c90], R44 ;  /* 0x004c902c01007387 */ /* 0x000fe80000100a00 */
[----:B------:R1:W-:Y:S04]  /*e2860*/  STL.64 [R1+0x4c98], R46 ;  /* 0x004c982e01007387 */ /* 0x0003e80000100a00 */
[----:B------:R-:W-:Y:S04]  /*e2870*/  STL.64 [R1+0x4d50], R8 ;  /* 0x004d500801007387 */ /* 0x000fe80000100a00 */
[----:B------:R3:W-:Y:S01]  /*e2880*/  STL.64 [R1+0x4d58], R10 ;  /* 0x004d580a01007387 */ /* 0x0007e20000100a00 */
[C---:B-1----:R-:W-:Y:S03]  /*e2890*/  HMMA.1688.F32.TF32 R44, R4.reuse, R26, R148 ;  /* 0x0000001a042c723c */ /* 0x042fe60000081094 */
[----:B------:R-:W2:Y:S04]  /*e28a0*/  LDL.LU R43, [R1+0x1c] ;  /* 0x00001c00012b7983 */ /* 0x000ea80000300800 */
[----:B------:R1:W-:Y:S01]  /*e28b0*/  STL.64 [R1+0x7fe8], R34 ;  /* 0x007fe82201007387 */ /* 0x0003e20000100a00 */
[C---:B---3--:R-:W-:Y:S08]  /*e28c0*/  HMMA.1688.F32.TF32 R8, R4.reuse, R34, R144 ;  /* 0x000000220408723c */ /* 0x048ff00000081090 */
[C---:B-1----:R-:W-:Y:S07]  /*e28d0*/  HMMA.1688.F32.TF32 R32, R4.reuse, R22, R140 ;  /* 0x000000160420723c */ /* 0x042fee000008108c */
[----:B------:R-:W-:Y:S04]  /*e28e0*/  STL.64 [R1+0x1d0], R44 ;  /* 0x0001d02c01007387 */ /* 0x000fe80000100a00 */
[----:B------:R-:W-:Y:S04]  /*e28f0*/  STL.64 [R1+0x1d8], R46 ;  /* 0x0001d82e01007387 */ /* 0x000fe80000100a00 */
[----:B------:R-:W-:Y:S04]  /*e2900*/  STL.64 [R1+0x280], R8 ;  /* 0x0002800801007387 */ /* 0x000fe80000100a00 */
[----:B------:R1:W-:Y:S04]  /*e2910*/  STL.64 [R1+0x288], R10 ;  /* 0x0002880a01007387 */ /* 0x0003e80000100a00 */
[----:B------:R-:W3:Y:S01]  /*e2920*/  LDL.LU R152, [R1+0x3f80] ;  /* 0x003f800001987983 */ /* 0x000ee20000300800 */
[----:B-1----:R-:W-:Y:S03]  /*e2930*/  HMMA.1688.F32.TF32 R8, R4, R38, R136 ;  /* 0x000000260408723c */ /* 0x002fe60000081088 */
[----:B------:R-:W-:Y:S04]  /*e2940*/  STL.64 [R1+0x270], R32 ;  /* 0x0002702001007387 */ /* 0x000fe80000100a00 */
[----:B------:R-:W-:Y:S11]  /*e2950*/  STL.64 [R1+0x278], R34 ;  /* 0x0002782201007387 */ /* 0x000ff60000100a00 */
[----:B------:R-:W-:Y:S05]  /*e2960*/  @!UPT UIADD3 URZ, URZ, URZ, URZ ;  /* 0x0000003f3f3ff290 */ /* 0x000fea000fffe03f */
[----:B------:R1:W-:Y:S04]  /*e2970*/  STL.64 [R1+0x350], R8 ;  /* 0x0003500801007387 */ /* 0x0003e80000100a00 */
        /* <DEDUP_REMOVED lines=26> */
[----:B----4-:R-:W2:Y:S04]  /*e2b20*/  LDL.LU R10, [R1+0x4838] ;  /* 0x00483800010a7983 */ /* 0x010ea80000300800 */
[----:B------:R-:W2:Y:S01]  /*e2b30*/  LDL.LU R11, [R1+0x483c] ;  /* 0x00483c00010b7983 */ /* 0x000ea20000300800 */
        /* <DEDUP_REMOVED lines=8> */
[----:B------:R-:W2:Y:S04]  /*e2bc0*/  LDL.LU R28, [R1+0x5500] ;  /* 0x00550000011c7983 */ /* 0x000ea80000300800 */
[----:B------:R-:W2:Y:S04]  /*e2bd0*/  LDL.LU R29, [R1+0x5504] ;  /* 0x00550400011d7983 */ /* 0x000ea80000300800 */
[----:B------:R-:W2:Y:S04]  /*e2be0*/  LDL.LU R30, [R1+0x5508] ;  /* 0x00550800011e7983 */ /* 0x000ea80000300800 */
[----:B------:R-:W2:Y:S04]  /*e2bf0*/  LDL.LU R31, [R1+0x550c] ;  /* 0x00550c00011f7983 */ /* 0x000ea80000300800 */
[----:B------:R-:W2:Y:S04]  /*e2c00*/  LDL.64 R138, [R1+0xd8] ;  /* 0x0000d800018a7983 */ /* 0x000ea80000100a00 */
[----:B------:R-:W4:Y:S04]  /*e2c10*/  LDL.64 R146, [R1+0xc8] ;  /* 0x0000c80001927983 */ /* 0x000f280000100a00 */
        /* <DEDUP_REMOVED lines=27> */
[----:B------:R1:W-:Y:S04]  /*e2dd0*/  STL.64 [R1+0x7fd8], R38 ;  /* 0x007fd82601007387 */ /* 0x0003e80000100a00 */
[----:B-1----:R-:W3:Y:S01]  /*e2de0*/  LDL.64 R38, [R1+0xa8] ;  /* 0x0000a80001267983 */ /* 0x002ee20000100a00 */
[C---:B--2---:R-:W-:Y:S08]  /*e2df0*/  HMMA.1688.F32.TF32 R28, R4.reuse, R138, R28 ;  /* 0x0000008a041c723c */ /* 0x044ff0000008101c */
[C---:B----4-:R-:W-:Y:S08]  /*e2e00*/  HMMA.1688.F32.TF32 R140, R4.reuse, R146, R140 ;  /* 0x00000092048c723c */ /* 0x050ff0000008108c */
[----:B---3--:R-:W-:Y:S07]  /*e2e10*/  HMMA.1688.F32.TF32 R148, R4, R14, R148 ;  /* 0x0000000e0494723c */ /* 0x008fee0000081094 */
[----:B------:R1:W-:Y:S04]  /*e2e20*/  STL.64 [R1+0x340], R28 ;  /* 0x0003401c01007387 */ /* 0x0003e80000100a00 */
[----:B------:R-:W-:Y:S01]  /*e2e30*/  STL.64 [R1+0x348], R30 ;  /* 0x0003481e01007387 */ /* 0x000fe20000100a00 */
[----:B------:R-:W-:Y:S01]  /*e2e40*/  IMAD.MOV.U32 R17, RZ, RZ, R146 ;  /* 0x000000ffff117224 */ /* 0x000fe200078e0092 */
[----:B------:R-:W-:Y:S01]  /*e2e50*/  MOV R16, R147 ;  /* 0x0000009300107202 */ /* 0x000fe20000000f00 */
[----:B-1----:R-:W-:-:S02]  /*e2e60*/  IMAD.MOV.U32 R29, RZ, RZ, R138 ;  /* 0x000000ffff1d7224 */ /* 0x002fc400078e008a */
[----:B------:R-:W-:Y:S02]  /*e2e70*/  IMAD.MOV.U32 R28, RZ, RZ, R139 ;  /* 0x000000ffff1c7224 */ /* 0x000fe400078e008b */
[----:B------:R-:W2:Y:S04]  /*e2e80*/  LDL.LU.64 R138, [R1+0x80f8] ;  /* 0x0080f800018a7983 */ /* 0x000ea80000300a00 */
[----:B------:R-:W3:Y:S04]  /*e2e90*/  LDL.LU.64 R136, [R1+0x80f0] ;  /* 0x0080f00001887983 */ /* 0x000ee80000300a00 */
[----:B------:R-:W-:Y:S04]  /*e2ea0*/  STL.64 [R1+0x430], R140 ;  /* 0x0004308c01007387 */ /* 0x000fe80000100a00 */
[----:B------:R1:W-:Y:S04]  /*e2eb0*/  STL.64 [R1+0x438], R142 ;  /* 0x0004388e01007387 */ /* 0x0003e80000100a00 */
[----:B-1----:R-:W4:Y:S04]  /*e2ec0*/  LDL.LU.64 R142, [R1+0x80e8] ;  /* 0x0080e800018e7983 */ /* 0x002f280000300a00 */
[----:B------:R-:W2:Y:S04]  /*e2ed0*/  LDL.LU.64 R140, [R1+0x80e0] ;  /* 0x0080e000018c7983 */ /* 0x000ea80000300a00 */
[----:B------:R-:W2:Y:S04]  /*e2ee0*/  LDL.LU.64 R146, [R1+0x80d8] ;  /* 0x0080d80001927983 */ /* 0x000ea80000300a00 */
        /* <DEDUP_REMOVED lines=12> */
[C---:B--2---:R-:W-:Y:S11]  /*e2fb0*/  HMMA.1688.F32.TF32 R12, R4.reuse, R38, R12 ;  /* 0x00000026040c723c */ /* 0x044ff6000008100c */
        /* <DEDUP_REMOVED lines=23> */
[C---:B-1----:R-:W-:Y:S05]  /*e3130*/  HMMA.1688.F32.TF32 R8, R4.reuse, R178, R180 ;  /* 0x000000b20408723c */ /* 0x042fea00000810b4 */
[----:B------:R-:W-:Y:S04]  /*e3140*/  STL.64 [R1+0x7b0], R32 ;  /* 0x0007b02001007387 */ /* 0x000fe80000100a00 */
[----:B------:R-:W-:Y:S11]  /*e3150*/  STL.64 [R1+0x7b8], R34 ;  /* 0x0007b82201007387 */ /* 0x000ff60000100a00 */
[----:B------:R-:W-:Y:S03]  /*e3160*/  @!UPT UIADD3 URZ, URZ, URZ, URZ ;  /* 0x0000003f3f3ff290 */ /* 0x000fe6000fffe03f */
        /* <DEDUP_REMOVED lines=10> */
[----:B------:R1:W-:Y:S02]  /*e3210*/  STL.64 [R1+0x888], R34 ;  /* 0x0008882201007387 */ /* 0x0003e40000100a00 */
[C---:B-1----:R-:W-:Y:S11]  /*e3220*/  HMMA.1688.F32.TF32 R32, R4.reuse, R70, R156 ;  /* 0x000000460420723c */ /* 0x042ff6000008109c */
[----:B------:R-:W-:Y:S04]  /*e3230*/  @!UPT UIADD3 URZ, URZ, URZ, URZ ;  /* 0x0000003f3f3ff290 */ /* 0x000fe8000fffe03f */
[----:B------:R-:W-:Y:S04]  /*e3240*/  STL.64 [R1+0x950], R8 ;  /* 0x0009500801007387 */ /* 0x000fe80000100a00 */
[----:B------:R1:W-:Y:S04]  /*e3250*/  STL.64 [R1+0x958], R10 ;  /* 0x0009580a01007387 */ /* 0x0003e80000100a00 */
[----:B------:R-:W2:Y:S01]  /*e3260*/  LDL.LU R188, [R1+0x1ef0] ;  /* 0x001ef00001bc7983 */ /* 0x000ea20000300800 */
[----:B-1----:R-:W-:Y:S03]  /*e3270*/  HMMA.1688.F32.TF32 R8, R4, R74, R152 ;  /* 0x0000004a0408723c */ /* 0x002fe60000081098 */
[----:B------:R-:W-:Y:S04]  /*e3280*/  STL.64 [R1+0x940], R32 ;  /* 0x0009402001007387 */ /* 0x000fe80000100a00 */
[----:B------:R-:W-:Y:S01]  /*e3290*/  STL.64 [R1+0x948], R34 ;  /* 0x0009482201007387 */ /* 0x000fe20000100a00 */
[----:B------:R-:W-:-:S02]  /*e32a0*/  IMAD.MOV.U32 R15, RZ, RZ, R58 ;  /* 0x000000ffff0f7224 */ /* 0x000fc400078e003a */
[----:B------:R-:W-:Y:S11]  /*e32b0*/  IMAD.MOV.U32 R14, RZ, RZ, R59 ;  /* 0x000000ffff0e7224 */ /* 0x000ff600078e003b */
[----:B------:R-:W-:Y:S02]  /*e32c0*/  @!UPT UIADD3 URZ, URZ, URZ, URZ ;  /* 0x0000003f3f3ff290 */ /* 0x000fe4000fffe03f */
        /* <DEDUP_REMOVED lines=55> */
[----:B------:R-:W-:Y:S01]  /*e3640*/  IMAD.MOV.U32 R21, RZ, RZ, R162 ;  /* 0x000000ffff157224 */ /* 0x000fe200078e00a2 */
[----:B------:R-:W-:-:S02]  /*e3650*/  MOV R20, R163 ;  /* 0x000000a300147202 */ /* 0x000fc40000000f00 */
        /* <DEDUP_REMOVED lines=26> */
[----:B------:R-:W-:-:S03]  /*e3800*/  IMAD.MOV.U32 R25, RZ, RZ, R178 ;  /* 0x000000ffff197224 */ /* 0x000fc600078e00b2 */
[----:B------:R-:W4:Y:S01]  /*e3810*/  LDL.LU R182, [R1+0x1bc8] ;  /* 0x001bc80001b67983 */ /* 0x000f220000300800 */
[----:B------:R-:W-:-:S03]  /*e3820*/  IMAD.MOV.U32 R24, RZ, RZ, R179 ;  /* 0x000000ffff187224 */ /* 0x000fc600078e00b3 */
[----:B------:R-:W4:Y:S04]  /*e3830*/  LDL.LU R183, [R1+0x1bcc] ;  /* 0x001bcc0001b77983 */ /* 0x000f280000300800 */
[----:B------:R-:W4:Y:S04]  /*e3840*/  LDL.LU R176, [R1+0x1b90] ;  /* 0x001b900001b07983 */ /* 0x000f280000300800 */
[----:B------:R-:W4:Y:S04]  /*e3850*/  LDL.LU R177, [R1+0x1b94] ;  /* 0x001b940001b17983 */ /* 0x000f280000300800 */
[----:B------:R-:W4:Y:S04]  /*e3860*/  LDL.LU R178, [R1+0x1b98] ;  /* 0x001b980001b27983 */ /* 0x000f280000300800 */
[----:B------:R-:W4:Y:S01]  /*e3870*/  LDL.LU R179, [R1+0x1b9c] ;  /* 0x001b9c0001b37983 */ /* 0x000f220000300800 */
[C---:B--2---:R-:W-:Y:S08]  /*e3880*/  HMMA.1688.F32.TF32 R152, R4.reuse, R78, R152 ;  /* 0x0000004e0498723c */ /* 0x044ff00000081098 */
[C---:B------:R-:W-:Y:S11]  /*e3890*/  HMMA.1688.F32.TF32 R156, R4.reuse, R82, R156 ;  /* 0x00000052049c723c */ /* 0x040ff6000008109c */
[----:B------:R-:W-:Y:S04]  /*e38a0*/  @!UPT UIADD3 URZ, URZ, URZ, URZ ;  /* 0x0000003f3f3ff290 */ /* 0x000fe8000fffe03f */
[----:B------:R-:W-:Y:S04]  /*e38b0*/  STL.64 [R1+0xa00], R152 ;  /* 0x000a009801007387 */ /* 0x000fe80000100a00 */
[----:B------:R1:W-:Y:S04]  /*e38c0*/  STL.64 [R1+0xa08], R154 ;  /* 0x000a089a01007387 */ /* 0x0003e80000100a00 */
[----:B-1----:R-:W2:Y:S04]  /*e38d0*/  LDL.LU.64 R154, [R1+0x80b8] ;  /* 0x0080b800019a7983 */ /* 0x002ea80000300a00 */
[----:B------:R-:W2:Y:S04]  /*e38e0*/  LDL.LU.64 R152, [R1+0x80b0] ;  /* 0x0080b00001987983 */ /* 0x000ea80000300a00 */
[----:B------:R-:W-:Y:S04]  /*e38f0*/  STL.64 [R1+0xad0], R156 ;  /* 0x000ad09c01007387 */ /* 0x000fe80000100a00 */
[----:B------:R1:W-:Y:S04]  /*e3900*/  STL.64 [R1+0xad8], R158 ;  /* 0x000ad89e01007387 */ /* 0x0003e80000100a00 */
[----:B-1----:R-:W2:Y:S01]  /*e3910*/  LDL.LU.64 R158, [R1+0x80a8] ;  /* 0x0080a800019e7983 */ /* 0x002ea20000300a00 */
[C---:B---3--:R-:W-:Y:S03]  /*e3920*/  HMMA.1688.F32.TF32 R160, R4.reuse, R86, R160 ;  /* 0x0000005604a0723c */ /* 0x048fe600000810a0 */
[----:B------:R-:W3:Y:S05]  /*e3930*/  LDL.LU.64 R156, [R1+0x80a0] ;  /* 0x0080a000019c7983 */ /* 0x000eea0000300a00 */
[C---:B------:R-:W-:Y:S08]  /*e3940*/  HMMA.1688.F32.TF32 R164, R4.reuse, R90, R164 ;  /* 0x0000005a04a4723c */ /* 0x040ff000000810a4 */
[C---:B------:R-:W-:Y:S08]  /*e3950*/  HMMA.1688.F32.TF32 R168, R4.reuse, R94, R168 ;  /* 0x0000005e04a8723c */ /* 0x040ff000000810a8 */
[C---:B------:R-:W-:Y:S01]  /*e3960*/  HMMA.1688.F32.TF32 R172, R4.reuse, R98, R172 ;  /* 0x0000006204ac723c */ /* 0x040fe200000810ac */
[----:B------:R-:W-:Y:S07]  /*e3970*/  STL.64 [R1+0xac0], R160 ;  /* 0x000ac0a001007387 */ /* 0x000fee0000100a00 */
[C---:B------:R-:W-:Y:S01]  /*e3980*/  HMMA.1688.F32.TF32 R64, R4.reuse, R102, R64 ;  /* 0x000000660440723c */ /* 0x040fe20000081040 */
[----:B------:R1:W-:Y:S07]  /*e3990*/  STL.64 [R1+0xac8], R162 ;  /* 0x000ac8a201007387 */ /* 0x0003ee0000100a00 */
[C---:B------:R-:W-:Y:S01]  /*e39a0*/  HMMA.1688.F32.TF32 R52, R4.reuse, R106, R52 ;  /* 0x0000006a0434723c */ /* 0x040fe20000081034 */
        /* <DEDUP_REMOVED lines=16> */
[----:B------:R-:W-:Y:S04]  /*e3ab0*/  STL.64 [R1+0xcf0], R52 ;  /* 0x000cf03401007387 */ /* 0x000fe80000100a00 */
[----:B------:R4:W-:Y:S01]  /*e3ac0*/  STL.64 [R1+0xcf8], R54 ;  /* 0x000cf83601007387 */ /* 0x0009e20000100a00 */
[C---:B-1----:R-:W-:Y:S08]  /*e3ad0*/  HMMA.1688.F32.TF32 R64, R4.reuse, R110, R60 ;  /* 0x0000006e0440723c */ /* 0x042ff0000008103c */
[C---:B------:R-:W-:Y:S08]  /*e3ae0*/  HMMA.1688.F32.TF32 R60, R4.reuse, R114, R36 ;  /* 0x00000072043c723c */ /* 0x040ff00000081024 */
[C---:B----4-:R-:W-:Y:S08]  /*e3af0*/  HMMA.1688.F32.TF32 R52, R4.reuse, R118, R32 ;  /* 0x000000760434723c */ /* 0x050ff00000081020 */
[C---:B------:R-:W-:Y:S01]  /*e3b00*/  HMMA.1688.F32.TF32 R36, R4.reuse, R122, R8 ;  /* 0x0000007a0424723c */ /* 0x040fe20000081008 */
[----:B------:R-:W-:Y:S07]  /*e3b10*/  STL.64 [R1+0xce0], R64 ;  /* 0x000ce04001007387 */ /* 0x000fee0000100a00 */
[C---:B------:R-:W-:Y:S01]  /*e3b20*/  HMMA.1688.F32.TF32 R32, R4.reuse, R126, R56 ;  /* 0x0000007e0420723c */ /* 0x040fe20000081038 */
        /* <DEDUP_REMOVED lines=9> */
[----:B-1----:R-:W-:Y:S01]  /*e3bc0*/  HMMA.1688.F32.TF32 R36, R4, R130, R48 ;  /* 0x000000820424723c */ /* 0x002fe20000081030 */
[----:B------:R-:W-:-:S02]  /*e3bd0*/  IMAD.MOV.U32 R19, RZ, RZ, R28 ;  /* 0x000000ffff137224 */ /* 0x000fc400078e001c */
[----:B------:R-:W-:Y:S01]  /*e3be0*/  LDS R8, [R248+0x26300] ;  /* 0x02630000f8087984 */ /* 0x000fe20000000800 */
[----:B------:R-:W-:-:S03]  /*e3bf0*/  IMAD.MOV.U32 R18, RZ, RZ, R29 ;  /* 0x000000ffff127224 */ /* 0x000fc600078e001d */
[----:B------:R-:W-:Y:S01]  /*e3c00*/  LDS R10, [R248+0x27300] ;  /* 0x02730000f80a7984 */ /* 0x000fe20000000800 */
[C---:B----4-:R-:W-:Y:S03]  /*e3c10*/  HMMA.1688.F32.TF32 R32, R4.reuse, R134, R44 ;  /* 0x000000860420723c */ /* 0x050fe6000008102c */
[----:B------:R-:W-:Y:S04]  /*e3c20*/  LDS R9, [R249+0x26300] ;  /* 0x02630000f9097984 */ /* 0x000fe80000000800 */
[----:B------:R-:W1:Y:S01]  /*e3c30*/  LDS R11, [R249+0x27300] ;  /* 0x02730000f90b7984 */ /* 0x000e620000000800 */
[C---:B------:R-:W-:Y:S07]  /*e3c40*/  HMMA.1688.F32.TF32 R44, R4.reuse, R138, R196 ;  /* 0x0000008a042c723c */ /* 0x040fee00000810c4 */
[----:B------:R-:W-:Y:S04]  /*e3c50*/  STL.64 [R1+0xfc0], R36 ;  /* 0x000fc02401007387 */ /* 0x000fe80000100a00 */
[----:B------:R4:W-:Y:S04]  /*e3c60*/  STL.64 [R1+0xfc8], R38 ;  /* 0x000fc82601007387 */ /* 0x0009e80000100a00 */
[----:B------:R-:W-:Y:S04]  /*e3c70*/  STL.64 [R1+0x1020], R32 ;  /* 0x0010202001007387 */ /* 0x000fe80000100a00 */
[----:B------:R1:W-:Y:S01]  /*e3c80*/  STL.64 [R1+0x1028], R34 ;  /* 0x0010282201007387 */ /* 0x0003e20000100a00 */
[C---:B----4-:R-:W-:Y:S08]  /*e3c90*/  HMMA.1688.F32.TF32 R36, R4.reuse, R142, R192 ;  /* 0x0000008e0424723c */ /* 0x050ff000000810c0 */
[C---:B-1----:R-:W-:Y:S01]  /*e3ca0*/  HMMA.1688.F32.TF32 R32, R4.reuse, R146, R188 ;  /* 0x000000920420723c */ /* 0x042fe200000810bc */
[----:B------:R-:W-:Y:S04]  /*e3cb0*/  STL.64 [R1+0x1130], R44 ;  /* 0x0011302c01007387 */ /* 0x000fe80000100a00 */
[----:B------:R-:W-:Y:S04]  /*e3cc0*/  STL.64 [R1+0x1138], R46 ;  /* 0x0011382e01007387 */ /* 0x000fe80000100a00 */
[----:B------:R-:W-:Y:S06]  /*e3cd0*/  STL.64 [R1+0x7fb0], R146 ;  /* 0x007fb09201007387 */ /* 0x000fec0000100a00 */
        /* <DEDUP_REMOVED lines=11> */
[C---:B--2---:R-:W-:Y:S02]  /*e3d90*/  HMMA.1688.F32.TF32 R32, R4.reuse, R154, R180 ;  /* 0x0000009a0420723c */ /* 0x044fe400000810b4 */
[----:B------:R-:W-:Y:S04]  /*e3da0*/  STL.64 [R1+0x7f90], R154 ;  /* 0x007f909a01007387 */ /* 0x000fe80000100a00 */
[----:B------:R-:W-:Y:S11]  /*e3db0*/  STL.64 [R1+0x7f88], R152 ;  /* 0x007f889801007387 */ /* 0x000ff60000100a00 */
[----:B------:R-:W-:Y:S06]  /*e3dc0*/  @!UPT UIADD3 URZ, URZ, URZ, URZ ;  /* 0x0000003f3f3ff290 */ /* 0x000fec000fffe03f */
[----:B------:R-:W-:Y:S04]  /*e3dd0*/  STL.64 [R1+0x13f0], R32 ;  /* 0x0013f02001007387 */ /* 0x000fe80000100a00 */
[----:B------:R1:W-:Y:S04]  /*e3de0*/  STL.64 [R1+0x13f8], R34 ;  /* 0x0013f82201007387 */ /* 0x0003e80000100a00 */
[----:B------:R-:W2:Y:S01]  /*e3df0*/  LDL.LU R44, [R1+0x18c0] ;  /* 0x0018c000012c7983 */ /* 0x000ea20000300800 */
[C---:B-1----:R-:W-:Y:S11]  /*e3e00*/  HMMA.1688.F32.TF32 R32, R4.reuse, R158, R176 ;  /* 0x0000009e0420723c */ /* 0x042ff600000810b0 */
[----:B------:R-:W-:Y:S11]  /*e3e10*/  @!UPT UIADD3 URZ, URZ, URZ, URZ ;  /* 0x0000003f3f3ff290 */ /* 0x000ff6000fffe03f */
[----:B------:R-:W-:Y:S01]  /*e3e20*/  @!UPT UIADD3 URZ, URZ, URZ, URZ ;  /* 0x0000003f3f3ff290 */ /* 0x000fe2000fffe03f */
        /* <DEDUP_REMOVED lines=70> */
[----:B---3--:R1:W-:Y:S04]  /*e4290*/  STL.64 [R1+0x7f78], R156 ;  /* 0x007f789c01007387 */ /* 0x0083e80000100a00 */
[----:B-1----:R-:W3:Y:S04]  /*e42a0*/  LDL.LU R156, [R1+0x19a0] ;  /* 0x0019a000019c7983 */ /* 0x002ee80000300800 */
        /* <DEDUP_REMOVED lines=8> */
[----:B-1----:R-:W2:Y:S01]  /*e4330*/  LDL.LU.64 R178, [R1+0x8058] ;  /* 0x0080580001b27983 */ /* 0x002ea20000300a00 */
[C---:B----4-:R-:W-:Y:S03]  /*e4340*/  HMMA.1688.F32.TF32 R180, R4.reuse, R166, R180 ;  /* 0x000000a604b4723c */ /* 0x050fe600000810b4 */
[----:B------:R-:W4:Y:S04]  /*e4350*/  LDL.LU.64 R176, [R1+0x8050] ;  /* 0x0080500001b07983 */ /* 0x000f280000300a00 */
        /* <DEDUP_REMOVED lines=8> */
[----:B-1----:R-:W3:Y:S01]  /*e43e0*/  LDL.LU.64 R182, [R1+0x8048] ;  /* 0x0080480001b67983 */ /* 0x002ee20000300a00 */
[C---:B------:R-:W-:Y:S03]  /*e43f0*/  HMMA.1688.F32.TF32 R184, R4.reuse, R170, R184 ;  /* 0x000000aa04b8723c */ /* 0x040fe600000810b8 */
[----:B------:R-:W3:Y:S05]  /*e4400*/  LDL.LU.64 R180, [R1+0x8040] ;  /* 0x0080400001b47983 */ /* 0x000eea0000300a00 */
[C---:B------:R-:W-:Y:S11]  /*e4410*/  HMMA.1688.F32.TF32 R188, R4.reuse, R174, R188 ;  /* 0x000000ae04bc723c */ /* 0x040ff600000810bc */
[----:B------:R-:W-:Y:S04]  /*e4420*/  @!UPT UIADD3 URZ, URZ, URZ, URZ ;  /* 0x0000003f3f3ff290 */ /* 0x000fe8000fffe03f */
        /* <DEDUP_REMOVED lines=22> */
[----:B----4-:R1:W-:Y:S04]  /*e4590*/  STL.64 [R1+0x7f38], R176 ;  /* 0x007f38b001007387 */ /* 0x0103e80000100a00 */
[----:B-1----:R-:W4:Y:S04]  /*e45a0*/  LDL.LU R176, [R1+0x19d0] ;  /* 0x0019d00001b07983 */ /* 0x002f280000300800 */
[----:B------:R-:W4:Y:S04]  /*e45b0*/  LDL.LU R177, [R1+0x19d4] ;  /* 0x0019d40001b17983 */ /* 0x000f280000300800 */
[----:B------:R-:W4:Y:S04]  /*e45c0*/  LDL.LU R178, [R1+0x19d8] ;  /* 0x0019d80001b27983 */ /* 0x000f280000300800 */
[----:B------:R-:W4:Y:S01]  /*e45d0*/  LDL.LU R179, [R1+0x19dc] ;  /* 0x0019dc0001b37983 */ /* 0x000f220000300800 */
[C---:B---3--:R-:W-:Y:S11]  /*e45e0*/  HMMA.1688.F32.TF32 R196, R4.reuse, R182, R196 ;  /* 0x000000b604c4723c */ /* 0x048ff600000810c4 */
[----:B------:R-:W-:Y:S11]  /*e45f0*/  @!UPT UIADD3 URZ, URZ, URZ, URZ ;  /* 0x0000003f3f3ff290 */ /* 0x000ff6000fffe03f */
[----:B------:R-:W-:Y:S01]  /*e4600*/  @!UPT UIADD3 URZ, URZ, URZ, URZ ;  /* 0x0000003f3f3ff290 */ /* 0x000fe2000fffe03f */
[----:B------:R-:W-:Y:S04]  /*e4610*/  STL.64 [R1+0x1f70], R196 ;  /* 0x001f70c401007387 */ /* 0x000fe80000100a00 */
[----:B------:R1:W-:Y:S04]  /*e4620*/  STL.64 [R1+0x1f78], R198 ;  /* 0x001f78c601007387 */ /* 0x0003e80000100a00 */
[----:B-1----:R-:W3:Y:S04]  /*e4630*/  LDL.LU.64 R198, [R1+0x8008] ;  /* 0x0080080001c67983 */ /* 0x002ee80000300a00 */
[----:B------:R-:W2:Y:S04]  /*e4640*/  LDL.LU.64 R196, [R1+0x8000] ;  /* 0x0080000001c47983 */ /* 0x000ea80000300a00 */
[----:B------:R-:W-:Y:S04]  /*e4650*/  STL.64 [R1+0x7f30], R186 ;  /* 0x007f30ba01007387 */ /* 0x000fe80000100a00 */
[----:B------:R-:W-:Y:S01]  /*e4660*/  STL.64 [R1+0x7f28], R184 ;  /* 0x007f28b801007387 */ /* 0x000fe20000100a00 */
[C---:B------:R-:W-:Y:S08]  /*e4670*/  HMMA.1688.F32.TF32 R172, R4.reuse, R190, R172 ;  /* 0x000000be04ac723c */ /* 0x040ff000000810ac */
[C---:B------:R-:W-:Y:S08]  /*e4680*/  HMMA.1688.F32.TF32 R36, R4.reuse, R226, R36 ;  /* 0x000000e20424723c */ /* 0x040ff00000081024 */
[C---:B------:R-:W-:Y:S08]  /*e4690*/  HMMA.1688.F32.TF32 R32, R4.reuse, R230, R32 ;  /* 0x000000e60420723c */ /* 0x040ff00000081020 */
[C---:B----4-:R-:W-:Y:S11]  /*e46a0*/  HMMA.1688.F32.TF32 R176, R4.reuse, R186, R176 ;  /* 0x000000ba04b0723c */ /* 0x050ff600000810b0 */
[----:B------:R-:W-:Y:S11]  /*e46b0*/  @!UPT UIADD3 URZ, URZ, URZ, URZ ;  /* 0x0000003f3f3ff290 */ /* 0x000ff6000fffe03f */
[----:B------:R-:W-:Y:S01]  /*e46c0*/  @!UPT UIADD3 URZ, URZ, URZ, URZ ;  /* 0x0000003f3f3ff290 */ /* 0x000fe2000fffe03f */
[----:B------:R-:W-:Y:S04]  /*e46d0*/  STL.64 [R1+0x2700], R176 ;  /* 0x002700b001007387 */ /* 0x000fe80000100a00 */
[----:B------:R-:W-:Y:S04]  /*e46e0*/  STL.64 [R1+0x2708], R178 ;  /* 0x002708b201007387 */ /* 0x000fe80000100a00 */
[----:B------:R-:W-:Y:S04]  /*e46f0*/  STL.64 [R1+0x7f20], R190 ;  /* 0x007f20be01007387 */ /* 0x000fe80000100a00 */
[----:B------:R-:W-:Y:S04]  /*e4700*/  STL.64 [R1+0x7f18], R188 ;  /* 0x007f18bc01007387 */ /* 0x000fe80000100a00 */
[----:B------:R-:W-:Y:S04]  /*e4710*/  STL.64 [R1+0x2ad0], R172 ;  /* 0x002ad0ac01007387 */ /* 0x000fe80000100a00 */
[----:B------:R2:W-:Y:S02]  /*e4720*/  STL.64 [R1+0x2ad8], R174 ;  /* 0x002ad8ae01007387 */ /* 0x0005e40000100a00 */
[C---:B--2---:R-:W-:Y:S08]  /*e4730*/  HMMA.1688.F32.TF32 R172, R4.reuse, R194, R160 ;  /* 0x000000c204ac723c */ /* 0x044ff000000810a0 */
[C---:B---3--:R-:W-:Y:S08]  /*e4740*/  HMMA.1688.F32.TF32 R160, R4.reuse, R198, R156 ;  /* 0x000000c604a0723c */ /* 0x048ff0000008109c */
[C---:B------:R-:W-:Y:S08]  /*e4750*/  HMMA.1688.F32.TF32 R156, R4.reuse, R202, R152 ;  /* 0x000000ca049c723c */ /* 0x040ff00000081098 */
[C---:B------:R-:W-:Y:S08]  /*e4760*/  HMMA.1688.F32.TF32 R152, R4.reuse, R206, R148 ;  /* 0x000000ce0498723c */ /* 0x040ff00000081094 */
[C---:B------:R-:W-:Y:S08]  /*e4770*/  HMMA.1688.F32.TF32 R148, R4.reuse, R210, R144 ;  /* 0x000000d20494723c */ /* 0x040ff00000081090 */
[C---:B------:R-:W-:Y:S08]  /*e4780*/  HMMA.1688.F32.TF32 R144, R4.reuse, R214, R64 ;  /* 0x000000d60490723c */ /* 0x040ff00000081040 */
[C---:B------:R-:W-:Y:S08]  /*e4790*/  HMMA.1688.F32.TF32 R64, R4.reuse, R218, R52 ;  /* 0x000000da0440723c */ /* 0x040ff00000081034 */
[C---:B------:R-:W-:Y:S01]  /*e47a0*/  HMMA.1688.F32.TF32 R52, R4.reuse, R222, R60 ;  /* 0x000000de0434723c */ /* 0x040fe2000008103c */
        /* <DEDUP_REMOVED lines=22> */
[----:B-1----:R-:W-:Y:S07]  /*e4910*/  HMMA.1688.F32.TF32 R32, R4, R242, R44 ;  /* 0x000000f20420723c */ /* 0x002fee000008102c */
        /* <DEDUP_REMOVED lines=26> */
[----:B------:R-:W2:Y:S01]  /*e4ac0*/  LDL.LU.64 R158, [R1+0x78] ;  /* 0x00007800019e7983 */ /* 0x000ea20000300a00 */
        /* <DEDUP_REMOVED lines=47> */
[----:B------:R-:W-:Y:S01]  /*e4dc0*/  @!UPT UIADD3 URZ, URZ, URZ, URZ ;  /* 0x0000003f3f3ff290 */ /* 0x000fe2000fffe03f */
[----:B------:R-:W-:Y:S04]  /*e4dd0*/  STL.64 [R1+0x4b70], R44 ;  /* 0x004b702c01007387 */ /* 0x000fe80000100a00 */
[----:B------:R1:W-:Y:S04]  /*e4de0*/  STL.64 [R1+0x4b78], R46 ;  /* 0x004b782e01007387 */ /* 0x0003e80000100a00 */
[----:B-1----:R-:W2:Y:S04]  /*e4df0*/  LDL.LU.64 R46, [R1+0x7ff8] ;  /* 0x007ff800012e7983 */ /* 0x002ea80000300a00 */
[----:B------:R-:W2:Y:S01]  /*e4e00*/  LDL.LU.64 R44, [R1+0x7ff0] ;  /* 0x007ff000012c7983 */ /* 0x000ea20000300a00 */
[----:B----4-:R-:W-:Y:S08]  /*e4e10*/  HMMA.1688.F32.TF32 R32, R8, R26, R32 ;  /* 0x0000001a0820723c */ /* 0x010ff00000081020 */
[----:B--2---:R-:W-:Y:S01]  /*e4e20*/  HMMA.1688.F32.TF32 R44, R4, R250, R44 ;  /* 0x000000fa042c723c */ /* 0x004fe2000008102c */
[----:B------:R-:W2:Y:S11]  /*e4e30*/  LDL.LU R4, [R1+0x5580] ;  /* 0x0055800001047983 */ /* 0x000eb60000300800 */
[----:B------:R-:W-:Y:S11]  /*e4e40*/  @!UPT UIADD3 URZ, URZ, URZ, URZ ;  /* 0x0000003f3f3ff290 */ /* 0x000ff6000fffe03f */
[----:B------:R-:W-:Y:S04]  /*e4e50*/  STL.64 [R1+0x4c40], R44 ;  /* 0x004c402c01007387 */ /* 0x000fe80000100a00 */
[----:B------:R-:W-:Y:S04]  /*e4e60*/  STL.64 [R1+0x4c48], R46 ;  /* 0x004c482e01007387 */ /* 0x000fe80000100a00 */
[----:B------:R-:W2:Y:S04]  /*e4e70*/  LDL.LU R5, [R1+0x5584] ;  /* 0x0055840001057983 */ /* 0x000ea80000300800 */
[----:B------:R-:W2:Y:S04]  /*e4e80*/  LDL.LU R6, [R1+0x5588] ;  /* 0x0055880001067983 */ /* 0x000ea80000300800 */
[----:B------:R-:W2:Y:S04]  /*e4e90*/  LDL.LU R7, [R1+0x558c] ;  /* 0x00558c0001077983 */ /* 0x000ea80000300800 */
[----:B------:R-:W-:Y:S04]  /*e4ea0*/  STL.64 [R1+0x160], R32 ;  /* 0x0001602001007387 */ /* 0x000fe80000100a00 */
[----:B------:R1:W-:Y:S04]  /*e4eb0*/  STL.64 [R1+0x168], R34 ;  /* 0x0001682201007387 */ /* 0x0003e80000100a00 */
[----:B-1----:R-:W4:Y:S01]  /*e4ec0*/  LDL.LU.64 R34, [R1+0x7fe8] ;  /* 0x007fe80001227983 */ /* 0x002f220000300a00 */
[C---:B---3--:R-:W-:Y:S08]  /*e4ed0*/  HMMA.1688.F32.TF32 R36, R8.reuse, R22, R36 ;  /* 0x000000160824723c */ /* 0x048ff00000081024 */
[C---:B----4-:R-:W-:Y:S11]  /*e4ee0*/  HMMA.1688.F32.TF32 R64, R8.reuse, R34, R64 ;  /* 0x000000220840723c */ /* 0x050ff60000081040 */
[----:B------:R-:W-:Y:S11]  /*e4ef0*/  @!UPT UIADD3 URZ, URZ, URZ, URZ ;  /* 0x0000003f3f3ff290 */ /* 0x000ff6000fffe03f */
[----:B------:R-:W-:Y:S01]  /*e4f00*/  @!UPT UIADD3 URZ, URZ, URZ, URZ ;  /* 0x0000003f3f3ff290 */ /* 0x000fe2000fffe03f */
[----:B------:R-:W-:Y:S04]  /*e4f10*/  STL.64 [R1+0x1f0], R64 ;  /* 0x0001f04001007387 */ /* 0x000fe80000100a00 */
[----:B------:R1:W-:Y:S04]  /*e4f20*/  STL.64 [R1+0x1f8], R66 ;  /* 0x0001f84201007387 */ /* 0x0003e80000100a00 */
[----:B-1----:R-:W3:Y:S04]  /*e4f30*/  LDL.LU.64 R66, [R1+0x7fe0] ;  /* 0x007fe00001427983 */ /* 0x002ee80000300a00 */
[----:B------:R1:W-:Y:S04]  /*e4f40*/  STL.64 [R1+0x7f00], R34 ;  /* 0x007f002201007387 */ /* 0x0003e80000100a00 */
[----:B------:R-:W4:Y:S04]  /*e4f50*/  LDL.LU R32, [R1+0x55e0] ;  /* 0x0055e00001207983 */ /* 0x000f280000300800 */
[----:B------:R-:W4:Y:S04]  /*e4f60*/  LDL.LU R33, [R1+0x55e4] ;  /* 0x0055e40001217983 */ /* 0x000f280000300800 */
[----:B-1----:R-:W4:Y:S04]  /*e4f70*/  LDL.LU R34, [R1+0x55e8] ;  /* 0x0055e80001227983 */ /* 0x002f280000300800 */
[----:B------:R-:W4:Y:S04]  /*e4f80*/  LDL.LU R35, [R1+0x55ec] ;  /* 0x0055ec0001237983 */ /* 0x000f280000300800 */
[----:B------:R-:W-:Y:S04]  /*e4f90*/  STL.64 [R1+0x1e0], R36 ;  /* 0x0001e02401007387 */ /* 0x000fe80000100a00 */
[----:B------:R1:W-:Y:S04]  /*e4fa0*/  STL.64 [R1+0x1e8], R38 ;  /* 0x0001e82601007387 */ /* 0x0003e80000100a00 */
[----:B-1----:R-:W2:Y:S04]  /*e4fb0*/  LDL.LU.64 R38, [R1+0x7fd8] ;  /* 0x007fd80001267983 */ /* 0x002ea80000300a00 */
[----:B------:R-:W-:Y:S01]  /*e4fc0*/  STL.64 [R1+0x7ef8], R22 ;  /* 0x007ef81601007387 */ /* 0x000fe20000100a00 */
[----:B--2---:R-:W-:Y:S11]  /*e4fd0*/  HMMA.1688.F32.TF32 R52, R8, R38, R52 ;  /* 0x000000260834723c */ /* 0x004ff60000081034 */
[----:B------:R-:W-:Y:S11]  /*e4fe0*/  @!UPT UIADD3 URZ, URZ, URZ, URZ ;  /* 0x0000003f3f3ff290 */ /* 0x000ff6000fffe03f */
[----:B------:R-:W-:Y:S01]  /*e4ff0*/  @!UPT UIADD3 URZ, URZ, URZ, URZ ;  /* 0x0000003f3f3ff290 */ /* 0x000fe2000fffe03f */
[----:B------:R-:W-:Y:S04]  /*e5000*/  STL.64 [R1+0x2b0], R52 ;  /* 0x0002b03401007387 */ /* 0x000fe80000100a00 */
[----:B------:R1:W-:Y:S04]  /*e5010*/  STL.64 [R1+0x2b8], R54 ;  /* 0x0002b83601007387 */ /* 0x0003e80000100a00 */
[----:B-1----:R-:W2:Y:S04]  /*e5020*/  LDL.LU.64 R54, [R1+0x7fd0] ;  /* 0x007fd00001367983 */ /* 0x002ea80000300a00 */
[----:B------:R1:W-:Y:S02]  /*e5030*/  STL.64 [R1+0x7ef0], R38 ;  /* 0x007ef02601007387 */ /* 0x0003e40000100a00 */
[----:B-1----:R-:W-:-:S02]  /*e5040*/  IMAD.MOV.U32 R38, RZ, RZ, R17 ;  /* 0x000000ffff267224 */ /* 0x002fc400078e0011 */
[----:B------:R-:W-:Y:S02]  /*e5050*/  IMAD.MOV.U32 R39, RZ, RZ, R16 ;  /* 0x000000ffff277224 */ /* 0x000fe400078e0010 */
[C---:B------:R-:W-:Y:S01]  /*e5060*/  HMMA.1688.F32.TF32 R16, R8.reuse, R18, R60 ;  /* 0x000000120810723c */ /* 0x040fe2000008103c */
[----:B------:R-:W2:Y:S07]  /*e5070*/  LDL.LU.64 R62, [R1+0x7fc8] ;  /* 0x007fc800013e7983 */ /* 0x000eae0000300a00 */
[C---:B------:R-:W-:Y:S11]  /*e5080*/  HMMA.1688.F32.TF32 R36, R8.reuse, R38, R12 ;  /* 0x000000260824723c */ /* 0x040ff6000008100c */
[----:B------:R-:W-:Y:S04]  /*e5090*/  @!UPT UIADD3 URZ, URZ, URZ, URZ ;  /* 0x0000003f3f3ff290 */ /* 0x000fe8000fffe03f */
[----:B------:R-:W-:Y:S04]  /*e50a0*/  STL.64 [R1+0x2a0], R16 ;  /* 0x0002a01001007387 */ /* 0x000fe80000100a00 */
[----:B------:R1:W-:Y:S04]  /*e50b0*/  STL.64 [R1+0x2a8], R18 ;  /* 0x0002a81201007387 */ /* 0x0003e80000100a00 */
[----:B-1----:R-:W2:Y:S04]  /*e50c0*/  LDL.LU.64 R18, [R1+0x7fc0] ;  /* 0x007fc00001127983 */ /* 0x002ea80000300a00 */
[----:B------:R-:W4:Y:S01]  /*e50d0*/  LDL.LU.64 R14, [R1+0x7fb8] ;  /* 0x007fb800010e7983 */ /* 0x000f220000300a00 */
[----:B------:R-:W-:Y:S01]  /*e50e0*/  IMAD.MOV.U32 R46, RZ, RZ, R25 ;  /* 0x000000ffff2e7224 */ /* 0x000fe200078e0019 */
[----:B------:R-:W-:Y:S01]  /*e50f0*/  MOV R47, R24 ;  /* 0x00000018002f7202 */ /* 0x000fe20000000f00 */
[C---:B----4-:R-:W-:Y:S01]  /*e5100*/  HMMA.1688.F32.TF32 R32, R8.reuse, R14, R32 ;  /* 0x0000000e0820723c */ /* 0x050fe20000081020 */
[----:B------:R1:W-:Y:S07]  /*e5110*/  STL.64 [R1+0x7ed8], R14 ;  /* 0x007ed80e01007387 */ /* 0x0003ee0000100a00 */
[C---:B-1----:R-:W-:Y:S08]  /*e5120*/  HMMA.1688.F32.TF32 R12, R8.reuse, R190, R4 ;  /* 0x000000be080c723c */ /* 0x042ff00000081004 */
[C---:B--2---:R-:W-:Y:S01]  /*e5130*/  HMMA.1688.F32.TF32 R4, R8.reuse, R18, R184 ;  /* 0x000000120804723c */ /* 0x044fe200000810b8 */
        /* <DEDUP_REMOVED lines=13> */
[----:B------:R1:W-:Y:S02]  /*e5210*/  STL.64 [R1+0x558], R18 ;  /* 0x0005581201007387 */ /* 0x0003e40000100a00 */
[C---:B-1----:R-:W-:Y:S03]  /*e5220*/  HMMA.1688.F32.TF32 R16, R8.reuse, R62, R152 ;  /* 0x0000003e0810723c */ /* 0x042fe60000081098 */
[----:B------:R-:W-:Y:S04]  /*e5230*/  STL.64 [R1+0x540], R4 ;  /* 0x0005400401007387 */ /* 0x000fe80000100a00 */
[----:B------:R1:W-:Y:S02]  /*e5240*/  STL.64 [R1+0x548], R6 ;  /* 0x0005480601007387 */ /* 0x0003e40000100a00 */
[C---:B-1----:R-:W-:Y:S02]  /*e5250*/  HMMA.1688.F32.TF32 R4, R8.reuse, R146, R148 ;  /* 0x000000920804723c */ /* 0x042fe40000081094 */
[----:B------:R-:W-:Y:S11]  /*e5260*/  STL.64 [R1+0x7ee8], R62 ;  /* 0x007ee83e01007387 */ /* 0x000ff60000100a00 */
[----:B------:R-:W-:Y:S01]  /*e5270*/  @!UPT UIADD3 URZ, URZ, URZ, URZ ;  /* 0x0000003f3f3ff290 */ /* 0x000fe2000fffe03f */
[----:B------:R-:W-:Y:S04]  /*e5280*/  STL.64 [R1+0x630], R16 ;  /* 0x0006301001007387 */ /* 0x000fe80000100a00 */
[----:B------:R-:W-:Y:S05]  /*e5290*/  STL.64 [R1+0x638], R18 ;  /* 0x0006381201007387 */ /* 0x000fea0000100a00 */
        /* <DEDUP_REMOVED lines=8> */
[----:B---3--:R-:W-:Y:S02]  /*e5320*/  HMMA.1688.F32.TF32 R4, R8, R66, R28 ;  /* 0x000000420804723c */ /* 0x008fe4000008101c */
[----:B------:R1:W-:Y:S04]  /*e5330*/  STL.64 [R1+0x700], R16 ;  /* 0x0007001001007387 */ /* 0x0003e80000100a00 */
[----:B------:R2:W-:Y:S04]  /*e5340*/  STL.64 [R1+0x708], R18 ;  /* 0x0007081201007387 */ /* 0x0005e80000100a00 */
[----:B------:R-:W3:Y:S11]  /*e5350*/  LDL.LU R28, [R1+0x2650] ;  /* 0x00265000011c7983 */ /* 0x000ef60000300800 */
[----:B------:R-:W-:Y:S02]  /*e5360*/  @!UPT UIADD3 URZ, URZ, URZ, URZ ;  /* 0x0000003f3f3ff290 */ /* 0x000fe4000fffe03f */
        /* <DEDUP_REMOVED lines=87> */
[----:B------:R-:W2:Y:S04]  /*e58e0*/  LDL.LU R67, [R1+0x45ec] ;  /* 0x0045ec0001437983 */ /* 0x000ea80000300800 */
[----:B------:R1:W-:Y:S01]  /*e58f0*/  STL.64 [R1+0x7eb0], R42 ;  /* 0x007eb02a01007387 */ /* 0x0003e20000100a00 */
[C---:B---3--:R-:W-:Y:S08]  /*e5900*/  HMMA.1688.F32.TF32 R16, R8.reuse, R70, R16 ;  /* 0x000000460810723c */ /* 0x048ff00000081010 */
[C---:B------:R-:W-:Y:S08]  /*e5910*/  HMMA.1688.F32.TF32 R32, R8.reuse, R82, R32 ;  /* 0x000000520820723c */ /* 0x040ff00000081020 */
[C---:B--2---:R-:W-:Y:S08]  /*e5920*/  HMMA.1688.F32.TF32 R64, R8.reuse, R42, R64 ;  /* 0x0000002a0840723c */ /* 0x044ff00000081040 */
[C---:B-1----:R-:W-:Y:S11]  /*e5930*/  HMMA.1688.F32.TF32 R40, R8.reuse, R62, R44 ;  /* 0x0000003e0828723c */ /* 0x042ff6000008102c */
[----:B------:R-:W-:Y:S04]  /*e5940*/  @!UPT UIADD3 URZ, URZ, URZ, URZ ;  /* 0x0000003f3f3ff290 */ /* 0x000fe8000fffe03f */
        /* <DEDUP_REMOVED lines=16> */
[----:B------:R-:W-:Y:S02]  /*e5a50*/  STL.64 [R1+0x7ec8], R76 ;  /* 0x007ec84c01007387 */ /* 0x000fe40000100a00 */
[C---:B----4-:R-:W-:Y:S11]  /*e5a60*/  HMMA.1688.F32.TF32 R20, R8.reuse, R86, R4 ;  /* 0x000000560814723c */ /* 0x050ff60000081004 */
        /* <DEDUP_REMOVED lines=12> */
[C---:B-1----:R-:W-:Y:S01]  /*e5b30*/  HMMA.1688.F32.TF32 R16, R8.reuse, R102, R172 ;  /* 0x000000660810723c */ /* 0x042fe200000810ac */
[----:B------:R-:W-:Y:S04]  /*e5b40*/  STL.64 [R1+0xae0], R4 ;  /* 0x000ae00401007387 */ /* 0x000fe80000100a00 */
[----:B------:R1:W-:Y:S10]  /*e5b50*/  STL.64 [R1+0xae8], R6 ;  /* 0x000ae80601007387 */ /* 0x0003f40000100a00 */
[----:B------:R-:W-:Y:S04]  /*e5b60*/  STL.64 [R1+0xbb0], R20 ;  /* 0x000bb01401007387 */ /* 0x000fe80000100a00 */
[----:B------:R2:W-:Y:S01]  /*e5b70*/  STL.64 [R1+0xbb8], R22 ;  /* 0x000bb81601007387 */ /* 0x0005e20000100a00 */
[C---:B-1----:R-:W-:Y:S03]  /*e5b80*/  HMMA.1688.F32.TF32 R4, R8.reuse, R106, R160 ;  /* 0x0000006a0804723c */ /* 0x042fe600000810a0 */
[----:B------:R-:W-:Y:S05]  /*e5b90*/  STL.64 [R1+0xba0], R16 ;  /* 0x000ba01001007387 */ /* 0x000fea0000100a00 */
[C---:B--2---:R-:W-:Y:S01]  /*e5ba0*/  HMMA.1688.F32.TF32 R20, R8.reuse, R110, R156 ;  /* 0x0000006e0814723c */ /* 0x044fe2000008109c */
[----:B------:R1:W-:Y:S07]  /*e5bb0*/  STL.64 [R1+0xba8], R18 ;  /* 0x000ba81201007387 */ /* 0x0003ee0000100a00 */
[C---:B-1----:R-:W-:Y:S07]  /*e5bc0*/  HMMA.1688.F32.TF32 R16, R8.reuse, R114, R152 ;  /* 0x000000720810723c */ /* 0x042fee0000081098 */
[----:B------:R-:W-:Y:S04]  /*e5bd0*/  STL.64 [R1+0xc70], R4 ;  /* 0x000c700401007387 */ /* 0x000fe80000100a00 */
[----:B------:R-:W-:Y:S04]  /*e5be0*/  STL.64 [R1+0xc78], R6 ;  /* 0x000c780601007387 */ /* 0x000fe80000100a00 */
[----:B------:R-:W-:Y:S04]  /*e5bf0*/  STL.64 [R1+0xc60], R20 ;  /* 0x000c601401007387 */ /* 0x000fe80000100a00 */
[----:B------:R-:W-:Y:S01]  /*e5c00*/  STL.64 [R1+0xc68], R22 ;  /* 0x000c681601007387 */ /* 0x000fe20000100a00 */
[C---:B------:R-:W-:Y:S03]  /*e5c10*/  HMMA.1688.F32.TF32 R32, R8.reuse, R130, R52 ;  /* 0x000000820820723c */ /* 0x040fe60000081034 */
[----:B------:R-:W-:Y:S04]  /*e5c20*/  LDS R4, [R248+0x26380] ;  /* 0x02638000f8047984 */ /* 0x000fe80000000800 */
[----:B------:R-:W-:Y:S04]  /*e5c30*/  LDS R6, [R248+0x27380] ;  /* 0x02738000f8067984 */ /* 0x000fe80000000800 */
[----:B------:R-:W-:Y:S04]  /*e5c40*/  STL.64 [R1+0xd10], R16 ;  /* 0x000d101001007387 */ /* 0x000fe80000100a00 */
[----:B------:R1:W-:Y:S04]  /*e5c50*/  STL.64 [R1+0xd18], R18 ;  /* 0x000d181201007387 */ /* 0x0003e80000100a00 */
[----:B------:R-:W-:Y:S04]  /*e5c60*/  LDS R5, [R249+0x26380] ;  /* 0x02638000f9057984 */ /* 0x000fe80000000800 */
[----:B------:R-:W2:Y:S01]  /*e5c70*/  LDS R7, [R249+0x27380] ;  /* 0x02738000f9077984 */ /* 0x000ea20000000800 */
        /* <DEDUP_REMOVED lines=11> */
[----:B------:R1:W-:Y:S02]  /*e5d30*/  STL.64 [R1+0xe78], R18 ;  /* 0x000e781201007387 */ /* 0x0003e40000100a00 */
[C---:B-1----:R-:W-:Y:S02]  /*e5d40*/  HMMA.1688.F32.TF32 R16, R8.reuse, R138, R28 ;  /* 0x0000008a0810723c */ /* 0x042fe4000008101c */
[----:B------:R1:W-:Y:S04]  /*e5d50*/  STL.64 [R1+0xfb0], R32 ;  /* 0x000fb02001007387 */ /* 0x0003e80000100a00 */
[----:B------:R3:W-:Y:S04]  /*e5d60*/  STL.64 [R1+0xfb8], R34 ;  /* 0x000fb82201007387 */ /* 0x0007e80000100a00 */
[----:B------:R-:W4:Y:S04]  /*e5d70*/  LDL.LU R56, [R1+0x1d80] ;  /* 0x001d800001387983 */ /* 0x000f280000300800 */
[----:B------:R1:W-:Y:S04]  /*e5d80*/  STL.64 [R1+0x1010], R20 ;  /* 0x0010101401007387 */ /* 0x0003e80000100a00 */
[----:B------:R1:W-:Y:S05]  /*e5d90*/  STL.64 [R1+0x1018], R22 ;  /* 0x0010181601007387 */ /* 0x0003ea0000100a00 */
[----:B------:R1:W-:Y:S04]  /*e5da0*/  STL.64 [R1+0x10f0], R16 ;  /* 0x0010f01001007387 */ /* 0x0003e80000100a00 */
[----:B------:R1:W-:Y:S04]  /*e5db0*/  STL.64 [R1+0x10f8], R18 ;  /* 0x0010f81201007387 */ /* 0x0003e80000100a00 */
[----:B------:R-:W4:Y:S04]  /*e5dc0*/  LDL.LU R57, [R1+0x1d84] ;  /* 0x001d840001397983 */ /* 0x000f280000300800 */
[----:B------:R-:W4:Y:S04]  /*e5dd0*/  LDL.LU R58, [R1+0x1d88] ;  /* 0x001d8800013a7983 */ /* 0x000f280000300800 */
[----:B------:R-:W4:Y:S04]  /*e5de0*/  LDL.LU R59, [R1+0x1d8c] ;  /* 0x001d8c00013b7983 */ /* 0x000f280000300800 */
        /* <DEDUP_REMOVED lines=133> */
[----:B------:R-:W3:Y:S01]  /*e6640*/  LDL.LU.64 R48, [R1+0x7f58] ;  /* 0x007f580001307983 */ /* 0x000ee20000300a00 */
[C---:B------:R-:W-:Y:S08]  /*e6650*/  HMMA.1688.F32.TF32 R172, R8.reuse, R170, R172 ;  /* 0x000000aa08ac723c */ /* 0x040ff000000810ac */
[C---:B---3--:R-:W-:Y:S11]  /*e6660*/  HMMA.1688.F32.TF32 R48, R8.reuse, R166, R48 ;  /* 0x000000a60830723c */ /* 0x048ff60000081030 */
[----:B------:R-:W-:Y:S11]  /*e6670*/  @!UPT UIADD3 URZ, URZ, URZ, URZ ;  /* 0x0000003f3f3ff290 */ /* 0x000ff6000fffe03f */
[----:B------:R-:W-:Y:S01]  /*e6680*/  @!UPT UIADD3 URZ, URZ, URZ, URZ ;  /* 0x0000003f3f3ff290 */ /* 0x000fe2000fffe03f */
[----:B------:R1:W-:Y:S04]  /*e6690*/  STL.64 [R1+0x1970], R48 ;  /* 0x0019703001007387 */ /* 0x0003e80000100a00 */
[----:B------:R3:W-:Y:S04]  /*e66a0*/  STL.64 [R1+0x1978], R50 ;  /* 0x0019783201007387 */ /* 0x0007e80000100a00 */
[----:B-1----:R-:W2:Y:S04]  /*e66b0*/  LDL.LU R48, [R1+0x1bf0] ;  /* 0x001bf00001307983 */ /* 0x002ea80000300800 */
[----:B------:R-:W2:Y:S04]  /*e66c0*/  LDL.LU R49, [R1+0x1bf4] ;  /* 0x001bf40001317983 */ /* 0x000ea80000300800 */
[----:B---3--:R-:W2:Y:S04]  /*e66d0*/  LDL.LU R50, [R1+0x1bf8] ;  /* 0x001bf80001327983 */ /* 0x008ea80000300800 */
[----:B------:R-:W2:Y:S04]  /*e66e0*/  LDL.LU R51, [R1+0x1bfc] ;  /* 0x001bfc0001337983 */ /* 0x000ea80000300800 */
        /* <DEDUP_REMOVED lines=9> */
[----:B-1----:R-:W3:Y:S01]  /*e6780*/  LDL.LU.64 R178, [R1+0x7f40] ;  /* 0x007f400001b27983 */ /* 0x002ee20000300a00 */
[C---:B------:R-:W-:Y:S03]  /*e6790*/  HMMA.1688.F32.TF32 R184, R8.reuse, R182, R184 ;  /* 0x000000b608b8723c */ /* 0x040fe600000810b8 */
[----:B------:R-:W4:Y:S04]  /*e67a0*/  LDL.LU.64 R176, [R1+0x7f38] ;  /* 0x007f380001b07983 */ /* 0x000f280000300a00 */
[----:B------:R-:W-:Y:S04]  /*e67b0*/  STL.64 [R1+0x7e78], R174 ;  /* 0x007e78ae01007387 */ /* 0x000fe80000100a00 */
[----:B--2---:R1:W-:Y:S04]  /*e67c0*/  STL.64 [R1+0x7e70], R172 ;  /* 0x007e70ac01007387 */ /* 0x0043e80000100a00 */
        /* <DEDUP_REMOVED lines=8> */
[----:B------:R-:W-:Y:S04]  /*e6850*/  STL.64 [R1+0x1c08], R50 ;  /* 0x001c083201007387 */ /* 0x000fe80000100a00 */
        /* <DEDUP_REMOVED lines=10> */
[C---:B--2---:R-:W-:Y:S03]  /*e6900*/  HMMA.1688.F32.TF32 R172, R8.reuse, R194, R172 ;  /* 0x000000c208ac723c */ /* 0x044fe600000810ac */
[----:B------:R-:W2:Y:S05]  /*e6910*/  LDL.LU.64 R188, [R1+0x7f18] ;  /* 0x007f180001bc7983 */ /* 0x000eaa0000300a00 */
[C---:B------:R-:W-:Y:S08]  /*e6920*/  HMMA.1688.F32.TF32 R36, R8.reuse, R230, R36 ;  /* 0x000000e60824723c */ /* 0x040ff00000081024 */
[C---:B------:R-:W-:Y:S08]  /*e6930*/  HMMA.1688.F32.TF32 R32, R8.reuse, R238, R32 ;  /* 0x000000ee0820723c */ /* 0x040ff00000081020 */
[C---:B---3--:R-:W-:Y:S11]  /*e6940*/  HMMA.1688.F32.TF32 R52, R8.reuse, R190, R52 ;  /* 0x000000be0834723c */ /* 0x048ff60000081034 */
[----:B------:R-:W-:Y:S11]  /*e6950*/  @!UPT UIADD3 URZ, URZ, URZ, URZ ;  /* 0x0000003f3f3ff290 */ /* 0x000ff6000fffe03f */
[----:B------:R-:W-:Y:S01]  /*e6960*/  @!UPT UIADD3 URZ, URZ, URZ, URZ ;  /* 0x0000003f3f3ff290 */ /* 0x000fe2000fffe03f */
[----:B------:R-:W-:Y:S04]  /*e6970*/  STL.64 [R1+0x1f60], R52 ;  /* 0x001f603401007387 */ /* 0x000fe80000100a00 */
[----:B------:R1:W-:Y:S04]  /*e6980*/  STL.64 [R1+0x1f68], R54 ;  /* 0x001f683601007387 */ /* 0x0003e80000100a00 */
[----:B-1----:R-:W3:Y:S04]  /*e6990*/  LDL.LU.64 R54, [R1+0x7f10] ;  /* 0x007f100001367983 */ /* 0x002ee80000300a00 */
[----:B------:R-:W3:Y:S04]  /*e69a0*/  LDL.LU.64 R52, [R1+0x7f08] ;  /* 0x007f080001347983 */ /* 0x000ee80000300a00 */
[----:B------:R-:W-:Y:S04]  /*e69b0*/  STL.64 [R1+0x2000], R172 ;  /* 0x002000ac01007387 */ /* 0x000fe80000100a00 */
[----:B------:R1:W-:Y:S02]  /*e69c0*/  STL.64 [R1+0x2008], R174 ;  /* 0x002008ae01007387 */ /* 0x0003e40000100a00 */
[C---:B-1----:R-:W-:Y:S08]  /*e69d0*/  HMMA.1688.F32.TF32 R172, R8.reuse, R198, R76 ;  /* 0x000000c608ac723c */ /* 0x042ff0000008104c */
[C---:B------:R-:W-:Y:S08]  /*e69e0*/  HMMA.1688.F32.TF32 R76, R8.reuse, R202, R72 ;  /* 0x000000ca084c723c */ /* 0x040ff00000081048 */
[C---:B------:R-:W-:Y:S08]  /*e69f0*/  HMMA.1688.F32.TF32 R72, R8.reuse, R206, R68 ;  /* 0x000000ce0848723c */ /* 0x040ff00000081044 */
[C---:B------:R-:W-:Y:S08]  /*e6a00*/  HMMA.1688.F32.TF32 R68, R8.reuse, R210, R40 ;  /* 0x000000d20844723c */ /* 0x040ff00000081028 */
[C---:B------:R-:W-:Y:S01]  /*e6a10*/  HMMA.1688.F32.TF32 R40, R8.reuse, R214, R64 ;  /* 0x000000d60828723c */ /* 0x040fe20000081040 */
[----:B------:R-:W-:Y:S04]  /*e6a20*/  STL.64 [R1+0x2a30], R172 ;  /* 0x002a30ac01007387 */ /* 0x000fe80000100a00 */
[----:B------:R-:W-:Y:S04]  /*e6a30*/  STL.64 [R1+0x2a38], R174 ;  /* 0x002a38ae01007387 */ /* 0x000fe80000100a00 */
[----:B------:R-:W-:Y:S01]  /*e6a40*/  STL.64 [R1+0x2b10], R76 ;  /* 0x002b104c01007387 */ /* 0x000fe20000100a00 */
[C---:B------:R-:W-:Y:S03]  /*e6a50*/  HMMA.1688.F32.TF32 R64, R8.reuse, R218, R44 ;  /* 0x000000da0840723c */ /* 0x040fe6000008102c */
[----:B------:R-:W-:Y:S04]  /*e6a60*/  STL.64 [R1+0x2b18], R78 ;  /* 0x002b184e01007387 */ /* 0x000fe80000100a00 */
[----:B------:R-:W-:Y:S01]  /*e6a70*/  STL.64 [R1+0x2db0], R72 ;  /* 0x002db04801007387 */ /* 0x000fe20000100a00 */
[C---:B------:R-:W-:Y:S03]  /*e6a80*/  HMMA.1688.F32.TF32 R44, R8.reuse, R222, R60 ;  /* 0x000000de082c723c */ /* 0x040fe6000008103c */
[----:B------:R-:W-:Y:S04]  /*e6a90*/  STL.64 [R1+0x2db8], R74 ;  /* 0x002db84a01007387 */ /* 0x000fe80000100a00 */
[----:B------:R-:W-:Y:S04]  /*e6aa0*/  STL.64 [R1+0x2e90], R68 ;  /* 0x002e904401007387 */ /* 0x000fe80000100a00 */
[----:B------:R-:W-:Y:S04]  /*e6ab0*/  STL.64 [R1+0x2e98], R70 ;  /* 0x002e984601007387 */ /* 0x000fe80000100a00 */
[----:B------:R-:W-:Y:S04]  /*e6ac0*/  STL.64 [R1+0x3060], R40 ;  /* 0x0030602801007387 */ /* 0x000fe80000100a00 */
[----:B------:R1:W-:Y:S02]  /*e6ad0*/  STL.64 [R1+0x3068], R42 ;  /* 0x0030682a01007387 */ /* 0x0003e40000100a00 */
[C---:B-1----:R-:W-:Y:S08]  /*e6ae0*/  HMMA.1688.F32.TF32 R40, R8.reuse, R226, R16 ;  /* 0x000000e20828723c */ /* 0x042ff00000081010 */
[C---:B------:R-:W-:Y:S01]  /*e6af0*/  HMMA.1688.F32.TF32 R16, R8.reuse, R234, R20 ;  /* 0x000000ea0810723c */ /* 0x040fe20000081014 */
[----:B------:R-:W-:Y:S04]  /*e6b00*/  STL.64 [R1+0x32c0], R64 ;  /* 0x0032c04001007387 */ /* 0x000fe80000100a00 */
[----:B------:R-:W-:Y:S04]  /*e6b10*/  STL.64 [R1+0x32c8], R66 ;  /* 0x0032c84201007387 */ /* 0x000fe80000100a00 */
[----:B------:R-:W-:Y:S04]  /*e6b20*/  STL.64 [R1+0x33c0], R44 ;  /* 0x0033c02c01007387 */ /* 0x000fe80000100a00 */
[----:B------:R-:W-:Y:S04]  /*e6b30*/  STL.64 [R1+0x33c8], R46 ;  /* 0x0033c82e01007387 */ /* 0x000fe80000100a00 */
[----:B------:R-:W-:Y:S01]  /*e6b40*/  STL.64 [R1+0x34b0], R40 ;  /* 0x0034b02801007387 */ /* 0x000fe20000100a00 */
[C---:B----4-:R-:W-:Y:S03]  /*e6b50*/  HMMA.1688.F32.TF32 R20, R8.reuse, R242, R56 ;  /* 0x000000f20814723c */ /* 0x050fe60000081038 */
[----:B------:R-:W-:Y:S04]  /*e6b60*/  STL.64 [R1+0x34b8], R42 ;  /* 0x0034b82a01007387 */ /* 0x000fe80000100a00 */
[----:B------:R-:W-:Y:S04]  /*e6b70*/  STL.64 [R1+0x3990], R36 ;  /* 0x0039902401007387 */ /* 0x000fe80000100a00 */
[----:B------:R-:W-:Y:S04]  /*e6b80*/  STL.64 [R1+0x3998], R38 ;  /* 0x0039982601007387 */ /* 0x000fe80000100a00 */
[----:B------:R-:W-:Y:S04]  /*e6b90*/  STL.64 [R1+0x3f90], R16 ;  /* 0x003f901001007387 */ /* 0x000fe80000100a00 */
[----:B------:R1:W-:Y:S02]  /*e6ba0*/  STL.64 [R1+0x3f98], R18 ;  /* 0x003f981201007387 */ /* 0x0003e40000100a00 */
[----:B-1----:R-:W-:Y:S02]  /*e6bb0*/  HMMA.1688.F32.TF32 R16, R8, R246, R28 ;  /* 0x000000f60810723c */ /* 0x002fe4000008101c */
[----:B------:R-:W-:Y:S04]  /*e6bc0*/  STL.64 [R1+0x4460], R32 ;  /* 0x0044602001007387 */ /* 0x000fe80000100a00 */
[----:B------:R-:W-:Y:S04]  /*e6bd0*/  STL.64 [R1+0x4468], R34 ;  /* 0x0044682201007387 */ /* 0x000fe80000100a00 */
        /* <DEDUP_REMOVED lines=31> */
[----:B------:R-:W4:Y:S01]  /*e6dd0*/  LDL.LU R63, [R1+0x584c] ;  /* 0x00584c00013f7983 */ /* 0x000f220000300800 */
[----:B------:R-:W-:-:S03]  /*e6de0*/  IMAD.MOV.U32 R50, RZ, RZ, R15 ;  /* 0x000000ffff327224 */ /* 0x000fc600078e000f */
[----:B------:R-:W4:Y:S01]  /*e6df0*/  LDL.LU R16, [R1+0x57f0] ;  /* 0x0057f00001107983 */ /* 0x000f220000300800 */
[----:B---3--:R-:W-:Y:S03]  /*e6e00*/  HMMA.1688.F32.TF32 R52, R8, R250, R52 ;  /* 0x000000fa0834723c */ /* 0x008fe60000081034 */
[----:B------:R-:W4:Y:S01]  /*e6e10*/  LDL.LU R17, [R1+0x57f4] ;  /* 0x0057f40001117983 */ /* 0x000f220000300800 */
[----:B------:R-:W-:-:S03]  /*e6e20*/  IMAD.MOV.U32 R51, RZ, RZ, R14 ;  /* 0x000000ffff337224 */ /* 0x000fc600078e000e */
[----:B------:R-:W4:Y:S04]  /*e6e30*/  LDL.LU R18, [R1+0x57f8] ;  /* 0x0057f80001127983 */ /* 0x000f280000300800 */
[----:B------:R-:W4:Y:S04]  /*e6e40*/  LDL.LU R19, [R1+0x57fc] ;  /* 0x0057fc0001137983 */ /* 0x000f280000300800 */
[----:B------:R-:W4:Y:S04]  /*e6e50*/  LDL.64 R14, [R1+0xd8] ;  /* 0x0000d800010e7983 */ /* 0x000f280000100a00 */
[----:B------:R-:W3:Y:S04]  /*e6e60*/  LDL.64 R74, [R1+0xa8] ;  /* 0x0000a800014a7983 */ /* 0x000ee80000100a00 */
        /* <DEDUP_REMOVED lines=18> */
[----:B------:R-:W-:Y:S04]  /*e6f90*/  STL.64 [R1+0x4b20], R52 ;  /* 0x004b203401007387 */ /* 0x000fe80000100a00 */
[----:B------:R-:W-:Y:S01]  /*e6fa0*/  STL.64 [R1+0x4b28], R54 ;  /* 0x004b283601007387 */ /* 0x000fe20000100a00 */
        /* <DEDUP_REMOVED lines=18> */
[C---:B----4-:R-:W-:Y:S08]  /*e70d0*/  HMMA.1688.F32.TF32 R16, R4.reuse, R14, R16 ;  /* 0x0000000e0410723c */ /* 0x050ff00000081010 */
[----:B--2---:R-:W-:Y:S11]  /*e70e0*/  HMMA.1688.F32.TF32 R60, R4, R38, R60 ;  /* 0x00000026043c723c */ /* 0x004ff6000008103c */
[----:B------:R-:W-:Y:S11]  /*e70f0*/  @!UPT UIADD3 URZ, URZ, URZ, URZ ;  /* 0x0000003f3f3ff290 */ /* 0x000ff6000fffe03f */
[----:B------:R-:W-:Y:S01]  /*e7100*/  @!UPT UIADD3 URZ, URZ, URZ, URZ ;  /* 0x0000003f3f3ff290 */ /* 0x000fe2000fffe03f */
[----:B------:R-:W-:Y:S04]  /*e7110*/  STL.64 [R1+0x240], R60 ;  /* 0x0002403c01007387 */ /* 0x000fe80000100a00 */
[----:B------:R1:W-:Y:S04]  /*e7120*/  STL.64 [R1+0x248], R62 ;  /* 0x0002483e01007387 */ /* 0x0003e80000100a00 */
[----:B-1----:R-:W2:Y:S04]  /*e7130*/  LDL.LU.64 R62, [R1+0x7ee8] ;  /* 0x007ee800013e7983 */ /* 0x002ea80000300a00 */
[----:B------:R1:W-:Y:S04]  /*e7140*/  STL.64 [R1+0x7e58], R38 ;  /* 0x007e582601007387 */ /* 0x0003e80000100a00 */
[----:B------:R-:W4:Y:S04]  /*e7150*/  LDL.LU R36, [R1+0x57b0] ;  /* 0x0057b00001247983 */ /* 0x000f280000300800 */
[----:B------:R-:W4:Y:S04]  /*e7160*/  LDL.LU R37, [R1+0x57b4] ;  /* 0x0057b40001257983 */ /* 0x000f280000300800 */
[----:B-1----:R-:W4:Y:S04]  /*e7170*/  LDL.LU R38, [R1+0x57b8] ;  /* 0x0057b80001267983 */ /* 0x002f280000300800 */
[----:B------:R-:W4:Y:S04]  /*e7180*/  LDL.LU R39, [R1+0x57bc] ;  /* 0x0057bc0001277983 */ /* 0x000f280000300800 */
[----:B------:R1:W-:Y:S04]  /*e7190*/  STL.64 [R1+0x230], R16 ;  /* 0x0002301001007387 */ /* 0x0003e80000100a00 */
[----:B------:R3:W-:Y:S01]  /*e71a0*/  STL.64 [R1+0x238], R18 ;  /* 0x0002381201007387 */ /* 0x0007e20000100a00 */
[----:B-1----:R-:W-:-:S02]  /*e71b0*/  IMAD.MOV.U32 R17, RZ, RZ, R14 ;  /* 0x000000ffff117224 */ /* 0x002fc400078e000e */
[----:B------:R-:W-:Y:S01]  /*e71c0*/  IMAD.MOV.U32 R16, RZ, RZ, R15 ;  /* 0x000000ffff107224 */ /* 0x000fe200078e000f */
[----:B---3--:R-:W3:Y:S04]  /*e71d0*/  LDL.LU.64 R18, [R1+0x7ee0] ;  /* 0x007ee00001127983 */ /* 0x008ee80000300a00 */
[----:B------:R-:W2:Y:S01]  /*e71e0*/  LDL.LU.64 R14, [R1+0x7ed8] ;  /* 0x007ed800010e7983 */ /* 0x000ea20000300a00 */
[----:B------:R-:W-:Y:S01]  /*e71f0*/  IMAD.MOV.U32 R21, RZ, RZ, R10 ;  /* 0x000000ffff157224 */ /* 0x000fe200078e000a */
[----:B------:R-:W-:Y:S01]  /*e7200*/  MOV R20, R11 ;  /* 0x0000000b00147202 */ /* 0x000fe20000000f00 */
[----:B------:R-:W-:Y:S02]  /*e7210*/  IMAD.MOV.U32 R54, RZ, RZ, R13 ;  /* 0x000000ffff367224 */ /* 0x000fe400078e000d */
[----:B------:R-:W-:-:S02]  /*e7220*/  IMAD.MOV.U32 R55, RZ, RZ, R12 ;  /* 0x000000ffff377224 */ /* 0x000fc400078e000c */
[----:B------:R-:W-:Y:S02]  /*e7230*/  IMAD.MOV.U32 R13, RZ, RZ, R66 ;  /* 0x000000ffff0d7224 */ /* 0x000fe400078e0042 */
[----:B------:R-:W-:Y:S01]  /*e7240*/  IMAD.MOV.U32 R12, RZ, RZ, R67 ;  /* 0x000000ffff0c7224 */ /* 0x000fe200078e0043 */
[C---:B----4-:R-:W-:Y:S08]  /*e7250*/  HMMA.1688.F32.TF32 R36, R4.reuse, R10, R36 ;  /* 0x0000000a0424723c */ /* 0x050ff00000081024 */
[C---:B------:R-:W-:Y:S11]  /*e7260*/  HMMA.1688.F32.TF32 R8, R4.reuse, R74, R76 ;  /* 0x0000004a0408723c */ /* 0x040ff6000008104c */
[----:B------:R-:W-:Y:S04]  /*e7270*/  @!UPT UIADD3 URZ, URZ, URZ, URZ ;  /* 0x0000003f3f3ff290 */ /* 0x000fe8000fffe03f */
[----:B------:R-:W-:Y:S04]  /*e7280*/  STL.64 [R1+0x310], R36 ;  /* 0x0003102401007387 */ /* 0x000fe80000100a00 */
[----:B------:R2:W-:Y:S02]  /*e7290*/  STL.64 [R1+0x318], R38 ;  /* 0x0003182601007387 */ /* 0x0005e40000100a00 */
[C---:B--2---:R-:W-:Y:S11]  /*e72a0*/  HMMA.1688.F32.TF32 R36, R4.reuse, R14, R172 ;  /* 0x0000000e0424723c */ /* 0x044ff600000810ac */
[----:B------:R-:W-:Y:S11]  /*e72b0*/  @!UPT UIADD3 URZ, URZ, URZ, URZ ;  /* 0x0000003f3f3ff290 */ /* 0x000ff6000fffe03f */
[----:B------:R-:W-:Y:S01]  /*e72c0*/  @!UPT UIADD3 URZ, URZ, URZ, URZ ;  /* 0x0000003f3f3ff290 */ /* 0x000fe2000fffe03f */
[----:B------:R-:W-:Y:S04]  /*e72d0*/  STL.64 [R1+0x300], R36 ;  /* 0x0003002401007387 */ /* 0x000fe80000100a00 */
[----:B------:R3:W-:Y:S04]  /*e72e0*/  STL.64 [R1+0x308], R38 ;  /* 0x0003082601007387 */ /* 0x0007e80000100a00 */
[----:B------:R-:W-:Y:S04]  /*e72f0*/  STL.64 [R1+0x3f0], R8 ;  /* 0x0003f00801007387 */ /* 0x000fe80000100a00 */
[----:B------:R1:W-:Y:S01]  /*e7300*/  STL.64 [R1+0x3f8], R10 ;  /* 0x0003f80a01007387 */ /* 0x0003e20000100a00 */
[C---:B---3--:R-:W-:Y:S08]  /*e7310*/  HMMA.1688.F32.TF32 R36, R4.reuse, R18, R68 ;  /* 0x000000120424723c */ /* 0x048ff00000081044 */
[C---:B-1----:R-:W-:Y:S01]  /*e7320*/  HMMA.1688.F32.TF32 R8, R4.reuse, R66, R40 ;  /* 0x000000420408723c */ /* 0x042fe20000081028 */
[----:B------:R-:W-:Y:S11]  /*e7330*/  STL.64 [R1+0x7e00], R18 ;  /* 0x007e001201007387 */ /* 0x000ff60000100a00 */
        /* <DEDUP_REMOVED lines=10> */
[----:B------:R-:W-:Y:S11]  /*e73e0*/  @!UPT UIADD3 URZ, URZ, URZ, URZ ;  /* 0x0000003f3f3ff290 */ /* 0x000ff6000fffe03f */
[----:B------:R-:W-:Y:S04]  /*e73f0*/  STL.64 [R1+0x4c0], R12 ;  /* 0x0004c00c01007387 */ /* 0x000fe80000100a00 */
[----:B------:R-:W-:Y:S04]  /*e7400*/  STL.64 [R1+0x4c8], R14 ;  /* 0x0004c80e01007387 */ /* 0x000fe80000100a00 */
[----:B------:R-:W-:Y:S04]  /*e7410*/  STL.64 [R1+0x5b0], R8 ;  /* 0x0005b00801007387 */ /* 0x000fe80000100a00 */
[----:B------:R1:W-:Y:S04]  /*e7420*/  STL.64 [R1+0x5b8], R10 ;  /* 0x0005b80a01007387 */ /* 0x0003e80000100a00 */
[----:B------:R-:W2:Y:S01]  /*e7430*/  LDL.LU R56, [R1+0x4150] ;  /* 0x0041500001387983 */ /* 0x000ea20000300800 */
[----:B-1----:R-:W-:Y:S11]  /*e7440*/  HMMA.1688.F32.TF32 R8, R4, R50, R28 ;  /* 0x000000320408723c */ /* 0x002ff6000008101c */
[----:B------:R-:W-:Y:S11]  /*e7450*/  @!UPT UIADD3 URZ, URZ, URZ, URZ ;  /* 0x0000003f3f3ff290 */ /* 0x000ff6000fffe03f */
[----:B------:R-:W-:Y:S01]  /*e7460*/  @!UPT UIADD3 URZ, URZ, URZ, URZ ;  /* 0x0000003f3f3ff290 */ /* 0x000fe2000fffe03f */
        /* <DEDUP_REMOVED lines=21> */
[----:B------:R-:W2:Y:S04]  /*e75c0*/  LDL.64 R46, [R1+0x48] ;  /* 0x00004800012e7983 */ /* 0x000ea80000100a00 */
        /* <DEDUP_REMOVED lines=32> */
[----:B------:R1:W-:Y:S04]  /*e77d0*/  STL.64 [R1+0x7e08], R50 ;  /* 0x007e083201007387 */ /* 0x0003e80000100a00 */
[----:B------:R-:W3:Y:S04]  /*e77e0*/  LDL.LU R48, [R1+0x4600] ;  /* 0x0046000001307983 */ /* 0x000ee80000300800 */
[----:B------:R-:W3:Y:S04]  /*e77f0*/  LDL.LU R49, [R1+0x4604] ;  /* 0x0046040001317983 */ /* 0x000ee80000300800 */
[----:B-1----:R-:W3:Y:S04]  /*e7800*/  LDL.LU R50, [R1+0x4608] ;  /* 0x0046080001327983 */ /* 0x002ee80000300800 */
[----:B------:R-:W3:Y:S01]  /*e7810*/  LDL.LU R51, [R1+0x460c] ;  /* 0x00460c0001337983 */ /* 0x000ee20000300800 */
[C---:B--2---:R-:W-:Y:S01]  /*e7820*/  HMMA.1688.F32.TF32 R76, R4.reuse, R46, R76 ;  /* 0x0000002e044c723c */ /* 0x044fe2000008104c */
[----:B------:R-:W-:Y:S01]  /*e7830*/  IMAD.MOV.U32 R15, RZ, RZ, R46 ;  /* 0x000000ffff0f7224 */ /* 0x000fe200078e002e */
[----:B------:R-:W-:Y:S11]  /*e7840*/  MOV R14, R47 ;  /* 0x0000002f000e7202 */ /* 0x000ff60000000f00 */
[----:B------:R-:W-:Y:S10]  /*e7850*/  @!UPT UIADD3 URZ, URZ, URZ, URZ ;  /* 0x0000003f3f3ff290 */ /* 0x000ff4000fffe03f */
[----:B------:R-:W-:Y:S04]  /*e7860*/  STL.64 [R1+0x690], R76 ;  /* 0x0006904c01007387 */ /* 0x000fe80000100a00 */
[----:B------:R1:W-:Y:S04]  /*e7870*/  STL.64 [R1+0x698], R78 ;  /* 0x0006984e01007387 */ /* 0x0003e80000100a00 */
[----:B-1----:R-:W2:Y:S04]  /*e7880*/  LDL.LU.64 R78, [R1+0x7ed0] ;  /* 0x007ed000014e7983 */ /* 0x002ea80000300a00 */
[----:B------:R-:W2:Y:S04]  /*e7890*/  LDL.LU.64 R76, [R1+0x7ec8] ;  /* 0x007ec800014c7983 */ /* 0x000ea80000300a00 */
[----:B------:R-:W4:Y:S02]  /*e78a0*/  LDL.LU.64 R46, [R1+0x7ec0] ;  /* 0x007ec000012e7983 */ /* 0x000f240000300a00 */
        /* <DEDUP_REMOVED lines=10> */
[----:B------:R-:W4:Y:S01]  /*e7950*/  LDL.LU R47, [R1+0x46ec] ;  /* 0x0046ec00012f7983 */ /* 0x000f220000300800 */
        /* <DEDUP_REMOVED lines=16> */
[----:B-1----:R-:W4:Y:S04]  /*e7a60*/  LDL.LU.64 R74, [R1+0x7ea8] ;  /* 0x007ea800014a7983 */ /* 0x002f280000300a00 */
[----:B------:R-:W3:Y:S04]  /*e7a70*/  LDL.LU.64 R72, [R1+0x7ea0] ;  /* 0x007ea00001487983 */ /* 0x000ee80000300a00 */
[----:B------:R1:W-:Y:S04]  /*e7a80*/  STL.64 [R1+0x7e30], R42 ;  /* 0x007e302a01007387 */ /* 0x0003e80000100a00 */
[----:B-1----:R-:W2:Y:S02]  /*e7a90*/  LDL.LU.64 R42, [R1+0x8] ;  /* 0x00000800012a7983 */ /* 0x002ea40000300a00 */
[----:B--2---:R-:W-:Y:S11]  /*e7aa0*/  HMMA.1688.F32.TF32 R68, R4, R42, R68 ;  /* 0x0000002a0444723c */ /* 0x004ff60000081044 */
[----:B------:R-:W-:Y:S11]  /*e7ab0*/  @!UPT UIADD3 URZ, URZ, URZ, URZ ;  /* 0x0000003f3f3ff290 */ /* 0x000ff6000fffe03f */
[----:B------:R-:W-:Y:S01]  /*e7ac0*/  @!UPT UIADD3 URZ, URZ, URZ, URZ ;  /* 0x0000003f3f3ff290 */ /* 0x000fe2000fffe03f */
[----:B------:R-:W-:Y:S04]  /*e7ad0*/  STL.64 [R1+0x850], R68 ;  /* 0x0008504401007387 */ /* 0x000fe80000100a00 */
[----:B------:R1:W-:Y:S04]  /*e7ae0*/  STL.64 [R1+0x858], R70 ;  /* 0x0008584601007387 */ /* 0x0003e80000100a00 */
[----:B-1----:R-:W2:Y:S04]  /*e7af0*/  LDL.LU.64 R70, [R1+0x7e98] ;  /* 0x007e980001467983 */ /* 0x002ea80000300a00 */
[----:B------:R-:W3:Y:S01]  /*e7b00*/  LDL.LU.64 R68, [R1+0x7e90] ;  /* 0x007e900001447983 */ /* 0x000ee20000300a00 */
[----:B------:R-:W-:-:S02]  /*e7b10*/  IMAD.MOV.U32 R19, RZ, RZ, R42 ;  /* 0x000000ffff137224 */ /* 0x000fc400078e002a */
[----:B------:R-:W-:Y:S02]  /*e7b20*/  IMAD.MOV.U32 R18, RZ, RZ, R43 ;  /* 0x000000ffff127224 */ /* 0x000fe400078e002b */
[C---:B--2---:R-:W-:Y:S01]  /*e7b30*/  HMMA.1688.F32.TF32 R40, R4.reuse, R70, R64 ;  /* 0x000000460428723c */ /* 0x044fe20000081040 */
[----:B------:R-:W-:Y:S04]  /*e7b40*/  STL.64 [R1+0x7e40], R70 ;  /* 0x007e404601007387 */ /* 0x000fe80000100a00 */
[----:B---3--:R-:W-:Y:S11]  /*e7b50*/  STL.64 [R1+0x7e38], R68 ;  /* 0x007e384401007387 */ /* 0x008ff60000100a00 */
[----:B------:R-:W-:Y:S07]  /*e7b60*/  @!UPT UIADD3 URZ, URZ, URZ, URZ ;  /* 0x0000003f3f3ff290 */ /* 0x000fee000fffe03f */
[----:B------:R-:W-:Y:S04]  /*e7b70*/  STL.64 [R1+0x840], R40 ;  /* 0x0008402801007387 */ /* 0x000fe80000100a00 */
[----:B------:R4:W-:Y:S02]  /*e7b80*/  STL.64 [R1+0x848], R42 ;  /* 0x0008482a01007387 */ /* 0x0009e40000100a00 */
[C---:B----4-:R-:W-:Y:S02]  /*e7b90*/  HMMA.1688.F32.TF32 R40, R4.reuse, R74, R44 ;  /* 0x0000004a0428723c */ /* 0x050fe4000008102c */
        /* <DEDUP_REMOVED lines=88> */
[----:B------:R-:W-:Y:S04]  /*e8120*/  STL.64 [R1+0x7dc8], R104 ;  /* 0x007dc86801007387 */ /* 0x000fe80000100a00 */
[----:B------:R-:W-:Y:S04]  /*e8130*/  STL.64 [R1+0x7dc0], R110 ;  /* 0x007dc06e01007387 */ /* 0x000fe80000100a00 */
[----:B------:R-:W-:Y:S01]  /*e8140*/  STL.64 [R1+0x7db8], R108 ;  /* 0x007db86c01007387 */ /* 0x000fe20000100a00 */
[C---:B--2---:R-:W-:Y:S08]  /*e8150*/  HMMA.1688.F32.TF32 R68, R4.reuse, R114, R68 ;  /* 0x000000720444723c */ /* 0x044ff00000081044 */
[C---:B----4-:R-:W-:Y:S08]  /*e8160*/  HMMA.1688.F32.TF32 R72, R4.reuse, R110, R72 ;  /* 0x0000006e0448723c */ /* 0x050ff00000081048 */
[C---:B------:R-:W-:Y:S11]  /*e8170*/  HMMA.1688.F32.TF32 R40, R4.reuse, R118, R40 ;  /* 0x000000760428723c */ /* 0x040ff60000081028 */
        /* <DEDUP_REMOVED lines=14> */
[C---:B---3--:R-:W-:Y:S08]  /*e8260*/  HMMA.1688.F32.TF32 R8, R4.reuse, R126, R8 ;  /* 0x0000007e0408723c */ /* 0x048ff00000081008 */
        /* <DEDUP_REMOVED lines=13> */
[----:B------:R1:W-:Y:S01]  /*e8340*/  STL.64 [R1+0x1008], R42 ;  /* 0x0010082a01007387 */ /* 0x0003e20000100a00 */
[C---:B------:R-:W-:Y:S03]  /*e8350*/  HMMA.1688.F32.TF32 R28, R4.reuse, R158, R28 ;  /* 0x0000009e041c723c */ /* 0x040fe6000008101c */
[----:B------:R-:W-:Y:S04]  /*e8360*/  LDS R8, [R212+0x26280] ;  /* 0x02628000d4087984 */ /* 0x000fe80000000800 */
[----:B------:R-:W-:Y:S01]  /*e8370*/  LDS R10, [R212+0x27280] ;  /* 0x02728000d40a7984 */ /* 0x000fe20000000800 */
[C---:B-1----:R-:W-:Y:S03]  /*e8380*/  HMMA.1688.F32.TF32 R40, R4.reuse, R138, R52 ;  /* 0x0000008a0428723c */ /* 0x042fe60000081034 */
[----:B------:R-:W-:Y:S04]  /*e8390*/  STL.64 [R1+0x7d60], R138 ;  /* 0x007d608a01007387 */ /* 0x000fe80000100a00 */
[----:B------:R-:W-:Y:S04]  /*e83a0*/  STL.64 [R1+0x7d58], R136 ;  /* 0x007d588801007387 */ /* 0x000fe80000100a00 */
[----:B------:R-:W-:Y:S04]  /*e83b0*/  LDS R9, [R213+0x26280] ;  /* 0x02628000d5097984 */ /* 0x000fe80000000800 */
[----:B------:R-:W1:Y:S08]  /*e83c0*/  LDS R11, [R213+0x27280] ;  /* 0x02728000d50b7984 */ /* 0x000e700000000800 */
[----:B------:R-:W-:Y:S04]  /*e83d0*/  STL.64 [R1+0x10e0], R40 ;  /* 0x0010e02801007387 */ /* 0x000fe80000100a00 */
[----:B------:R2:W-:Y:S02]  /*e83e0*/  STL.64 [R1+0x10e8], R42 ;  /* 0x0010e82a01007387 */ /* 0x0005e40000100a00 */
[C---:B--2---:R-:W-:Y:S08]  /*e83f0*/  HMMA.1688.F32.TF32 R40, R4.reuse, R142, R36 ;  /* 0x0000008e0428723c */ /* 0x044ff00000081024 */
[C---:B------:R-:W-:Y:S08]  /*e8400*/  HMMA.1688.F32.TF32 R44, R4.reuse, R146, R172 ;  /* 0x00000092042c723c */ /* 0x040ff000000810ac */
[C---:B------:R-:W-:Y:S07]  /*e8410*/  HMMA.1688.F32.TF32 R36, R4.reuse, R150, R56 ;  /* 0x000000960424723c */ /* 0x040fee0000081038 */
[----:B------:R-:W-:Y:S04]  /*e8420*/  STL.64 [R1+0x12e0], R40 ;  /* 0x0012e02801007387 */ /* 0x000fe80000100a00 */
[----:B------:R2:W-:Y:S02]  /*e8430*/  STL.64 [R1+0x12e8], R42 ;  /* 0x0012e82a01007387 */ /* 0x0005e40000100a00 */
[C---:B--2---:R-:W-:Y:S02]  /*e8440*/  HMMA.1688.F32.TF32 R40, R4.reuse, R154, R60 ;  /* 0x0000009a0428723c */ /* 0x044fe4000008103c */
[----:B------:R-:W-:Y:S04]  /*e8450*/  STL.64 [R1+0x1330], R44 ;  /* 0x0013302c01007387 */ /* 0x000fe80000100a00 */
[----:B------:R-:W-:Y:S04]  /*e8460*/  STL.64 [R1+0x1338], R46 ;  /* 0x0013382e01007387 */ /* 0x000fe80000100a00 */
[----:B------:R2:W-:Y:S04]  /*e8470*/  STL.64 [R1+0x1380], R36 ;  /* 0x0013802401007387 */ /* 0x0005e80000100a00 */
[----:B------:R3:W-:Y:S04]  /*e8480*/  STL.64 [R1+0x1388], R38 ;  /* 0x0013882601007387 */ /* 0x0007e80000100a00 */
[----:B--2---:R-:W1:Y:S05]  /*e8490*/  LDL.LU R36, [R1+0x59d0] ;  /* 0x0059d00001247983 */ /* 0x004e6a0000300800 */
[----:B------:R2:W-:Y:S04]  /*e84a0*/  STL.64 [R1+0x13d0], R40 ;  /* 0x0013d02801007387 */ /* 0x0005e80000100a00 */
[----:B------:R2:W-:Y:S04]  /*e84b0*/  STL.64 [R1+0x13d8], R42 ;  /* 0x0013d82a01007387 */ /* 0x0005e80000100a00 */
        /* <DEDUP_REMOVED lines=95> */
[----:B------:R-:W2:Y:S01]  /*e8ab0*/  LDL.LU.64 R60, [R1+0x7e80] ;  /* 0x007e8000013c7983 */ /* 0x000ea20000300a00 */
[C---:B---3--:R-:W-:Y:S08]  /*e8ac0*/  HMMA.1688.F32.TF32 R172, R4.reuse, R170, R172 ;  /* 0x000000aa04ac723c */ /* 0x048ff000000810ac */
[C---:B--2---:R-:W-:Y:S11]  /*e8ad0*/  HMMA.1688.F32.TF32 R60, R4.reuse, R166, R60 ;  /* 0x000000a6043c723c */ /* 0x044ff6000008103c */
[----:B------:R-:W-:Y:S11]  /*e8ae0*/  @!UPT UIADD3 URZ, URZ, URZ, URZ ;  /* 0x0000003f3f3ff290 */ /* 0x000ff6000fffe03f */
[----:B------:R-:W-:Y:S01]  /*e8af0*/  @!UPT UIADD3 URZ, URZ, URZ, URZ ;  /* 0x0000003f3f3ff290 */ /* 0x000fe2000fffe03f */
[----:B------:R1:W-:Y:S04]  /*e8b00*/  STL.64 [R1+0x1960], R60 ;  /* 0x0019603c01007387 */ /* 0x0003e80000100a00 */
[----:B------:R2:W-:Y:S04]  /*e8b10*/  STL.64 [R1+0x1968], R62 ;  /* 0x0019683e01007387 */ /* 0x0005e80000100a00 */
[----:B-1----:R-:W3:Y:S04]  /*e8b20*/  LDL.LU R60, [R1+0x1f90] ;  /* 0x001f9000013c7983 */ /* 0x002ee80000300800 */
[----:B------:R-:W3:Y:S04]  /*e8b30*/  LDL.LU R61, [R1+0x1f94] ;  /* 0x001f9400013d7983 */ /* 0x000ee80000300800 */
[----:B--2---:R-:W3:Y:S04]  /*e8b40*/  LDL.LU R62, [R1+0x1f98] ;  /* 0x001f9800013e7983 */ /* 0x004ee80000300800 */
[----:B------:R-:W3:Y:S04]  /*e8b50*/  LDL.LU R63, [R1+0x1f9c] ;  /* 0x001f9c00013f7983 */ /* 0x000ee80000300800 */
[----:B------:R-:W-:Y:S04]  /*e8b60*/  STL.64 [R1+0x1a20], R172 ;  /* 0x001a20ac01007387 */ /* 0x000fe80000100a00 */
[----:B------:R1:W-:Y:S04]  /*e8b70*/  STL.64 [R1+0x1a28], R174 ;  /* 0x001a28ae01007387 */ /* 0x0003e80000100a00 */
[----:B-1----:R-:W2:Y:S04]  /*e8b80*/  LDL.LU.64 R174, [R1+0x7e78] ;  /* 0x007e780001ae7983 */ /* 0x002ea80000300a00 */
[----:B------:R-:W3:Y:S01]  /*e8b90*/  LDL.LU.64 R172, [R1+0x7e70] ;  /* 0x007e700001ac7983 */ /* 0x000ee20000300a00 */
[C---:B------:R-:W-:Y:S08]  /*e8ba0*/  HMMA.1688.F32.TF32 R136, R4.reuse, R182, R136 ;  /* 0x000000b60488723c */ /* 0x040ff00000081088 */
        /* <DEDUP_REMOVED lines=54> */
[C---:B------:R-:W-:Y:S03]  /*e8f10*/  HMMA.1688.F32.TF32 R48, R4.reuse, R242, R48 ;  /* 0x000000f20430723c */ /* 0x040fe60000081030 */
[----:B------:R-:W-:Y:S04]  /*e8f20*/  STL.64 [R1+0x3338], R74 ;  /* 0x0033384a01007387 */ /* 0x000fe80000100a00 */
[----:B------:R-:W-:Y:S01]  /*e8f30*/  STL.64 [R1+0x3470], R68 ;  /* 0x0034704401007387 */ /* 0x000fe20000100a00 */
[----:B------:R-:W-:Y:S03]  /*e8f40*/  HMMA.1688.F32.TF32 R44, R4, R246, R52 ;  /* 0x000000f6042c723c */ /* 0x000fe60000081034 */
[----:B------:R-:W-:Y:S04]  /*e8f50*/  STL.64 [R1+0x3478], R70 ;  /* 0x0034784601007387 */ /* 0x000fe80000100a00 */
[----:B------:R-:W-:Y:S04]  /*e8f60*/  STL.64 [R1+0x3a70], R64 ;  /* 0x003a704001007387 */ /* 0x000fe80000100a00 */
[----:B------:R-:W-:Y:S04]  /*e8f70*/  STL.64 [R1+0x3a78], R66 ;  /* 0x003a784201007387 */ /* 0x000fe80000100a00 */
[----:B------:R-:W-:Y:S04]  /*e8f80*/  STL.64 [R1+0x4190], R40 ;  /* 0x0041902801007387 */ /* 0x000fe80000100a00 */
[----:B------:R2:W-:Y:S01]  /*e8f90*/  STL.64 [R1+0x4198], R42 ;  /* 0x0041982a01007387 */ /* 0x0005e20000100a00 */
[----:B------:R-:W-:Y:S03]  /*e8fa0*/  HMMA.1688.F32.TF32 R36, R8, R26, R36 ;  /* 0x0000001a0824723c */ /* 0x000fe60000081024 */
[----:B------:R-:W-:Y:S04]  /*e8fb0*/  STL.64 [R1+0x43b0], R48 ;  /* 0x0043b03001007387 */ /* 0x000fe80000100a00 */
[----:B------:R-:W-:Y:S04]  /*e8fc0*/  STL.64 [R1+0x43b8], R50 ;  /* 0x0043b83201007387 */ /* 0x000fe80000100a00 */
[----:B------:R-:W-:Y:S01]  /*e8fd0*/  STL.64 [R1+0x48f0], R44 ;  /* 0x0048f02c01007387 */ /* 0x000fe20000100a00 */
[----:B--2---:R-:W-:Y:S08]  /*e8fe0*/  HMMA.1688.F32.TF32 R40, R4, R250, R56 ;  /* 0x000000fa0428723c */ /* 0x004ff00000081038 */
[C---:B------:R-:W-:Y:S01]  /*e8ff0*/  HMMA.1688.F32.TF32 R4, R8.reuse, R34, R28 ;  /* 0x000000220804723c */ /* 0x040fe2000008101c */
[----:B------:R-:W-:Y:S11]  /*e9000*/  STL.64 [R1+0x48f8], R46 ;  /* 0x0048f82e01007387 */ /* 0x000ff60000100a00 */
[----:B------:R-:W-:Y:S03]  /*e9010*/  @!UPT UIADD3 URZ, URZ, URZ, URZ ;  /* 0x0000003f3f3ff290 */ /* 0x000fe6000fffe03f */
        /* <DEDUP_REMOVED lines=86> */
[----:B--2---:R-:W-:Y:S11]  /*e9580*/  HMMA.1688.F32.TF32 R36, R8, R22, R36 ;  /* 0x000000160824723c */ /* 0x004ff60000081024 */
[----:B------:R-:W-:Y:S11]  /*e9590*/  @!UPT UIADD3 URZ, URZ, URZ, URZ ;  /* 0x0000003f3f3ff290 */ /* 0x000ff6000fffe03f */
[----:B------:R-:W-:Y:S01]  /*e95a0*/  @!UPT UIADD3 URZ, URZ, URZ, URZ ;  /* 0x0000003f3f3ff290 */ /* 0x000fe2000fffe03f */
[----:B------:R-:W-:Y:S04]  /*e95b0*/  STL.64 [R1+0x170], R36 ;  /* 0x0001702401007387 */ /* 0x000fe80000100a00 */
[----:B------:R1:W-:Y:S04]  /*e95c0*/  STL.64 [R1+0x178], R38 ;  /* 0x0001782601007387 */ /* 0x0003e80000100a00 */
[----:B-1----:R-:W2:Y:S01]  /*e95d0*/  LDL.LU.64 R38, [R1+0x7e58] ;  /* 0x007e580001267983 */ /* 0x002ea20000300a00 */
[----:B------:R-:W-:Y:S02]  /*e95e0*/  IMAD.MOV.U32 R42, RZ, RZ, R17 ;  /* 0x000000ffff2a7224 */ /* 0x000fe400078e0011 */
[----:B------:R-:W-:-:S02]  /*e95f0*/  IMAD.MOV.U32 R43, RZ, RZ, R16 ;  /* 0x000000ffff2b7224 */ /* 0x000fc400078e0010 */
[----:B------:R-:W-:Y:S02]  /*e9600*/  IMAD.MOV.U32 R138, RZ, RZ, R15 ;  /* 0x000000ffff8a7224 */ /* 0x000fe400078e000f */
[----:B------:R-:W-:Y:S02]  /*e9610*/  IMAD.MOV.U32 R139, RZ, RZ, R14 ;  /* 0x000000ffff8b7224 */ /* 0x000fe400078e000e */
[----:B------:R-:W-:Y:S02]  /*e9620*/  IMAD.MOV.U32 R14, RZ, RZ, R21 ;  /* 0x000000ffff0e7224 */ /* 0x000fe400078e0015 */
[----:B------:R-:W-:Y:S01]  /*e9630*/  IMAD.MOV.U32 R15, RZ, RZ, R20 ;  /* 0x000000ffff0f7224 */ /* 0x000fe200078e0014 */
[----:B---3--:R-:W-:Y:S01]  /*e9640*/  HMMA.1688.F32.TF32 R40, R8, R42, R68 ;  /* 0x0000002a0828723c */ /* 0x008fe20000081044 */
[----:B------:R-:W-:Y:S01]  /*e9650*/  IMAD.MOV.U32 R58, RZ, RZ, R13 ;  /* 0x000000ffff3a7224 */ /* 0x000fe200078e000d */
[----:B------:R-:W-:-:S06]  /*e9660*/  MOV R59, R12 ;  /* 0x0000000c003b7202 */ /* 0x000fcc0000000f00 */
[C---:B------:R-:W-:Y:S08]  /*e9670*/  HMMA.1688.F32.TF32 R12, R8.reuse, R14, R64 ;  /* 0x0000000e080c723c */ /* 0x040ff00000081040 */
[----:B--2---:R-:W-:Y:S11]  /*e9680*/  HMMA.1688.F32.TF32 R72, R8, R38, R72 ;  /* 0x000000260848723c */ /* 0x004ff60000081048 */
[----:B------:R-:W-:Y:S11]  /*e9690*/  @!UPT UIADD3 URZ, URZ, URZ, URZ ;  /* 0x0000003f3f3ff290 */ /* 0x000ff6000fffe03f */
[----:B------:R-:W-:Y:S01]  /*e96a0*/  @!UPT UIADD3 URZ, URZ, URZ, URZ ;  /* 0x0000003f3f3ff290 */ /* 0x000fe2000fffe03f */
[----:B------:R-:W-:Y:S04]  /*e96b0*/  STL.64 [R1+0x210], R72 ;  /* 0x0002104801007387 */ /* 0x000fe80000100a00 */
[----:B------:R1:W-:Y:S04]  /*e96c0*/  STL.64 [R1+0x218], R74 ;  /* 0x0002184a01007387 */ /* 0x0003e80000100a00 */
[----:B-1----:R-:W2:Y:S04]  /*e96d0*/  LDL.LU.64 R74, [R1+0x7e50] ;  /* 0x007e5000014a7983 */ /* 0x002ea80000300a00 */
[----:B------:R-:W3:Y:S04]  /*e96e0*/  LDL.LU.64 R72, [R1+0x7e48] ;  /* 0x007e480001487983 */ /* 0x000ee80000300a00 */
[----:B------:R1:W-:Y:S04]  /*e96f0*/  STL.64 [R1+0x7d30], R38 ;  /* 0x007d302601007387 */ /* 0x0003e80000100a00 */
[----:B------:R-:W2:Y:S04]  /*e9700*/  LDL.LU R36, [R1+0x5770] ;  /* 0x0057700001247983 */ /* 0x000ea80000300800 */
[----:B------:R-:W2:Y:S04]  /*e9710*/  LDL.LU R37, [R1+0x5774] ;  /* 0x0057740001257983 */ /* 0x000ea80000300800 */
[----:B-1----:R-:W2:Y:S04]  /*e9720*/  LDL.LU R38, [R1+0x5778] ;  /* 0x0057780001267983 */ /* 0x002ea80000300800 */
[----:B------:R-:W2:Y:S04]  /*e9730*/  LDL.LU R39, [R1+0x577c] ;  /* 0x00577c0001277983 */ /* 0x000ea80000300800 */
[----:B------:R-:W2:Y:S04]  /*e9740*/  LDL.LU.64 R70, [R1+0x7e40] ;  /* 0x007e400001467983 */ /* 0x000ea80000300a00 */
[----:B------:R-:W2:Y:S04]  /*e9750*/  LDL.LU.64 R68, [R1+0x7e38] ;  /* 0x007e380001447983 */ /* 0x000ea80000300a00 */
[----:B------:R-:W-:Y:S04]  /*e9760*/  STL.64 [R1+0x200], R40 ;  /* 0x0002002801007387 */ /* 0x000fe80000100a00 */
[----:B------:R1:W-:Y:S04]  /*e9770*/  STL.64 [R1+0x208], R42 ;  /* 0x0002082a01007387 */ /* 0x0003e80000100a00 */
[----:B-1----:R-:W2:Y:S04]  /*e9780*/  LDL.LU.64 R42, [R1+0x7e30] ;  /* 0x007e3000012a7983 */ /* 0x002ea80000300a00 */
[----:B------:R-:W4:Y:S04]  /*e9790*/  LDL.LU.64 R66, [R1+0x7e28] ;  /* 0x007e280001427983 */ /* 0x000f280000300a00 */
[----:B------:R-:W-:Y:S04]  /*e97a0*/  STL.64 [R1+0x2d0], R12 ;  /* 0x0002d00c01007387 */ /* 0x000fe80000100a00 */
[----:B------:R1:W-:Y:S04]  /*e97b0*/  STL.64 [R1+0x2d8], R14 ;  /* 0x0002d80e01007387 */ /* 0x0003e80000100a00 */
[----:B-1----:R-:W2:Y:S01]  /*e97c0*/  LDL.LU.64 R14, [R1+0x7e20] ;  /* 0x007e2000010e7983 */ /* 0x002ea20000300a00 */
[----:B------:R-:W-:-:S02]  /*e97d0*/  IMAD.MOV.U32 R62, RZ, RZ, R19 ;  /* 0x000000ffff3e7224 */ /* 0x000fc400078e0013 */
[----:B------:R-:W-:Y:S01]  /*e97e0*/  IMAD.MOV.U32 R63, RZ, RZ, R18 ;  /* 0x000000ffff3f7224 */ /* 0x000fe200078e0012 */
[----:B------:R-:W3:Y:S01]  /*e97f0*/  LDL.LU.64 R12, [R1+0x7e18] ;  /* 0x007e1800010c7983 */ /* 0x000ee20000300a00 */
[----:B------:R-:W-:Y:S02]  /*e9800*/  IMAD.MOV.U32 R18, RZ, RZ, R25 ;  /* 0x000000ffff127224 */ /* 0x000fe400078e0019 */
[----:B------:R-:W-:-:S07]  /*e9810*/  IMAD.MOV.U32 R19, RZ, RZ, R24 ;  /* 0x000000ffff137224 */ /* 0x000fce00078e0018 */
        /* <DEDUP_REMOVED lines=8> */
[----:B------:R-:W2:Y:S04]  /*e98a0*/  LDL.LU.64 R50, [R1+0x7e08] ;  /* 0x007e080001327983 */ /* 0x000ea80000300a00 */
        /* <DEDUP_REMOVED lines=8> */
[----:B-1----:R-:W2:Y:S04]  /*e9930*/  LDL.LU.64 R54, [R1+0x7df8] ;  /* 0x007df80001367983 */ /* 0x002ea80000300a00 */
[----:B------:R1:W-:Y:S04]  /*e9940*/  STL.64 [R1+0x7d10], R18 ;  /* 0x007d101201007387 */ /* 0x0003e80000100a00 */
[----:B------:R-:W2:Y:S04]  /*e9950*/  LDL.LU R16, [R1+0x57c0] ;  /* 0x0057c00001107983 */ /* 0x000ea80000300800 */
[----:B------:R-:W2:Y:S04]  /*e9960*/  LDL.LU R17, [R1+0x57c4] ;  /* 0x0057c40001117983 */ /* 0x000ea80000300800 */
[----:B-1----:R-:W2:Y:S04]  /*e9970*/  LDL.LU R18, [R1+0x57c8] ;  /* 0x0057c80001127983 */ /* 0x002ea80000300800 */
[----:B------:R-:W2:Y:S01]  /*e9980*/  LDL.LU R19, [R1+0x57cc] ;  /* 0x0057cc0001137983 */ /* 0x000ea20000300800 */
[----:B---3--:R-:W-:Y:S01]  /*e9990*/  IMAD.MOV.U32 R14, RZ, RZ, R13 ;  /* 0x000000ffff0e7224 */ /* 0x008fe200078e000d */
[----:B------:R-:W-:Y:S01]  /*e99a0*/  MOV R15, R12 ;  /* 0x0000000c000f7202 */ /* 0x000fe20000000f00 */
[C---:B------:R-:W-:Y:S08]  /*e99b0*/  HMMA.1688.F32.TF32 R4, R8.reuse, R58, R4 ;  /* 0x0000003a0804723c */ /* 0x040ff00000081004 */
[C---:B--2---:R-:W-:Y:S08]  /*e99c0*/  HMMA.1688.F32.TF32 R16, R8.reuse, R14, R16 ;  /* 0x0000000e0810723c */ /* 0x044ff00000081010 */
[C---:B------:R-:W-:Y:S01]  /*e99d0*/  HMMA.1688.F32.TF32 R12, R8.reuse, R54, R36 ;  /* 0x00000036080c723c */ /* 0x040fe20000081024 */
[----:B------:R-:W-:Y:S11]  /*e99e0*/  STL.64 [R1+0x7cf0], R54 ;  /* 0x007cf03601007387 */ /* 0x000ff60000100a00 */
        /* <DEDUP_REMOVED lines=8> */
[----:B------:R1:W-:Y:S05]  /*e9a70*/  STL.64 [R1+0x578], R6 ;  /* 0x0005780601007387 */ /* 0x0003ea0000100a00 */
[C---:B-1----:R-:W-:Y:S11]  /*e9a80*/  HMMA.1688.F32.TF32 R4, R8.reuse, R138, R196 ;  /* 0x0000008a0804723c */ /* 0x042ff600000810c4 */
[----:B------:R-:W-:Y:S04]  /*e9a90*/  @!UPT UIADD3 URZ, URZ, URZ, URZ ;  /* 0x0000003f3f3ff290 */ /* 0x000fe8000fffe03f */
[----:B------:R-:W-:Y:S04]  /*e9aa0*/  STL.64 [R1+0x560], R12 ;  /* 0x0005600c01007387 */ /* 0x000fe80000100a00 */
[----:B------:R1:W-:Y:S04]  /*e9ab0*/  STL.64 [R1+0x568], R14 ;  /* 0x0005680e01007387 */ /* 0x0003e80000100a00 */
[----:B------:R-:W-:Y:S04]  /*e9ac0*/  STL.64 [R1+0x7d00], R46 ;  /* 0x007d002e01007387 */ /* 0x000fe80000100a00 */
[----:B------:R-:W-:Y:S01]  /*e9ad0*/  STL.64 [R1+0x650], R4 ;  /* 0x0006500401007387 */ /* 0x000fe20000100a00 */
[C---:B-1----:R-:W-:Y:S03]  /*e9ae0*/  HMMA.1688.F32.TF32 R12, R8.reuse, R46, R132 ;  /* 0x0000002e080c723c */ /* 0x042fe60000081084 */
[----:B------:R4:W-:Y:S05]  /*e9af0*/  STL.64 [R1+0x658], R6 ;  /* 0x0006580601007387 */ /* 0x0009ea0000100a00 */
[C---:B----4-:R-:W-:Y:S11]  /*e9b00*/  HMMA.1688.F32.TF32 R4, R8.reuse, R66, R124 ;  /* 0x000000420804723c */ /* 0x050ff6000008107c */
[----:B------:R-:W-:Y:S04]  /*e9b10*/  @!UPT UIADD3 URZ, URZ, URZ, URZ ;  /* 0x0000003f3f3ff290 */ /* 0x000fe8000fffe03f */
[----:B------:R-:W-:Y:S04]  /*e9b20*/  STL.64 [R1+0x640], R12 ;  /* 0x0006400c01007387 */ /* 0x000fe80000100a00 */
[----:B------:R1:W-:Y:S04]  /*e9b30*/  STL.64 [R1+0x648], R14 ;  /* 0x0006480e01007387 */ /* 0x0003e80000100a00 */
[----:B------:R-:W-:Y:S04]  /*e9b40*/  STL.64 [R1+0x7d08], R66 ;  /* 0x007d084201007387 */ /* 0x000fe80000100a00 */
[----:B------:R-:W-:Y:S01]  /*e9b50*/  STL.64 [R1+0x730], R4 ;  /* 0x0007300401007387 */ /* 0x000fe20000100a00 */
[C---:B-1----:R-:W-:Y:S03]  /*e9b60*/  HMMA.1688.F32.TF32 R12, R8.reuse, R42, R120 ;  /* 0x0000002a080c723c */ /* 0x042fe60000081078 */
[----:B------:R1:W-:Y:S05]  /*e9b70*/  STL.64 [R1+0x738], R6 ;  /* 0x0007380601007387 */ /* 0x0003ea0000100a00 */
[C---:B-1----:R-:W-:Y:S01]  /*e9b80*/  HMMA.1688.F32.TF32 R4, R8.reuse, R62, R116 ;  /* 0x0000003e0804723c */ /* 0x042fe20000081074 */
[----:B------:R-:W-:Y:S07]  /*e9b90*/  STL.64 [R1+0x7d18], R42 ;  /* 0x007d182a01007387 */ /* 0x000fee0000100a00 */
[C---:B------:R-:W-:Y:S07]  /*e9ba0*/  HMMA.1688.F32.TF32 R16, R8.reuse, R70, R112 ;  /* 0x000000460810723c */ /* 0x040fee0000081070 */
[----:B------:R-:W-:Y:S04]  /*e9bb0*/  STL.64 [R1+0x720], R12 ;  /* 0x0007200c01007387 */ /* 0x000fe80000100a00 */
[----:B------:R1:W-:Y:S04]  /*e9bc0*/  STL.64 [R1+0x728], R14 ;  /* 0x0007280e01007387 */ /* 0x0003e80000100a00 */
[----:B------:R-:W-:Y:S04]  /*e9bd0*/  STL.64 [R1+0x7d28], R62 ;  /* 0x007d283e01007387 */ /* 0x000fe80000100a00 */
        /* <DEDUP_REMOVED lines=170> */
[----:B------:R-:W3:Y:S01]  /*ea680*/  LDL.LU.64 R124, [R1+0x7d78] ;  /* 0x007d7800017c7983 */ /* 0x000ee20000300a00 */
[C---:B------:R-:W-:Y:S08]  /*ea690*/  HMMA.1688.F32.TF32 R132, R8.reuse, R130, R132 ;  /* 0x000000820884723c */ /* 0x040ff00000081084 */
[C---:B----4-:R-:W-:Y:S01]  /*ea6a0*/  HMMA.1688.F32.TF32 R4, R8.reuse, R126, R4 ;  /* 0x0000007e0804723c */ /* 0x050fe20000081004 */
[----:B------:R-:W-:Y:S04]  /*ea6b0*/  STL.64 [R1+0x7ce8], R126 ;  /* 0x007ce87e01007387 */ /* 0x000fe80000100a00 */
[----:B---3--:R1:W-:Y:S11]  /*ea6c0*/  STL.64 [R1+0x7ce0], R124 ;  /* 0x007ce07c01007387 */ /* 0x0083f60000100a00 */
[----:B------:R-:W-:Y:S07]  /*ea6d0*/  @!UPT UIADD3 URZ, URZ, URZ, URZ ;  /* 0x0000003f3f3ff290 */ /* 0x000fee000fffe03f */
[----:B------:R-:W-:Y:S04]  /*ea6e0*/  STL.64 [R1+0xe30], R4 ;  /* 0x000e300401007387 */ /* 0x000fe80000100a00 */
[----:B------:R-:W-:Y:S04]  /*ea6f0*/  STL.64 [R1+0xe38], R6 ;  /* 0x000e380601007387 */ /* 0x000fe80000100a00 */
[----:B-1----:R-:W3:Y:S04]  /*ea700*/  LDL.LU R124, [R1+0x3bf0] ;  /* 0x003bf000017c7983 */ /* 0x002ee80000300800 */
[----:B------:R-:W3:Y:S04]  /*ea710*/  LDL.LU R125, [R1+0x3bf4] ;  /* 0x003bf400017d7983 */ /* 0x000ee80000300800 */
[----:B------:R-:W3:Y:S04]  /*ea720*/  LDL.LU R126, [R1+0x3bf8] ;  /* 0x003bf800017e7983 */ /* 0x000ee80000300800 */
[----:B------:R-:W3:Y:S04]  /*ea730*/  LDL.LU R127, [R1+0x3bfc] ;  /* 0x003bfc00017f7983 */ /* 0x000ee80000300800 */
[----:B------:R-:W-:Y:S04]  /*ea740*/  STL.64 [R1+0xf90], R132 ;  /* 0x000f908401007387 */ /* 0x000fe80000100a00 */
[----:B------:R1:W-:Y:S01]  /*ea750*/  STL.64 [R1+0xf98], R134 ;  /* 0x000f988601007387 */ /* 0x0003e20000100a00 */
[C---:B------:R-:W-:Y:S03]  /*ea760*/  HMMA.1688.F32.TF32 R40, R8.reuse, R146, R40 ;  /* 0x000000920828723c */ /* 0x040fe60000081028 */
[----:B------:R-:W-:Y:S04]  /*ea770*/  LDS R4, [R212+0x26300] ;  /* 0x02630000d4047984 */ /* 0x000fe80000000800 */
[----:B------:R-:W-:Y:S04]  /*ea780*/  LDS R6, [R212+0x27300] ;  /* 0x02730000d4067984 */ /* 0x000fe80000000800 */
[----:B-1----:R-:W4:Y:S04]  /*ea790*/  LDL.LU.64 R134, [R1+0x7d70] ;  /* 0x007d700001867983 */ /* 0x002f280000300a00 */
[----:B------:R-:W2:Y:S01]  /*ea7a0*/  LDL.LU.64 R132, [R1+0x7d68] ;  /* 0x007d680001847983 */ /* 0x000ea20000300a00 */
[C---:B------:R-:W-:Y:S03]  /*ea7b0*/  HMMA.1688.F32.TF32 R44, R8.reuse, R154, R44 ;  /* 0x0000009a082c723c */ /* 0x040fe6000008102c */
[----:B------:R-:W-:Y:S04]  /*ea7c0*/  LDS R5, [R213+0x26300] ;  /* 0x02630000d5057984 */ /* 0x000fe80000000800 */
[----:B------:R-:W1:Y:S01]  /*ea7d0*/  LDS R7, [R213+0x27300] ;  /* 0x02730000d5077984 */ /* 0x000e620000000800 */
[C---:B----4-:R-:W-:Y:S11]  /*ea7e0*/  HMMA.1688.F32.TF32 R136, R8.reuse, R134, R136 ;  /* 0x000000860888723c */ /* 0x050ff60000081088 */
[----:B------:R-:W-:Y:S11]  /*ea7f0*/  @!UPT UIADD3 URZ, URZ, URZ, URZ ;  /* 0x0000003f3f3ff290 */ /* 0x000ff6000fffe03f */
[----:B------:R-:W-:Y:S01]  /*ea800*/  @!UPT UIADD3 URZ, URZ, URZ, URZ ;  /* 0x0000003f3f3ff290 */ /* 0x000fe2000fffe03f */
[----:B------:R-:W-:Y:S04]  /*ea810*/  STL.64 [R1+0xff0], R136 ;  /* 0x000ff08801007387 */ /* 0x000fe80000100a00 */
[----:B------:R4:W-:Y:S04]  /*ea820*/  STL.64 [R1+0xff8], R138 ;  /* 0x000ff88a01007387 */ /* 0x0009e80000100a00 */
[----:B----4-:R-:W3:Y:S04]  /*ea830*/  LDL.LU.64 R138, [R1+0x7d60] ;  /* 0x007d6000018a7983 */ /* 0x010ee80000300a00 */
[----:B------:R-:W4:Y:S01]  /*ea840*/  LDL.LU.64 R136, [R1+0x7d58] ;  /* 0x007d580001887983 */ /* 0x000f220000300a00 */
[C---:B---3--:R-:W-:Y:S11]  /*ea850*/  HMMA.1688.F32.TF32 R124, R8.reuse, R138, R124 ;  /* 0x0000008a087c723c */ /* 0x048ff6000008107c */
[----:B------:R-:W-:Y:S11]  /*ea860*/  @!UPT UIADD3 URZ, URZ, URZ, URZ ;  /* 0x0000003f3f3ff290 */ /* 0x000ff6000fffe03f */
[----:B------:R-:W-:Y:S01]  /*ea870*/  @!UPT UIADD3 URZ, URZ, URZ, URZ ;  /* 0x0000003f3f3ff290 */ /* 0x000fe2000fffe03f */
[----:B------:R-:W-:Y:S04]  /*ea880*/  STL.64 [R1+0x1050], R124 ;  /* 0x0010507c01007387 */ /* 0x000fe80000100a00 */
[----:B------:R3:W-:Y:S02]  /*ea890*/  STL.64 [R1+0x1058], R126 ;  /* 0x0010587e01007387 */ /* 0x0007e40000100a00 */
[C---:B---3--:R-:W-:Y:S08]  /*ea8a0*/  HMMA.1688.F32.TF32 R124, R8.reuse, R142, R60 ;  /* 0x0000008e087c723c */ /* 0x048ff0000008103c */
[C---:B------:R-:W-:Y:S11]  /*ea8b0*/  HMMA.1688.F32.TF32 R60, R8.reuse, R150, R64 ;  /* 0x00000096083c723c */ /* 0x040ff60000081040 */
[----:B------:R-:W-:Y:S04]  /*ea8c0*/  @!UPT UIADD3 URZ, URZ, URZ, URZ ;  /* 0x0000003f3f3ff290 */ /* 0x000fe8000fffe03f */
[----:B------:R-:W-:Y:S04]  /*ea8d0*/  STL.64 [R1+0x12d0], R124 ;  /* 0x0012d07c01007387 */ /* 0x000fe80000100a00 */
[----:B------:R-:W-:Y:S04]  /*ea8e0*/  STL.64 [R1+0x12d8], R126 ;  /* 0x0012d87e01007387 */ /* 0x000fe80000100a00 */
[----:B------:R-:W-:Y:S04]  /*ea8f0*/  STL.64 [R1+0x1320], R40 ;  /* 0x0013202801007387 */ /* 0x000fe80000100a00 */
[----:B------:R3:W-:Y:S02]  /*ea900*/  STL.64 [R1+0x1328], R42 ;  /* 0x0013282a01007387 */ /* 0x0007e40000100a00 */
[C---:B---3--:R-:W-:Y:S02]  /*ea910*/  HMMA.1688.F32.TF32 R40, R8.reuse, R158, R48 ;  /* 0x0000009e0828723c */ /* 0x048fe40000081030 */
[----:B------:R-:W-:Y:S04]  /*ea920*/  STL.64 [R1+0x1370], R60 ;  /* 0x0013703c01007387 */ /* 0x000fe80000100a00 */
[----:B------:R-:W-:Y:S02]  /*ea930*/  STL.64 [R1+0x1378], R62 ;  /* 0x0013783e01007387 */ /* 0x000fe40000100a00 */
[C---:B------:R-:W-:Y:S02]  /*ea940*/  HMMA.1688.F32.TF32 R48, R8.reuse, R162, R52 ;  /* 0x000000a20830723c */ /* 0x040fe40000081034 */
[----:B------:R-:W-:Y:S04]  /*ea950*/  STL.64 [R1+0x13c0], R44 ;  /* 0x0013c02c01007387 */ /* 0x000fe80000100a00 */
[----:B------:R3:W-:Y:S09]  /*ea960*/  STL.64 [R1+0x13c8], R46 ;  /* 0x0013c82e01007387 */ /* 0x0007f20000100a00 */
[----:B------:R-:W-:Y:S01]  /*ea970*/  STL.64 [R1+0x17c0], R40 ;  /* 0x0017c02801007387 */ /* 0x000fe20000100a00 */
[C---:B---3--:R-:W-:Y:S03]  /*ea980*/  HMMA.1688.F32.TF32 R44, R8.reuse, R166, R16 ;  /* 0x000000a6082c723c */ /* 0x048fe60000081010 */
[----:B------:R3:W-:Y:S05]  /*ea990*/  STL.64 [R1+0x17c8], R42 ;  /* 0x0017c82a01007387 */ /* 0x0007ea0000100a00 */
[C---:B------:R-:W-:Y:S08]  /*ea9a0*/  HMMA.1688.F32.TF32 R16, R8.reuse, R174, R36 ;  /* 0x000000ae0810723c */ /* 0x040ff00000081024 */
[C---:B---3--:R-:W-:Y:S08]  /*ea9b0*/  HMMA.1688.F32.TF32 R40, R8.reuse, R170, R12 ;  /* 0x000000aa0828723c */ /* 0x048ff0000008100c */
[C---:B------:R-:W-:Y:S01]  /*ea9c0*/  HMMA.1688.F32.TF32 R12, R8.reuse, R178, R56 ;  /* 0x000000b2080c723c */ /* 0x040fe20000081038 */
[----:B------:R-:W-:Y:S04]  /*ea9d0*/  STL.64 [R1+0x18c0], R48 ;  /* 0x0018c03001007387 */ /* 0x000fe80000100a00 */
[----:B------:R-:W-:Y:S04]  /*ea9e0*/  STL.64 [R1+0x18c8], R50 ;  /* 0x0018c83201007387 */ /* 0x000fe80000100a00 */
[----:B------:R-:W-:Y:S01]  /*ea9f0*/  STL.64 [R1+0x1940], R44 ;  /* 0x0019402c01007387 */ /* 0x000fe20000100a00 */
[C---:B------:R-:W-:Y:S03]  /*eaa00*/  HMMA.1688.F32.TF32 R36, R8.reuse, R182, R200 ;  /* 0x000000b60824723c */ /* 0x040fe600000810c8 */
[----:B------:R-:W-:Y:S04]  /*eaa10*/  STL.64 [R1+0x1948], R46 ;  /* 0x0019482e01007387 */ /* 0x000fe80000100a00 */
[----:B------:R-:W-:Y:S04]  /*eaa20*/  STL.64 [R1+0x1a10], R40 ;  /* 0x001a102801007387 */ /* 0x000fe80000100a00 */
[----:B------:R-:W-:Y:S04]  /*eaa30*/  STL.64 [R1+0x1a18], R42 ;  /* 0x001a182a01007387 */ /* 0x000fe80000100a00 */
[----:B------:R-:W-:Y:S04]  /*eaa40*/  STL.64 [R1+0x1ac0], R16 ;  /* 0x001ac01001007387 */ /* 0x000fe80000100a00 */
[----:B------:R3:W-:Y:S04]  /*eaa50*/  STL.64 [R1+0x1ac8], R18 ;  /* 0x001ac81201007387 */ /* 0x0007e80000100a00 */
[----:B------:R-:W-:Y:S04]  /*eaa60*/  STL.64 [R1+0x1bb0], R12 ;  /* 0x001bb00c01007387 */ /* 0x000fe80000100a00 */
[----:B------:R1:W-:Y:S01]  /*eaa70*/  STL.64 [R1+0x1bb8], R14 ;  /* 0x001bb80e01007387 */ /* 0x0003e20000100a00 */
[C---:B---3--:R-:W-:Y:S08]  /*eaa80*/  HMMA.1688.F32.TF32 R16, R8.reuse, R186, R196 ;  /* 0x000000ba0810723c */ /* 0x048ff000000810c4 */
[C---:B-1----:R-:W-:Y:S01]  /*eaa90*/  HMMA.1688.F32.TF32 R12, R8.reuse, R190, R28 ;  /* 0x000000be080c723c */ /* 0x042fe2000008101c */
[----:B------:R-:W-:Y:S04]  /*eaaa0*/  STL.64 [R1+0x1d80], R36 ;  /* 0x001d802401007387 */ /* 0x000fe80000100a00 */
[----:B------:R-:W-:Y:S04]  /*eaab0*/  STL.64 [R1+0x1d88], R38 ;  /* 0x001d882601007387 */ /* 0x000fe80000100a00 */
[----:B------:R-:W3:Y:S06]  /*eaac0*/  LDL.LU R28, [R1+0x5a60] ;  /* 0x005a6000011c7983 */ /* 0x000eec0000300800 */
[----:B------:R-:W-:Y:S04]  /*eaad0*/  STL.64 [R1+0x1e10], R16 ;  /* 0x001e101001007387 */ /* 0x000fe80000100a00 */
[----:B------:R-:W-:Y:S04]  /*eaae0*/  STL.64 [R1+0x1e18], R18 ;  /* 0x001e181201007387 */ /* 0x000fe80000100a00 */
[----:B------:R1:W-:Y:S04]  /*eaaf0*/  STL.64 [R1+0x1e80], R12 ;  /* 0x001e800c01007387 */ /* 0x0003e80000100a00 */
[----:B------:R1:W-:Y:S04]  /*eab00*/  STL.64 [R1+0x1e88], R14 ;  /* 0x001e880e01007387 */ /* 0x0003e80000100a00 */
[----:B------:R-:W3:Y:S04]  /*eab10*/  LDL.LU R29, [R1+0x5a64] ;  /* 0x005a6400011d7983 */ /* 0x000ee80000300800 */
[----:B------:R-:W3:Y:S04]  /*eab20*/  LDL.LU R30, [R1+0x5a68] ;  /* 0x005a6800011e7983 */ /* 0x000ee80000300800 */
[----:B------:R-:W3:Y:S04]  /*eab30*/  LDL.LU R31, [R1+0x5a6c] ;  /* 0x005a6c00011f7983 */ /* 0x000ee80000300800 */
        /* <DEDUP_REMOVED lines=76> */
[----:B-1----:R-:W3:Y:S04]  /*eb000*/  LDL.LU.64 R202, [R1+0x7d40] ;  /* 0x007d400001ca7983 */ /* 0x002ee80000300a00 */
[----:B------:R-:W4:Y:S04]  /*eb010*/  LDL.LU.64 R200, [R1+0x7d38] ;  /* 0x007d380001c87983 */ /* 0x000f280000300a00 */
[----:B------:R-:W-:Y:S04]  /*eb020*/  STL.64 [R1+0x7cb8], R198 ;  /* 0x007cb8c601007387 */ /* 0x000fe80000100a00 */
[----:B--2---:R1:W-:Y:S04]  /*eb030*/  STL.64 [R1+0x7cb0], R196 ;  /* 0x007cb0c401007387 */ /* 0x0043e80000100a00 */
[----:B-1----:R-:W2:Y:S04]  /*eb040*/  LDL.LU R196, [R1+0x22f0] ;  /* 0x0022f00001c47983 */ /* 0x002ea80000300800 */
[----:B------:R-:W2:Y:S04]  /*eb050*/  LDL.LU R197, [R1+0x22f4] ;  /* 0x0022f40001c57983 */ /* 0x000ea80000300800 */
[----:B------:R-:W2:Y:S04]  /*eb060*/  LDL.LU R198, [R1+0x22f8] ;  /* 0x0022f80001c67983 */ /* 0x000ea80000300800 */
[----:B------:R-:W2:Y:S01]  /*eb070*/  LDL.LU R199, [R1+0x22fc] ;  /* 0x0022fc0001c77983 */ /* 0x000ea20000300800 */
[C---:B------:R-:W-:Y:S08]  /*eb080*/  HMMA.1688.F32.TF32 R192, R8.reuse, R206, R192 ;  /* 0x000000ce08c0723c */ /* 0x040ff000000810c0 */
[C---:B------:R-:W-:Y:S08]  /*eb090*/  HMMA.1688.F32.TF32 R188, R8.reuse, R210, R188 ;  /* 0x000000d208bc723c */ /* 0x040ff000000810bc */
[C---:B------:R-:W-:Y:S08]  /*eb0a0*/  HMMA.1688.F32.TF32 R60, R8.reuse, R218, R60 ;  /* 0x000000da083c723c */ /* 0x040ff0000008103c */
[C---:B------:R-:W-:Y:S08]  /*eb0b0*/  HMMA.1688.F32.TF32 R16, R8.reuse, R242, R16 ;  /* 0x000000f20810723c */ /* 0x040ff00000081010 */
[----:B------:R-:W-:Y:S08]  /*eb0c0*/  HMMA.1688.F32.TF32 R12, R8, R246, R12 ;  /* 0x000000f6080c723c */ /* 0x000ff0000008100c */
[----:B------:R-:W-:Y:S01]  /*eb0d0*/  HMMA.1688.F32.TF32 R28, R4, R26, R28 ;  /* 0x0000001a041c723c */ /* 0x000fe2000008101c */
[----:B------:R-:W-:-:S02]  /*eb0e0*/  IMAD.MOV.U32 R21, RZ, RZ, R34 ;  /* 0x000000ffff157224 */ /* 0x000fc400078e0022 */
[----:B------:R-:W-:Y:S01]  /*eb0f0*/  IMAD.MOV.U32 R20, RZ, RZ, R35 ;  /* 0x000000ffff147224 */ /* 0x000fe200078e0023 */
[----:B---3--:R-:W-:Y:S04]  /*eb100*/  STL.64 [R1+0x7ca8], R202 ;  /* 0x007ca8ca01007387 */ /* 0x008fe80000100a00 */
[----:B----4-:R-:W-:Y:S01]  /*eb110*/  STL.64 [R1+0x7ca0], R200 ;  /* 0x007ca0c801007387 */ /* 0x010fe20000100a00 */
        /* <DEDUP_REMOVED lines=42> */
[----:B------:R-:W-:Y:S04]  /*eb3c0*/  STL [R1+0x7b00], R31 ;  /* 0x007b001f01007387 */ /* 0x000fe80000100800 */
[----:B------:R-:W-:Y:S11]  /*eb3d0*/  STL [R1+0x7b60], R30 ;  /* 0x007b601e01007387 */ /* 0x000ff60000100800 */
[----:B------:R-:W-:Y:S06]  /*eb3e0*/  @!UPT UIADD3 URZ, URZ, URZ, URZ ;  /* 0x0000003f3f3ff290 */ /* 0x000fec000fffe03f */
        /* <DEDUP_REMOVED lines=35> */
[----:B------:R-:W3:Y:S04]  /*eb620*/  LDL.LU.64 R66, [R1+0xc8] ;  /* 0x0000c80001427983 */ /* 0x000ee80000300a00 */
        /* <DEDUP_REMOVED lines=8> */
[----:B------:R-:W4:Y:S04]  /*eb6b0*/  LDL.LU R31, [R1+0x592c] ;  /* 0x00592c00011f7983 */ /* 0x000f280000300800 */
[----:B------:R-:W4:Y:S04]  /*eb6c0*/  LDL.LU.64 R210, [R1+0x88] ;  /* 0x0000880001d27983 */ /* 0x000f280000300a00 */
        /* <DEDUP_REMOVED lines=24> */
[C---:B---3--:R-:W-:Y:S08]  /*eb850*/  HMMA.1688.F32.TF32 R12, R4.reuse, R42, R12 ;  /* 0x0000002a040c723c */ /* 0x048ff0000008100c */
        /* <DEDUP_REMOVED lines=9> */
[----:B------:R-:W-:Y:S01]  /*eb8f0*/  HMMA.1688.F32.TF32 R16, R4, R66, R16 ;  /* 0x000000420410723c */ /* 0x000fe20000081010 */
[----:B------:R-:W-:-:S02]  /*eb900*/  IMAD.MOV.U32 R13, RZ, RZ, R42 ;  /* 0x000000ffff0d7224 */ /* 0x000fc400078e002a */
[----:B------:R-:W-:Y:S02]  /*eb910*/  IMAD.MOV.U32 R12, RZ, RZ, R43 ;  /* 0x000000ffff0c7224 */ /* 0x000fe400078e002b */
[----:B------:R-:W2:Y:S03]  /*eb920*/  LDL.LU.64 R42, [R1+0x7d18] ;  /* 0x007d1800012a7983 */ /* 0x000ea60000300a00 */
[----:B------:R-:W-:Y:S11]  /*eb930*/  HMMA.1688.F32.TF32 R48, R4, R54, R48 ;  /* 0x000000360430723c */ /* 0x000ff60000081030 */
[----:B------:R-:W-:Y:S04]  /*eb940*/  @!UPT UIADD3 URZ, URZ, URZ, URZ ;  /* 0x0000003f3f3ff290 */ /* 0x000fe8000fffe03f */
[----:B------:R-:W-:Y:S04]  /*eb950*/  STL.64 [R1+0x260], R16 ;  /* 0x0002601001007387 */ /* 0x000fe80000100a00 */
[----:B------:R1:W-:Y:S04]  /*eb960*/  STL.64 [R1+0x268], R18 ;  /* 0x0002681201007387 */ /* 0x0003e80000100a00 */
[----:B-1----:R-:W4:Y:S01]  /*eb970*/  LDL.LU.64 R18, [R1+0x7d10] ;  /* 0x007d100001127983 */ /* 0x002f220000300a00 */
[----:B------:R-:W-:Y:S02]  /*eb980*/  IMAD.MOV.U32 R17, RZ, RZ, R66 ;  /* 0x000000ffff117224 */ /* 0x000fe400078e0042 */
[----:B------:R-:W-:-:S02]  /*eb990*/  IMAD.MOV.U32 R16, RZ, RZ, R67 ;  /* 0x000000ffff107224 */ /* 0x000fc400078e0043 */
[----:B------:R-:W2:Y:S01]  /*eb9a0*/  LDL.LU.64 R66, [R1+0x7d08] ;  /* 0x007d080001427983 */ /* 0x000ea20000300a00 */
[----:B---3--:R-:W-:Y:S11]  /*eb9b0*/  HMMA.1688.F32.TF32 R44, R4, R14, R44 ;  /* 0x0000000e042c723c */ /* 0x008ff6000008102c */
[----:B------:R-:W-:Y:S11]  /*eb9c0*/  @!UPT UIADD3 URZ, URZ, URZ, URZ ;  /* 0x0000003f3f3ff290 */ /* 0x000ff6000fffe03f */
[----:B------:R-:W-:Y:S01]  /*eb9d0*/  @!UPT UIADD3 URZ, URZ, URZ, URZ ;  /* 0x0000003f3f3ff290 */ /* 0x000fe2000fffe03f */
[----:B------:R-:W-:Y:S04]  /*eb9e0*/  STL.64 [R1+0x250], R44 ;  /* 0x0002502c01007387 */ /* 0x000fe80000100a00 */
[----:B------:R1:W-:Y:S04]  /*eb9f0*/  STL.64 [R1+0x258], R46 ;  /* 0x0002582e01007387 */ /* 0x0003e80000100a00 */
[----:B-1----:R-:W3:Y:S04]  /*eba00*/  LDL.LU.64 R46, [R1+0x7d00] ;  /* 0x007d0000012e7983 */ /* 0x002ee80000300a00 */
[----:B------:R1:W-:Y:S04]  /*eba10*/  STL.64 [R1+0x7c60], R14 ;  /* 0x007c600e01007387 */ /* 0x0003e80000100a00 */
[----:B------:R-:W-:Y:S04]  /*eba20*/  STL.64 [R1+0x330], R48 ;  /* 0x0003303001007387 */ /* 0x000fe80000100a00 */
[----:B------:R2:W-:Y:S01]  /*eba30*/  STL.64 [R1+0x338], R50 ;  /* 0x0003383201007387 */ /* 0x0005e20000100a00 */
[----:B-1----:R-:W-:Y:S01]  /*eba40*/  IMAD.MOV.U32 R15, RZ, RZ, R54 ;  /* 0x000000ffff0f7224 */ /* 0x002fe200078e0036 */
[----:B------:R-:W-:-:S02]  /*eba50*/  MOV R14, R55 ;  /* 0x00000037000e7202 */ /* 0x000fc40000000f00 */
[----:B--2---:R-:W2:Y:S04]  /*eba60*/  LDL.LU.64 R50, [R1+0x7cf8] ;  /* 0x007cf80001327983 */ /* 0x004ea80000300a00 */
[----:B------:R-:W2:Y:S01]  /*eba70*/  LDL.LU.64 R54, [R1+0x7cf0] ;  /* 0x007cf00001367983 */ /* 0x000ea20000300a00 */
[C---:B----4-:R-:W-:Y:S08]  /*eba80*/  HMMA.1688.F32.TF32 R28, R4.reuse, R18, R28 ;  /* 0x00000012041c723c */ /* 0x050ff0000008101c */
[C---:B------:R-:W-:Y:S01]  /*eba90*/  HMMA.1688.F32.TF32 R8, R4.reuse, R210, R8 ;  /* 0x000000d20408723c */ /* 0x040fe20000081008 */
[----:B------:R-:W-:Y:S11]  /*ebaa0*/  STL.64 [R1+0x7c40], R18 ;  /* 0x007c401201007387 */ /* 0x000ff60000100a00 */
[----:B------:R-:W-:Y:S03]  /*ebab0*/  @!UPT UIADD3 URZ, URZ, URZ, URZ ;  /* 0x0000003f3f3ff290 */ /* 0x000fe6000fffe03f */
[----:B------:R-:W-:Y:S04]  /*ebac0*/  STL.64 [R1+0x320], R28 ;  /* 0x0003201c01007387 */ /* 0x000fe80000100a00 */
[----:B------:R-:W-:Y:S04]  /*ebad0*/  STL.64 [R1+0x328], R30 ;  /* 0x0003281e01007387 */ /* 0x000fe80000100a00 */
[----:B------:R-:W-:Y:S04]  /*ebae0*/  STL.64 [R1+0x410], R8 ;  /* 0x0004100801007387 */ /* 0x000fe80000100a00 */
[----:B------:R1:W-:Y:S02]  /*ebaf0*/  STL.64 [R1+0x418], R10 ;  /* 0x0004180a01007387 */ /* 0x0003e40000100a00 */
[----:B-1----:R-:W-:Y:S07]  /*ebb00*/  HMMA.1688.F32.TF32 R8, R4, R202, R32 ;  /* 0x000000ca0408723c */ /* 0x002fee0000081020 */
[----:B------:R-:W-:-:S02]  /*ebb10*/  IMAD.MOV.U32 R35, RZ, RZ, R190 ;  /* 0x000000ffff237224 */ /* 0x000fc400078e00be */
[----:B------:R-:W-:Y:S01]  /*ebb20*/  IMAD.MOV.U32 R34, RZ, RZ, R191 ;  /* 0x000000ffff227224 */ /* 0x000fe200078e00bf */
[C---:B--2---:R-:W-:Y:S01]  /*ebb30*/  HMMA.1688.F32.TF32 R28, R4.reuse, R54, R204 ;  /* 0x00000036041c723c */ /* 0x044fe200000810cc */
[----:B------:R-:W-:Y:S11]  /*ebb40*/  STL.64 [R1+0x7c28], R54 ;  /* 0x007c283601007387 */ /* 0x000ff60000100a00 */
[----:B------:R-:W-:Y:S11]  /*ebb50*/  @!UPT UIADD3 URZ, URZ, URZ, URZ ;  /* 0x0000003f3f3ff290 */ /* 0x000ff6000fffe03f */
        /* <DEDUP_REMOVED lines=11> */
[----:B------:R1:W-:Y:S01]  /*ebc10*/  STL.64 [R1+0x5d8], R10 ;  /* 0x0005d80a01007387 */ /* 0x0003e20000100a00 */
[C---:B---3--:R-:W-:Y:S08]  /*ebc20*/  HMMA.1688.F32.TF32 R28, R4.reuse, R46, R124 ;  /* 0x0000002e041c723c */ /* 0x048ff0000008107c */
[----:B-1----:R-:W-:Y:S01]  /*ebc30*/  HMMA.1688.F32.TF32 R8, R4, R66, R56 ;  /* 0x000000420408723c */ /* 0x002fe20000081038 */
[----:B------:R-:W-:Y:S11]  /*ebc40*/  STL.64 [R1+0x7bf0], R46 ;  /* 0x007bf02e01007387 */ /* 0x000ff60000100a00 */
[----:B------:R-:W-:Y:S03]  /*ebc50*/  @!UPT UIADD3 URZ, URZ, URZ, URZ ;  /* 0x0000003f3f3ff290 */ /* 0x000fe6000fffe03f */
[----:B------:R-:W-:Y:S04]  /*ebc60*/  STL.64 [R1+0x5c0], R28 ;  /* 0x0005c01c01007387 */ /* 0x000fe80000100a00 */
[----:B------:R-:W-:Y:S04]  /*ebc70*/  STL.64 [R1+0x5c8], R30 ;  /* 0x0005c81e01007387 */ /* 0x000fe80000100a00 */
[----:B------:R-:W2:Y:S04]  /*ebc80*/  LDL.LU R188, [R1+0x46a0] ;  /* 0x0046a00001bc7983 */ /* 0x000ea80000300800 */
[----:B------:R1:W-:Y:S04]  /*ebc90*/  STL.64 [R1+0x6b0], R8 ;  /* 0x0006b00801007387 */ /* 0x0003e80000100a00 */
        /* <DEDUP_REMOVED lines=64> */
[----:B------:R1:W-:Y:S04]  /*ec0a0*/  STL.64 [R1+0x6a0], R56 ;  /* 0x0006a03801007387 */ /* 0x0003e80000100a00 */
[----:B------:R2:W-:Y:S04]  /*ec0b0*/  STL.64 [R1+0x6a8], R58 ;  /* 0x0006a83a01007387 */ /* 0x0005e80000100a00 */
[----:B-1----:R-:W4:Y:S04]  /*ec0c0*/  LDL.LU R56, [R1+0x44d0] ;  /* 0x0044d00001387983 */ /* 0x002f280000300800 */
[----:B------:R-:W4:Y:S04]  /*ec0d0*/  LDL.LU R57, [R1+0x44d4] ;  /* 0x0044d40001397983 */ /* 0x000f280000300800 */
[----:B--2---:R-:W4:Y:S04]  /*ec0e0*/  LDL.LU R58, [R1+0x44d8] ;  /* 0x0044d800013a7983 */ /* 0x004f280000300800 */
[----:B------:R-:W4:Y:S04]  /*ec0f0*/  LDL.LU R59, [R1+0x44dc] ;  /* 0x0044dc00013b7983 */ /* 0x000f280000300800 */
[----:B------:R1:W-:Y:S01]  /*ec100*/  STL.64 [R1+0x7be0], R42 ;  /* 0x007be02a01007387 */ /* 0x0003e20000100a00 */
[C---:B---3--:R-:W-:Y:S03]  /*ec110*/  HMMA.1688.F32.TF32 R44, R4.reuse, R70, R44 ;  /* 0x00000046042c723c */ /* 0x048fe6000008102c */
[----:B------:R-:W-:Y:S05]  /*ec120*/  STL.64 [R1+0x7bd8], R62 ;  /* 0x007bd83e01007387 */ /* 0x000fea0000100a00 */
[C---:B-1----:R-:W-:Y:S11]  /*ec130*/  HMMA.1688.F32.TF32 R40, R4.reuse, R62, R64 ;  /* 0x0000003e0428723c */ /* 0x042ff60000081040 */
[----:B------:R-:W-:Y:S11]  /*ec140*/  @!UPT UIADD3 URZ, URZ, URZ, URZ ;  /* 0x0000003f3f3ff290 */ /* 0x000ff6000fffe03f */
        /* <DEDUP_REMOVED lines=11> */
[C---:B-1----:R-:W-:Y:S08]  /*ec200*/  HMMA.1688.F32.TF32 R40, R4.reuse, R82, R28 ;  /* 0x000000520428723c */ /* 0x042ff0000008101c */
        /* <DEDUP_REMOVED lines=19> */
[C---:B-1----:R-:W-:Y:S02]  /*ec340*/  HMMA.1688.F32.TF32 R28, R4.reuse, R102, R196 ;  /* 0x00000066041c723c */ /* 0x042fe400000810c4 */
[----:B------:R-:W-:Y:S07]  /*ec350*/  STL.64 [R1+0x7b98], R98 ;  /* 0x007b986201007387 */ /* 0x000fee0000100a00 */
[----:B------:R-:W-:Y:S04]  /*ec360*/  STL.64 [R1+0xab0], R8 ;  /* 0x000ab00801007387 */ /* 0x000fe80000100a00 */
[----:B------:R1:W-:Y:S04]  /*ec370*/  STL.64 [R1+0xab8], R10 ;  /* 0x000ab80a01007387 */ /* 0x0003e80000100a00 */
[----:B------:R-:W-:Y:S01]  /*ec380*/  STL.64 [R1+0x7b90], R102 ;  /* 0x007b906601007387 */ /* 0x000fe20000100a00 */
[C---:B-1----:R-:W-:Y:S05]  /*ec390*/  HMMA.1688.F32.TF32 R8, R4.reuse, R106, R192 ;  /* 0x0000006a0408723c */ /* 0x042fea00000810c0 */
[----:B------:R-:W-:Y:S04]  /*ec3a0*/  STL.64 [R1+0xaa0], R28 ;  /* 0x000aa01c01007387 */ /* 0x000fe80000100a00 */
[----:B------:R1:W-:Y:S02]  /*ec3b0*/  STL.64 [R1+0xaa8], R30 ;  /* 0x000aa81e01007387 */ /* 0x0003e40000100a00 */
[C---:B-1----:R-:W-:Y:S02]  /*ec3c0*/  HMMA.1688.F32.TF32 R28, R4.reuse, R110, R188 ;  /* 0x0000006e041c723c */ /* 0x042fe400000810bc */
[----:B------:R-:W-:Y:S10]  /*ec3d0*/  STL.64 [R1+0x7b88], R106 ;  /* 0x007b886a01007387 */ /* 0x000ff40000100a00 */
[----:B------:R-:W-:Y:S04]  /*ec3e0*/  STL.64 [R1+0xb70], R8 ;  /* 0x000b700801007387 */ /* 0x000fe80000100a00 */
[----:B------:R1:W-:Y:S04]  /*ec3f0*/  STL.64 [R1+0xb78], R10 ;  /* 0x000b780a01007387 */ /* 0x0003e80000100a00 */
[----:B------:R-:W-:Y:S01]  /*ec400*/  STL.64 [R1+0x7bf8], R110 ;  /* 0x007bf86e01007387 */ /* 0x000fe20000100a00 */
[C---:B-1----:R-:W-:Y:S03]  /*ec410*/  HMMA.1688.F32.TF32 R8, R4.reuse, R114, R124 ;  /* 0x000000720408723c */ /* 0x042fe6000008107c */
[----:B------:R-:W-:Y:S04]  /*ec420*/  STL.64 [R1+0xb60], R28 ;  /* 0x000b601c01007387 */ /* 0x000fe80000100a00 */
[----:B------:R4:W-:Y:S02]  /*ec430*/  STL.64 [R1+0xb68], R30 ;  /* 0x000b681e01007387 */ /* 0x0009e40000100a00 */
[C---:B----4-:R-:W-:Y:S02]  /*ec440*/  HMMA.1688.F32.TF32 R28, R4.reuse, R118, R56 ;  /* 0x00000076041c723c */ /* 0x050fe40000081038 */
[----:B------:R-:W-:Y:S04]  /*ec450*/  STL.64 [R1+0x7c08], R114 ;  /* 0x007c087201007387 */ /* 0x000fe80000100a00 */
[----:B------:R-:W-:Y:S08]  /*ec460*/  STL.64 [R1+0x7c00], R112 ;  /* 0x007c007001007387 */ /* 0x000ff00000100a00 */
[----:B------:R-:W-:Y:S04]  /*ec470*/  STL.64 [R1+0xc30], R8 ;  /* 0x000c300801007387 */ /* 0x000fe80000100a00 */
[----:B------:R-:W-:Y:S04]  /*ec480*/  STL.64 [R1+0xc38], R10 ;  /* 0x000c380a01007387 */ /* 0x000fe80000100a00 */
[----:B------:R-:W2:Y:S04]  /*ec490*/  LDL.LU R56, [R1+0x25a0] ;  /* 0x0025a00001387983 */ /* 0x000ea80000300800 */
[----:B------:R-:W-:Y:S04]  /*ec4a0*/  LDS R8, [R212+0x26380] ;  /* 0x02638000d4087984 */ /* 0x000fe80000000800 */
        /* <DEDUP_REMOVED lines=66> */
[----:B------:R-:W-:Y:S04]  /*ec8d0*/  LDS R10, [R212+0x27380] ;  /* 0x02738000d40a7984 */ /* 0x000fe80000000800 */
[----:B------:R-:W-:Y:S04]  /*ec8e0*/  LDS R9, [R213+0x26380] ;  /* 0x02638000d5097984 */ /* 0x000fe80000000800 */
[----:B------:R-:W1:Y:S01]  /*ec8f0*/  LDS R11, [R213+0x27380] ;  /* 0x02738000d50b7984 */ /* 0x000e620000000800 */
[----:B--2---:R-:W-:Y:S11]  /*ec900*/  HMMA.1688.F32.TF32 R124, R4, R122, R124 ;  /* 0x0000007a047c723c */ /* 0x004ff6000008107c */
[----:B------:R-:W-:Y:S11]  /*ec910*/  @!UPT UIADD3 URZ, URZ, URZ, URZ ;  /* 0x0000003f3f3ff290 */ /* 0x000ff6000fffe03f */
[----:B------:R-:W-:Y:S01]  /*ec920*/  @!UPT UIADD3 URZ, URZ, URZ, URZ ;  /* 0x0000003f3f3ff290 */ /* 0x000fe2000fffe03f */
[----:B------:R-:W-:Y:S04]  /*ec930*/  STL.64 [R1+0xd80], R124 ;  /* 0x000d807c01007387 */ /* 0x000fe80000100a00 */
[----:B------:R2:W-:Y:S04]  /*ec940*/  STL.64 [R1+0xd88], R126 ;  /* 0x000d887e01007387 */ /* 0x0005e80000100a00 */
[----:B--2---:R-:W2:Y:S04]  /*ec950*/  LDL.LU.64 R126, [R1+0x7ce8] ;  /* 0x007ce800017e7983 */ /* 0x004ea80000300a00 */
[----:B------:R-:W3:Y:S04]  /*ec960*/  LDL.LU.64 R124, [R1+0x7ce0] ;  /* 0x007ce000017c7983 */ /* 0x000ee80000300a00 */
[----:B------:R-:W-:Y:S01]  /*ec970*/  STL.64 [R1+0x7c20], R122 ;  /* 0x007c207a01007387 */ /* 0x000fe20000100a00 */
[----:B------:R-:W-:Y:S01]  /*ec980*/  MOV R103, R96 ;  /* 0x0000006000677202 */ /* 0x000fe20000000f00 */
[----:B------:R-:W-:-:S02]  /*ec990*/  IMAD.MOV.U32 R102, RZ, RZ, R97 ;  /* 0x000000ffff667224 */ /* 0x000fc400078e0061 */
        /* <DEDUP_REMOVED lines=12> */
[----:B------:R-:W-:Y:S01]  /*eca60*/  BAR.SYNC.DEFER_BLOCKING 0x0 ;  /* 0x0000000000007b1d */ /* 0x000fe20000010000 */
[C---:B--2---:R-:W-:Y:S05]  /*eca70*/  HMMA.1688.F32.TF32 R112, R4.reuse, R126, R112 ;  /* 0x0000007e0470723c */ /* 0x044fea0000081070 */
[----:B------:R-:W-:Y:S11]  /*eca80*/  STL.64 [R1+0x7c30], R126 ;  /* 0x007c307e01007387 */ /* 0x000ff60000100a00 */
[----:B------:R-:W-:Y:S07]  /*eca90*/  @!UPT UIADD3 URZ, URZ, URZ, URZ ;  /* 0x0000003f3f3ff290 */ /* 0x000fee000fffe03f */
[----:B------:R-:W-:Y:S04]  /*ecaa0*/  STL.64 [R1+0xe20], R112 ;  /* 0x000e207001007387 */ /* 0x000fe80000100a00 */
[----:B------:R3:W-:Y:S02]  /*ecab0*/  STL.64 [R1+0xe28], R114 ;  /* 0x000e287201007387 */ /* 0x0007e40000100a00 */
[C---:B---3--:R-:W-:Y:S08]  /*ecac0*/  HMMA.1688.F32.TF32 R112, R4.reuse, R130, R60 ;  /* 0x000000820470723c */ /* 0x048ff0000008103c */
[C---:B------:R-:W-:Y:S08]  /*ecad0*/  HMMA.1688.F32.TF32 R60, R4.reuse, R134, R40 ;  /* 0x00000086043c723c */ /* 0x040ff00000081028 */
[C---:B------:R-:W-:Y:S01]  /*ecae0*/  HMMA.1688.F32.TF32 R40, R4.reuse, R138, R64 ;  /* 0x0000008a0428723c */ /* 0x040fe20000081040 */
[----:B------:R-:W-:Y:S06]  /*ecaf0*/  STL.64 [R1+0x7c38], R130 ;  /* 0x007c388201007387 */ /* 0x000fec0000100a00 */
        /* <DEDUP_REMOVED lines=9> */
[C---:B--2---:R-:W-:Y:S02]  /*ecb90*/  HMMA.1688.F32.TF32 R40, R4.reuse, R142, R44 ;  /* 0x0000008e0428723c */ /* 0x044fe4000008102c */
[----:B------:R-:W-:Y:S04]  /*ecba0*/  STL.64 [R1+0x7c70], R142 ;  /* 0x007c708e01007387 */ /* 0x000fe80000100a00 */
[----:B------:R-:W-:Y:S11]  /*ecbb0*/  STL.64 [R1+0x7c68], R140 ;  /* 0x007c688c01007387 */ /* 0x000ff60000100a00 */
[----:B------:R-:W-:Y:S06]  /*ecbc0*/  @!UPT UIADD3 URZ, URZ, URZ, URZ ;  /* 0x0000003f3f3ff290 */ /* 0x000fec000fffe03f */
[----:B------:R-:W-:Y:S04]  /*ecbd0*/  STL.64 [R1+0x12c0], R40 ;  /* 0x0012c02801007387 */ /* 0x000fe80000100a00 */
[----:B------:R2:W-:Y:S02]  /*ecbe0*/  STL.64 [R1+0x12c8], R42 ;  /* 0x0012c82a01007387 */ /* 0x0005e40000100a00 */
[C---:B--2---:R-:W-:Y:S02]  /*ecbf0*/  HMMA.1688.F32.TF32 R40, R4.reuse, R146, R48 ;  /* 0x000000920428723c */ /* 0x044fe40000081030 */
[----:B------:R-:W-:Y:S04]  /*ecc00*/  STL.64 [R1+0x7b80], R146 ;  /* 0x007b809201007387 */ /* 0x000fe80000100a00 */
[----:B------:R-:W-:Y:S02]  /*ecc10*/  STL.64 [R1+0x7c78], R144 ;  /* 0x007c789001007387 */ /* 0x000fe40000100a00 */
[C---:B------:R-:W-:Y:S11]  /*ecc20*/  HMMA.1688.F32.TF32 R44, R4.reuse, R150, R52 ;  /* 0x00000096042c723c */ /* 0x040ff60000081034 */
[----:B------:R-:W-:Y:S04]  /*ecc30*/  @!UPT UIADD3 URZ, URZ, URZ, URZ ;  /* 0x0000003f3f3ff290 */ /* 0x000fe8000fffe03f */
[----:B------:R-:W-:Y:S04]  /*ecc40*/  STL.64 [R1+0x1310], R40 ;  /* 0x0013102801007387 */ /* 0x000fe80000100a00 */
[----:B------:R2:W-:Y:S02]  /*ecc50*/  STL.64 [R1+0x1318], R42 ;  /* 0x0013182a01007387 */ /* 0x0005e40000100a00 */
[C---:B--2---:R-:W-:Y:S02]  /*ecc60*/  HMMA.1688.F32.TF32 R40, R4.reuse, R154, R28 ;  /* 0x0000009a0428723c */ /* 0x044fe4000008101c */
[----:B------:R-:W-:Y:S04]  /*ecc70*/  STL.64 [R1+0x1360], R44 ;  /* 0x0013602c01007387 */ /* 0x000fe80000100a00 */
[----:B------:R-:W-:Y:S02]  /*ecc80*/  STL.64 [R1+0x1368], R46 ;  /* 0x0013682e01007387 */ /* 0x000fe40000100a00 */
[C---:B------:R-:W-:Y:S02]  /*ecc90*/  HMMA.1688.F32.TF32 R28, R4.reuse, R158, R208 ;  /* 0x0000009e041c723c */ /* 0x040fe400000810d0 */
[----:B------:R-:W-:Y:S11]  /*ecca0*/  STL.64 [R1+0x7b78], R158 ;  /* 0x007b789e01007387 */ /* 0x000ff60000100a00 */
[----:B------:R-:W-:Y:S02]  /*eccb0*/  @!UPT UIADD3 URZ, URZ, URZ, URZ ;  /* 0x0000003f3f3ff290 */ /* 0x000fe4000fffe03f */
[----:B------:R-:W-:Y:S04]  /*eccc0*/  STL.64 [R1+0x13b0], R40 ;  /* 0x0013b02801007387 */ /* 0x000fe80000100a00 */
[----:B------:R2:W-:Y:S02]  /*eccd0*/  STL.64 [R1+0x13b8], R42 ;  /* 0x0013b82a01007387 */ /* 0x0005e40000100a00 */
[C---:B--2---:R-:W-:Y:S02]  /*ecce0*/  HMMA.1688.F32.TF32 R40, R4.reuse, R162, R204 ;  /* 0x000000a20428723c */ /* 0x044fe400000810cc */
[----:B------:R-:W-:Y:S04]  /*eccf0*/  STL.64 [R1+0x1660], R28 ;  /* 0x0016601c01007387 */ /* 0x000fe80000100a00 */
[----:B------:R2:W-:Y:S04]  /*ecd00*/  STL.64 [R1+0x1668], R30 ;  /* 0x0016681e01007387 */ /* 0x0005e80000100a00 */
[----:B------:R-:W-:Y:S01]  /*ecd10*/  STL.64 [R1+0x7b70], R166 ;  /* 0x007b70a601007387 */ /* 0x000fe20000100a00 */
[C---:B--2---:R-:W-:Y:S11]  /*ecd20*/  HMMA.1688.F32.TF32 R28, R4.reuse, R166, R200 ;  /* 0x000000a6041c723c */ /* 0x044ff600000810c8 */
[----:B------:R-:W-:Y:S01]  /*ecd30*/  @!UPT UIADD3 URZ, URZ, URZ, URZ ;  /* 0x0000003f3f3ff290 */ /* 0x000fe2000fffe03f */
[----:B------:R-:W-:Y:S04]  /*ecd40*/  STL.64 [R1+0x18b0], R40 ;  /* 0x0018b02801007387 */ /* 0x000fe80000100a00 */
[----:B------:R2:W-:Y:S02]  /*ecd50*/  STL.64 [R1+0x18b8], R42 ;  /* 0x0018b82a01007387 */ /* 0x0005e40000100a00 */
[C---:B--2---:R-:W-:Y:S05]  /*ecd60*/  HMMA.1688.F32.TF32 R40, R4.reuse, R170, R196 ;  /* 0x000000aa0428723c */ /* 0x044fea00000810c4 */
[----:B------:R-:W-:Y:S04]  /*ecd70*/  STL.64 [R1+0x1930], R28 ;  /* 0x0019301c01007387 */ /* 0x000fe80000100a00 */
[----:B------:R4:W-:Y:S01]  /*ecd80*/  STL.64 [R1+0x1938], R30 ;  /* 0x0019381e01007387 */ /* 0x0009e20000100a00 */
[C---:B------:R-:W-:Y:S03]  /*ecd90*/  HMMA.1688.F32.TF32 R44, R4.reuse, R178, R188 ;  /* 0x000000b2042c723c */ /* 0x040fe600000810bc */
[----:B------:R-:W-:Y:S05]  /*ecda0*/  STL.64 [R1+0x7b68], R170 ;  /* 0x007b68aa01007387 */ /* 0x000fea0000100a00 */
[C---:B----4-:R-:W-:Y:S05]  /*ecdb0*/  HMMA.1688.F32.TF32 R28, R4.reuse, R174, R192 ;  /* 0x000000ae041c723c */ /* 0x050fea00000810c0 */
[----:B------:R-:W-:Y:S04]  /*ecdc0*/  STL.64 [R1+0x1a00], R40 ;  /* 0x001a002801007387 */ /* 0x000fe80000100a00 */
[----:B------:R2:W-:Y:S02]  /*ecdd0*/  STL.64 [R1+0x1a08], R42 ;  /* 0x001a082a01007387 */ /* 0x0005e40000100a00 */
[C---:B--2---:R-:W-:Y:S11]  /*ecde0*/  HMMA.1688.F32.TF32 R40, R4.reuse, R182, R56 ;  /* 0x000000b60428723c */ /* 0x044ff60000081038 */
[----:B------:R-:W-:Y:S01]  /*ecdf0*/  @!UPT UIADD3 URZ, URZ, URZ, URZ ;  /* 0x0000003f3f3ff290 */ /* 0x000fe2000fffe03f */
[----:B------:R2:W-:Y:S04]  /*ece00*/  STL.64 [R1+0x1ab0], R28 ;  /* 0x001ab01c01007387 */ /* 0x0005e80000100a00 */
[----:B------:R3:W-:Y:S04]  /*ece10*/  STL.64 [R1+0x1ab8], R30 ;  /* 0x001ab81e01007387 */ /* 0x0007e80000100a00 */
[----:B--2---:R-:W2:Y:S04]  /*ece20*/  LDL.LU R28, [R1+0x5a90] ;  /* 0x005a9000011c7983 */ /* 0x004ea80000300800 */
[----:B------:R-:W-:Y:S04]  /*ece30*/  STL.64 [R1+0x1ba0], R44 ;  /* 0x001ba02c01007387 */ /* 0x000fe80000100a00 */
[----:B------:R-:W-:Y:S04]  /*ece40*/  STL.64 [R1+0x1ba8], R46 ;  /* 0x001ba82e01007387 */ /* 0x000fe80000100a00 */
[----:B------:R4:W-:Y:S04]  /*ece50*/  STL.64 [R1+0x1d70], R40 ;  /* 0x001d702801007387 */ /* 0x0009e80000100a00 */
[----:B------:R1:W-:Y:S04]  /*ece60*/  STL.64 [R1+0x1d78], R42 ;  /* 0x001d782a01007387 */ /* 0x0003e80000100a00 */
        /* <DEDUP_REMOVED lines=11> */
[----:B----4-:R-:W4:Y:S04]  /*ecf20*/  LDL.LU R40, [R1+0x27b0] ;  /* 0x0027b00001287983 */ /* 0x010f280000300800 */
[----:B------:R-:W4:Y:S04]  /*ecf30*/  LDL.LU R41, [R1+0x27b4] ;  /* 0x0027b40001297983 */ /* 0x000f280000300800 */
[----:B-1----:R-:W4:Y:S04]  /*ecf40*/  LDL.LU R42, [R1+0x27b8] ;  /* 0x0027b800012a7983 */ /* 0x002f280000300800 */
        /* <DEDUP_REMOVED lines=110> */
[----:B--2---:R1:W-:Y:S04]  /*ed630*/  STL.64 [R1+0x7b30], R204 ;  /* 0x007b30cc01007387 */ /* 0x0043e80000100a00 */
[----:B-1----:R-:W2:Y:S04]  /*ed640*/  LDL.LU R204, [R1+0x26f0] ;  /* 0x0026f00001cc7983 */ /* 0x002ea80000300800 */
[----:B------:R-:W2:Y:S04]  /*ed650*/  LDL.LU R205, [R1+0x26f4] ;  /* 0x0026f40001cd7983 */ /* 0x000ea80000300800 */
[----:B------:R-:W2:Y:S04]  /*ed660*/  LDL.LU R206, [R1+0x26f8] ;  /* 0x0026f80001ce7983 */ /* 0x000ea80000300800 */
[----:B------:R-:W2:Y:S01]  /*ed670*/  LDL.LU R207, [R1+0x26fc] ;  /* 0x0026fc0001cf7983 */ /* 0x000ea20000300800 */
[C---:B----4-:R-:W-:Y:S08]  /*ed680*/  HMMA.1688.F32.TF32 R200, R4.reuse, R214, R200 ;  /* 0x000000d604c8723c */ /* 0x050ff000000810c8 */
[C---:B------:R-:W-:Y:S08]  /*ed690*/  HMMA.1688.F32.TF32 R196, R4.reuse, R218, R196 ;  /* 0x000000da04c4723c */ /* 0x040ff000000810c4 */
[C---:B------:R-:W-:Y:S08]  /*ed6a0*/  HMMA.1688.F32.TF32 R144, R4.reuse, R222, R144 ;  /* 0x000000de0490723c */ /* 0x040ff00000081090 */
[C---:B------:R-:W-:Y:S08]  /*ed6b0*/  HMMA.1688.F32.TF32 R140, R4.reuse, R226, R140 ;  /* 0x000000e2048c723c */ /* 0x040ff0000008108c */
[C---:B------:R-:W-:Y:S08]  /*ed6c0*/  HMMA.1688.F32.TF32 R136, R4.reuse, R230, R136 ;  /* 0x000000e60488723c */ /* 0x040ff00000081088 */
[C---:B------:R-:W-:Y:S08]  /*ed6d0*/  HMMA.1688.F32.TF32 R132, R4.reuse, R234, R132 ;  /* 0x000000ea0484723c */ /* 0x040ff00000081084 */
[C---:B------:R-:W-:Y:S08]  /*ed6e0*/  HMMA.1688.F32.TF32 R112, R4.reuse, R238, R112 ;  /* 0x000000ee0470723c */ /* 0x040ff00000081070 */
[C---:B------:R-:W-:Y:S08]  /*ed6f0*/  HMMA.1688.F32.TF32 R60, R4.reuse, R242, R60 ;  /* 0x000000f2043c723c */ /* 0x040ff0000008103c */
[----:B------:R-:W-:Y:S08]  /*ed700*/  HMMA.1688.F32.TF32 R40, R4, R246, R40 ;  /* 0x000000f60428723c */ /* 0x000ff00000081028 */
[----:B------:R-:W-:Y:S01]  /*ed710*/  HMMA.1688.F32.TF32 R24, R8, R26, R44 ;  /* 0x0000001a0818723c */ /* 0x000fe2000008102c */
[----:B------:R-:W-:Y:S01]  /*ed720*/  IMAD.MOV.U32 R54, RZ, RZ, R21 ;  /* 0x000000ffff367224 */ /* 0x000fe200078e0015 */
[----:B------:R-:W-:-:S06]  /*ed730*/  MOV R55, R20 ;  /* 0x0000001400377202 */ /* 0x000fcc0000000f00 */
[----:B------:R-:W-:Y:S07]  /*ed740*/  HMMA.1688.F32.TF32 R20, R8, R22, R28 ;  /* 0x000000160814723c */ /* 0x000fee000008101c */
[----:B------:R-:W-:Y:S02]  /*ed750*/  IMAD.MOV.U32 R31, RZ, RZ, R124 ;  /* 0x000000ffff1f7224 */ /* 0x000fe400078e007c */
[----:B------:R-:W-:Y:S01]  /*ed760*/  IMAD.MOV.U32 R30, RZ, RZ, R125 ;  /* 0x000000ffff1e7224 */ /* 0x000fe200078e007d */
[----:B---3--:R-:W-:Y:S04]  /*ed770*/  STL.64 [R1+0x7b28], R210 ;  /* 0x007b28d201007387 */ /* 0x008fe80000100a00 */
[----:B------:R-:W-:Y:S01]  /*ed780*/  STL [R1+0x7b20], R208 ;  /* 0x007b20d001007387 */ /* 0x000fe20000100800 */
[C---:B--2---:R-:W-:Y:S08]  /*ed790*/  HMMA.1688.F32.TF32 R204, R4.reuse, R210, R204 ;  /* 0x000000d204cc723c */ /* 0x044ff000000810cc */
[----:B------:R-:W-:Y:S11]  /*ed7a0*/  HMMA.1688.F32.TF32 R4, R4, R250, R64 ;  /* 0x000000fa0404723c */ /* 0x000ff60000081040 */
        /* <DEDUP_REMOVED lines=26> */
[----:B-1----:R-:W-:Y:S11]  /*ed950*/  HMMA.1688.F32.TF32 R4, R8, R38, R56 ;  /* 0x000000260804723c */ /* 0x002ff60000081038 */
[----:B------:R-:W-:Y:S04]  /*ed960*/  @!UPT UIADD3 URZ, URZ, URZ, URZ ;  /* 0x0000003f3f3ff290 */ /* 0x000fe8000fffe03f */
[----:B------:R1:W-:Y:S04]  /*ed970*/  STL.64 [R1+0x100], R40 ;  /* 0x0001002801007387 */ /* 0x0003e80000100a00 */
[----:B------:R2:W-:Y:S04]  /*ed980*/  STL.64 [R1+0x108], R42 ;  /* 0x0001082a01007387 */ /* 0x0005e80000100a00 */
[----:B------:R-:W3:Y:S04]  /*ed990*/  LDL.LU R36, [R1+0x45d0] ;  /* 0x0045d00001247983 */ /* 0x000ee80000300800 */
[----:B------:R-:W-:Y:S04]  /*ed9a0*/  STL.64 [R1+0xe0], R4 ;  /* 0x0000e00401007387 */ /* 0x000fe80000100a00 */
[----:B------:R4:W-:Y:S04]  /*ed9b0*/  STL.64 [R1+0xe8], R6 ;  /* 0x0000e80601007387 */ /* 0x0009e80000100a00 */
        /* <DEDUP_REMOVED lines=28> */
[----:B-1----:R-:W3:Y:S01]  /*edb80*/  LDL.LU R40, [R1+0x5870] ;  /* 0x0058700001287983 */ /* 0x002ee20000300800 */
[----:B------:R-:W-:-:S03]  /*edb90*/  IMAD.MOV.U32 R206, RZ, RZ, R109 ;  /* 0x000000ffffce7224 */ /* 0x000fc600078e006d */
        /* <DEDUP_REMOVED lines=45> */
[----:B------:R-:W-:Y:S02]  /*ede70*/  IMAD.MOV.U32 R196, RZ, RZ, R121 ;  /* 0x000000ffffc47224 */ /* 0x000fe400078e0079 */
[----:B------:R-:W-:Y:S01]  /*ede80*/  IMAD.MOV.U32 R18, RZ, RZ, R15 ;  /* 0x000000ffff127224 */ /* 0x000fe200078e000f */
[----:B------:R-:W3:Y:S01]  /*ede90*/  LDL.LU R139, [R1+0x5a3c] ;  /* 0x005a3c00018b7983 */ /* 0x000ee20000300800 */
[----:B------:R-:W-:Y:S01]  /*edea0*/  IMAD.MOV.U32 R19, RZ, RZ, R14 ;  /* 0x000000ffff137224 */ /* 0x000fe200078e000e */
[----:B------:R-:W-:Y:S01]  /*edeb0*/  MOV R15, R16 ;  /* 0x00000010000f7202 */ /* 0x000fe20000000f00 */
[----:B------:R-:W-:Y:S01]  /*edec0*/  IMAD.MOV.U32 R14, RZ, RZ, R17 ;  /* 0x000000ffff0e7224 */ /* 0x000fe200078e0011 */
[----:B------:R-:W3:Y:S04]  /*eded0*/  LDL.LU R120, [R1+0x5990] ;  /* 0x0059900001787983 */ /* 0x000ee80000300800 */
[----:B------:R-:W3:Y:S04]  /*edee0*/  LDL.LU R121, [R1+0x5994] ;  /* 0x0059940001797983 */ /* 0x000ee80000300800 */
[----:B------:R-:W3:Y:S04]  /*edef0*/  LDL.LU R122, [R1+0x5998] ;  /* 0x00599800017a7983 */ /* 0x000ee80000300800 */
[----:B------:R-:W3:Y:S01]  /*edf00*/  LDL.LU R123, [R1+0x599c] ;  /* 0x00599c00017b7983 */ /* 0x000ee20000300800 */
[----:B------:R-:W-:-:S03]  /*edf10*/  IMAD.MOV.U32 R77, RZ, RZ, R72 ;  /* 0x000000ffff4d7224 */ /* 0x000fc600078e0048 */
[----:B------:R-:W3:Y:S01]  /*edf20*/  LDL.LU R64, [R1+0x58b0] ;  /* 0x0058b00001407983 */ /* 0x000ee20000300800 */
        /* <DEDUP_REMOVED lines=23> */
[----:B------:R-:W4:Y:S01]  /*ee0a0*/  LDL.LU R201, [R1+0x4864] ;  /* 0x0048640001c97983 */ /* 0x000f220000300800 */
[----:B------:R-:W-:-:S03]  /*ee0b0*/  MOV R47, R34 ;  /* 0x00000022002f7202 */ /* 0x000fc60000000f00 */
        /* <DEDUP_REMOVED lines=8> */
[C---:B---3--:R-:W-:Y:S01]  /*ee140*/  HMMA.1688.F32.TF32 R4, R8.reuse, R6, R144 ;  /* 0x000000060804723c */ /* 0x048fe20000081090 */
[----:B------:R-:W2:Y:S04]  /*ee150*/  LDL.LU.64 R144, [R1+0x7c78] ;  /* 0x007c780001907983 */ /* 0x000ea80000300a00 */
[----:B------:R-:W3:Y:S04]  /*ee160*/  LDL.LU.64 R142, [R1+0x7c70] ;  /* 0x007c7000018e7983 */ /* 0x000ee80000300a00 */
[----:B------:R-:W2:Y:S06]  /*ee170*/  LDL.LU.64 R140, [R1+0x7c68] ;  /* 0x007c6800018c7983 */ /* 0x000eac0000300a00 */
[----:B------:R-:W-:Y:S04]  /*ee180*/  STL.64 [R1+0xc0], R12 ;  /* 0x0000c00c01007387 */ /* 0x000fe80000100a00 */
[----:B------:R1:W-:Y:S04]  /*ee190*/  STL.64 [R1+0xc8], R14 ;  /* 0x0000c80e01007387 */ /* 0x0003e80000100a00 */
[----:B-1----:R-:W2:Y:S01]  /*ee1a0*/  LDL.LU.64 R14, [R1+0x7c60] ;  /* 0x007c6000010e7983 */ /* 0x002ea20000300a00 */
[C---:B------:R-:W-:Y:S08]  /*ee1b0*/  HMMA.1688.F32.TF32 R16, R8.reuse, R18, R132 ;  /* 0x000000120810723c */ /* 0x040ff00000081084 */
[C---:B------:R-:W-:Y:S08]  /*ee1c0*/  HMMA.1688.F32.TF32 R52, R8.reuse, R54, R124 ;  /* 0x000000360834723c */ /* 0x040ff0000008107c */
[C---:B--2---:R-:W-:Y:S01]  /*ee1d0*/  HMMA.1688.F32.TF32 R12, R8.reuse, R14, R136 ;  /* 0x0000000e080c723c */ /* 0x044fe20000081088 */
[----:B------:R-:W2:Y:S04]  /*ee1e0*/  LDL.LU.64 R138, [R1+0x7c58] ;  /* 0x007c5800018a7983 */ /* 0x000ea80000300a00 */
[----:B------:R-:W2:Y:S04]  /*ee1f0*/  LDL.LU.64 R136, [R1+0x7c50] ;  /* 0x007c500001887983 */ /* 0x000ea80000300a00 */
[----:B------:R-:W2:Y:S04]  /*ee200*/  LDL.LU.64 R134, [R1+0x7c48] ;  /* 0x007c480001867983 */ /* 0x000ea80000300a00 */
[----:B------:R-:W-:Y:S04]  /*ee210*/  STL.64 [R1+0xa0], R16 ;  /* 0x0000a01001007387 */ /* 0x000fe80000100a00 */
[----:B------:R1:W-:Y:S04]  /*ee220*/  STL.64 [R1+0xa8], R18 ;  /* 0x0000a81201007387 */ /* 0x0003e80000100a00 */
[----:B-1----:R-:W2:Y:S01]  /*ee230*/  LDL.LU.64 R18, [R1+0x7c40] ;  /* 0x007c400001127983 */ /* 0x002ea20000300a00 */
[C---:B------:R-:W-:Y:S08]  /*ee240*/  HMMA.1688.F32.TF32 R48, R8.reuse, R50, R116 ;  /* 0x000000320830723c */ /* 0x040ff00000081074 */
[C---:B--2---:R-:W-:Y:S01]  /*ee250*/  HMMA.1688.F32.TF32 R16, R8.reuse, R18, R128 ;  /* 0x000000120810723c */ /* 0x044fe20000081080 */
        /* <DEDUP_REMOVED lines=11> */
[----:B-1----:R-:W2:Y:S02]  /*ee310*/  LDL.LU.64 R50, [R1+0x7c10] ;  /* 0x007c100001327983 */ /* 0x002ea40000300a00 */
[C---:B--2---:R-:W-:Y:S02]  /*ee320*/  HMMA.1688.F32.TF32 R48, R8.reuse, R50, R112 ;  /* 0x000000320830723c */ /* 0x044fe40000081070 */
[----:B------:R-:W2:Y:S04]  /*ee330*/  LDL.LU.64 R114, [R1+0x7c08] ;  /* 0x007c080001727983 */ /* 0x000ea80000300a00 */
[----:B------:R-:W2:Y:S04]  /*ee340*/  LDL.LU.64 R112, [R1+0x7c00] ;  /* 0x007c000001707983 */ /* 0x000ea80000300a00 */
[----:B------:R-:W2:Y:S04]  /*ee350*/  LDL.LU.64 R110, [R1+0x7bf8] ;  /* 0x007bf800016e7983 */ /* 0x000ea80000300a00 */
[----:B------:R-:W-:Y:S04]  /*ee360*/  STL.64 [R1+0x40], R44 ;  /* 0x0000402c01007387 */ /* 0x000fe80000100a00 */
[----:B------:R1:W-:Y:S04]  /*ee370*/  STL.64 [R1+0x48], R46 ;  /* 0x0000482e01007387 */ /* 0x0003e80000100a00 */
[----:B-1----:R-:W4:Y:S02]  /*ee380*/  LDL.LU.64 R46, [R1+0x7bf0] ;  /* 0x007bf000012e7983 */ /* 0x002f240000300a00 */
[C---:B----4-:R-:W-:Y:S02]  /*ee390*/  HMMA.1688.F32.TF32 R44, R8.reuse, R46, R64 ;  /* 0x0000002e082c723c */ /* 0x050fe40000081040 */
[----:B------:R-:W4:Y:S06]  /*ee3a0*/  LDL.LU.64 R66, [R1+0x7be8] ;  /* 0x007be80001427983 */ /* 0x000f2c0000300a00 */
[C---:B----4-:R-:W-:Y:S01]  /*ee3b0*/  HMMA.1688.F32.TF32 R64, R8.reuse, R66, R40 ;  /* 0x000000420840723c */ /* 0x050fe20000081028 */
[----:B------:R-:W4:Y:S07]  /*ee3c0*/  LDL.LU.64 R42, [R1+0x7be0] ;  /* 0x007be000012a7983 */ /* 0x000f2e0000300a00 */
        /* <DEDUP_REMOVED lines=20> */
[C---:B------:R-:W-:Y:S08]  /*ee510*/  HMMA.1688.F32.TF32 R116, R8.reuse, R118, R200 ;  /* 0x000000760874723c */ /* 0x040ff000000810c8 */
[C---:B------:R-:W-:Y:S08]  /*ee520*/  HMMA.1688.F32.TF32 R132, R8.reuse, R134, R32 ;  /* 0x000000860884723c */ /* 0x040ff00000081020 */
[C---:B----4-:R-:W-:Y:S01]  /*ee530*/  HMMA.1688.F32.TF32 R100, R8.reuse, R102, R104 ;  /* 0x000000660864723c */ /* 0x050fe20000081068 */
[----:B------:R-:W4:Y:S04]  /*ee540*/  LDL.LU.64 R106, [R1+0x7b88] ;  /* 0x007b8800016a7983 */ /* 0x000f280000300a00 */
[----:B------:R-:W3:Y:S04]  /*ee550*/  LDL.LU R200, [R1+0x2930] ;  /* 0x0029300001c87983 */ /* 0x000ee80000300800 */
[----:B------:R-:W3:Y:S01]  /*ee560*/  LDL.LU R201, [R1+0x2934] ;  /* 0x0029340001c97983 */ /* 0x000ee20000300800 */
[----:B------:R-:W-:Y:S03]  /*ee570*/  HMMA.1688.F32.TF32 R120, R8, R122, R196 ;  /* 0x0000007a0878723c */ /* 0x000fe600000810c4 */
        /* <DEDUP_REMOVED lines=10> */
[C---:B------:R-:W-:Y:S03]  /*ee620*/  HMMA.1688.F32.TF32 R128, R8.reuse, R130, R36 ;  /* 0x000000820880723c */ /* 0x040fe60000081024 */
[----:B------:R-:W3:Y:S04]  /*ee630*/  LDL.LU R144, [R1+0x4310] ;  /* 0x0043100001907983 */ /* 0x000ee80000300800 */
[----:B------:R-:W3:Y:S04]  /*ee640*/  LDL.LU R145, [R1+0x4314] ;  /* 0x0043140001917983 */ /* 0x000ee80000300800 */
[----:B------:R-:W3:Y:S04]  /*ee650*/  LDL.LU R146, [R1+0x4318] ;  /* 0x0043180001927983 */ /* 0x000ee80000300800 */
[----:B------:R-:W3:Y:S01]  /*ee660*/  LDL.LU R147, [R1+0x431c] ;  /* 0x00431c0001937983 */ /* 0x000ee20000300800 */
[C---:B--2---:R-:W-:Y:S03]  /*ee670*/  HMMA.1688.F32.TF32 R108, R8.reuse, R110, R204 ;  /* 0x0000006e086c723c */ /* 0x044fe600000810cc */
[----:B------:R-:W2:Y:S04]  /*ee680*/  LDL.LU R36, [R1+0x4230] ;  /* 0x0042300001247983 */ /* 0x000ea80000300800 */
[----:B------:R-:W2:Y:S04]  /*ee690*/  LDL.LU R37, [R1+0x4234] ;  /* 0x0042340001257983 */ /* 0x000ea80000300800 */
[----:B------:R-:W2:Y:S04]  /*ee6a0*/  LDL.LU R38, [R1+0x4238] ;  /* 0x0042380001267983 */ /* 0x000ea80000300800 */
[----:B------:R-:W2:Y:S04]  /*ee6b0*/  LDL.LU R39, [R1+0x423c] ;  /* 0x00423c0001277983 */ /* 0x000ea80000300800 */
[----:B------:R-:W2:Y:S04]  /*ee6c0*/  LDL.LU R204, [R1+0x2960] ;  /* 0x0029600001cc7983 */ /* 0x000ea80000300800 */
[----:B------:R-:W2:Y:S01]  /*ee6d0*/  LDL.LU R205, [R1+0x2964] ;  /* 0x0029640001cd7983 */ /* 0x000ea20000300800 */
[----:B----4-:R-:W-:Y:S03]  /*ee6e0*/  HMMA.1688.F32.TF32 R104, R8, R106, R212 ;  /* 0x0000006a0868723c */ /* 0x010fe600000810d4 */
[----:B------:R-:W4:Y:S04]  /*ee6f0*/  LDL.LU R212, [R1+0x3fc0] ;  /* 0x003fc00001d47983 */ /* 0x000f280000300800 */
[----:B------:R-:W4:Y:S01]  /*ee700*/  LDL.LU R213, [R1+0x3fc4] ;  /* 0x003fc40001d57983 */ /* 0x000f220000300800 */
[----:B------:R-:W-:Y:S01]  /*ee710*/  MOV R215, R156 ;  /* 0x0000009c00d77202 */ /* 0x000fe20000000f00 */
[----:B------:R-:W-:-:S02]  /*ee720*/  IMAD.MOV.U32 R214, RZ, RZ, R157 ;  /* 0x000000ffffd67224 */ /* 0x000fc400078e009d */
[----:B------:R-:W2:Y:S04]  /*ee730*/  LDL.LU R156, [R1+0x4090] ;  /* 0x00409000019c7983 */ /* 0x000ea80000300800 */
[----:B------:R-:W2:Y:S04]  /*ee740*/  LDL.LU R157, [R1+0x4094] ;  /* 0x00409400019d7983 */ /* 0x000ea80000300800 */
[----:B------:R-:W2:Y:S04]  /*ee750*/  LDL.LU R158, [R1+0x4098] ;  /* 0x00409800019e7983 */ /* 0x000ea80000300800 */
[----:B------:R-:W2:Y:S01]  /*ee760*/  LDL.LU R159, [R1+0x409c] ;  /* 0x00409c00019f7983 */ /* 0x000ea20000300800 */
[----:B------:R-:W-:-:S02]  /*ee770*/  IMAD.MOV.U32 R207, RZ, RZ, R168 ;  /* 0x000000ffffcf7224 */ /* 0x000fc400078e00a8 */
[----:B------:R-:W-:Y:S01]  /*ee780*/  IMAD.MOV.U32 R206, RZ, RZ, R169 ;  /* 0x000000ffffce7224 */ /* 0x000fe200078e00a9 */
[----:B------:R-:W4:Y:S01]  /*ee790*/  LDL.LU R168, [R1+0x2880] ;  /* 0x0028800001a87983 */ /* 0x000f220000300800 */
[----:B------:R-:W-:Y:S01]  /*ee7a0*/  IMAD.MOV.U32 R171, RZ, RZ, R164 ;  /* 0x000000ffffab7224 */ /* 0x000fe200078e00a4 */
[----:B------:R-:W-:Y:S01]  /*ee7b0*/  HMMA.1688.F32.TF32 R124, R8, R126, R28 ;  /* 0x0000007e087c723c */ /* 0x000fe2000008101c */
[----:B------:R-:W-:Y:S01]  /*ee7c0*/  IMAD.MOV.U32 R170, RZ, RZ, R165 ;  /* 0x000000ffffaa7224 */ /* 0x000fe200078e00a5 */
[----:B------:R-:W4:Y:S04]  /*ee7d0*/  LDL.LU R169, [R1+0x2884] ;  /* 0x0028840001a97983 */ /* 0x000f280000300800 */
[----:B------:R-:W4:Y:S01]  /*ee7e0*/  LDL.LU R164, [R1+0x3ef0] ;  /* 0x003ef00001a47983 */ /* 0x000f220000300800 */
[----:B------:R-:W-:-:S02]  /*ee7f0*/  IMAD.MOV.U32 R30, RZ, RZ, R137 ;  /* 0x000000ffff1e7224 */ /* 0x000fc400078e0089 */
[----:B------:R-:W-:Y:S01]  /*ee800*/  IMAD.MOV.U32 R31, RZ, RZ, R136 ;  /* 0x000000ffff1f7224 */ /* 0x000fe200078e0088 */
[----:B------:R-:W4:Y:S01]  /*ee810*/  LDL.LU R165, [R1+0x3ef4] ;  /* 0x003ef40001a57983 */ /* 0x000f220000300800 */
[----:B---3--:R-:W-:Y:S03]  /*ee820*/  HMMA.1688.F32.TF32 R136, R8, R138, R196 ;  /* 0x0000008a0888723c */ /* 0x008fe600000810c4 */
[----:B------:R-:W3:Y:S04]  /*ee830*/  LDL.LU R166, [R1+0x3ef8] ;  /* 0x003ef80001a67983 */ /* 0x000ee80000300800 */
[----:B------:R-:W3:Y:S01]  /*ee840*/  LDL.LU R167, [R1+0x3efc] ;  /* 0x003efc0001a77983 */ /* 0x000ee20000300800 */
[----:B------:R-:W-:Y:S01]  /*ee850*/  IMAD.MOV.U32 R196, RZ, RZ, R149 ;  /* 0x000000ffffc47224 */ /* 0x000fe200078e0095 */
[----:B------:R-:W-:-:S02]  /*ee860*/  MOV R199, R140 ;  /* 0x0000008c00c77202 */ /* 0x000fc40000000f00 */
[----:B------:R-:W3:Y:S01]  /*ee870*/  LDL.LU R28, [R1+0x2990] ;  /* 0x00299000011c7983 */ /* 0x000ee20000300800 */
[----:B------:R-:W-:Y:S02]  /*ee880*/  IMAD.MOV.U32 R197, RZ, RZ, R148 ;  /* 0x000000ffffc57224 */ /* 0x000fe400078e0094 */
[----:B------:R-:W-:Y:S01]  /*ee890*/  IMAD.MOV.U32 R198, RZ, RZ, R141 ;  /* 0x000000ffffc67224 */ /* 0x000fe200078e008d */
[----:B------:R-:W3:Y:S01]  /*ee8a0*/  LDL.LU R29, [R1+0x2994] ;  /* 0x00299400011d7983 */ /* 0x000ee20000300800 */
[C---:B------:R-:W-:Y:S07]  /*ee8b0*/  HMMA.1688.F32.TF32 R148, R8.reuse, R150, R32 ;  /* 0x000000960894723c */ /* 0x040fee0000081020 */
[----:B------:R-:W-:Y:S01]  /*ee8c0*/  MOV R34, R153 ;  /* 0x0000009900227202 */ /* 0x000fe20000000f00 */
[----:B------:R-:W-:Y:S01]  /*ee8d0*/  HMMA.1688.F32.TF32 R140, R8, R142, R144 ;  /* 0x0000008e088c723c */ /* 0x000fe20000081090 */
[----:B------:R-:W3:Y:S01]  /*ee8e0*/  LDL.LU.64 R146, [R1+0x7b80] ;  /* 0x007b800001927983 */ /* 0x000ee20000300a00 */
[----:B------:R-:W-:-:S06]  /*ee8f0*/  IMAD.MOV.U32 R35, RZ, RZ, R152 ;  /* 0x000000ffff237224 */ /* 0x000fcc00078e0098 */
[C---:B------:R-:W-:Y:S01]  /*ee900*/  HMMA.1688.F32.TF32 R56, R8.reuse, R114, R56 ;  /* 0x000000720838723c */ /* 0x040fe20000081038 */
[----:B------:R-:W3:Y:S07]  /*ee910*/  LDL.LU R114, [R1+0x2f88] ;  /* 0x002f880001727983 */ /* 0x000eee0000300800 */
[C---:B--2---:R-:W-:Y:S01]  /*ee920*/  HMMA.1688.F32.TF32 R152, R8.reuse, R154, R156 ;  /* 0x0000009a0898723c */ /* 0x044fe2000008109c */
[----:B------:R-:W4:Y:S07]  /*ee930*/  LDL.LU.64 R158, [R1+0x7b78] ;  /* 0x007b7800019e7983 */ /* 0x000f2e0000300a00 */
[----:B----4-:R-:W-:Y:S07]  /*ee940*/  HMMA.1688.F32.TF32 R156, R8, R158, R212 ;  /* 0x0000009e089c723c */ /* 0x010fee00000810d4 */
[----:B------:R-:W-:-:S02]  /*ee950*/  IMAD.MOV.U32 R214, RZ, RZ, R161 ;  /* 0x000000ffffd67224 */ /* 0x000fc400078e00a1 */
[----:B------:R-:W-:Y:S02]  /*ee960*/  IMAD.MOV.U32 R215, RZ, RZ, R160 ;  /* 0x000000ffffd77224 */ /* 0x000fe400078e00a0 */
[----:B---3--:R-:W-:Y:S01]  /*ee970*/  HMMA.1688.F32.TF32 R160, R8, R162, R164 ;  /* 0x000000a208a0723c */ /* 0x008fe200000810a4 */
[----:B------:R-:W2:Y:S01]  /*ee980*/  LDL.LU.64 R166, [R1+0x7b70] ;  /* 0x007b700001a67983 */ /* 0x000ea20000300a00 */
[----:B------:R-:W-:Y:S02]  /*ee990*/  IMAD.MOV.U32 R212, RZ, RZ, R173 ;  /* 0x000000ffffd47224 */ /* 0x000fe400078e00ad */
[----:B------:R-:W-:-:S04]  /*ee9a0*/  IMAD.MOV.U32 R213, RZ, RZ, R172 ;  /* 0x000000ffffd57224 */ /* 0x000fc800078e00ac */
[C---:B------:R-:W-:Y:S08]  /*ee9b0*/  HMMA.1688.F32.TF32 R172, R8.reuse, R174, R200 ;  /* 0x000000ae08ac723c */ /* 0x040ff000000810c8 */
[----:B------:R-:W-:Y:S01]  /*ee9c0*/  HMMA.1688.F32.TF32 R200, R8, R182, R196 ;  /* 0x000000b608c8723c */ /* 0x000fe200000810c4 */
[----:B------:R-:W-:Y:S02]  /*ee9d0*/  IMAD.MOV.U32 R32, RZ, RZ, R177 ;  /* 0x000000ffff207224 */ /* 0x000fe400078e00b1 */
[----:B------:R-:W-:-:S05]  /*ee9e0*/  IMAD.MOV.U32 R33, RZ, RZ, R176 ;  /* 0x000000ffff217224 */ /* 0x000fca00078e00b0 */
[C---:B------:R-:W-:Y:S08]  /*ee9f0*/  HMMA.1688.F32.TF32 R176, R8.reuse, R178, R28 ;  /* 0x000000b208b0723c */ /* 0x040ff0000008101c */
[C---:B--2---:R-:W-:Y:S01]  /*eea00*/  HMMA.1688.F32.TF32 R164, R8.reuse, R166, R168 ;  /* 0x000000a608a4723c */ /* 0x044fe200000810a8 */
[----:B------:R-:W2:Y:S04]  /*eea10*/  LDL.LU.64 R170, [R1+0x7b68] ;  /* 0x007b680001aa7983 */ /* 0x000ea80000300a00 */
[----:B------:R-:W3:Y:S04]  /*eea20*/  LDL.LU R28, [R1+0x29d0] ;  /* 0x0029d000011c7983 */ /* 0x000ee80000300800 */
[----:B------:R-:W3:Y:S04]  /*eea30*/  LDL.LU R29, [R1+0x29d4] ;  /* 0x0029d400011d7983 */ /* 0x000ee80000300800 */
[----:B------:R-:W3:Y:S04]  /*eea40*/  LDL.LU R30, [R1+0x29d8] ;  /* 0x0029d800011e7983 */ /* 0x000ee80000300800 */
[----:B------:R-:W3:Y:S04]  /*eea50*/  LDL.LU R31, [R1+0x29dc] ;  /* 0x0029dc00011f7983 */ /* 0x000ee80000300800 */
[----:B------:R-:W4:Y:S04]  /*eea60*/  LDL.LU R196, [R1+0x3160] ;  /* 0x0031600001c47983 */ /* 0x000f280000300800 */
[----:B------:R1:W-:Y:S04]  /*eea70*/  STL.64 [R1+0x1920], R200 ;  /* 0x001920c801007387 */ /* 0x0003e80000100a00 */
[----:B------:R1:W-:Y:S04]  /*eea80*/  STL.64 [R1+0x1928], R202 ;  /* 0x001928ca01007387 */ /* 0x0003e80000100a00 */
[----:B------:R-:W4:Y:S04]  /*eea90*/  LDL.LU R197, [R1+0x3164] ;  /* 0x0031640001c57983 */ /* 0x000f280000300800 */
[----:B------:R-:W4:Y:S04]  /*eeaa0*/  LDL.LU R198, [R1+0x3168] ;  /* 0x0031680001c67983 */ /* 0x000f280000300800 */
[----:B------:R-:W4:Y:S01]  /*eeab0*/  LDL.LU R199, [R1+0x316c] ;  /* 0x00316c0001c77983 */ /* 0x000f220000300800 */
[C---:B------:R-:W-:Y:S03]  /*eeac0*/  HMMA.1688.F32.TF32 R212, R8.reuse, R186, R212 ;  /* 0x000000ba08d4723c */ /* 0x040fe600000810d4 */
[----:B-1----:R-:W4:Y:S04]  /*eead0*/  LDL.LU R200, [R1+0x3140] ;  /* 0x0031400001c87983 */ /* 0x002f280000300800 */
[----:B------:R-:W4:Y:S04]  /*eeae0*/  LDL.LU R201, [R1+0x3144] ;  /* 0x0031440001c97983 */ /* 0x000f280000300800 */
[----:B------:R-:W4:Y:S04]  /*eeaf0*/  LDL.LU R202, [R1+0x3148] ;  /* 0x0031480001ca7983 */ /* 0x000f280000300800 */
[----:B------:R-:W4:Y:S01]  /*eeb00*/  LDL.LU R203, [R1+0x314c] ;  /* 0x00314c0001cb7983 */ /* 0x000f220000300800 */
[----:B------:R-:W-:Y:S01]  /*eeb10*/  IMAD.MOV.U32 R183, RZ, RZ, R209 ;  /* 0x000000ffffb77224 */ /* 0x000fe200078e00d1 */
[C---:B--2---:R-:W-:Y:S02]  /*eeb20*/  HMMA.1688.F32.TF32 R168, R8.reuse, R170, R204 ;  /* 0x000000aa08a8723c */ /* 0x044fe400000810cc */
[----:B------:R-:W2:Y:S04]  /*eeb30*/  LDL.LU R204, [R1+0x3130] ;  /* 0x0031300001cc7983 */ /* 0x000ea80000300800 */
[----:B------:R-:W2:Y:S04]  /*eeb40*/  LDL.LU R205, [R1+0x3134] ;  /* 0x0031340001cd7983 */ /* 0x000ea80000300800 */
[----:B------:R-:W2:Y:S04]  /*eeb50*/  LDL.LU R206, [R1+0x3138] ;  /* 0x0031380001ce7983 */ /* 0x000ea80000300800 */
[----:B------:R-:W2:Y:S01]  /*eeb60*/  LDL.LU R207, [R1+0x313c] ;  /* 0x00313c0001cf7983 */ /* 0x000ea20000300800 */
[C---:B---3--:R-:W-:Y:S03]  /*eeb70*/  HMMA.1688.F32.TF32 R28, R8.reuse, R190, R28 ;  /* 0x000000be081c723c */ /* 0x048fe6000008101c */
[----:B------:R-:W3:Y:S04]  /*eeb80*/  LDL.LU R208, [R1+0x3120] ;  /* 0x0031200001d07983 */ /* 0x000ee80000300800 */
[----:B------:R-:W3:Y:S04]  /*eeb90*/  LDL.LU R209, [R1+0x3124] ;  /* 0x0031240001d17983 */ /* 0x000ee80000300800 */
[----:B------:R-:W3:Y:S04]  /*eeba0*/  LDL.LU R210, [R1+0x3128] ;  /* 0x0031280001d27983 */ /* 0x000ee80000300800 */
[----:B------:R-:W3:Y:S01]  /*eebb0*/  LDL.LU R211, [R1+0x312c] ;  /* 0x00312c0001d37983 */ /* 0x000ee20000300800 */
[C---:B----4-:R-:W-:Y:S03]  /*eebc0*/  HMMA.1688.F32.TF32 R196, R8.reuse, R194, R196 ;  /* 0x000000c208c4723c */ /* 0x050fe600000810c4 */
[----:B------:R1:W-:Y:S04]  /*eebd0*/  STL.64 [R1+0x19f0], R212 ;  /* 0x0019f0d401007387 */ /* 0x0003e80000100a00 */
[----:B------:R4:W-:Y:S04]  /*eebe0*/  STL.64 [R1+0x19f8], R214 ;  /* 0x0019f8d601007387 */ /* 0x0009e80000100a00 */
[----:B-1----:R-:W2:Y:S04]  /*eebf0*/  LDL.LU R212, [R1+0x3110] ;  /* 0x0031100001d47983 */ /* 0x002ea80000300800 */
[----:B------:R-:W2:Y:S04]  /*eec00*/  LDL.LU R213, [R1+0x3114] ;  /* 0x0031140001d57983 */ /* 0x000ea80000300800 */
[----:B----4-:R-:W4:Y:S04]  /*eec10*/  LDL.LU R214, [R1+0x3118] ;  /* 0x0031180001d67983 */ /* 0x010f280000300800 */
[----:B------:R-:W4:Y:S04]  /*eec20*/  LDL.LU R215, [R1+0x311c] ;  /* 0x00311c0001d77983 */ /* 0x000f280000300800 */
[----:B------:R-:W-:Y:S04]  /*eec30*/  STL.64 [R1+0x1aa0], R28 ;  /* 0x001aa01c01007387 */ /* 0x000fe80000100a00 */
[----:B------:R1:W-:Y:S04]  /*eec40*/  STL.64 [R1+0x1aa8], R30 ;  /* 0x001aa81e01007387 */ /* 0x0003e80000100a00 */
[----:B-1----:R1:W5:Y:S04]  /*eec50*/  LDL.LU R30, [R1+0x7b60] ;  /* 0x007b6000011e7983 */ /* 0x0023680000300800 */
[----:B------:R-:W2:Y:S04]  /*eec60*/  LDL.LU R31, [R1+0x5ac4] ;  /* 0x005ac400011f7983 */ /* 0x000ea80000300800 */
        /* <DEDUP_REMOVED lines=18> */
[----:B---3--:R-:W-:Y:S11]  /*eed90*/  HMMA.1688.F32.TF32 R208, R8, R206, R208 ;  /* 0x000000ce08d0723c */ /* 0x008ff600000810d0 */
[----:B------:R-:W-:Y:S11]  /*eeda0*/  @!UPT UIADD3 URZ, URZ, URZ, URZ ;  /* 0x0000003f3f3ff290 */ /* 0x000ff6000fffe03f */
[----:B------:R-:W-:Y:S01]  /*eedb0*/  @!UPT UIADD3 URZ, URZ, URZ, URZ ;  /* 0x0000003f3f3ff290 */ /* 0x000fe2000fffe03f */
[----:B------:R-:W-:Y:S04]  /*eedc0*/  STL.64 [R1+0x1ef0], R208 ;  /* 0x001ef0d001007387 */ /* 0x000fe80000100a00 */
[----:B------:R1:W-:Y:S04]  /*eedd0*/  STL.64 [R1+0x1ef8], R210 ;  /* 0x001ef8d201007387 */ /* 0x0003e80000100a00 */
[----:B-1----:R-:W4:Y:S04]  /*eede0*/  LDL.LU.64 R210, [R1+0x7b28] ;  /* 0x007b280001d27983 */ /* 0x002f280000300a00 */
[----:B------:R-:W3:Y:S01]  /*eedf0*/  LDL.LU R208, [R1+0x7b20] ;  /* 0x007b200001d07983 */ /* 0x000ee20000300800 */
[----:B------:R-:W-:Y:S01]  /*eee00*/  IMAD.MOV.U32 R207, RZ, RZ, R3 ;  /* 0x000000ffffcf7224 */ /* 0x000fe200078e0003 */
[----:B------:R-:W-:Y:S01]  /*eee10*/  MOV R202, R217 ;  /* 0x000000d900ca7202 */ /* 0x000fe20000000f00 */
[----:B------:R-:W-:-:S02]  /*eee20*/  IMAD.MOV.U32 R203, RZ, RZ, R216 ;  /* 0x000000ffffcb7224 */ /* 0x000fc400078e00d8 */
[----:B---3--:R-:W-:Y:S02]  /*eee30*/  IMAD.MOV.U32 R206, RZ, RZ, R208 ;  /* 0x000000ffffce7224 */ /* 0x008fe400078e00d0 */
[----:B----4-:R-:W-:Y:S01]  /*eee40*/  HMMA.1688.F32.TF32 R208, R8, R210, R212 ;  /* 0x000000d208d0723c */ /* 0x010fe200000810d4 */
[----:B------:R-:W2:Y:S01]  /*eee50*/  LDL.LU.64 R214, [R1+0x7b18] ;  /* 0x007b180001d67983 */ /* 0x000ea20000300a00 */
[----:B------:R-:W-:Y:S02]  /*eee60*/  IMAD.MOV.U32 R198, RZ, RZ, R221 ;  /* 0x000000ffffc67224 */ /* 0x000fe400078e00dd */
[----:B------:R-:W-:Y:S02]  /*eee70*/  IMAD.MOV.U32 R199, RZ, RZ, R220 ;  /* 0x000000ffffc77224 */ /* 0x000fe400078e00dc */
[----:B------:R-:W-:Y:S02]  /*eee80*/  IMAD.MOV.U32 R194, RZ, RZ, R225 ;  /* 0x000000ffffc27224 */ /* 0x000fe400078e00e1 */
[----:B------:R-:W-:-:S02]  /*eee90*/  IMAD.MOV.U32 R195, RZ, RZ, R224 ;  /* 0x000000ffffc37224 */ /* 0x000fc400078e00e0 */
[----:B------:R-:W-:Y:S02]  /*eeea0*/  IMAD.MOV.U32 R190, RZ, RZ, R229 ;  /* 0x000000ffffbe7224 */ /* 0x000fe400078e00e5 */
[----:B------:R-:W-:Y:S01]  /*eeeb0*/  IMAD.MOV.U32 R191, RZ, RZ, R228 ;  /* 0x000000ffffbf7224 */ /* 0x000fe200078e00e4 */
[----:B------:R-:W-:Y:S01]  /*eeec0*/  MOV R186, R233 ;  /* 0x000000e900ba7202 */ /* 0x000fe20000000f00 */
[----:B------:R-:W-:-:S09]  /*eeed0*/  IMAD.MOV.U32 R187, RZ, RZ, R232 ;  /* 0x000000ffffbb7224 */ /* 0x000fd200078e00e8 */
[----:B------:R-:W-:Y:S04]  /*eeee0*/  STL.64 [R1+0x1f90], R208 ;  /* 0x001f90d001007387 */ /* 0x000fe80000100a00 */
[----:B------:R2:W-:Y:S01]  /*eeef0*/  STL.64 [R1+0x1f98], R210 ;  /* 0x001f98d201007387 */ /* 0x0005e20000100a00 */
[----:B------:R-:W-:Y:S01]  /*eef00*/  IMAD.MOV.U32 R115, RZ, RZ, R237 ;  /* 0x000000ffff737224 */ /* 0x000fe200078e00ed */
[----:B------:R-:W-:Y:S01]  /*eef10*/  HMMA.1688.F32.TF32 R144, R8, R146, R36 ;  /* 0x000000920890723c */ /* 0x000fe20000081024 */
[----:B------:R-:W-:-:S06]  /*eef20*/  IMAD.MOV.U32 R182, RZ, RZ, R236 ;  /* 0x000000ffffb67224 */ /* 0x000fcc00078e00ec */
[----:B------:R-:W-:Y:S02]  /*eef30*/  IMAD.MOV.U32 R36, RZ, RZ, R245 ;  /* 0x000000ffff247224 */ /* 0x000fe400078e00f5 */
[----:B------:R-:W-:Y:S02]  /*eef40*/  IMAD.MOV.U32 R37, RZ, RZ, R244 ;  /* 0x000000ffff257224 */ /* 0x000fe400078e00f4 */
[----:B------:R-:W-:Y:S02]  /*eef50*/  IMAD.MOV.U32 R38, RZ, RZ, R241 ;  /* 0x000000ffff267224 */ /* 0x000fe400078e00f1 */
[----:B------:R-:W-:Y:S01]  /*eef60*/  IMAD.MOV.U32 R39, RZ, RZ, R240 ;  /* 0x000000ffff277224 */ /* 0x000fe200078e00f0 */
[C---:B------:R-:W-:Y:S08]  /*eef70*/  HMMA.1688.F32.TF32 R32, R8.reuse, R250, R32 ;  /* 0x000000fa0820723c */ /* 0x040ff00000081020 */
[C---:B------:R-:W-:Y:S08]  /*eef80*/  HMMA.1688.F32.TF32 R36, R8.reuse, R246, R36 ;  /* 0x000000f60824723c */ /* 0x040ff00000081024 */
[C---:B--2---:R-:W-:Y:S08]  /*eef90*/  HMMA.1688.F32.TF32 R208, R8.reuse, R214, R204 ;  /* 0x000000d608d0723c */ /* 0x044ff000000810cc */
[C---:B------:R-:W-:Y:S08]  /*eefa0*/  HMMA.1688.F32.TF32 R204, R8.reuse, R218, R200 ;  /* 0x000000da08cc723c */ /* 0x040ff000000810c8 */
[C---:B------:R-:W-:Y:S08]  /*eefb0*/  HMMA.1688.F32.TF32 R200, R8.reuse, R222, R196 ;  /* 0x000000de08c8723c */ /* 0x040ff000000810c4 */
[C---:B------:R-:W-:Y:S08]  /*eefc0*/  HMMA.1688.F32.TF32 R196, R8.reuse, R226, R192 ;  /* 0x000000e208c4723c */ /* 0x040ff000000810c0 */
[C---:B------:R-:W-:Y:S08]  /*eefd0*/  HMMA.1688.F32.TF32 R192, R8.reuse, R230, R188 ;  /* 0x000000e608c0723c */ /* 0x040ff000000810bc */
[C---:B------:R-:W-:Y:S08]  /*eefe0*/  HMMA.1688.F32.TF32 R188, R8.reuse, R234, R184 ;  /* 0x000000ea08bc723c */ /* 0x040ff000000810b8 */
        /* <DEDUP_REMOVED lines=12> */
[----:B------:R-:W-:Y:S04]  /*ef0b0*/  STL.64 [R1+0x2aa0], R188 ;  /* 0x002aa0bc01007387 */ /* 0x000fe80000100a00 */
[----:B------:R-:W-:Y:S04]  /*ef0c0*/  STL.64 [R1+0x2aa8], R190 ;  /* 0x002aa8be01007387 */ /* 0x000fe80000100a00 */
[----:B------:R-:W-:Y:S04]  /*ef0d0*/  STL.64 [R1+0x2ba0], R184 ;  /* 0x002ba0b801007387 */ /* 0x000fe80000100a00 */
[----:B------:R1:W-:Y:S01]  /*ef0e0*/  STL.64 [R1+0x2ba8], R186 ;  /* 0x002ba8ba01007387 */ /* 0x0003e20000100a00 */
[----:B------:R-:W-:-:S03]  /*ef0f0*/  IMAD.MOV.U32 R113, RZ, RZ, c[0x0][0x180] ;  /* 0x00006000ff717624 */ /* 0x000fc600078e00ff */
[----:B------:R-:W3:Y:S01]  /*ef100*/  LDL.LU R115, [R1+0x65d0] ;  /* 0x0065d00001737983 */ /* 0x000ee20000300800 */
[----:B-1----:R-:W-:Y:S01]  /*ef110*/  HMMA.1688.F32.TF32 R184, R8, R242, R180 ;  /* 0x000000f208b8723c */ /* 0x002fe200000810b4 */
[C---:B------:R-:W-:Y:S02]  /*ef120*/  IADD3 R26, R113.reuse, -0x40, RZ ;  /* 0xffffffc0711a7810 */ /* 0x040fe40007ffe0ff */
[----:B------:R-:W4:Y:S01]  /*ef130*/  LDL.LU R182, [R1+0x65cc] ;  /* 0x0065cc0001b67983 */ /* 0x000f220000300800 */
[----:B------:R-:W-:-:S03]  /*ef140*/  IADD3 R113, R113, 0x1f, RZ ;  /* 0x0000001f71717810 */ /* 0x000fc60007ffe0ff */
[----:B------:R-:W-:Y:S01]  /*ef150*/  IMAD R8, R31, -0x20, R26 ;  /* 0xffffffe01f087824 */ /* 0x000fe200078e021a */
[----:B------:R-:W-:-:S04]  /*ef160*/  SHF.R.S32.HI R26, RZ, 0x1f, R113 ;  /* 0x0000001fff1a7819 */ /* 0x000fc80000011471 */
[----:B------:R-:W-:-:S11]  /*ef170*/  LEA.HI R26, R26, R113, RZ, 0x5 ;  /* 0x000000711a1a7211 */ /* 0x000fd600078f28ff */
[----:B------:R-:W-:Y:S04]  /*ef180*/  STL.64 [R1+0x2ce0], R184 ;  /* 0x002ce0b801007387 */ /* 0x000fe80000100a00 */
[----:B------:R-:W-:Y:S04]  /*ef190*/  STL.64 [R1+0x2ce8], R186 ;  /* 0x002ce8ba01007387 */ /* 0x000fe80000100a00 */
[----:B------:R-:W-:Y:S04]  /*ef1a0*/  STL.64 [R1+0x3c40], R36 ;  /* 0x003c402401007387 */ /* 0x000fe80000100a00 */
[----:B------:R-:W-:Y:S04]  /*ef1b0*/  STL.64 [R1+0x3c48], R38 ;  /* 0x003c482601007387 */ /* 0x000fe80000100a00 */
[----:B------:R1:W-:Y:S04]  /*ef1c0*/  STL.64 [R1+0x4030], R32 ;  /* 0x0040302001007387 */ /* 0x0003e80000100a00 */
[----:B------:R1:W-:Y:S04]  /*ef1d0*/  STL.64 [R1+0x4038], R34 ;  /* 0x0040382201007387 */ /* 0x0003e80000100a00 */
[----:B------:R-:W4:Y:S04]  /*ef1e0*/  LDL.LU R113, [R1+0x65d8] ;  /* 0x0065d80001717983 */ /* 0x000f280000300800 */
[----:B-1----:R-:W4:Y:S04]  /*ef1f0*/  LDL.LU R33, [R1+0x65e0] ;  /* 0x0065e00001217983 */ /* 0x002f280000300800 */
        /* <DEDUP_REMOVED lines=10> */
[----:B------:R-:W1:Y:S01]  /*ef2a0*/  S2R R180, SR_TID.X ;  /* 0x0000000000b47919 */ /* 0x000e620000002100 */
[----:B------:R-:W-:Y:S01]  /*ef2b0*/  SHF.R.S32.HI R26, RZ, 0x5, R26 ;  /* 0x00000005ff1a7819 */ /* 0x000fe2000001141a */
[----:B------:R-:W-:-:S03]  /*ef2c0*/  IMAD.MOV.U32 R181, RZ, RZ, c[0x0][0x188] ;  /* 0x00006200ffb57624 */ /* 0x000fc600078e00ff */
[----:B------:R-:W-:Y:S02]  /*ef2d0*/  IADD3 R26, R26, -0x2, RZ ;  /* 0xfffffffe1a1a7810 */ /* 0x000fe40007ffe0ff */
[----:B------:R-:W-:Y:S02]  /*ef2e0*/  ISETP.GT.AND P1, PT, R8, RZ, PT ;  /* 0x000000ff0800720c */ /* 0x000fe40003f24270 */
[----:B------:R-:W-:Y:S01]  /*ef2f0*/  ISETP.GE.AND P0, PT, R31, R26, PT ;  /* 0x0000001a1f00720c */ /* 0x000fe20003f06270 */
[----:B------:R-:W-:Y:S01]  /*ef300*/  IMAD.SHL.U32 R26, R181, 0x20, RZ ;  /* 0x00000020b51a7824 */ /* 0x000fe200078e00ff */
[----:B------:R-:W-:-:S03]  /*ef310*/  SEL R9, RZ, 0x4, !P1 ;  /* 0x00000004ff097807 */ /* 0x000fc60004800000 */
[----:B------:R-:W-:Y:S01]  /*ef320*/  IMAD.SHL.U32 R26, R26, 0x4, RZ ;  /* 0x000000041a1a7824 */ /* 0x000fe200078e00ff */
[----:B------:R-:W-:-:S04]  /*ef330*/  SEL R9, R9, RZ, !P0 ;  /* 0x000000ff09097207 */ /* 0x000fc80004000000 */
[----:B------:R-:W-:Y:S02]  /*ef340*/  ISETP.NE.U32.AND P1, PT, R9, RZ, PT ;  /* 0x000000ff0900720c */ /* 0x000fe40003f25070 */
[----:B-1----:R-:W-:-:S04]  /*ef350*/  LOP3.LUT R181, R180, 0x1f, RZ, 0xc0, !PT ;  /* 0x0000001fb4b57812 */ /* 0x002fc800078ec0ff */
[----:B------:R-:W-:Y:S02]  /*ef360*/  SHF.L.U32 R32, R181, 0x2, RZ ;  /* 0x00000002b5207819 */ /* 0x000fe400000006ff */
[----:B--2---:R-:W-:-:S04]  /*ef370*/  IADD3 R3, R3, 0x1, RZ ;  /* 0x0000000103037810 */ /* 0x004fc80007ffe0ff */
[----:B------:R-:W-:-:S04]  /*ef380*/  ISETP.GT.AND P2, PT, R3, 0x1, PT ;  /* 0x000000010300780c */ /* 0x000fc80003f44270 */
[----:B------:R-:W-:Y:S02]  /*ef390*/  SEL R28, R3, RZ, !P2 ;  /* 0x000000ff031c7207 */ /* 0x000fe40005000000 */
[----:B---3--:R-:W-:-:S03]  /*ef3a0*/  IADD3 R115, P3, R115, R26, RZ ;  /* 0x0000001a73737210 */ /* 0x008fc60007f7e0ff */
[----:B------:R-:W-:Y:S02]  /*ef3b0*/  IMAD R3, R28, 0x8000, R32 ;  /* 0x000080001c037824 */ /* 0x000fe400078e0220 */
[----:B------:R-:W-:Y:S02]  /*ef3c0*/  IMAD.MOV.U32 R10, RZ, RZ, R115 ;  /* 0x000000ffff0a7224 */ /* 0x000fe400078e0073 */
[----:B----4-:R-:W-:-:S04]  /*ef3d0*/  IMAD.X R182, R182, 0x1, R2, P3 ;  /* 0x00000001b6b67824 */ /* 0x010fc800018e0602 */
[----:B------:R-:W-:Y:S01]  /*ef3e0*/  IMAD.MOV.U32 R11, RZ, RZ, R182 ;  /* 0x000000ffff0b7224 */ /* 0x000fe200078e00b6 */
[----:B------:R-:W-:Y:S04]  /*ef3f0*/  STL [R1+0x65d0], R115 ;  /* 0x0065d07301007387 */ /* 0x000fe80000100800 */
[----:B------:R-:W-:Y:S01]  /*ef400*/  @!PT LDS RZ, [RZ] ;  /* 0x00000000fffff984 */ /* 0x000fe20000000800 */
[----:B------:R-:W-:Y:S01]  /*ef410*/  @!PT LDS RZ, [RZ] ;  /* 0x00000000fffff984 */ /* 0x000fe20000000800 */
[----:B------:R-:W-:Y:S01]  /*ef420*/  @!PT LDS RZ, [RZ] ;  /* 0x00000000fffff984 */ /* 0x000fe20000000800 */
[----:B------:R1:W-:Y:S04]  /*ef430*/  LDGSTS.E [R3+0x20000], [R10.64], P1 ;  /* 0x200000000a037fae */ /* 0x0003e80008921844 */
[----:B------:R-:W-:Y:S04]  /*ef440*/  STL [R1+0x1b30], R28 ;  /* 0x001b301c01007387 */ /* 0x000fe80000100800 */
[----:B------:R2:W-:Y:S01]  /*ef450*/  STL [R1+0x65cc], R182 ;  /* 0x0065ccb601007387 */ /* 0x0005e20000100800 */
[----:B------:R-:W-:-:S02]  /*ef460*/  IADD3 R113, P2, R113, R26, RZ ;  /* 0x0000001a71717210 */ /* 0x000fc40007f5e0ff */
[----:B------:R-:W-:-:S03]  /*ef470*/  IADD3 R33, P3, R33, R26, RZ ;  /* 0x0000001a21217210 */ /* 0x000fc60007f7e0ff */
[--C-:B------:R-:W-:Y:S02]  /*ef480*/  IMAD.X R114, R114, 0x1, R2.reuse, P2 ;  /* 0x0000000172727824 */ /* 0x100fe400010e0602 */
[----:B-1----:R-:W-:Y:S02]  /*ef490*/  IMAD.MOV.U32 R10, RZ, RZ, R113 ;  /* 0x000000ffff0a7224 */ /* 0x002fe400078e0071 */
[----:B------:R-:W-:Y:S01]  /*ef4a0*/  IMAD.X R112, R112, 0x1, R2, P3 ;  /* 0x0000000170707824 */ /* 0x000fe200018e0602 */
[----:B------:R-:W-:Y:S01]  /*ef4b0*/  MOV R11, R114 ;  /* 0x00000072000b7202 */ /* 0x000fe20000000f00 */
[----:B------:R-:W-:Y:S04]  /*ef4c0*/  STL [R1+0x65d8], R113 ;  /* 0x0065d87101007387 */ /* 0x000fe80000100800 */
[----:B------:R-:W-:Y:S04]  /*ef4d0*/  STL [R1+0x65d4], R114 ;  /* 0x0065d47201007387 */ /* 0x000fe80000100800 */
[----:B------:R1:W-:Y:S01]  /*ef4e0*/  STL [R1+0x65e0], R33 ;  /* 0x0065e02101007387 */ /* 0x0003e20000100800 */
[----:B------:R-:W-:-:S03]  /*ef4f0*/  IADD3 R38, P2, R38, R26, RZ ;  /* 0x0000001a26267210 */ /* 0x000fc60007f5e0ff */
[----:B------:R3:W-:Y:S04]  /*ef500*/  LDGSTS.E [R3+0x20080], [R10.64], P1 ;  /* 0x200800000a037fae */ /* 0x0007e80008921844 */
[----:B------:R4:W-:Y:S04]  /*ef510*/  STL [R1+0x65dc], R112 ;  /* 0x0065dc7001007387 */ /* 0x0009e80000100800 */
[----:B--2---:R-:W2:Y:S01]  /*ef520*/  LDL.LU R182, [R1+0x6604] ;  /* 0x0066040001b67983 */ /* 0x004ea20000300800 */
[----:B---3--:R-:W-:-:S03]  /*ef530*/  IMAD.MOV.U32 R10, RZ, RZ, R33 ;  /* 0x000000ffff0a7224 */ /* 0x008fc600078e0021 */
[----:B-1----:R-:W3:Y:S01]  /*ef540*/  LDL.LU R33, [R1+0x6608] ;  /* 0x0066080001217983 */ /* 0x002ee20000300800 */
[----:B------:R-:W-:-:S03]  /*ef550*/  IADD3 R35, P3, R35, R26, RZ ;  /* 0x0000001a23237210 */ /* 0x000fc60007f7e0ff */
[----:B------:R-:W2:Y:S01]  /*ef560*/  LDL.LU R115, [R1+0x66cc] ;  /* 0x0066cc0001737983 */ /* 0x000ea20000300800 */
[----:B------:R-:W-:-:S03]  /*ef570*/  IMAD.X R39, R39, 0x1, R2, P2 ;  /* 0x0000000127277824 */ /* 0x000fc600010e0602 */
[----:B------:R-:W2:Y:S01]  /*ef580*/  LDL.LU R114, [R1+0x66d0] ;  /* 0x0066d00001727983 */ /* 0x000ea20000300800 */
[----:B------:R-:W-:Y:S02]  /*ef590*/  IMAD.MOV.U32 R11, RZ, RZ, R112 ;  /* 0x000000ffff0b7224 */ /* 0x000fe400078e0070 */
[----:B------:R-:W-:Y:S01]  /*ef5a0*/  IMAD.X R37, R37, 0x1, R2, P3 ;  /* 0x0000000125257824 */ /* 0x000fe200018e0602 */
[----:B------:R-:W-:Y:S04]  /*ef5b0*/  STL [R1+0x65e8], R38 ;  /* 0x0065e82601007387 */ /* 0x000fe80000100800 */
[----:B------:R1:W-:Y:S04]  /*ef5c0*/  STL [R1+0x65e4], R39 ;  /* 0x0065e42701007387 */ /* 0x0003e80000100800 */
[----:B------:R1:W-:Y:S04]  /*ef5d0*/  LDGSTS.E [R3+0x20100], [R10.64], P1 ;  /* 0x201000000a037fae */ /* 0x0003e80008921844 */
[----:B------:R4:W-:Y:S04]  /*ef5e0*/  STL [R1+0x65f0], R35 ;  /* 0x0065f02301007387 */ /* 0x0009e80000100800 */
[----:B------:R4:W-:Y:S01]  /*ef5f0*/  STL [R1+0x65ec], R37 ;  /* 0x0065ec2501007387 */ /* 0x0009e20000100800 */
[----:B-1----:R-:W-:-:S03]  /*ef600*/  IMAD.MOV.U32 R10, RZ, RZ, R38 ;  /* 0x000000ffff0a7224 */ /* 0x002fc600078e0026 */
[----:B------:R-:W2:Y:S01]  /*ef610*/  LDL.LU R113, [R1+0x66d4] ;  /* 0x0066d40001717983 */ /* 0x000ea20000300800 */
[----:B------:R-:W-:-:S03]  /*ef620*/  IMAD.MOV.U32 R11, RZ, RZ, R39 ;  /* 0x000000ffff0b7224 */ /* 0x000fc600078e0027 */
[----:B----4-:R-:W4:Y:S01]  /*ef630*/  LDL.LU R112, [R1+0x66d8] ;  /* 0x0066d80001707983 */ /* 0x010f220000300800 */
[----:B------:R-:W-:-:S03]  /*ef640*/  IADD3 R34, P2, R34, R26, RZ ;  /* 0x0000001a22227210 */ /* 0x000fc60007f5e0ff */
[----:B------:R1:W-:Y:S01]  /*ef650*/  LDGSTS.E [R3+0x20180], [R10.64], P1 ;  /* 0x201800000a037fae */ /* 0x0003e20008921844 */
[----:B------:R-:W-:-:S03]  /*ef660*/  IADD3 R27, P3, R27, R26, RZ ;  /* 0x0000001a1b1b7210 */ /* 0x000fc60007f7e0ff */
[----:B------:R-:W4:Y:S01]  /*ef670*/  LDL.LU R39, [R1+0x66dc] ;  /* 0x0066dc0001277983 */ /* 0x000f220000300800 */
[--C-:B------:R-:W-:Y:S02]  /*ef680*/  IMAD.X R36, R36, 0x1, R2.reuse, P2 ;  /* 0x0000000124247824 */ /* 0x100fe400010e0602 */
[----:B-1----:R-:W-:Y:S02]  /*ef690*/  IMAD.MOV.U32 R10, RZ, RZ, R35 ;  /* 0x000000ffff0a7224 */ /* 0x002fe400078e0023 */
[----:B------:R-:W4:Y:S01]  /*ef6a0*/  LDL.LU R35, [R1+0x66e0] ;  /* 0x0066e00001237983 */ /* 0x000f220000300800 */
[----:B------:R-:W-:Y:S01]  /*ef6b0*/  IMAD.X R29, R29, 0x1, R2, P3 ;  /* 0x000000011d1d7824 */ /* 0x000fe200018e0602 */
[----:B------:R-:W-:Y:S02]  /*ef6c0*/  MOV R11, R37 ;  /* 0x00000025000b7202 */ /* 0x000fe40000000f00 */
[----:B------:R-:W-:Y:S04]  /*ef6d0*/  STL [R1+0x65f8], R34 ;  /* 0x0065f82201007387 */ /* 0x000fe80000100800 */
[----:B------:R1:W-:Y:S04]  /*ef6e0*/  STL [R1+0x65f4], R36 ;  /* 0x0065f42401007387 */ /* 0x0003e80000100800 */
[----:B------:R-:W-:Y:S04]  /*ef6f0*/  STL [R1+0x6600], R27 ;  /* 0x0066001b01007387 */ /* 0x000fe80000100800 */
[----:B------:R1:W-:Y:S04]  /*ef700*/  STL [R1+0x65fc], R29 ;  /* 0x0065fc1d01007387 */ /* 0x0003e80000100800 */
[----:B------:R1:W-:Y:S04]  /*ef710*/  LDGSTS.E [R3+0x20200], [R10.64], P1 ;  /* 0x202000000a037fae */ /* 0x0003e80008921844 */
[----:B------:R-:W4:Y:S04]  /*ef720*/  LDL.LU R38, [R1+0x66e4] ;  /* 0x0066e40001267983 */ /* 0x000f280000300800 */
[----:B------:R-:W4:Y:S01]  /*ef730*/  LDL.LU R37, [R1+0x66e8] ;  /* 0x0066e80001257983 */ /* 0x000f220000300800 */
[----:B-1----:R-:W-:-:S02]  /*ef740*/  IMAD.MOV.U32 R11, RZ, RZ, R36 ;  /* 0x000000ffff0b7224 */ /* 0x002fc400078e0024 */
[----:B------:R-:W-:Y:S01]  /*ef750*/  IMAD.MOV.U32 R10, RZ, RZ, R34 ;  /* 0x000000ffff0a7224 */ /* 0x000fe200078e0022 */
[----:B------:R-:W4:Y:S04]  /*ef760*/  LDL.LU R36, [R1+0x66ec] ;  /* 0x0066ec0001247983 */ /* 0x000f280000300800 */
[----:B------:R-:W4:Y:S01]  /*ef770*/  LDL.LU R34, [R1+0x66f0] ;  /* 0x0066f00001227983 */ /* 0x000f220000300800 */
[----:B------:R-:W-:-:S03]  /*ef780*/  ISETP.GT.AND P2, PT, R8, 0x4, PT ;  /* 0x000000040800780c */ /* 0x000fc60003f44270 */
[----:B------:R1:W-:Y:S01]  /*ef790*/  LDGSTS.E [R3+0x20280], [R10.64], P1 ;  /* 0x202800000a037fae */ /* 0x0003e20008921844 */
[----:B------:R-:W-:-:S04]  /*ef7a0*/  SEL R9, RZ, 0x4, !P2 ;  /* 0x00000004ff097807 */ /* 0x000fc80005000000 */
[----:B------:R-:W-:Y:S01]  /*ef7b0*/  SEL R9, R9, RZ, !P0 ;  /* 0x000000ff09097207 */ /* 0x000fe20004000000 */
[----:B-1----:R-:W-:Y:S02]  /*ef7c0*/  IMAD.MOV.U32 R10, RZ, RZ, R27 ;  /* 0x000000ffff0a7224 */ /* 0x002fe400078e001b */
[----:B------:R-:W-:Y:S02]  /*ef7d0*/  IMAD.MOV.U32 R11, RZ, RZ, R29 ;  /* 0x000000ffff0b7224 */ /* 0x000fe400078e001d */
[----:B------:R-:W4:Y:S01]  /*ef7e0*/  LDL.LU R29, [R1+0x66f8] ;  /* 0x0066f800011d7983 */ /* 0x000f220000300800 */
[----:B------:R-:W-:-:S03]  /*ef7f0*/  ISETP.NE.U32.AND P2, PT, R9, RZ, PT ;  /* 0x000000ff0900720c */ /* 0x000fc60003f45070 */
[----:B------:R-:W4:Y:S04]  /*ef800*/  LDL.LU R27, [R1+0x6700] ;  /* 0x00670000011b7983 */ /* 0x000f280000300800 */
[----:B------:R1:W-:Y:S01]  /*ef810*/  LDGSTS.E [R3+0x20300], [R10.64], P1 ;  /* 0x203000000a037fae */ /* 0x0003e20008921844 */
[----:B---3--:R-:W-:-:S05]  /*ef820*/  IADD3 R33, P3, R33, R26, RZ ;  /* 0x0000001a21217210 */ /* 0x008fca0007f7e0ff */
[----:B--2---:R-:W-:Y:S01]  /*ef830*/  IMAD.X R182, R182, 0x1, R2, P3 ;  /* 0x00000001b6b67824 */ /* 0x004fe200018e0602 */
[----:B------:R-:W-:Y:S01]  /*ef840*/  IADD3 R114, P4, R114, R26, RZ ;  /* 0x0000001a72727210 */ /* 0x000fe20007f9e0ff */
[----:B------:R2:W-:Y:S01]  /*ef850*/  STL [R1+0x6608], R33 ;  /* 0x0066082101007387 */ /* 0x0005e20000100800 */
[----:B-1----:R-:W-:Y:S02]  /*ef860*/  IMAD.MOV.U32 R10, RZ, RZ, R33 ;  /* 0x000000ffff0a7224 */ /* 0x002fe400078e0021 */
[----:B------:R-:W-:Y:S01]  /*ef870*/  IADD3.X R115, R115, R2, RZ, P4, !PT ;  /* 0x0000000273737210 */ /* 0x000fe200027fe4ff */
[----:B------:R-:W-:Y:S01]  /*ef880*/  IMAD.MOV.U32 R11, RZ, RZ, R182 ;  /* 0x000000ffff0b7224 */ /* 0x000fe200078e00b6 */
[----:B------:R1:W-:Y:S04]  /*ef890*/  STL [R1+0x6604], R182 ;  /* 0x006604b601007387 */ /* 0x0003e80000100800 */
[----:B------:R-:W-:Y:S04]  /*ef8a0*/  STL [R1+0x66d0], R114 ;  /* 0x0066d07201007387 */ /* 0x000fe80000100800 */
[----:B--2---:R-:W2:Y:S04]  /*ef8b0*/  LDL.LU R33, [R1+0x66f4] ;  /* 0x0066f40001217983 */ /* 0x004ea80000300800 */
[----:B------:R-:W-:Y:S04]  /*ef8c0*/  STL [R1+0x66cc], R115 ;  /* 0x0066cc7301007387 */ /* 0x000fe80000100800 */
[----:B------:R-:W3:Y:S04]  /*ef8d0*/  LDL.LU R9, [R1+0x66fc] ;  /* 0x0066fc0001097983 */ /* 0x000ee80000300800 */
[----:B------:R1:W-:Y:S01]  /*ef8e0*/  LDGSTS.E [R3+0x20380], [R10.64], P1 ;  /* 0x203800000a037fae */ /* 0x0003e20008921844 */
[----:B----4-:R-:W-:-:S05]  /*ef8f0*/  IADD3 R112, P1, R112, R26, RZ ;  /* 0x0000001a70707210 */ /* 0x010fca0007f3e0ff */
[----:B------:R-:W-:Y:S02]  /*ef900*/  IMAD.X R113, R113, 0x1, R2, P1 ;  /* 0x0000000171717824 */ /* 0x000fe400008e0602 */
[----:B-1----:R-:W-:Y:S02]  /*ef910*/  IMAD.MOV.U32 R10, RZ, RZ, R114 ;  /* 0x000000ffff0a7224 */ /* 0x002fe400078e0072 */
[----:B------:R-:W-:Y:S01]  /*ef920*/  IMAD.MOV.U32 R11, RZ, RZ, R115 ;  /* 0x000000ffff0b7224 */ /* 0x000fe200078e0073 */
[----:B------:R-:W-:-:S04]  /*ef930*/  IADD3 R35, P3, R35, R26, RZ ;  /* 0x0000001a23237210 */ /* 0x000fc80007f7e0ff */
[----:B------:R1:W-:Y:S01]  /*ef940*/  LDGSTS.E [R3+0x21000], [R10.64], P2 ;  /* 0x210000000a037fae */ /* 0x0003e20009121844 */
[----:B------:R-:W-:-:S03]  /*ef950*/  IMAD.X R39, R39, 0x1, R2, P3 ;  /* 0x0000000127277824 */ /* 0x000fc600018e0602 */
[----:B------:R-:W-:Y:S04]  /*ef960*/  STL [R1+0x66d8], R112 ;  /* 0x0066d87001007387 */ /* 0x000fe80000100800 */
[----:B------:R-:W-:Y:S01]  /*ef970*/  STL [R1+0x66d4], R113 ;  /* 0x0066d47101007387 */ /* 0x000fe20000100800 */
[----:B-1----:R-:W-:Y:S01]  /*ef980*/  IMAD.MOV.U32 R10, RZ, RZ, R112 ;  /* 0x000000ffff0a7224 */ /* 0x002fe200078e0070 */
[----:B------:R-:W-:Y:S02]  /*ef990*/  MOV R11, R113 ;  /* 0x00000071000b7202 */ /* 0x000fe40000000f00 */
[----:B------:R1:W-:Y:S04]  /*ef9a0*/  STL [R1+0x66e0], R35 ;  /* 0x0066e02301007387 */ /* 0x0003e80000100800 */
[----:B------:R4:W-:Y:S04]  /*ef9b0*/  LDGSTS.E [R3+0x21080], [R10.64], P2 ;  /* 0x210800000a037fae */ /* 0x0009e80009121844 */
[----:B------:R1:W-:Y:S04]  /*ef9c0*/  STL [R1+0x66dc], R39 ;  /* 0x0066dc2701007387 */ /* 0x0003e80000100800 */
[----:B------:R-:W3:Y:S01]  /*ef9d0*/  LDL.LU R182, [R1+0x6704] ;  /* 0x0067040001b67983 */ /* 0x000ee20000300800 */
[----:B------:R-:W-:Y:S01]  /*ef9e0*/  IADD3 R37, P1, R37, R26, RZ ;  /* 0x0000001a25257210 */ /* 0x000fe20007f3e0ff */
[----:B----4-:R-:W-:-:S02]  /*ef9f0*/  IMAD.MOV.U32 R10, RZ, RZ, R35 ;  /* 0x000000ffff0a7224 */ /* 0x010fc400078e0023 */
[----:B-1----:R-:W4:Y:S02]  /*efa00*/  LDL.LU R35, [R1+0x6708] ;  /* 0x0067080001237983 */ /* 0x002f240000300800 */
[----:B------:R-:W-:Y:S02]  /*efa10*/  IMAD.X R38, R38, 0x1, R2, P1 ;  /* 0x0000000126267824 */ /* 0x000fe400008e0602 */
[----:B------:R-:W4:Y:S01]  /*efa20*/  LDL.LU R115, [R1+0x67cc] ;  /* 0x0067cc0001737983 */ /* 0x000f220000300800 */
[----:B------:R-:W-:-:S03]  /*efa30*/  IADD3 R34, P3, R34, R26, RZ ;  /* 0x0000001a22227210 */ /* 0x000fc60007f7e0ff */
[----:B------:R-:W4:Y:S01]  /*efa40*/  LDL.LU R114, [R1+0x67d0] ;  /* 0x0067d00001727983 */ /* 0x000f220000300800 */
[----:B------:R-:W-:Y:S02]  /*efa50*/  IMAD.MOV.U32 R11, RZ, RZ, R39 ;  /* 0x000000ffff0b7224 */ /* 0x000fe400078e0027 */
[----:B------:R-:W-:Y:S01]  /*efa60*/  IMAD.X R36, R36, 0x1, R2, P3 ;  /* 0x0000000124247824 */ /* 0x000fe200018e0602 */
[----:B------:R-:W-:Y:S04]  /*efa70*/  STL [R1+0x66e8], R37 ;  /* 0x0066e82501007387 */ /* 0x000fe80000100800 */
[----:B------:R-:W-:Y:S04]  /*efa80*/  STL [R1+0x66e4], R38 ;  /* 0x0066e42601007387 */ /* 0x000fe80000100800 */
[----:B------:R1:W-:Y:S04]  /*efa90*/  LDGSTS.E [R3+0x21100], [R10.64], P2 ;  /* 0x211000000a037fae */ /* 0x0003e80009121844 */
[----:B------:R1:W-:Y:S04]  /*efaa0*/  STL [R1+0x66f0], R34 ;  /* 0x0066f02201007387 */ /* 0x0003e80000100800 */
[----:B------:R2:W-:Y:S01]  /*efab0*/  STL [R1+0x66ec], R36 ;  /* 0x0066ec2401007387 */ /* 0x0005e20000100800 */
[----:B-1----:R-:W-:-:S03]  /*efac0*/  IMAD.MOV.U32 R10, RZ, RZ, R37 ;  /* 0x000000ffff0a7224 */ /* 0x002fc600078e0025 */
[----:B------:R-:W4:Y:S01]  /*efad0*/  LDL.LU R113, [R1+0x67d4] ;  /* 0x0067d40001717983 */ /* 0x000f220000300800 */
[----:B------:R-:W-:-:S03]  /*efae0*/  IMAD.MOV.U32 R11, RZ, RZ, R38 ;  /* 0x000000ffff0b7224 */ /* 0x000fc600078e0026 */
[----:B------:R-:W4:Y:S04]  /*efaf0*/  LDL.LU R112, [R1+0x67d8] ;  /* 0x0067d80001707983 */ /* 0x000f280000300800 */
[----:B------:R1:W-:Y:S04]  /*efb00*/  LDGSTS.E [R3+0x21180], [R10.64], P2 ;  /* 0x211800000a037fae */ /* 0x0003e80009121844 */
[----:B------:R-:W4:Y:S01]  /*efb10*/  LDL.LU R39, [R1+0x67dc] ;  /* 0x0067dc0001277983 */ /* 0x000f220000300800 */
[----:B-1----:R-:W-:-:S03]  /*efb20*/  IMAD.MOV.U32 R10, RZ, RZ, R34 ;  /* 0x000000ffff0a7224 */ /* 0x002fc600078e0022 */
[----:B------:R-:W4:Y:S01]  /*efb30*/  LDL.LU R34, [R1+0x67e0] ;  /* 0x0067e00001227983 */ /* 0x000f220000300800 */
[-C--:B------:R-:W-:Y:S02]  /*efb40*/  IADD3 R29, P1, R29, R26.reuse, RZ ;  /* 0x0000001a1d1d7210 */ /* 0x080fe40007f3e0ff */
[----:B------:R-:W-:Y:S02]  /*efb50*/  IADD3 R27, P3, R27, R26, RZ ;  /* 0x0000001a1b1b7210 */ /* 0x000fe40007f7e0ff */
[----:B------:R-:W-:Y:S01]  /*efb60*/  MOV R11, R36 ;  /* 0x00000024000b7202 */ /* 0x000fe20000000f00 */
[----:B------:R-:W-:Y:S04]  /*efb70*/  STL [R1+0x66f8], R29 ;  /* 0x0066f81d01007387 */ /* 0x000fe80000100800 */
[----:B------:R1:W-:Y:S02]  /*efb80*/  LDGSTS.E [R3+0x21200], [R10.64], P2 ;  /* 0x212000000a037fae */ /* 0x0003e40009121844 */
[----:B-1----:R-:W-:-:S02]  /*efb90*/  IMAD.MOV.U32 R10, RZ, RZ, R29 ;  /* 0x000000ffff0a7224 */ /* 0x002fc400078e001d */
[----:B--2---:R-:W-:-:S05]  /*efba0*/  IMAD.X R33, R33, 0x1, R2, P1 ;  /* 0x0000000121217824 */ /* 0x004fca00008e0602 */
[----:B------:R1:W-:Y:S01]  /*efbb0*/  STL [R1+0x66f4], R33 ;  /* 0x0066f42101007387 */ /* 0x0003e20000100800 */
[----:B---3--:R-:W-:-:S03]  /*efbc0*/  IMAD.X R9, R9, 0x1, R2, P3 ;  /* 0x0000000109097824 */ /* 0x008fc600018e0602 */
[----:B------:R-:W-:Y:S01]  /*efbd0*/  STL [R1+0x6700], R27 ;  /* 0x0067001b01007387 */ /* 0x000fe20000100800 */
[----:B------:R-:W-:-:S03]  /*efbe0*/  IMAD.MOV.U32 R11, RZ, RZ, R33 ;  /* 0x000000ffff0b7224 */ /* 0x000fc600078e0021 */
[----:B------:R2:W-:Y:S04]  /*efbf0*/  STL [R1+0x66fc], R9 ;  /* 0x0066fc0901007387 */ /* 0x0005e80000100800 */
[----:B------:R-:W3:Y:S04]  /*efc00*/  LDL.LU R38, [R1+0x67e4] ;  /* 0x0067e40001267983 */ /* 0x000ee80000300800 */
[----:B------:R-:W3:Y:S04]  /*efc10*/  LDL.LU R37, [R1+0x67e8] ;  /* 0x0067e80001257983 */ /* 0x000ee80000300800 */
[----:B------:R-:W3:Y:S04]  /*efc20*/  LDL.LU R36, [R1+0x67ec] ;  /* 0x0067ec0001247983 */ /* 0x000ee80000300800 */
[----:B-1----:R-:W3:Y:S01]  /*efc30*/  LDL.LU R33, [R1+0x67f0] ;  /* 0x0067f00001217983 */ /* 0x002ee20000300800 */
[----:B------:R-:W-:-:S03]  /*efc40*/  ISETP.GT.AND P1, PT, R8, 0x8, PT ;  /* 0x000000080800780c */ /* 0x000fc60003f24270 */
[----:B------:R1:W-:Y:S04]  /*efc50*/  LDGSTS.E [R3+0x21280], [R10.64], P2 ;  /* 0x212800000a037fae */ /* 0x0003e80009121844 */
[----:B------:R-:W3:Y:S01]  /*efc60*/  LDL.LU R29, [R1+0x67f8] ;  /* 0x0067f800011d7983 */ /* 0x000ee20000300800 */
[----:B-1----:R-:W-:Y:S01]  /*efc70*/  IMAD.MOV.U32 R11, RZ, RZ, R9 ;  /* 0x000000ffff0b7224 */ /* 0x002fe200078e0009 */
[----:B--2---:R-:W-:Y:S01]  /*efc80*/  SEL R9, RZ, 0x4, !P1 ;  /* 0x00000004ff097807 */ /* 0x004fe20004800000 */
[----:B------:R-:W-:Y:S02]  /*efc90*/  IMAD.MOV.U32 R10, RZ, RZ, R27 ;  /* 0x000000ffff0a7224 */ /* 0x000fe400078e001b */
[----:B------:R-:W2:Y:S01]  /*efca0*/  LDL.LU R27, [R1+0x6800] ;  /* 0x00680000011b7983 */ /* 0x000ea20000300800 */
[----:B------:R-:W-:-:S03]  /*efcb0*/  SEL R9, R9, RZ, !P0 ;  /* 0x000000ff09097207 */ /* 0x000fc60004000000 */
[----:B------:R1:W-:Y:S01]  /*efcc0*/  LDGSTS.E [R3+0x21300], [R10.64], P2 ;  /* 0x213000000a037fae */ /* 0x0003e20009121844 */
[----:B------:R-:W-:Y:S02]  /*efcd0*/  ISETP.NE.U32.AND P1, PT, R9, RZ, PT ;  /* 0x000000ff0900720c */ /* 0x000fe40003f25070 */
[----:B----4-:R-:W-:-:S05]  /*efce0*/  IADD3 R35, P3, R35, R26, RZ ;  /* 0x0000001a23237210 */ /* 0x010fca0007f7e0ff */
[----:B------:R-:W-:Y:S01]  /*efcf0*/  IMAD.X R182, R182, 0x1, R2, P3 ;  /* 0x00000001b6b67824 */ /* 0x000fe200018e0602 */
[----:B------:R-:W-:Y:S01]  /*efd00*/  IADD3 R114, P4, R114, R26, RZ ;  /* 0x0000001a72727210 */ /* 0x000fe20007f9e0ff */
[----:B------:R4:W-:Y:S01]  /*efd10*/  STL [R1+0x6708], R35 ;  /* 0x0067082301007387 */ /* 0x0009e20000100800 */
[----:B-1----:R-:W-:Y:S02]  /*efd20*/  IMAD.MOV.U32 R10, RZ, RZ, R35 ;  /* 0x000000ffff0a7224 */ /* 0x002fe400078e0023 */
[----:B------:R-:W-:Y:S01]  /*efd30*/  IADD3.X R115, R115, R2, RZ, P4, !PT ;  /* 0x0000000273737210 */ /* 0x000fe200027fe4ff */
[----:B------:R-:W-:Y:S01]  /*efd40*/  IMAD.MOV.U32 R11, RZ, RZ, R182 ;  /* 0x000000ffff0b7224 */ /* 0x000fe200078e00b6 */
[----:B------:R1:W-:Y:S04]  /*efd50*/  STL [R1+0x6704], R182 ;  /* 0x006704b601007387 */ /* 0x0003e80000100800 */
[----:B------:R-:W-:Y:S04]  /*efd60*/  STL [R1+0x67d0], R114 ;  /* 0x0067d07201007387 */ /* 0x000fe80000100800 */
[----:B----4-:R-:W3:Y:S04]  /*efd70*/  LDL.LU R35, [R1+0x67f4] ;  /* 0x0067f40001237983 */ /* 0x010ee80000300800 */
[----:B------:R-:W-:Y:S04]  /*efd80*/  STL [R1+0x67cc], R115 ;  /* 0x0067cc7301007387 */ /* 0x000fe80000100800 */
[----:B------:R-:W3:Y:S04]  /*efd90*/  LDL.LU R9, [R1+0x67fc] ;  /* 0x0067fc0001097983 */ /* 0x000ee80000300800 */
[----:B------:R1:W-:Y:S01]  /*efda0*/  LDGSTS.E [R3+0x21380], [R10.64], P2 ;  /* 0x213800000a037fae */ /* 0x0003e20009121844 */
[----:B------:R-:W-:-:S05]  /*efdb0*/  IADD3 R112, P2, R112, R26, RZ ;  /* 0x0000001a70707210 */ /* 0x000fca0007f5e0ff */
        /* <DEDUP_REMOVED lines=14> */
[----:B-1----:R-:W-:-:S03]  /*efea0*/  IMAD.MOV.U32 R10, RZ, RZ, R34 ;  /* 0x000000ffff0a7224 */ /* 0x002fc600078e0022 */
[----:B------:R-:W3:Y:S04]  /*efeb0*/  LDL.LU R34, [R1+0x6808] ;  /* 0x0068080001227983 */ /* 0x000ee80000300800 */
[----:B------:R-:W3:Y:S04]  /*efec0*/  LDL.LU R115, [R1+0x68cc] ;  /* 0x0068cc0001737983 */ /* 0x000ee80000300800 */
[----:B------:R-:W3:Y:S01]  /*efed0*/  LDL.LU R114, [R1+0x68d0] ;  /* 0x0068d00001727983 */ /* 0x000ee20000300800 */
[----:B------:R-:W-:-:S05]  /*efee0*/  IMAD.MOV.U32 R11, RZ, RZ, R39 ;  /* 0x000000ffff0b7224 */ /* 0x000fca00078e0027 */
[----:B------:R1:W-:Y:S01]  /*efef0*/  LDGSTS.E [R3+0x22100], [R10.64], P1 ;  /* 0x221000000a037fae */ /* 0x0003e20008921844 */
[----:B---3--:R-:W-:-:S05]  /*eff00*/  IADD3 R37, P2, R37, R26, RZ ;  /* 0x0000001a25257210 */ /* 0x008fca0007f5e0ff */
[--C-:B------:R-:W-:Y:S01]  /*eff10*/  IMAD.X R38, R38, 0x1, R2.reuse, P2 ;  /* 0x0000000126267824 */ /* 0x100fe200010e0602 */
[-C--:B------:R-:W-:Y:S01]  /*eff20*/  IADD3 R33, P3, R33, R26.reuse, RZ ;  /* 0x0000001a21217210 */ /* 0x080fe20007f7e0ff */
[----:B------:R-:W-:Y:S04]  /*eff30*/  STL [R1+0x67e8], R37 ;  /* 0x0067e82501007387 */ /* 0x000fe80000100800 */
[----:B------:R-:W-:Y:S01]  /*eff40*/  IMAD.X R36, R36, 0x1, R2, P3 ;  /* 0x0000000124247824 */ /* 0x000fe200018e0602 */
[----:B------:R-:W-:Y:S01]  /*eff50*/  STL [R1+0x67e4], R38 ;  /* 0x0067e42601007387 */ /* 0x000fe20000100800 */
[----:B-1----:R-:W-:Y:S02]  /*eff60*/  IMAD.MOV.U32 R10, RZ, RZ, R37 ;  /* 0x000000ffff0a7224 */ /* 0x002fe400078e0025 */
[----:B------:R-:W-:Y:S01]  /*eff70*/  IMAD.MOV.U32 R11, RZ, RZ, R38 ;  /* 0x000000ffff0b7224 */ /* 0x000fe200078e0026 */
[----:B------:R1:W-:Y:S04]  /*eff80*/  STL [R1+0x67f0], R33 ;  /* 0x0067f02101007387 */ /* 0x0003e80000100800 */
[----:B------:R3:W-:Y:S04]  /*eff90*/  STL [R1+0x67ec], R36 ;  /* 0x0067ec2401007387 */ /* 0x0007e80000100800 */
[----:B------:R-:W4:Y:S04]  /*effa0*/  LDL.LU R113, [R1+0x68d4] ;  /* 0x0068d40001717983 */ /* 0x000f280000300800 */
[----:B------:R-:W4:Y:S01]  /*effb0*/  LDL.LU R112, [R1+0x68d8] ;  /* 0x0068d80001707983 */ /* 0x000f220000300800 */
[----:B------:R-:W-:-:S03]  /*effc0*/  IADD3 R29, P2, R29, R26, RZ ;  /* 0x0000001a1d1d7210 */ /* 0x000fc60007f5e0ff */
[----:B------:R1:W-:Y:S01]  /*effd0*/  LDGSTS.E [R3+0x22180], [R10.64], P1 ;  /* 0x221800000a037fae */ /* 0x0003e20008921844 */
[----:B--2---:R-:W-:-:S03]  /*effe0*/  IADD3 R27, P3, R27, R26, RZ ;  /* 0x0000001a1b1b7210 */ /* 0x004fc60007f7e0ff */
[----:B------:R-:W2:Y:S01]  /*efff0*/  LDL.LU R39, [R1+0x68dc] ;  /* 0x0068dc0001277983 */ /* 0x000ea20000300800 */
[----:B-1----:R-:W-:-:S03]  /*f0000*/  IMAD.MOV.U32 R10, RZ, RZ, R33 ;  /* 0x000000ffff0a7224 */ /* 0x002fc600078e0021 */
[----:B------:R-:W2:Y:S01]  /*f0010*/  LDL.LU R33, [R1+0x68e0] ;  /* 0x0068e00001217983 */ /* 0x000ea20000300800 */
[----:B------:R-:W-:-:S03]  /*f0020*/  MOV R11, R36 ;  /* 0x00000024000b7202 */ /* 0x000fc60000000f00 */
[----:B------:R-:W-:Y:S04]  /*f0030*/  STL [R1+0x67f8], R29 ;  /* 0x0067f81d01007387 */ /* 0x000fe80000100800 */
[----:B------:R1:W-:Y:S01]  /*f0040*/  LDGSTS.E [R3+0x22200], [R10.64], P1 ;  /* 0x222000000a037fae */ /* 0x0003e20008921844 */
[----:B---3--:R-:W-:-:S05]  /*f0050*/  IMAD.X R35, R35, 0x1, R2, P2 ;  /* 0x0000000123237824 */ /* 0x008fca00010e0602 */
[----:B------:R3:W-:Y:S01]  /*f0060*/  STL [R1+0x67f4], R35 ;  /* 0x0067f42301007387 */ /* 0x0007e20000100800 */
[----:B------:R-:W-:-:S03]  /*f0070*/  IMAD.X R9, R9, 0x1, R2, P3 ;  /* 0x0000000109097824 */ /* 0x000fc600018e0602 */
[----:B------:R-:W-:Y:S01]  /*f0080*/  STL [R1+0x6800], R27 ;  /* 0x0068001b01007387 */ /* 0x000fe20000100800 */
[----:B-1----:R-:W-:-:S03]  /*f0090*/  IMAD.MOV.U32 R11, RZ, RZ, R35 ;  /* 0x000000ffff0b7224 */ /* 0x002fc600078e0023 */
[----:B------:R1:W-:Y:S04]  /*f00a0*/  STL [R1+0x67fc], R9 ;  /* 0x0067fc0901007387 */ /* 0x0003e80000100800 */
[----:B------:R-:W2:Y:S04]  /*f00b0*/  LDL.LU R38, [R1+0x68e4] ;  /* 0x0068e40001267983 */ /* 0x000ea80000300800 */
[----:B------:R-:W2:Y:S04]  /*f00c0*/  LDL.LU R37, [R1+0x68e8] ;  /* 0x0068e80001257983 */ /* 0x000ea80000300800 */
[----:B------:R-:W2:Y:S04]  /*f00d0*/  LDL.LU R36, [R1+0x68ec] ;  /* 0x0068ec0001247983 */ /* 0x000ea80000300800 */
[----:B---3--:R-:W4:Y:S01]  /*f00e0*/  LDL.LU R35, [R1+0x68f0] ;  /* 0x0068f00001237983 */ /* 0x008f220000300800 */
[----:B------:R-:W-:Y:S01]  /*f00f0*/  IMAD.MOV.U32 R10, RZ, RZ, R29 ;  /* 0x000000ffff0a7224 */ /* 0x000fe200078e001d */
[----:B------:R-:W-:-:S02]  /*f0100*/  ISETP.GT.AND P2, PT, R8, 0xc, PT ;  /* 0x0000000c0800780c */ /* 0x000fc40003f44270 */
[----:B------:R-:W4:Y:S04]  /*f0110*/  LDL.LU R29, [R1+0x68f8] ;  /* 0x0068f800011d7983 */ /* 0x000f280000300800 */
[----:B------:R1:W-:Y:S02]  /*f0120*/  LDGSTS.E [R3+0x22280], [R10.64], P1 ;  /* 0x222800000a037fae */ /* 0x0003e40008921844 */
[----:B-1----:R-:W-:Y:S01]  /*f0130*/  IMAD.MOV.U32 R11, RZ, RZ, R9 ;  /* 0x000000ffff0b7224 */ /* 0x002fe200078e0009 */
[----:B------:R-:W-:Y:S01]  /*f0140*/  SEL R9, RZ, 0x4, !P2 ;  /* 0x00000004ff097807 */ /* 0x000fe20005000000 */
[----:B------:R-:W-:Y:S02]  /*f0150*/  IMAD.MOV.U32 R10, RZ, RZ, R27 ;  /* 0x000000ffff0a7224 */ /* 0x000fe400078e001b */
[----:B------:R-:W4:Y:S01]  /*f0160*/  LDL.LU R27, [R1+0x6900] ;  /* 0x00690000011b7983 */ /* 0x000f220000300800 */
[----:B------:R-:W-:-:S03]  /*f0170*/  SEL R9, R9, RZ, !P0 ;  /* 0x000000ff09097207 */ /* 0x000fc60004000000 */
[----:B------:R1:W-:Y:S01]  /*f0180*/  LDGSTS.E [R3+0x22300], [R10.64], P1 ;  /* 0x223000000a037fae */ /* 0x0003e20008921844 */
[----:B------:R-:W-:-:S05]  /*f0190*/  IADD3 R34, P3, R34, R26, RZ ;  /* 0x0000001a22227210 */ /* 0x000fca0007f7e0ff */
[----:B------:R-:W-:Y:S01]  /*f01a0*/  IMAD.X R182, R182, 0x1, R2, P3 ;  /* 0x00000001b6b67824 */ /* 0x000fe200018e0602 */
[----:B------:R-:W-:Y:S01]  /*f01b0*/  IADD3 R114, P4, R114, R26, RZ ;  /* 0x0000001a72727210 */ /* 0x000fe20007f9e0ff */
[----:B------:R1:W-:Y:S03]  /*f01c0*/  STL [R1+0x6808], R34 ;  /* 0x0068082201007387 */ /* 0x0003e60000100800 */
[----:B------:R-:W-:Y:S01]  /*f01d0*/  IADD3.X R115, R115, R2, RZ, P4, !PT ;  /* 0x0000000273737210 */ /* 0x000fe200027fe4ff */
[----:B------:R2:W-:Y:S01]  /*f01e0*/  STL [R1+0x6804], R182 ;  /* 0x006804b601007387 */ /* 0x0005e20000100800 */
[----:B-1----:R-:W-:Y:S01]  /*f01f0*/  IMAD.MOV.U32 R10, RZ, RZ, R34 ;  /* 0x000000ffff0a7224 */ /* 0x002fe200078e0022 */
[----:B------:R-:W-:Y:S02]  /*f0200*/  ISETP.NE.U32.AND P2, PT, R9, RZ, PT ;  /* 0x000000ff0900720c */ /* 0x000fe40003f45070 */
[----:B------:R-:W-:Y:S04]  /*f0210*/  STL [R1+0x68d0], R114 ;  /* 0x0068d07201007387 */ /* 0x000fe80000100800 */
[----:B------:R-:W4:Y:S04]  /*f0220*/  LDL.LU R34, [R1+0x68f4] ;  /* 0x0068f40001227983 */ /* 0x000f280000300800 */
[----:B------:R-:W-:Y:S04]  /*f0230*/  STL [R1+0x68cc], R115 ;  /* 0x0068cc7301007387 */ /* 0x000fe80000100800 */
[----:B------:R-:W4:Y:S01]  /*f0240*/  LDL.LU R9, [R1+0x68fc] ;  /* 0x0068fc0001097983 */ /* 0x000f220000300800 */
[----:B------:R-:W-:-:S05]  /*f0250*/  IMAD.MOV.U32 R11, RZ, RZ, R182 ;  /* 0x000000ffff0b7224 */ /* 0x000fca00078e00b6 */
[----:B------:R1:W-:Y:S02]  /*f0260*/  LDGSTS.E [R3+0x22380], [R10.64], P1 ;  /* 0x223800000a037fae */ /* 0x0003e40008921844 */
[----:B-1----:R-:W-:Y:S02]  /*f0270*/  IMAD.MOV.U32 R10, RZ, RZ, R114 ;  /* 0x000000ffff0a7224 */ /* 0x002fe400078e0072 */
[----:B------:R-:W-:-:S05]  /*f0280*/  IMAD.MOV.U32 R11, RZ, RZ, R115 ;  /* 0x000000ffff0b7224 */ /* 0x000fca00078e0073 */
[----:B------:R1:W-:Y:S01]  /*f0290*/  LDGSTS.E [R3+0x23000], [R10.64], P2 ;  /* 0x230000000a037fae */ /* 0x0003e20009121844 */
[----:B----4-:R-:W-:-:S05]  /*f02a0*/  IADD3 R112, P1, R112, R26, RZ ;  /* 0x0000001a70707210 */ /* 0x010fca0007f3e0ff */
[----:B------:R-:W-:Y:S02]  /*f02b0*/  IMAD.X R113, R113, 0x1, R2, P1 ;  /* 0x0000000171717824 */ /* 0x000fe400008e0602 */
[----:B-1----:R-:W-:Y:S01]  /*f02c0*/  IMAD.MOV.U32 R10, RZ, RZ, R112 ;  /* 0x000000ffff0a7224 */ /* 0x002fe200078e0070 */
[----:B------:R-:W-:Y:S02]  /*f02d0*/  STL [R1+0x68d8], R112 ;  /* 0x0068d87001007387 */ /* 0x000fe40000100800 */
[----:B------:R-:W-:Y:S02]  /*f02e0*/  MOV R11, R113 ;  /* 0x00000071000b7202 */ /* 0x000fe40000000f00 */
[----:B--2---:R-:W-:Y:S01]  /*f02f0*/  IADD3 R33, P3, R33, R26, RZ ;  /* 0x0000001a21217210 */ /* 0x004fe20007f7e0ff */
[----:B------:R-:W-:Y:S04]  /*f0300*/  STL [R1+0x68d4], R113 ;  /* 0x0068d47101007387 */ /* 0x000fe80000100800 */
[----:B------:R-:W-:Y:S01]  /*f0310*/  IMAD.X R39, R39, 0x1, R2, P3 ;  /* 0x0000000127277824 */ /* 0x000fe200018e0602 */
[----:B------:R1:W-:Y:S04]  /*f0320*/  STL [R1+0x68e0], R33 ;  /* 0x0068e02101007387 */ /* 0x0003e80000100800 */
[----:B------:R2:W-:Y:S04]  /*f0330*/  LDGSTS.E [R3+0x23080], [R10.64], P2 ;  /* 0x230800000a037fae */ /* 0x0005e80009121844 */
[----:B------:R4:W-:Y:S04]  /*f0340*/  STL [R1+0x68dc], R39 ;  /* 0x0068dc2701007387 */ /* 0x0009e80000100800 */
[----:B------:R-:W3:Y:S01]  /*f0350*/  LDL.LU R182, [R1+0x6904] ;  /* 0x0069040001b67983 */ /* 0x000ee20000300800 */
[----:B--2---:R-:W-:-:S03]  /*f0360*/  IMAD.MOV.U32 R10, RZ, RZ, R33 ;  /* 0x000000ffff0a7224 */ /* 0x004fc600078e0021 */
[----:B-1----:R-:W2:Y:S01]  /*f0370*/  LDL.LU R33, [R1+0x6908] ;  /* 0x0069080001217983 */ /* 0x002ea20000300800 */
[----:B------:R-:W-:-:S03]  /*f0380*/  IMAD.MOV.U32 R11, RZ, RZ, R39 ;  /* 0x000000ffff0b7224 */ /* 0x000fc600078e0027 */
[----:B------:R-:W3:Y:S04]  /*f0390*/  LDL.LU R115, [R1+0x69cc] ;  /* 0x0069cc0001737983 */ /* 0x000ee80000300800 */
[----:B------:R-:W3:Y:S04]  /*f03a0*/  LDL.LU R114, [R1+0x69d0] ;  /* 0x0069d00001727983 */ /* 0x000ee80000300800 */
[----:B------:R1:W-:Y:S01]  /*f03b0*/  LDGSTS.E [R3+0x23100], [R10.64], P2 ;  /* 0x231000000a037fae */ /* 0x0003e20009121844 */
[----:B------:R-:W-:-:S05]  /*f03c0*/  IADD3 R37, P1, R37, R26, RZ ;  /* 0x0000001a25257210 */ /* 0x000fca0007f3e0ff */
[--C-:B------:R-:W-:Y:S01]  /*f03d0*/  IMAD.X R38, R38, 0x1, R2.reuse, P1 ;  /* 0x0000000126267824 */ /* 0x100fe200008e0602 */
[-C--:B----4-:R-:W-:Y:S01]  /*f03e0*/  IADD3 R35, P3, R35, R26.reuse, RZ ;  /* 0x0000001a23237210 */ /* 0x090fe20007f7e0ff */
[----:B------:R-:W-:Y:S04]  /*f03f0*/  STL [R1+0x68e8], R37 ;  /* 0x0068e82501007387 */ /* 0x000fe80000100800 */
[----:B------:R-:W-:Y:S01]  /*f0400*/  IMAD.X R36, R36, 0x1, R2, P3 ;  /* 0x0000000124247824 */ /* 0x000fe200018e0602 */
[----:B------:R-:W-:Y:S01]  /*f0410*/  STL [R1+0x68e4], R38 ;  /* 0x0068e42601007387 */ /* 0x000fe20000100800 */
[----:B-1----:R-:W-:Y:S02]  /*f0420*/  IMAD.MOV.U32 R10, RZ, RZ, R37 ;  /* 0x000000ffff0a7224 */ /* 0x002fe400078e0025 */
[----:B------:R-:W-:Y:S01]  /*f0430*/  IMAD.MOV.U32 R11, RZ, RZ, R38 ;  /* 0x000000ffff0b7224 */ /* 0x000fe200078e0026 */
[----:B------:R-:W-:Y:S04]  /*f0440*/  STL [R1+0x68f0], R35 ;  /* 0x0068f02301007387 */ /* 0x000fe80000100800 */
[----:B------:R1:W-:Y:S04]  /*f0450*/  STL [R1+0x68ec], R36 ;  /* 0x0068ec2401007387 */ /* 0x0003e80000100800 */
[----:B------:R-:W4:Y:S04]  /*f0460*/  LDL.LU R113, [R1+0x69d4] ;  /* 0x0069d40001717983 */ /* 0x000f280000300800 */
[----:B------:R-:W4:Y:S01]  /*f0470*/  LDL.LU R112, [R1+0x69d8] ;  /* 0x0069d80001707983 */ /* 0x000f220000300800 */
[----:B------:R-:W-:-:S03]  /*f0480*/  IADD3 R29, P1, R29, R26, RZ ;  /* 0x0000001a1d1d7210 */ /* 0x000fc60007f3e0ff */
[----:B------:R1:W-:Y:S01]  /*f0490*/  LDGSTS.E [R3+0x23180], [R10.64], P2 ;  /* 0x231800000a037fae */ /* 0x0003e20009121844 */
[----:B------:R-:W-:-:S03]  /*f04a0*/  IADD3 R27, P3, R27, R26, RZ ;  /* 0x0000001a1b1b7210 */ /* 0x000fc60007f7e0ff */
[----:B------:R-:W4:Y:S01]  /*f04b0*/  LDL.LU R39, [R1+0x69dc] ;  /* 0x0069dc0001277983 */ /* 0x000f220000300800 */
[----:B-1----:R-:W-:-:S03]  /*f04c0*/  MOV R11, R36 ;  /* 0x00000024000b7202 */ /* 0x002fc60000000f00 */
[----:B------:R-:W4:Y:S01]  /*f04d0*/  LDL.LU R36, [R1+0x69e0] ;  /* 0x0069e00001247983 */ /* 0x000f220000300800 */
[----:B------:R-:W-:-:S03]  /*f04e0*/  IMAD.MOV.U32 R10, RZ, RZ, R35 ;  /* 0x000000ffff0a7224 */ /* 0x000fc600078e0023 */
[----:B------:R-:W-:Y:S04]  /*f04f0*/  STL [R1+0x68f8], R29 ;  /* 0x0068f81d01007387 */ /* 0x000fe80000100800 */
[----:B------:R1:W-:Y:S01]  /*f0500*/  LDGSTS.E [R3+0x23200], [R10.64], P2 ;  /* 0x232000000a037fae */ /* 0x0003e20009121844 */
[----:B------:R-:W-:-:S05]  /*f0510*/  IMAD.X R34, R34, 0x1, R2, P1 ;  /* 0x0000000122227824 */ /* 0x000fca00008e0602 */
[----:B------:R1:W-:Y:S01]  /*f0520*/  STL [R1+0x68f4], R34 ;  /* 0x0068f42201007387 */ /* 0x0003e20000100800 */
[----:B------:R-:W-:-:S03]  /*f0530*/  IMAD.X R9, R9, 0x1, R2, P3 ;  /* 0x0000000109097824 */ /* 0x000fc600018e0602 */
[----:B------:R-:W-:Y:S01]  /*f0540*/  STL [R1+0x6900], R27 ;  /* 0x0069001b01007387 */ /* 0x000fe20000100800 */
[----:B-1----:R-:W-:-:S03]  /*f0550*/  IMAD.MOV.U32 R11, RZ, RZ, R34 ;  /* 0x000000ffff0b7224 */ /* 0x002fc600078e0022 */
[----:B------:R1:W-:Y:S04]  /*f0560*/  STL [R1+0x68fc], R9 ;  /* 0x0068fc0901007387 */ /* 0x0003e80000100800 */
[----:B------:R-:W4:Y:S04]  /*f0570*/  LDL.LU R38, [R1+0x69e4] ;  /* 0x0069e40001267983 */ /* 0x000f280000300800 */
[----:B------:R-:W4:Y:S04]  /*f0580*/  LDL.LU R37, [R1+0x69e8] ;  /* 0x0069e80001257983 */ /* 0x000f280000300800 */
[----:B------:R-:W4:Y:S04]  /*f0590*/  LDL.LU R35, [R1+0x69ec] ;  /* 0x0069ec0001237983 */ /* 0x000f280000300800 */
[----:B------:R-:W4:Y:S01]  /*f05a0*/  LDL.LU R34, [R1+0x69f0] ;  /* 0x0069f00001227983 */ /* 0x000f220000300800 */
        /* <DEDUP_REMOVED lines=10> */
[----:B------:R-:W-:Y:S02]  /*f0650*/  ISETP.NE.U32.AND P1, PT, R9, RZ, PT ;  /* 0x000000ff0900720c */ /* 0x000fe40003f25070 */
[----:B--2---:R-:W-:-:S05]  /*f0660*/  IADD3 R33, P3, R33, R26, RZ ;  /* 0x0000001a21217210 */ /* 0x004fca0007f7e0ff */
[----:B---3--:R-:W-:Y:S01]  /*f0670*/  IMAD.X R182, R182, 0x1, R2, P3 ;  /* 0x00000001b6b67824 */ /* 0x008fe200018e0602 */
[----:B------:R-:W-:Y:S01]  /*f0680*/  IADD3 R114, P4, R114, R26, RZ ;  /* 0x0000001a72727210 */ /* 0x000fe20007f9e0ff */
[----:B-1----:R-:W-:Y:S02]  /*f0690*/  IMAD.MOV.U32 R10, RZ, RZ, R33 ;  /* 0x000000ffff0a7224 */ /* 0x002fe400078e0021 */
[----:B------:R-:W-:Y:S01]  /*f06a0*/  IMAD.MOV.U32 R11, RZ, RZ, R182 ;  /* 0x000000ffff0b7224 */ /* 0x000fe200078e00b6 */
[----:B------:R-:W-:Y:S01]  /*f06b0*/  IADD3.X R115, R115, R2, RZ, P4, !PT ;  /* 0x0000000273737210 */ /* 0x000fe200027fe4ff */
[----:B------:R1:W-:Y:S04]  /*f06c0*/  STL [R1+0x6908], R33 ;  /* 0x0069082101007387 */ /* 0x0003e80000100800 */
[----:B------:R2:W-:Y:S04]  /*f06d0*/  STL [R1+0x6904], R182 ;  /* 0x006904b601007387 */ /* 0x0005e80000100800 */
[----:B------:R-:W-:Y:S04]  /*f06e0*/  STL [R1+0x69d0], R114 ;  /* 0x0069d07201007387 */ /* 0x000fe80000100800 */
[----:B-1----:R-:W3:Y:S04]  /*f06f0*/  LDL.LU R33, [R1+0x69f4] ;  /* 0x0069f40001217983 */ /* 0x002ee80000300800 */
[----:B------:R1:W-:Y:S04]  /*f0700*/  LDGSTS.E [R3+0x23380], [R10.64], P2 ;  /* 0x233800000a037fae */ /* 0x0003e80009121844 */
[----:B------:R-:W-:Y:S04]  /*f0710*/  STL [R1+0x69cc], R115 ;  /* 0x0069cc7301007387 */ /* 0x000fe80000100800 */
[----:B------:R-:W3:Y:S01]  /*f0720*/  LDL.LU R9, [R1+0x69fc] ;  /* 0x0069fc0001097983 */ /* 0x000ee20000300800 */
[----:B-1----:R-:W-:Y:S01]  /*f0730*/  IMAD.MOV.U32 R10, RZ, RZ, R114 ;  /* 0x000000ffff0a7224 */ /* 0x002fe200078e0072 */
[----:B----4-:R-:W-:Y:S01]  /*f0740*/  IADD3 R112, P2, R112, R26, RZ ;  /* 0x0000001a70707210 */ /* 0x010fe20007f5e0ff */
[----:B------:R-:W-:-:S04]  /*f0750*/  IMAD.MOV.U32 R11, RZ, RZ, R115 ;  /* 0x000000ffff0b7224 */ /* 0x000fc800078e0073 */
[----:B------:R-:W-:Y:S01]  /*f0760*/  IMAD.X R113, R113, 0x1, R2, P2 ;  /* 0x0000000171717824 */ /* 0x000fe200010e0602 */
[----:B------:R1:W-:Y:S04]  /*f0770*/  LDGSTS.E [R3+0x24000], [R10.64], P1 ;  /* 0x240000000a037fae */ /* 0x0003e80008921844 */
[----:B------:R-:W-:Y:S01]  /*f0780*/  STL [R1+0x69d8], R112 ;  /* 0x0069d87001007387 */ /* 0x000fe20000100800 */
[----:B------:R-:W-:Y:S01]  /*f0790*/  IADD3 R36, P3, R36, R26, RZ ;  /* 0x0000001a24247210 */ /* 0x000fe20007f7e0ff */
[----:B-1----:R-:W-:Y:S01]  /*f07a0*/  IMAD.MOV.U32 R10, RZ, RZ, R112 ;  /* 0x000000ffff0a7224 */ /* 0x002fe200078e0070 */
[----:B------:R-:W-:-:S03]  /*f07b0*/  MOV R11, R113 ;  /* 0x00000071000b7202 */ /* 0x000fc60000000f00 */
[----:B------:R-:W-:Y:S01]  /*f07c0*/  IMAD.X R39, R39, 0x1, R2, P3 ;  /* 0x0000000127277824 */ /* 0x000fe200018e0602 */
[----:B------:R-:W-:Y:S04]  /*f07d0*/  STL [R1+0x69d4], R113 ;  /* 0x0069d47101007387 */ /* 0x000fe80000100800 */
[----:B------:R1:W-:Y:S04]  /*f07e0*/  STL [R1+0x69e0], R36 ;  /* 0x0069e02401007387 */ /* 0x0003e80000100800 */
[----:B------:R4:W-:Y:S04]  /*f07f0*/  LDGSTS.E [R3+0x24080], [R10.64], P1 ;  /* 0x240800000a037fae */ /* 0x0009e80008921844 */
[----:B------:R1:W-:Y:S04]  /*f0800*/  STL [R1+0x69dc], R39 ;  /* 0x0069dc2701007387 */ /* 0x0003e80000100800 */
[----:B--2---:R-:W4:Y:S02]  /*f0810*/  LDL.LU R182, [R1+0x6a04] ;  /* 0x006a040001b67983 */ /* 0x004f240000300800 */
[----:B----4-:R-:W-:-:S02]  /*f0820*/  IMAD.MOV.U32 R10, RZ, RZ, R36 ;  /* 0x000000ffff0a7224 */ /* 0x010fc400078e0024 */
[----:B-1----:R-:W4:Y:S01]  /*f0830*/  LDL.LU R36, [R1+0x6a08] ;  /* 0x006a080001247983 */ /* 0x002f220000300800 */
[----:B------:R-:W-:-:S03]  /*f0840*/  IMAD.MOV.U32 R11, RZ, RZ, R39 ;  /* 0x000000ffff0b7224 */ /* 0x000fc600078e0027 */
[----:B------:R-:W4:Y:S04]  /*f0850*/  LDL.LU R115, [R1+0x6acc] ;  /* 0x006acc0001737983 */ /* 0x000f280000300800 */
[----:B------:R-:W4:Y:S01]  /*f0860*/  LDL.LU R114, [R1+0x6ad0] ;  /* 0x006ad00001727983 */ /* 0x000f220000300800 */
[----:B------:R-:W-:-:S03]  /*f0870*/  IADD3 R37, P2, R37, R26, RZ ;  /* 0x0000001a25257210 */ /* 0x000fc60007f5e0ff */
[----:B------:R1:W-:Y:S02]  /*f0880*/  LDGSTS.E [R3+0x24100], [R10.64], P1 ;  /* 0x241000000a037fae */ /* 0x0003e40008921844 */
[--C-:B------:R-:W-:Y:S01]  /*f0890*/  IMAD.X R38, R38, 0x1, R2.reuse, P2 ;  /* 0x0000000126267824 */ /* 0x100fe200010e0602 */
[----:B------:R-:W-:Y:S01]  /*f08a0*/  IADD3 R34, P3, R34, R26, RZ ;  /* 0x0000001a22227210 */ /* 0x000fe20007f7e0ff */
[----:B------:R-:W-:Y:S04]  /*f08b0*/  STL [R1+0x69e8], R37 ;  /* 0x0069e82501007387 */ /* 0x000fe80000100800 */
[----:B------:R-:W-:Y:S01]  /*f08c0*/  IMAD.X R35, R35, 0x1, R2, P3 ;  /* 0x0000000123237824 */ /* 0x000fe200018e0602 */
[----:B------:R-:W-:Y:S01]  /*f08d0*/  STL [R1+0x69e4], R38 ;  /* 0x0069e42601007387 */ /* 0x000fe20000100800 */
[----:B-1----:R-:W-:-:S02]  /*f08e0*/  IMAD.MOV.U32 R10, RZ, RZ, R37 ;  /* 0x000000ffff0a7224 */ /* 0x002fc400078e0025 */
[----:B------:R-:W-:Y:S01]  /*f08f0*/  IMAD.MOV.U32 R11, RZ, RZ, R38 ;  /* 0x000000ffff0b7224 */ /* 0x000fe200078e0026 */
[----:B------:R-:W-:Y:S04]  /*f0900*/  STL [R1+0x69f0], R34 ;  /* 0x0069f02201007387 */ /* 0x000fe80000100800 */
[----:B------:R1:W-:Y:S04]  /*f0910*/  STL [R1+0x69ec], R35 ;  /* 0x0069ec2301007387 */ /* 0x0003e80000100800 */
[----:B------:R-:W4:Y:S04]  /*f0920*/  LDL.LU R113, [R1+0x6ad4] ;  /* 0x006ad40001717983 */ /* 0x000f280000300800 */
[----:B------:R-:W4:Y:S04]  /*f0930*/  LDL.LU R112, [R1+0x6ad8] ;  /* 0x006ad80001707983 */ /* 0x000f280000300800 */
[----:B------:R1:W-:Y:S04]  /*f0940*/  LDGSTS.E [R3+0x24180], [R10.64], P1 ;  /* 0x241800000a037fae */ /* 0x0003e80008921844 */
[----:B------:R-:W4:Y:S01]  /*f0950*/  LDL.LU R39, [R1+0x6adc] ;  /* 0x006adc0001277983 */ /* 0x000f220000300800 */
[----:B-1----:R-:W-:-:S03]  /*f0960*/  MOV R11, R35 ;  /* 0x00000023000b7202 */ /* 0x002fc60000000f00 */
[----:B------:R-:W4:Y:S01]  /*f0970*/  LDL.LU R35, [R1+0x6ae0] ;  /* 0x006ae00001237983 */ /* 0x000f220000300800 */
[-C--:B------:R-:W-:Y:S01]  /*f0980*/  IADD3 R29, P2, R29, R26.reuse, RZ ;  /* 0x0000001a1d1d7210 */ /* 0x080fe20007f5e0ff */
[----:B------:R-:W-:Y:S01]  /*f0990*/  IMAD.MOV.U32 R10, RZ, RZ, R34 ;  /* 0x000000ffff0a7224 */ /* 0x000fe200078e0022 */
[----:B------:R-:W-:-:S03]  /*f09a0*/  IADD3 R27, P3, R27, R26, RZ ;  /* 0x0000001a1b1b7210 */ /* 0x000fc60007f7e0ff */
[----:B------:R1:W-:Y:S04]  /*f09b0*/  STL [R1+0x69f8], R29 ;  /* 0x0069f81d01007387 */ /* 0x0003e80000100800 */
[----:B------:R1:W-:Y:S02]  /*f09c0*/  LDGSTS.E [R3+0x24200], [R10.64], P1 ;  /* 0x242000000a037fae */ /* 0x0003e40008921844 */
[----:B-1----:R-:W-:Y:S02]  /*f09d0*/  IMAD.MOV.U32 R10, RZ, RZ, R29 ;  /* 0x000000ffff0a7224 */ /* 0x002fe400078e001d */
[----:B---3--:R-:W-:-:S04]  /*f09e0*/  IMAD.X R33, R33, 0x1, R2, P2 ;  /* 0x0000000121217824 */ /* 0x008fc800010e0602 */
[----:B------:R-:W-:Y:S01]  /*f09f0*/  IMAD.MOV.U32 R11, RZ, RZ, R33 ;  /* 0x000000ffff0b7224 */ /* 0x000fe200078e0021 */
[----:B------:R-:W-:Y:S01]  /*f0a00*/  STL [R1+0x69f4], R33 ;  /* 0x0069f42101007387 */ /* 0x000fe20000100800 */
[----:B------:R-:W-:-:S03]  /*f0a10*/  IMAD.X R9, R9, 0x1, R2, P3 ;  /* 0x0000000109097824 */ /* 0x000fc600018e0602 */
[----:B------:R1:W-:Y:S04]  /*f0a20*/  STL [R1+0x6a00], R27 ;  /* 0x006a001b01007387 */ /* 0x0003e80000100800 */
[----:B------:R3:W-:Y:S04]  /*f0a30*/  STL [R1+0x69fc], R9 ;  /* 0x0069fc0901007387 */ /* 0x0007e80000100800 */
[----:B------:R-:W2:Y:S04]  /*f0a40*/  LDL.LU R38, [R1+0x6ae4] ;  /* 0x006ae40001267983 */ /* 0x000ea80000300800 */
[----:B------:R1:W-:Y:S04]  /*f0a50*/  LDGSTS.E [R3+0x24280], [R10.64], P1 ;  /* 0x242800000a037fae */ /* 0x0003e80008921844 */
[----:B------:R-:W2:Y:S04]  /*f0a60*/  LDL.LU R37, [R1+0x6ae8] ;  /* 0x006ae80001257983 */ /* 0x000ea80000300800 */
[----:B------:R-:W2:Y:S01]  /*f0a70*/  LDL.LU R29, [R1+0x6aec] ;  /* 0x006aec00011d7983 */ /* 0x000ea20000300800 */
[----:B-1----:R-:W-:-:S03]  /*f0a80*/  IMAD.MOV.U32 R10, RZ, RZ, R27 ;  /* 0x000000ffff0a7224 */ /* 0x002fc600078e001b */
[----:B------:R-:W2:Y:S01]  /*f0a90*/  LDL.LU R27, [R1+0x6af0] ;  /* 0x006af000011b7983 */ /* 0x000ea20000300800 */
[----:B------:R-:W-:Y:S01]  /*f0aa0*/  ISETP.GT.AND P2, PT, R8, 0x14, PT ;  /* 0x000000140800780c */ /* 0x000fe20003f44270 */
[----:B------:R-:W-:Y:S02]  /*f0ab0*/  IMAD.MOV.U32 R11, RZ, RZ, R9 ;  /* 0x000000ffff0b7224 */ /* 0x000fe400078e0009 */
[----:B------:R-:W2:Y:S01]  /*f0ac0*/  LDL.LU R34, [R1+0x6af8] ;  /* 0x006af80001227983 */ /* 0x000ea20000300800 */
[----:B---3--:R-:W-:-:S03]  /*f0ad0*/  SEL R9, RZ, 0x4, !P2 ;  /* 0x00000004ff097807 */ /* 0x008fc60005000000 */
[----:B------:R1:W-:Y:S01]  /*f0ae0*/  LDGSTS.E [R3+0x24300], [R10.64], P1 ;  /* 0x243000000a037fae */ /* 0x0003e20008921844 */
[----:B------:R-:W-:-:S03]  /*f0af0*/  SEL R9, R9, RZ, !P0 ;  /* 0x000000ff09097207 */ /* 0x000fc60004000000 */
[----:B------:R-:W3:Y:S01]  /*f0b00*/  LDL.LU R33, [R1+0x6b00] ;  /* 0x006b000001217983 */ /* 0x000ee20000300800 */
[----:B------:R-:W-:Y:S02]  /*f0b10*/  ISETP.NE.U32.AND P2, PT, R9, RZ, PT ;  /* 0x000000ff0900720c */ /* 0x000fe40003f45070 */
[----:B----4-:R-:W-:-:S05]  /*f0b20*/  IADD3 R36, P3, R36, R26, RZ ;  /* 0x0000001a24247210 */ /* 0x010fca0007f7e0ff */
[----:B------:R-:W-:Y:S02]  /*f0b30*/  IMAD.X R182, R182, 0x1, R2, P3 ;  /* 0x00000001b6b67824 */ /* 0x000fe400018e0602 */
[----:B-1----:R-:W-:Y:S01]  /*f0b40*/  IMAD.MOV.U32 R10, RZ, RZ, R36 ;  /* 0x000000ffff0a7224 */ /* 0x002fe200078e0024 */
[----:B------:R-:W-:Y:S01]  /*f0b50*/  IADD3 R114, P4, R114, R26, RZ ;  /* 0x0000001a72727210 */ /* 0x000fe20007f9e0ff */
[----:B------:R-:W-:Y:S01]  /*f0b60*/  IMAD.MOV.U32 R11, RZ, RZ, R182 ;  /* 0x000000ffff0b7224 */ /* 0x000fe200078e00b6 */
[----:B------:R1:W-:Y:S02]  /*f0b70*/  STL [R1+0x6a08], R36 ;  /* 0x006a082401007387 */ /* 0x0003e40000100800 */
[----:B------:R-:W-:Y:S02]  /*f0b80*/  IADD3.X R115, R115, R2, RZ, P4, !PT ;  /* 0x0000000273737210 */ /* 0x000fe400027fe4ff */
[----:B------:R4:W-:Y:S04]  /*f0b90*/  LDGSTS.E [R3+0x24380], [R10.64], P1 ;  /* 0x243800000a037fae */ /* 0x0009e80008921844 */
[----:B------:R4:W-:Y:S04]  /*f0ba0*/  STL [R1+0x6a04], R182 ;  /* 0x006a04b601007387 */ /* 0x0009e80000100800 */
[----:B------:R-:W-:Y:S04]  /*f0bb0*/  STL [R1+0x6ad0], R114 ;  /* 0x006ad07201007387 */ /* 0x000fe80000100800 */
[----:B-1----:R-:W3:Y:S01]  /*f0bc0*/  LDL.LU R36, [R1+0x6af4] ;  /* 0x006af40001247983 */ /* 0x002ee20000300800 */
[----:B----4-:R-:W-:-:S02]  /*f0bd0*/  IMAD.MOV.U32 R10, RZ, RZ, R114 ;  /* 0x000000ffff0a7224 */ /* 0x010fc400078e0072 */
[----:B------:R-:W-:Y:S01]  /*f0be0*/  IMAD.MOV.U32 R11, RZ, RZ, R115 ;  /* 0x000000ffff0b7224 */ /* 0x000fe200078e0073 */
[----:B------:R-:W-:Y:S04]  /*f0bf0*/  STL [R1+0x6acc], R115 ;  /* 0x006acc7301007387 */ /* 0x000fe80000100800 */
[----:B------:R-:W4:Y:S04]  /*f0c00*/  LDL.LU R9, [R1+0x6afc] ;  /* 0x006afc0001097983 */ /* 0x000f280000300800 */
[----:B------:R1:W-:Y:S01]  /*f0c10*/  LDGSTS.E [R3+0x25000], [R10.64], P2 ;  /* 0x250000000a037fae */ /* 0x0003e20009121844 */
[----:B------:R-:W-:-:S05]  /*f0c20*/  IADD3 R112, P1, R112, R26, RZ ;  /* 0x0000001a70707210 */ /* 0x000fca0007f3e0ff */
[----:B------:R-:W-:Y:S01]  /*f0c30*/  IMAD.X R113, R113, 0x1, R2, P1 ;  /* 0x0000000171717824 */ /* 0x000fe200008e0602 */
[----:B------:R-:W-:Y:S01]  /*f0c40*/  STL [R1+0x6ad8], R112 ;  /* 0x006ad87001007387 */ /* 0x000fe20000100800 */
[----:B-1----:R-:W-:-:S03]  /*f0c50*/  IMAD.MOV.U32 R10, RZ, RZ, R112 ;  /* 0x000000ffff0a7224 */ /* 0x002fc600078e0070 */
[----:B------:R-:W-:Y:S02]  /*f0c60*/  MOV R11, R113 ;  /* 0x00000071000b7202 */ /* 0x000fe40000000f00 */
[----:B------:R-:W-:Y:S01]  /*f0c70*/  IADD3 R35, P3, R35, R26, RZ ;  /* 0x0000001a23237210 */ /* 0x000fe20007f7e0ff */
[----:B------:R-:W-:Y:S04]  /*f0c80*/  STL [R1+0x6ad4], R113 ;  /* 0x006ad47101007387 */ /* 0x000fe80000100800 */
[----:B------:R-:W-:Y:S01]  /*f0c90*/  IMAD.X R39, R39, 0x1, R2, P3 ;  /* 0x0000000127277824 */ /* 0x000fe200018e0602 */
[----:B------:R1:W-:Y:S04]  /*f0ca0*/  STL [R1+0x6ae0], R35 ;  /* 0x006ae02301007387 */ /* 0x0003e80000100800 */
[----:B------:R1:W-:Y:S04]  /*f0cb0*/  LDGSTS.E [R3+0x25080], [R10.64], P2 ;  /* 0x250800000a037fae */ /* 0x0003e80009121844 */
[----:B------:R-:W-:Y:S04]  /*f0cc0*/  STL [R1+0x6adc], R39 ;  /* 0x006adc2701007387 */ /* 0x000fe80000100800 */
[----:B------:R-:W4:Y:S01]  /*f0cd0*/  LDL.LU R182, [R1+0x6b04] ;  /* 0x006b040001b67983 */ /* 0x000f220000300800 */
[----:B-1----:R-:W-:-:S03]  /*f0ce0*/  IMAD.MOV.U32 R10, RZ, RZ, R35 ;  /* 0x000000ffff0a7224 */ /* 0x002fc600078e0023 */
[----:B------:R-:W4:Y:S04]  /*f0cf0*/  LDL.LU R35, [R1+0x6b08] ;  /* 0x006b080001237983 */ /* 0x000f280000300800 */
[----:B------:R-:W4:Y:S04]  /*f0d00*/  LDL.LU R115, [R1+0x6bcc] ;  /* 0x006bcc0001737983 */ /* 0x000f280000300800 */
[----:B------:R-:W4:Y:S01]  /*f0d10*/  LDL.LU R114, [R1+0x6bd0] ;  /* 0x006bd00001727983 */ /* 0x000f220000300800 */
[----:B------:R-:W-:-:S05]  /*f0d20*/  IMAD.MOV.U32 R11, RZ, RZ, R39 ;  /* 0x000000ffff0b7224 */ /* 0x000fca00078e0027 */
[----:B------:R1:W-:Y:S01]  /*f0d30*/  LDGSTS.E [R3+0x25100], [R10.64], P2 ;  /* 0x251000000a037fae */ /* 0x0003e20009121844 */
[----:B--2---:R-:W-:-:S05]  /*f0d40*/  IADD3 R37, P1, R37, R26, RZ ;  /* 0x0000001a25257210 */ /* 0x004fca0007f3e0ff */
[--C-:B------:R-:W-:Y:S01]  /*f0d50*/  IMAD.X R38, R38, 0x1, R2.reuse, P1 ;  /* 0x0000000126267824 */ /* 0x100fe200008e0602 */
[-C--:B------:R-:W-:Y:S01]  /*f0d60*/  IADD3 R27, P3, R27, R26.reuse, RZ ;  /* 0x0000001a1b1b7210 */ /* 0x080fe20007f7e0ff */
[----:B------:R-:W-:Y:S04]  /*f0d70*/  STL [R1+0x6ae8], R37 ;  /* 0x006ae82501007387 */ /* 0x000fe80000100800 */
[----:B------:R-:W-:Y:S01]  /*f0d80*/  IMAD.X R29, R29, 0x1, R2, P3 ;  /* 0x000000011d1d7824 */ /* 0x000fe200018e0602 */
[----:B------:R-:W-:Y:S01]  /*f0d90*/  STL [R1+0x6ae4], R38 ;  /* 0x006ae42601007387 */ /* 0x000fe20000100800 */
[----:B-1----:R-:W-:Y:S02]  /*f0da0*/  IMAD.MOV.U32 R10, RZ, RZ, R37 ;  /* 0x000000ffff0a7224 */ /* 0x002fe400078e0025 */
[----:B------:R-:W-:Y:S01]  /*f0db0*/  IMAD.MOV.U32 R11, RZ, RZ, R38 ;  /* 0x000000ffff0b7224 */ /* 0x000fe200078e0026 */
[----:B------:R-:W-:Y:S04]  /*f0dc0*/  STL [R1+0x6af0], R27 ;  /* 0x006af01b01007387 */ /* 0x000fe80000100800 */
[----:B------:R1:W-:Y:S04]  /*f0dd0*/  STL [R1+0x6aec], R29 ;  /* 0x006aec1d01007387 */ /* 0x0003e80000100800 */
[----:B------:R-:W2:Y:S04]  /*f0de0*/  LDL.LU R113, [R1+0x6bd4] ;  /* 0x006bd40001717983 */ /* 0x000ea80000300800 */
[----:B------:R-:W2:Y:S04]  /*f0df0*/  LDL.LU R112, [R1+0x6bd8] ;  /* 0x006bd80001707983 */ /* 0x000ea80000300800 */
[----:B------:R1:W-:Y:S01]  /*f0e00*/  LDGSTS.E [R3+0x25180], [R10.64], P2 ;  /* 0x251800000a037fae */ /* 0x0003e20009121844 */
[----:B------:R-:W-:-:S02]  /*f0e10*/  IADD3 R34, P1, R34, R26, RZ ;  /* 0x0000001a22227210 */ /* 0x000fc40007f3e0ff */
[----:B---3--:R-:W-:Y:S02]  /*f0e20*/  IADD3 R33, P3, R33, R26, RZ ;  /* 0x0000001a21217210 */ /* 0x008fe40007f7e0ff */
[----:B-1----:R-:W-:Y:S01]  /*f0e30*/  MOV R11, R29 ;  /* 0x0000001d000b7202 */ /* 0x002fe20000000f00 */
[----:B------:R-:W-:Y:S01]  /*f0e40*/  IMAD.MOV.U32 R10, RZ, RZ, R27 ;  /* 0x000000ffff0a7224 */ /* 0x000fe200078e001b */
[----:B------:R-:W3:Y:S04]  /*f0e50*/  LDL.LU R29, [R1+0x6bdc] ;  /* 0x006bdc00011d7983 */ /* 0x000ee80000300800 */
[----:B------:R-:W3:Y:S04]  /*f0e60*/  LDL.LU R27, [R1+0x6be0] ;  /* 0x006be000011b7983 */ /* 0x000ee80000300800 */
[----:B------:R-:W-:Y:S04]  /*f0e70*/  STL [R1+0x6af8], R34 ;  /* 0x006af82201007387 */ /* 0x000fe80000100800 */
[----:B------:R1:W-:Y:S01]  /*f0e80*/  LDGSTS.E [R3+0x25200], [R10.64], P2 ;  /* 0x252000000a037fae */ /* 0x0003e20009121844 */
[----:B------:R-:W-:-:S05]  /*f0e90*/  IMAD.X R36, R36, 0x1, R2, P1 ;  /* 0x0000000124247824 */ /* 0x000fca00008e0602 */
[----:B------:R4:W-:Y:S02]  /*f0ea0*/  STL [R1+0x6af4], R36 ;  /* 0x006af42401007387 */ /* 0x0009e40000100800 */
[----:B----4-:R-:W-:Y:S02]  /*f0eb0*/  IMAD.X R9, R9, 0x1, R2, P3 ;  /* 0x0000000109097824 */ /* 0x010fe400018e0602 */
[----:B------:R-:W-:Y:S01]  /*f0ec0*/  STL [R1+0x6b00], R33 ;  /* 0x006b002101007387 */ /* 0x000fe20000100800 */
[----:B-1----:R-:W-:-:S03]  /*f0ed0*/  IMAD.MOV.U32 R11, RZ, RZ, R36 ;  /* 0x000000ffff0b7224 */ /* 0x002fc600078e0024 */
[----:B------:R-:W4:Y:S01]  /*f0ee0*/  LDL.LU R38, [R1+0x6be8] ;  /* 0x006be80001267983 */ /* 0x000f220000300800 */
[----:B------:R-:W-:-:S03]  /*f0ef0*/  IMAD.MOV.U32 R10, RZ, RZ, R34 ;  /* 0x000000ffff0a7224 */ /* 0x000fc600078e0022 */
[----:B------:R1:W-:Y:S04]  /*f0f00*/  STL [R1+0x6afc], R9 ;  /* 0x006afc0901007387 */ /* 0x0003e80000100800 */
[----:B------:R-:W4:Y:S01]  /*f0f10*/  LDL.LU R36, [R1+0x6bf0] ;  /* 0x006bf00001247983 */ /* 0x000f220000300800 */
[----:B------:R-:W-:-:S03]  /*f0f20*/  ISETP.GT.AND P1, PT, R8, 0x18, PT ;  /* 0x000000180800780c */ /* 0x000fc60003f24270 */
[----:B------:R-:W4:Y:S04]  /*f0f30*/  LDL.LU R39, [R1+0x6be4] ;  /* 0x006be40001277983 */ /* 0x000f280000300800 */
[----:B------:R-:W4:Y:S04]  /*f0f40*/  LDL.LU R37, [R1+0x6bec] ;  /* 0x006bec0001257983 */ /* 0x000f280000300800 */
[----:B------:R1:W-:Y:S04]  /*f0f50*/  LDGSTS.E [R3+0x25280], [R10.64], P2 ;  /* 0x252800000a037fae */ /* 0x0003e80009121844 */
[----:B------:R-:W4:Y:S01]  /*f0f60*/  LDL.LU R34, [R1+0x6bf8] ;  /* 0x006bf80001227983 */ /* 0x000f220000300800 */
[----:B-1----:R-:W-:Y:S01]  /*f0f70*/  IMAD.MOV.U32 R11, RZ, RZ, R9 ;  /* 0x000000ffff0b7224 */ /* 0x002fe200078e0009 */
[----:B------:R-:W-:Y:S01]  /*f0f80*/  SEL R9, RZ, 0x4, !P1 ;  /* 0x00000004ff097807 */ /* 0x000fe20004800000 */
[----:B------:R-:W-:-:S02]  /*f0f90*/  IMAD.MOV.U32 R10, RZ, RZ, R33 ;  /* 0x000000ffff0a7224 */ /* 0x000fc400078e0021 */
[----:B------:R-:W4:Y:S01]  /*f0fa0*/  LDL.LU R33, [R1+0x6c00] ;  /* 0x006c000001217983 */ /* 0x000f220000300800 */
[----:B------:R-:W-:-:S03]  /*f0fb0*/  IADD3 R35, P3, R35, R26, RZ ;  /* 0x0000001a23237210 */ /* 0x000fc60007f7e0ff */
[----:B------:R1:W-:Y:S02]  /*f0fc0*/  LDGSTS.E [R3+0x25300], [R10.64], P2 ;  /* 0x253000000a037fae */ /* 0x0003e40009121844 */
[----:B------:R-:W-:Y:S01]  /*f0fd0*/  IMAD.X R182, R182, 0x1, R2, P3 ;  /* 0x00000001b6b67824 */ /* 0x000fe200018e0602 */
[----:B------:R-:W-:Y:S01]  /*f0fe0*/  IADD3 R114, P4, R114, R26, RZ ;  /* 0x0000001a72727210 */ /* 0x000fe20007f9e0ff */
[----:B------:R1:W-:Y:S01]  /*f0ff0*/  STL [R1+0x6b08], R35 ;  /* 0x006b082301007387 */ /* 0x0003e20000100800 */
[----:B------:R-:W-:Y:S02]  /*f1000*/  SEL R9, R9, RZ, !P0 ;  /* 0x000000ff09097207 */ /* 0x000fe40004000000 */
[----:B------:R-:W-:Y:S01]  /*f1010*/  IADD3.X R115, R115, R2, RZ, P4, !PT ;  /* 0x0000000273737210 */ /* 0x000fe200027fe4ff */
[----:B------:R-:W-:Y:S01]  /*f1020*/  STL [R1+0x6b04], R182 ;  /* 0x006b04b601007387 */ /* 0x000fe20000100800 */
[----:B-1----:R-:W-:-:S03]  /*f1030*/  IMAD.MOV.U32 R10, RZ, RZ, R35 ;  /* 0x000000ffff0a7224 */ /* 0x002fc600078e0023 */
[----:B------:R-:W-:Y:S01]  /*f1040*/  STL [R1+0x6bd0], R114 ;  /* 0x006bd07201007387 */ /* 0x000fe20000100800 */
[----:B------:R-:W-:-:S03]  /*f1050*/  ISETP.NE.U32.AND P1, PT, R9, RZ, PT ;  /* 0x000000ff0900720c */ /* 0x000fc60003f25070 */
        /* <DEDUP_REMOVED lines=8> */
[----:B--2---:R-:W-:-:S05]  /*f10e0*/  IADD3 R112, P2, R112, R26, RZ ;  /* 0x0000001a70707210 */ /* 0x004fca0007f5e0ff */
[----:B------:R-:W-:Y:S02]  /*f10f0*/  IMAD.X R113, R113, 0x1, R2, P2 ;  /* 0x0000000171717824 */ /* 0x000fe400010e0602 */
[----:B-1----:R-:W-:-:S03]  /*f1100*/  IMAD.MOV.U32 R10, RZ, RZ, R112 ;  /* 0x000000ffff0a7224 */ /* 0x002fc600078e0070 */
[----:B------:R-:W-:Y:S01]  /*f1110*/  MOV R11, R113 ;  /* 0x00000071000b7202 */ /* 0x000fe20000000f00 */
[----:B------:R-:W-:Y:S01]  /*f1120*/  STL [R1+0x6bd8], R112 ;  /* 0x006bd87001007387 */ /* 0x000fe20000100800 */
[----:B---3--:R-:W-:-:S03]  /*f1130*/  IADD3 R27, P3, R27, R26, RZ ;  /* 0x0000001a1b1b7210 */ /* 0x008fc60007f7e0ff */
[----:B------:R-:W-:Y:S02]  /*f1140*/  STL [R1+0x6bd4], R113 ;  /* 0x006bd47101007387 */ /* 0x000fe40000100800 */
[----:B------:R-:W-:Y:S02]  /*f1150*/  IMAD.X R29, R29, 0x1, R2, P3 ;  /* 0x000000011d1d7824 */ /* 0x000fe400018e0602 */
[----:B------:R-:W-:Y:S04]  /*f1160*/  STL [R1+0x6be0], R27 ;  /* 0x006be01b01007387 */ /* 0x000fe80000100800 */
[----:B------:R1:W-:Y:S04]  /*f1170*/  LDGSTS.E [R3+0x26080], [R10.64], P1 ;  /* 0x260800000a037fae */ /* 0x0003e80008921844 */
[----:B------:R2:W-:Y:S01]  /*f1180*/  STL [R1+0x6bdc], R29 ;  /* 0x006bdc1d01007387 */ /* 0x0005e20000100800 */
[----:B-1----:R-:W-:-:S02]  /*f1190*/  IMAD.MOV.U32 R11, RZ, RZ, R29 ;  /* 0x000000ffff0b7224 */ /* 0x002fc400078e001d */
[----:B------:R-:W-:Y:S01]  /*f11a0*/  IMAD.MOV.U32 R10, RZ, RZ, R27 ;  /* 0x000000ffff0a7224 */ /* 0x000fe200078e001b */
[----:B--2---:R-:W2:Y:S01]  /*f11b0*/  LDL.LU R29, [R1+0x6c04] ;  /* 0x006c0400011d7983 */ /* 0x004ea20000300800 */
[----:B----4-:R-:W-:-:S03]  /*f11c0*/  IADD3 R38, P2, R38, R26, RZ ;  /* 0x0000001a26267210 */ /* 0x010fc60007f5e0ff */
[----:B------:R-:W3:Y:S01]  /*f11d0*/  LDL.LU R27, [R1+0x6c08] ;  /* 0x006c0800011b7983 */ /* 0x000ee20000300800 */
[----:B------:R-:W-:-:S03]  /*f11e0*/  IADD3 R36, P3, R36, R26, RZ ;  /* 0x0000001a24247210 */ /* 0x000fc60007f7e0ff */
[----:B------:R1:W-:Y:S01]  /*f11f0*/  LDGSTS.E [R3+0x26100], [R10.64], P1 ;  /* 0x261000000a037fae */ /* 0x0003e20008921844 */
[----:B------:R-:W-:-:S03]  /*f1200*/  IMAD.X R39, R39, 0x1, R2, P2 ;  /* 0x0000000127277824 */ /* 0x000fc600010e0602 */
[----:B------:R4:W-:Y:S01]  /*f1210*/  STL [R1+0x6be8], R38 ;  /* 0x006be82601007387 */ /* 0x0009e20000100800 */
[----:B------:R-:W-:-:S03]  /*f1220*/  IMAD.X R37, R37, 0x1, R2, P3 ;  /* 0x0000000125257824 */ /* 0x000fc600018e0602 */
[----:B------:R1:W-:Y:S04]  /*f1230*/  STL [R1+0x6be4], R39 ;  /* 0x006be42701007387 */ /* 0x0003e80000100800 */
[----:B------:R-:W-:Y:S01]  /*f1240*/  STL [R1+0x6bf0], R36 ;  /* 0x006bf02401007387 */ /* 0x000fe20000100800 */
[----:B------:R-:W-:-:S03]  /*f1250*/  IADD3 R34, P2, R34, R26, RZ ;  /* 0x0000001a22227210 */ /* 0x000fc60007f5e0ff */
[----:B------:R1:W-:Y:S04]  /*f1260*/  STL [R1+0x6bec], R37 ;  /* 0x006bec2501007387 */ /* 0x0003e80000100800 */
[----:B------:R-:W2:Y:S04]  /*f1270*/  LDL.LU R183, [R1+0x6ccc] ;  /* 0x006ccc0001b77983 */ /* 0x000ea80000300800 */
[----:B------:R-:W2:Y:S01]  /*f1280*/  LDL.LU R182, [R1+0x6cd0] ;  /* 0x006cd00001b67983 */ /* 0x000ea20000300800 */
[----:B------:R-:W-:-:S03]  /*f1290*/  IADD3 R33, P3, R33, R26, RZ ;  /* 0x0000001a21217210 */ /* 0x000fc60007f7e0ff */
[----:B------:R-:W2:Y:S04]  /*f12a0*/  LDL.LU R115, [R1+0x6cd4] ;  /* 0x006cd40001737983 */ /* 0x000ea80000300800 */
[----:B------:R-:W2:Y:S01]  /*f12b0*/  LDL.LU R114, [R1+0x6cd8] ;  /* 0x006cd80001727983 */ /* 0x000ea20000300800 */
[----:B-1----:R-:W-:-:S03]  /*f12c0*/  IMAD.MOV.U32 R10, RZ, RZ, R38 ;  /* 0x000000ffff0a7224 */ /* 0x002fc600078e0026 */
[----:B------:R-:W2:Y:S04]  /*f12d0*/  LDL.LU R112, [R1+0x6ce0] ;  /* 0x006ce00001707983 */ /* 0x000ea80000300800 */
[----:B----4-:R-:W4:Y:S04]  /*f12e0*/  LDL.LU R38, [R1+0x6ce8] ;  /* 0x006ce80001267983 */ /* 0x010f280000300800 */
[----:B------:R-:W-:Y:S01]  /*f12f0*/  STL [R1+0x6bf8], R34 ;  /* 0x006bf82201007387 */ /* 0x000fe20000100800 */
[----:B------:R-:W-:-:S05]  /*f1300*/  IMAD.MOV.U32 R11, RZ, RZ, R39 ;  /* 0x000000ffff0b7224 */ /* 0x000fca00078e0027 */
[----:B------:R1:W-:Y:S01]  /*f1310*/  LDGSTS.E [R3+0x26180], [R10.64], P1 ;  /* 0x261800000a037fae */ /* 0x0003e20008921844 */
[----:B------:R-:W-:-:S05]  /*f1320*/  IMAD.X R35, R35, 0x1, R2, P2 ;  /* 0x0000000123237824 */ /* 0x000fca00010e0602 */
[----:B------:R-:W-:Y:S01]  /*f1330*/  STL [R1+0x6bf4], R35 ;  /* 0x006bf42301007387 */ /* 0x000fe20000100800 */
[----:B------:R-:W-:-:S03]  /*f1340*/  IMAD.X R9, R9, 0x1, R2, P3 ;  /* 0x0000000109097824 */ /* 0x000fc600018e0602 */
[----:B------:R1:W-:Y:S04]  /*f1350*/  STL [R1+0x6c00], R33 ;  /* 0x006c002101007387 */ /* 0x0003e80000100800 */
[----:B------:R-:W4:Y:S04]  /*f1360*/  LDL.LU R113, [R1+0x6cdc] ;  /* 0x006cdc0001717983 */ /* 0x000f280000300800 */
[----:B------:R1:W-:Y:S04]  /*f1370*/  STL [R1+0x6bfc], R9 ;  /* 0x006bfc0901007387 */ /* 0x0003e80000100800 */
[----:B------:R-:W4:Y:S01]  /*f1380*/  LDL.LU R39, [R1+0x6ce4] ;  /* 0x006ce40001277983 */ /* 0x000f220000300800 */
[----:B-1----:R-:W-:Y:S01]  /*f1390*/  IMAD.MOV.U32 R10, RZ, RZ, R36 ;  /* 0x000000ffff0a7224 */ /* 0x002fe200078e0024 */
[----:B------:R-:W-:-:S02]  /*f13a0*/  MOV R11, R37 ;  /* 0x00000025000b7202 */ /* 0x000fc40000000f00 */
[----:B------:R-:W4:Y:S04]  /*f13b0*/  LDL.LU R37, [R1+0x6cec] ;  /* 0x006cec0001257983 */ /* 0x000f280000300800 */
[----:B------:R1:W-:Y:S02]  /*f13c0*/  LDGSTS.E [R3+0x26200], [R10.64], P1 ;  /* 0x262000000a037fae */ /* 0x0003e40008921844 */
[----:B-1----:R-:W-:Y:S02]  /*f13d0*/  IMAD.MOV.U32 R10, RZ, RZ, R34 ;  /* 0x000000ffff0a7224 */ /* 0x002fe400078e0022 */
[----:B------:R-:W-:-:S05]  /*f13e0*/  IMAD.MOV.U32 R11, RZ, RZ, R35 ;  /* 0x000000ffff0b7224 */ /* 0x000fca00078e0023 */
[----:B------:R1:W-:Y:S01]  /*f13f0*/  LDGSTS.E [R3+0x26280], [R10.64], P1 ;  /* 0x262800000a037fae */ /* 0x0003e20008921844 */
[----:B------:R-:W-:Y:S01]  /*f1400*/  ISETP.GT.AND P2, PT, R8, 0x1c, PT ;  /* 0x0000001c0800780c */ /* 0x000fe20003f44270 */
[----:B-1----:R-:W-:Y:S02]  /*f1410*/  IMAD.MOV.U32 R10, RZ, RZ, R33 ;  /* 0x000000ffff0a7224 */ /* 0x002fe400078e0021 */
[----:B------:R-:W4:Y:S04]  /*f1420*/  LDL.LU R33, [R1+0x6cf0] ;  /* 0x006cf00001217983 */ /* 0x000f280000300800 */
[----:B------:R-:W4:Y:S04]  /*f1430*/  LDL.LU R36, [R1+0x6cf4] ;  /* 0x006cf40001247983 */ /* 0x000f280000300800 */
[----:B------:R-:W4:Y:S01]  /*f1440*/  LDL.LU R35, [R1+0x6cf8] ;  /* 0x006cf80001237983 */ /* 0x000f220000300800 */
[----:B------:R-:W-:Y:S01]  /*f1450*/  IMAD.MOV.U32 R11, RZ, RZ, R9 ;  /* 0x000000ffff0b7224 */ /* 0x000fe200078e0009 */
[----:B------:R-:W-:-:S04]  /*f1460*/  SEL R9, RZ, 0x4, !P2 ;  /* 0x00000004ff097807 */ /* 0x000fc80005000000 */
[----:B------:R-:W-:Y:S01]  /*f1470*/  SEL R9, R9, RZ, !P0 ;  /* 0x000000ff09097207 */ /* 0x000fe20004000000 */
[----:B------:R1:W-:Y:S03]  /*f1480*/  LDGSTS.E [R3+0x26300], [R10.64], P1 ;  /* 0x263000000a037fae */ /* 0x0003e60008921844 */
[----:B------:R-:W-:Y:S02]  /*f1490*/  ISETP.NE.U32.AND P2, PT, R9, RZ, PT ;  /* 0x000000ff0900720c */ /* 0x000fe40003f45070 */
[----:B---3--:R-:W-:-:S05]  /*f14a0*/  IADD3 R27, P3, R27, R26, RZ ;  /* 0x0000001a1b1b7210 */ /* 0x008fca0007f7e0ff */
[----:B--2---:R-:W-:Y:S01]  /*f14b0*/  IMAD.X R29, R29, 0x1, R2, P3 ;  /* 0x000000011d1d7824 */ /* 0x004fe200018e0602 */
[----:B------:R-:W-:Y:S01]  /*f14c0*/  STL [R1+0x6c08], R27 ;  /* 0x006c081b01007387 */ /* 0x000fe20000100800 */
[----:B-1----:R-:W-:Y:S02]  /*f14d0*/  MOV R10, R27 ;  /* 0x0000001b000a7202 */ /* 0x002fe40000000f00 */
[----:B------:R-:W-:Y:S01]  /*f14e0*/  IMAD.MOV.U32 R11, RZ, RZ, R29 ;  /* 0x000000ffff0b7224 */ /* 0x000fe200078e001d */
[----:B------:R1:W-:Y:S04]  /*f14f0*/  STL [R1+0x6c04], R29 ;  /* 0x006c041d01007387 */ /* 0x0003e80000100800 */
[----:B------:R-:W2:Y:S04]  /*f1500*/  LDL.LU R34, [R1+0x6cfc] ;  /* 0x006cfc0001227983 */ /* 0x000ea80000300800 */
[----:B------:R3:W-:Y:S04]  /*f1510*/  LDGSTS.E [R3+0x26380], [R10.64], P1 ;  /* 0x263800000a037fae */ /* 0x0007e80008921844 */
[----:B-1----:R-:W2:Y:S04]  /*f1520*/  LDL.LU R29, [R1+0x6d00] ;  /* 0x006d0000011d7983 */ /* 0x002ea80000300800 */
[----:B------:R-:W2:Y:S04]  /*f1530*/  LDL.LU R27, [R1+0x6d04] ;  /* 0x006d0400011b7983 */ /* 0x000ea80000300800 */
[----:B------:R-:W2:Y:S01]  /*f1540*/  LDL.LU R9, [R1+0x6d08] ;  /* 0x006d080001097983 */ /* 0x000ea20000300800 */
[----:B------:R-:W-:-:S02]  /*f1550*/  IADD3 R182, P1, R182, R26, RZ ;  /* 0x0000001ab6b67210 */ /* 0x000fc40007f3e0ff */
[----:B------:R-:W-:-:S03]  /*f1560*/  IADD3 R114, P3, R114, R26, RZ ;  /* 0x0000001a72727210 */ /* 0x000fc60007f7e0ff */
[--C-:B------:R-:W-:Y:S01]  /*f1570*/  IMAD.X R183, R183, 0x1, R2.reuse, P1 ;  /* 0x00000001b7b77824 */ /* 0x100fe200008e0602 */
[-C--:B------:R-:W-:Y:S01]  /*f1580*/  IADD3 R112, P1, R112, R26.reuse, RZ ;  /* 0x0000001a70707210 */ /* 0x080fe20007f3e0ff */
[----:B------:R-:W-:Y:S01]  /*f1590*/  IMAD.X R115, R115, 0x1, R2, P3 ;  /* 0x0000000173737824 */ /* 0x000fe200018e0602 */
[----:B----4-:R-:W-:Y:S01]  /*f15a0*/  IADD3 R38, P3, R38, R26, RZ ;  /* 0x0000001a26267210 */ /* 0x010fe20007f7e0ff */
[----:B------:R-:W-:Y:S01]  /*f15b0*/  STL [R1+0x6cd0], R182 ;  /* 0x006cd0b601007387 */ /* 0x000fe20000100800 */
[----:B---3--:R-:W-:Y:S02]  /*f15c0*/  IMAD.MOV.U32 R10, RZ, RZ, R182 ;  /* 0x000000ffff0a7224 */ /* 0x008fe400078e00b6 */
[----:B------:R-:W-:Y:S01]  /*f15d0*/  IMAD.MOV.U32 R11, RZ, RZ, R183 ;  /* 0x000000ffff0b7224 */ /* 0x000fe200078e00b7 */
[----:B------:R-:W-:Y:S04]  /*f15e0*/  STL [R1+0x6ccc], R183 ;  /* 0x006cccb701007387 */ /* 0x000fe80000100800 */
[----:B------:R-:W-:Y:S04]  /*f15f0*/  STL [R1+0x6cd8], R114 ;  /* 0x006cd87201007387 */ /* 0x000fe80000100800 */
[----:B------:R1:W-:Y:S04]  /*f1600*/  STL [R1+0x6cd4], R115 ;  /* 0x006cd47301007387 */ /* 0x0003e80000100800 */
[----:B------:R3:W-:Y:S04]  /*f1610*/  STL [R1+0x6ce0], R112 ;  /* 0x006ce07001007387 */ /* 0x0007e80000100800 */
[----:B------:R4:W-:Y:S01]  /*f1620*/  LDGSTS.E [R3+0x27000], [R10.64], P2 ;  /* 0x270000000a037fae */ /* 0x0009e20009121844 */
[----:B------:R-:W-:-:S05]  /*f1630*/  IADD3.X R113, R113, R2, RZ, P1, !PT ;  /* 0x0000000271717210 */ /* 0x000fca0000ffe4ff */
[----:B------:R-:W-:Y:S01]  /*f1640*/  STL [R1+0x6cdc], R113 ;  /* 0x006cdc7101007387 */ /* 0x000fe20000100800 */
[----:B------:R-:W-:-:S03]  /*f1650*/  IMAD.X R39, R39, 0x1, R2, P3 ;  /* 0x0000000127277824 */ /* 0x000fc600018e0602 */
[----:B------:R-:W-:Y:S01]  /*f1660*/  STL [R1+0x6ce8], R38 ;  /* 0x006ce82601007387 */ /* 0x000fe20000100800 */
[----:B----4-:R-:W-:Y:S02]  /*f1670*/  IMAD.MOV.U32 R11, RZ, RZ, R115 ;  /* 0x000000ffff0b7224 */ /* 0x010fe400078e0073 */
[----:B------:R-:W-:Y:S01]  /*f1680*/  IMAD.MOV.U32 R10, RZ, RZ, R114 ;  /* 0x000000ffff0a7224 */ /* 0x000fe200078e0072 */
[----:B------:R-:W-:Y:S04]  /*f1690*/  STL [R1+0x6ce4], R39 ;  /* 0x006ce42701007387 */ /* 0x000fe80000100800 */
[----:B-1----:R-:W4:Y:S04]  /*f16a0*/  LDL.LU R115, [R1+0x660c] ;  /* 0x00660c0001737983 */ /* 0x002f280000300800 */
[----:B------:R-:W4:Y:S04]  /*f16b0*/  LDL.LU R114, [R1+0x6610] ;  /* 0x0066100001727983 */ /* 0x000f280000300800 */
[----:B------:R1:W-:Y:S02]  /*f16c0*/  LDGSTS.E [R3+0x27080], [R10.64], P2 ;  /* 0x270800000a037fae */ /* 0x0003e40009121844 */
[----:B-1----:R-:W-:-:S02]  /*f16d0*/  IMAD.MOV.U32 R10, RZ, RZ, R112 ;  /* 0x000000ffff0a7224 */ /* 0x002fc400078e0070 */
[----:B------:R-:W-:-:S05]  /*f16e0*/  IMAD.MOV.U32 R11, RZ, RZ, R113 ;  /* 0x000000ffff0b7224 */ /* 0x000fca00078e0071 */
[----:B------:R1:W-:Y:S01]  /*f16f0*/  LDGSTS.E [R3+0x27100], [R10.64], P2 ;  /* 0x271000000a037fae */ /* 0x0003e20009121844 */
[----:B------:R-:W-:-:S05]  /*f1700*/  IADD3 R33, P1, R33, R26, RZ ;  /* 0x0000001a21217210 */ /* 0x000fca0007f3e0ff */
[----:B------:R-:W-:Y:S01]  /*f1710*/  IMAD.X R37, R37, 0x1, R2, P1 ;  /* 0x0000000125257824 */ /* 0x000fe200008e0602 */
[----:B------:R-:W-:Y:S01]  /*f1720*/  IADD3 R35, P3, R35, R26, RZ ;  /* 0x0000001a23237210 */ /* 0x000fe20007f7e0ff */
[----:B-1----:R-:W-:Y:S01]  /*f1730*/  IMAD.MOV.U32 R10, RZ, RZ, R38 ;  /* 0x000000ffff0a7224 */ /* 0x002fe200078e0026 */
[----:B------:R1:W-:Y:S01]  /*f1740*/  STL [R1+0x6cf0], R33 ;  /* 0x006cf02101007387 */ /* 0x0003e20000100800 */
[----:B------:R-:W-:Y:S02]  /*f1750*/  IMAD.MOV.U32 R11, RZ, RZ, R39 ;  /* 0x000000ffff0b7224 */ /* 0x000fe400078e0027 */
[----:B------:R-:W-:Y:S01]  /*f1760*/  IMAD.X R36, R36, 0x1, R2, P3 ;  /* 0x0000000124247824 */ /* 0x000fe200018e0602 */
[----:B------:R1:W-:Y:S04]  /*f1770*/  STL [R1+0x6cec], R37 ;  /* 0x006cec2501007387 */ /* 0x0003e80000100800 */
[----:B------:R1:W-:Y:S04]  /*f1780*/  STL [R1+0x6cf8], R35 ;  /* 0x006cf82301007387 */ /* 0x0003e80000100800 */
[----:B---3--:R-:W4:Y:S04]  /*f1790*/  LDL.LU R112, [R1+0x6618] ;  /* 0x0066180001707983 */ /* 0x008f280000300800 */
[----:B------:R-:W1:Y:S04]  /*f17a0*/  S2R R185, SR_TID.X ;  /* 0x0000000000b97919 */ /* 0x000e680000002100 */
[----:B------:R1:W-:Y:S04]  /*f17b0*/  LDGSTS.E [R3+0x27180], [R10.64], P2 ;  /* 0x271800000a037fae */ /* 0x0003e80009121844 */
[----:B------:R1:W-:Y:S02]  /*f17c0*/  STL [R1+0x6cf4], R36 ;  /* 0x006cf42401007387 */ /* 0x0003e40000100800 */
[----:B-1----:R-:W-:-:S02]  /*f17d0*/  MOV R10, R33 ;  /* 0x00000021000a7202 */ /* 0x002fc40000000f00 */
[----:B------:R-:W4:Y:S01]  /*f17e0*/  LDL.LU R33, [R1+0x6620] ;  /* 0x0066200001217983 */ /* 0x000f220000300800 */
[----:B------:R-:W-:-:S03]  /*f17f0*/  IMAD.MOV.U32 R11, RZ, RZ, R37 ;  /* 0x000000ffff0b7224 */ /* 0x000fc600078e0025 */
[----:B------:R-:W4:Y:S04]  /*f1800*/  LDL.LU R113, [R1+0x6614] ;  /* 0x0066140001717983 */ /* 0x000f280000300800 */
[----:B------:R-:W4:Y:S04]  /*f1810*/  LDL.LU R39, [R1+0x661c] ;  /* 0x00661c0001277983 */ /* 0x000f280000300800 */
[----:B------:R1:W-:Y:S02]  /*f1820*/  LDGSTS.E [R3+0x27200], [R10.64], P2 ;  /* 0x272000000a037fae */ /* 0x0003e40009121844 */
[----:B-1----:R-:W-:-:S02]  /*f1830*/  IMAD.MOV.U32 R10, RZ, RZ, R35 ;  /* 0x000000ffff0a7224 */ /* 0x002fc400078e0023 */
[----:B------:R-:W-:-:S05]  /*f1840*/  IMAD.MOV.U32 R11, RZ, RZ, R36 ;  /* 0x000000ffff0b7224 */ /* 0x000fca00078e0024 */
[----:B------:R1:W-:Y:S01]  /*f1850*/  LDGSTS.E [R3+0x27280], [R10.64], P2 ;  /* 0x272800000a037fae */ /* 0x0003e20009121844 */
[----:B------:R-:W-:-:S05]  /*f1860*/  LOP3.LUT R185, R185, 0x1f, RZ, 0xc0, !PT ;  /* 0x0000001fb9b97812 */ /* 0x000fca00078ec0ff */
[----:B------:R-:W-:Y:S01]  /*f1870*/  IMAD.SHL.U32 R185, R185, 0x4, RZ ;  /* 0x00000004b9b97824 */ /* 0x000fe200078e00ff */
[----:B--2---:R-:W-:-:S05]  /*f1880*/  IADD3 R29, P1, R29, R26, RZ ;  /* 0x0000001a1d1d7210 */ /* 0x004fca0007f3e0ff */
[--C-:B------:R-:W-:Y:S01]  /*f1890*/  IMAD.X R34, R34, 0x1, R2.reuse, P1 ;  /* 0x0000000122227824 */ /* 0x100fe200008e0602 */
[----:B------:R-:W-:Y:S01]  /*f18a0*/  IADD3 R9, P3, R9, R26, RZ ;  /* 0x0000001a09097210 */ /* 0x000fe20007f7e0ff */
[----:B------:R2:W-:Y:S04]  /*f18b0*/  STL [R1+0x6d00], R29 ;  /* 0x006d001d01007387 */ /* 0x0005e80000100800 */
[----:B------:R-:W-:Y:S01]  /*f18c0*/  IMAD.X R27, R27, 0x1, R2, P3 ;  /* 0x000000011b1b7824 */ /* 0x000fe200018e0602 */
[----:B------:R-:W-:Y:S01]  /*f18d0*/  STL [R1+0x6cfc], R34 ;  /* 0x006cfc2201007387 */ /* 0x000fe20000100800 */
[----:B-1----:R-:W-:-:S03]  /*f18e0*/  IMAD.MOV.U32 R10, RZ, RZ, R29 ;  /* 0x000000ffff0a7224 */ /* 0x002fc600078e001d */
[----:B------:R1:W-:Y:S01]  /*f18f0*/  STL [R1+0x6d08], R9 ;  /* 0x006d080901007387 */ /* 0x0003e20000100800 */
[----:B------:R-:W-:-:S03]  /*f1900*/  IMAD.MOV.U32 R11, RZ, RZ, R34 ;  /* 0x000000ffff0b7224 */ /* 0x000fc600078e0022 */
[----:B------:R-:W3:Y:S04]  /*f1910*/  LDL.LU R37, [R1+0x6628] ;  /* 0x0066280001257983 */ /* 0x000ee80000300800 */
[----:B------:R1:W-:Y:S04]  /*f1920*/  STL [R1+0x6d04], R27 ;  /* 0x006d041b01007387 */ /* 0x0003e80000100800 */
[----:B------:R-:W3:Y:S04]  /*f1930*/  LDL.LU R35, [R1+0x6630] ;  /* 0x0066300001237983 */ /* 0x000ee80000300800 */
[----:B------:R-:W3:Y:S04]  /*f1940*/  LDL.LU R38, [R1+0x6624] ;  /* 0x0066240001267983 */ /* 0x000ee80000300800 */
[----:B------:R1:W-:Y:S01]  /*f1950*/  LDGSTS.E [R3+0x27300], [R10.64], P2 ;  /* 0x273000000a037fae */ /* 0x0003e20009121844 */
[----:B------:R-:W-:-:S03]  /*f1960*/  ISETP.GT.AND P1, PT, R8, 0x1, PT ;  /* 0x000000010800780c */ /* 0x000fc60003f24270 */
[----:B------:R-:W3:Y:S04]  /*f1970*/  LDL.LU R36, [R1+0x662c] ;  /* 0x00662c0001247983 */ /* 0x000ee80000300800 */
[----:B--2---:R-:W2:Y:S01]  /*f1980*/  LDL.LU R29, [R1+0x6638] ;  /* 0x00663800011d7983 */ /* 0x004ea20000300800 */
[----:B-1----:R-:W-:Y:S01]  /*f1990*/  MOV R10, R9 ;  /* 0x00000009000a7202 */ /* 0x002fe20000000f00 */
[----:B------:R-:W-:Y:S02]  /*f19a0*/  IMAD.MOV.U32 R11, RZ, RZ, R27 ;  /* 0x000000ffff0b7224 */ /* 0x000fe400078e001b */
[----:B------:R-:W2:Y:S04]  /*f19b0*/  LDL.LU R9, [R1+0x6640] ;  /* 0x0066400001097983 */ /* 0x000ea80000300800 */
[----:B------:R1:W-:Y:S01]  /*f19c0*/  LDGSTS.E [R3+0x27380], [R10.64], P2 ;  /* 0x273800000a037fae */ /* 0x0003e20009121844 */
[----:B------:R-:W-:-:S03]  /*f19d0*/  LOP3.LUT R27, R185, 0x20, RZ, 0x3c, !PT ;  /* 0x00000020b91b7812 */ /* 0x000fc600078e3cff */
[----:B------:R-:W2:Y:S01]  /*f19e0*/  LDL.LU R34, [R1+0x6634] ;  /* 0x0066340001227983 */ /* 0x000ea20000300800 */
[----:B-1----:R-:W-:Y:S02]  /*f19f0*/  SEL R3, RZ, 0x4, !P1 ;  /* 0x00000004ff037807 */ /* 0x002fe40004800000 */
[----:B----4-:R-:W-:Y:S02]  /*f1a00*/  IADD3 R114, P2, R114, R26, RZ ;  /* 0x0000001a72727210 */ /* 0x010fe40007f5e0ff */
[----:B------:R-:W-:-:S03]  /*f1a10*/  SEL R3, R3, RZ, !P0 ;  /* 0x000000ff03037207 */ /* 0x000fc60004000000 */
[----:B------:R-:W-:Y:S01]  /*f1a20*/  IMAD.X R115, R115, 0x1, R2, P2 ;  /* 0x0000000173737824 */ /* 0x000fe200010e0602 */
[----:B------:R-:W-:Y:S01]  /*f1a30*/  ISETP.NE.U32.AND P1, PT, R3, RZ, PT ;  /* 0x000000ff0300720c */ /* 0x000fe20003f25070 */
[----:B------:R-:W-:Y:S01]  /*f1a40*/  STL [R1+0x6610], R114 ;  /* 0x0066107201007387 */ /* 0x000fe20000100800 */
[----:B------:R-:W-:-:S03]  /*f1a50*/  IMAD R3, R28, 0x8000, R27 ;  /* 0x000080001c037824 */ /* 0x000fc600078e021b */
[----:B------:R-:W-:Y:S04]  /*f1a60*/  STL [R1+0x660c], R115 ;  /* 0x00660c7301007387 */ /* 0x000fe80000100800 */
[----:B------:R-:W3:Y:S01]  /*f1a70*/  LDL.LU R27, [R1+0x663c] ;  /* 0x00663c00011b7983 */ /* 0x000ee20000300800 */
[----:B------:R-:W-:Y:S02]  /*f1a80*/  IMAD.MOV.U32 R10, RZ, RZ, R114 ;  /* 0x000000ffff0a7224 */ /* 0x000fe400078e0072 */
[----:B------:R-:W-:-:S05]  /*f1a90*/  IMAD.MOV.U32 R11, RZ, RZ, R115 ;  /* 0x000000ffff0b7224 */ /* 0x000fca00078e0073 */
[----:B------:R1:W-:Y:S01]  /*f1aa0*/  LDGSTS.E [R3+0x20400], [R10.64], P1 ;  /* 0x204000000a037fae */ /* 0x0003e20008921844 */
[----:B------:R-:W-:-:S05]  /*f1ab0*/  IADD3 R112, P2, R112, R26, RZ ;  /* 0x0000001a70707210 */ /* 0x000fca0007f5e0ff */
[----:B-1----:R-:W-:Y:S01]  /*f1ac0*/  IMAD.MOV.U32 R10, RZ, RZ, R112 ;  /* 0x000000ffff0a7224 */ /* 0x002fe200078e0070 */
[----:B------:R-:W-:Y:S01]  /*f1ad0*/  STL [R1+0x6618], R112 ;  /* 0x0066187001007387 */ /* 0x000fe20000100800 */
[----:B------:R-:W-:Y:S01]  /*f1ae0*/  IADD3 R33, P3, R33, R26, RZ ;  /* 0x0000001a21217210 */ /* 0x000fe20007f7e0ff */
[----:B------:R-:W-:-:S03]  /*f1af0*/  IMAD.X R113, R113, 0x1, R2, P2 ;  /* 0x0000000171717824 */ /* 0x000fc600010e0602 */
[----:B------:R-:W-:Y:S01]  /*f1b00*/  IADD3.X R39, R39, R2, RZ, P3, !PT ;  /* 0x0000000227277210 */ /* 0x000fe20001ffe4ff */
[----:B------:R-:W-:Y:S01]  /*f1b10*/  IMAD.MOV.U32 R11, RZ, RZ, R113 ;  /* 0x000000ffff0b7224 */ /* 0x000fe200078e0071 */
[----:B------:R-:W-:Y:S04]  /*f1b20*/  STL [R1+0x6614], R113 ;  /* 0x0066147101007387 */ /* 0x000fe80000100800 */
        /* <DEDUP_REMOVED lines=10> */
[-C--:B---3--:R-:W-:Y:S02]  /*f1bd0*/  IADD3 R37, P2, R37, R26.reuse, RZ ;  /* 0x0000001a25257210 */ /* 0x088fe40007f5e0ff */
[----:B------:R-:W-:-:S03]  /*f1be0*/  IADD3 R35, P3, R35, R26, RZ ;  /* 0x0000001a23237210 */ /* 0x000fc60007f7e0ff */
[----:B------:R-:W-:Y:S01]  /*f1bf0*/  IMAD.X R38, R38, 0x1, R2, P2 ;  /* 0x0000000126267824 */ /* 0x000fe200010e0602 */
[----:B------:R-:W-:Y:S01]  /*f1c00*/  STL [R1+0x6628], R37 ;  /* 0x0066282501007387 */ /* 0x000fe20000100800 */
[----:B-1----:R-:W-:-:S03]  /*f1c10*/  IMAD.MOV.U32 R10, RZ, RZ, R37 ;  /* 0x000000ffff0a7224 */ /* 0x002fc600078e0025 */
[----:B------:R-:W-:Y:S01]  /*f1c20*/  STL [R1+0x6624], R38 ;  /* 0x0066242601007387 */ /* 0x000fe20000100800 */
[----:B------:R-:W-:-:S03]  /*f1c30*/  IMAD.X R36, R36, 0x1, R2, P3 ;  /* 0x0000000124247824 */ /* 0x000fc600018e0602 */
[----:B------:R1:W-:Y:S01]  /*f1c40*/  STL [R1+0x6630], R35 ;  /* 0x0066302301007387 */ /* 0x0003e20000100800 */
[----:B------:R-:W-:-:S03]  /*f1c50*/  MOV R11, R38 ;  /* 0x00000026000b7202 */ /* 0x000fc60000000f00 */
[----:B------:R3:W-:Y:S04]  /*f1c60*/  STL [R1+0x662c], R36 ;  /* 0x00662c2401007387 */ /* 0x0007e80000100800 */
[----:B------:R-:W4:Y:S01]  /*f1c70*/  LDL.LU R113, [R1+0x6714] ;  /* 0x0067140001717983 */ /* 0x000f220000300800 */
[----:B--2---:R-:W-:-:S03]  /*f1c80*/  IADD3 R29, P2, R29, R26, RZ ;  /* 0x0000001a1d1d7210 */ /* 0x004fc60007f5e0ff */
[----:B------:R-:W2:Y:S01]  /*f1c90*/  LDL.LU R112, [R1+0x6718] ;  /* 0x0067180001707983 */ /* 0x000ea20000300800 */
[----:B------:R-:W-:-:S03]  /*f1ca0*/  IADD3 R9, P3, R9, R26, RZ ;  /* 0x0000001a09097210 */ /* 0x000fc60007f7e0ff */
[----:B------:R1:W-:Y:S04]  /*f1cb0*/  LDGSTS.E [R3+0x20580], [R10.64], P1 ;  /* 0x205800000a037fae */ /* 0x0003e80008921844 */
[----:B------:R-:W4:Y:S01]  /*f1cc0*/  LDL.LU R39, [R1+0x671c] ;  /* 0x00671c0001277983 */ /* 0x000f220000300800 */
[----:B------:R-:W-:Y:S02]  /*f1cd0*/  IMAD.X R34, R34, 0x1, R2, P2 ;  /* 0x0000000122227824 */ /* 0x000fe400010e0602 */
[----:B-1----:R-:W-:Y:S02]  /*f1ce0*/  IMAD.MOV.U32 R10, RZ, RZ, R35 ;  /* 0x000000ffff0a7224 */ /* 0x002fe400078e0023 */
[----:B------:R-:W4:Y:S01]  /*f1cf0*/  LDL.LU R35, [R1+0x6720] ;  /* 0x0067200001237983 */ /* 0x000f220000300800 */
[----:B------:R-:W-:-:S03]  /*f1d00*/  IMAD.MOV.U32 R11, RZ, RZ, R36 ;  /* 0x000000ffff0b7224 */ /* 0x000fc600078e0024 */
[----:B------:R-:W-:Y:S04]  /*f1d10*/  STL [R1+0x6638], R29 ;  /* 0x0066381d01007387 */ /* 0x000fe80000100800 */
[----:B------:R1:W-:Y:S01]  /*f1d20*/  STL [R1+0x6634], R34 ;  /* 0x0066342201007387 */ /* 0x0003e20000100800 */
[----:B---3--:R-:W-:-:S03]  /*f1d30*/  IMAD.X R27, R27, 0x1, R2, P3 ;  /* 0x000000011b1b7824 */ /* 0x008fc600018e0602 */
[----:B------:R3:W-:Y:S04]  /*f1d40*/  STL [R1+0x6640], R9 ;  /* 0x0066400901007387 */ /* 0x0007e80000100800 */
[----:B------:R1:W-:Y:S04]  /*f1d50*/  STL [R1+0x663c], R27 ;  /* 0x00663c1b01007387 */ /* 0x0003e80000100800 */
[----:B------:R-:W4:Y:S04]  /*f1d60*/  LDL.LU R38, [R1+0x6724] ;  /* 0x0067240001267983 */ /* 0x000f280000300800 */
[----:B------:R1:W-:Y:S04]  /*f1d70*/  LDGSTS.E [R3+0x20600], [R10.64], P1 ;  /* 0x206000000a037fae */ /* 0x0003e80008921844 */
[----:B------:R-:W4:Y:S04]  /*f1d80*/  LDL.LU R37, [R1+0x6728] ;  /* 0x0067280001257983 */ /* 0x000f280000300800 */
[----:B------:R-:W4:Y:S01]  /*f1d90*/  LDL.LU R36, [R1+0x672c] ;  /* 0x00672c0001247983 */ /* 0x000f220000300800 */
[----:B-1----:R-:W-:-:S03]  /*f1da0*/  IMAD.MOV.U32 R11, RZ, RZ, R34 ;  /* 0x000000ffff0b7224 */ /* 0x002fc600078e0022 */
[----:B------:R-:W4:Y:S01]  /*f1db0*/  LDL.LU R34, [R1+0x6730] ;  /* 0x0067300001227983 */ /* 0x000f220000300800 */
[----:B------:R-:W-:Y:S01]  /*f1dc0*/  IMAD.MOV.U32 R10, RZ, RZ, R29 ;  /* 0x000000ffff0a7224 */ /* 0x000fe200078e001d */
[----:B------:R-:W-:Y:S02]  /*f1dd0*/  ISETP.GT.AND P2, PT, R8, 0x5, PT ;  /* 0x000000050800780c */ /* 0x000fe40003f44270 */
[----:B------:R-:W4:Y:S04]  /*f1de0*/  LDL.LU R29, [R1+0x6738] ;  /* 0x00673800011d7983 */ /* 0x000f280000300800 */
[----:B------:R1:W-:Y:S02]  /*f1df0*/  LDGSTS.E [R3+0x20680], [R10.64], P1 ;  /* 0x206800000a037fae */ /* 0x0003e40008921844 */
[----:B-1----:R-:W-:Y:S01]  /*f1e00*/  IMAD.MOV.U32 R10, RZ, RZ, R9 ;  /* 0x000000ffff0a7224 */ /* 0x002fe200078e0009 */
[----:B---3--:R-:W-:-:S02]  /*f1e10*/  SEL R9, RZ, 0x4, !P2 ;  /* 0x00000004ff097807 */ /* 0x008fc40005000000 */
[----:B------:R-:W-:Y:S02]  /*f1e20*/  MOV R11, R27 ;  /* 0x0000001b000b7202 */ /* 0x000fe40000000f00 */
[----:B------:R-:W-:Y:S01]  /*f1e30*/  SEL R9, R9, RZ, !P0 ;  /* 0x000000ff09097207 */ /* 0x000fe20004000000 */
[----:B------:R-:W4:Y:S04]  /*f1e40*/  LDL.LU R27, [R1+0x6740] ;  /* 0x00674000011b7983 */ /* 0x000f280000300800 */
[----:B------:R1:W-:Y:S01]  /*f1e50*/  LDGSTS.E [R3+0x20700], [R10.64], P1 ;  /* 0x207000000a037fae */ /* 0x0003e20008921844 */
[----:B------:R-:W-:Y:S02]  /*f1e60*/  ISETP.NE.U32.AND P2, PT, R9, RZ, PT ;  /* 0x000000ff0900720c */ /* 0x000fe40003f45070 */
[----:B------:R-:W-:-:S05]  /*f1e70*/  IADD3 R33, P3, R33, R26, RZ ;  /* 0x0000001a21217210 */ /* 0x000fca0007f7e0ff */
[----:B------:R-:W-:Y:S01]  /*f1e80*/  IMAD.X R182, R182, 0x1, R2, P3 ;  /* 0x00000001b6b67824 */ /* 0x000fe200018e0602 */
[----:B------:R-:W-:Y:S01]  /*f1e90*/  IADD3 R114, P4, R114, R26, RZ ;  /* 0x0000001a72727210 */ /* 0x000fe20007f9e0ff */
[----:B------:R1:W-:Y:S02]  /*f1ea0*/  STL [R1+0x6648], R33 ;  /* 0x0066482101007387 */ /* 0x0003e40000100800 */
[----:B-1----:R-:W-:Y:S02]  /*f1eb0*/  IMAD.MOV.U32 R10, RZ, RZ, R33 ;  /* 0x000000ffff0a7224 */ /* 0x002fe400078e0021 */
[----:B------:R-:W-:Y:S02]  /*f1ec0*/  IMAD.MOV.U32 R11, RZ, RZ, R182 ;  /* 0x000000ffff0b7224 */ /* 0x000fe400078e00b6 */
[----:B------:R-:W-:Y:S01]  /*f1ed0*/  IMAD.X R115, R115, 0x1, R2, P4 ;  /* 0x0000000173737824 */ /* 0x000fe200020e0602 */
[----:B------:R1:W-:Y:S04]  /*f1ee0*/  STL [R1+0x6644], R182 ;  /* 0x006644b601007387 */ /* 0x0003e80000100800 */
[----:B------:R-:W-:Y:S04]  /*f1ef0*/  STL [R1+0x6710], R114 ;  /* 0x0067107201007387 */ /* 0x000fe80000100800 */
[----:B------:R-:W4:Y:S04]  /*f1f00*/  LDL.LU R33, [R1+0x6734] ;  /* 0x0067340001217983 */ /* 0x000f280000300800 */
[----:B------:R-:W-:Y:S04]  /*f1f10*/  STL [R1+0x670c], R115 ;  /* 0x00670c7301007387 */ /* 0x000fe80000100800 */
[----:B------:R-:W4:Y:S04]  /*f1f20*/  LDL.LU R9, [R1+0x673c] ;  /* 0x00673c0001097983 */ /* 0x000f280000300800 */
[----:B------:R1:W-:Y:S02]  /*f1f30*/  LDGSTS.E [R3+0x20780], [R10.64], P1 ;  /* 0x207800000a037fae */ /* 0x0003e40008921844 */
[----:B-1----:R-:W-:-:S02]  /*f1f40*/  IMAD.MOV.U32 R10, RZ, RZ, R114 ;  /* 0x000000ffff0a7224 */ /* 0x002fc400078e0072 */
[----:B------:R-:W-:-:S05]  /*f1f50*/  IMAD.MOV.U32 R11, RZ, RZ, R115 ;  /* 0x000000ffff0b7224 */ /* 0x000fca00078e0073 */
[----:B------:R1:W-:Y:S01]  /*f1f60*/  LDGSTS.E [R3+0x21400], [R10.64], P2 ;  /* 0x214000000a037fae */ /* 0x0003e20009121844 */
[----:B--2---:R-:W-:-:S05]  /*f1f70*/  IADD3 R112, P1, R112, R26, RZ ;  /* 0x0000001a70707210 */ /* 0x004fca0007f3e0ff */
[----:B----4-:R-:W-:Y:S02]  /*f1f80*/  IMAD.X R113, R113, 0x1, R2, P1 ;  /* 0x0000000171717824 */ /* 0x010fe400008e0602 */
[----:B-1----:R-:W-:Y:S02]  /*f1f90*/  IMAD.MOV.U32 R10, RZ, RZ, R112 ;  /* 0x000000ffff0a7224 */ /* 0x002fe400078e0070 */
[----:B------:R-:W-:Y:S01]  /*f1fa0*/  IMAD.MOV.U32 R11, RZ, RZ, R113 ;  /* 0x000000ffff0b7224 */ /* 0x000fe200078e0071 */
[----:B------:R-:W-:Y:S01]  /*f1fb0*/  STL [R1+0x6718], R112 ;  /* 0x0067187001007387 */ /* 0x000fe20000100800 */
[----:B------:R-:W-:-:S03]  /*f1fc0*/  IADD3 R35, P3, R35, R26, RZ ;  /* 0x0000001a23237210 */ /* 0x000fc60007f7e0ff */
[----:B------:R-:W-:Y:S01]  /*f1fd0*/  STL [R1+0x6714], R113 ;  /* 0x0067147101007387 */ /* 0x000fe20000100800 */
[----:B------:R-:W-:-:S03]  /*f1fe0*/  IADD3.X R39, R39, R2, RZ, P3, !PT ;  /* 0x0000000227277210 */ /* 0x000fc60001ffe4ff */
[----:B------:R1:W-:Y:S04]  /*f1ff0*/  STL [R1+0x6720], R35 ;  /* 0x0067202301007387 */ /* 0x0003e80000100800 */
[----:B------:R2:W-:Y:S04]  /*f2000*/  LDGSTS.E [R3+0x21480], [R10.64], P2 ;  /* 0x214800000a037fae */ /* 0x0005e80009121844 */
[----:B------:R4:W-:Y:S04]  /*f2010*/  STL [R1+0x671c], R39 ;  /* 0x00671c2701007387 */ /* 0x0009e80000100800 */
[----:B------:R-:W3:Y:S01]  /*f2020*/  LDL.LU R182, [R1+0x6744] ;  /* 0x0067440001b67983 */ /* 0x000ee20000300800 */
[----:B--2---:R-:W-:-:S03]  /*f2030*/  IMAD.MOV.U32 R10, RZ, RZ, R35 ;  /* 0x000000ffff0a7224 */ /* 0x004fc600078e0023 */
[----:B-1----:R-:W2:Y:S04]  /*f2040*/  LDL.LU R35, [R1+0x6748] ;  /* 0x0067480001237983 */ /* 0x002ea80000300800 */
[----:B------:R-:W3:Y:S01]  /*f2050*/  LDL.LU R115, [R1+0x680c] ;  /* 0x00680c0001737983 */ /* 0x000ee20000300800 */
[----:B------:R-:W-:-:S03]  /*f2060*/  IADD3 R37, P1, R37, R26, RZ ;  /* 0x0000001a25257210 */ /* 0x000fc60007f3e0ff */
[----:B------:R-:W3:Y:S01]  /*f2070*/  LDL.LU R114, [R1+0x6810] ;  /* 0x0068100001727983 */ /* 0x000ee20000300800 */
[----:B------:R-:W-:Y:S02]  /*f2080*/  IMAD.MOV.U32 R11, RZ, RZ, R39 ;  /* 0x000000ffff0b7224 */ /* 0x000fe400078e0027 */
[--C-:B------:R-:W-:Y:S01]  /*f2090*/  IMAD.X R38, R38, 0x1, R2.reuse, P1 ;  /* 0x0000000126267824 */ /* 0x100fe200008e0602 */
[----:B------:R-:W-:Y:S01]  /*f20a0*/  IADD3 R34, P3, R34, R26, RZ ;  /* 0x0000001a22227210 */ /* 0x000fe20007f7e0ff */
[----:B------:R-:W-:Y:S04]  /*f20b0*/  STL [R1+0x6728], R37 ;  /* 0x0067282501007387 */ /* 0x000fe80000100800 */
[----:B------:R-:W-:Y:S01]  /*f20c0*/  IMAD.X R36, R36, 0x1, R2, P3 ;  /* 0x0000000124247824 */ /* 0x000fe200018e0602 */
[----:B------:R-:W-:Y:S04]  /*f20d0*/  STL [R1+0x6724], R38 ;  /* 0x0067242601007387 */ /* 0x000fe80000100800 */
[----:B------:R1:W-:Y:S04]  /*f20e0*/  LDGSTS.E [R3+0x21500], [R10.64], P2 ;  /* 0x215000000a037fae */ /* 0x0003e80009121844 */
[----:B------:R4:W-:Y:S04]  /*f20f0*/  STL [R1+0x6730], R34 ;  /* 0x0067302201007387 */ /* 0x0009e80000100800 */
[----:B------:R4:W-:Y:S01]  /*f2100*/  STL [R1+0x672c], R36 ;  /* 0x00672c2401007387 */ /* 0x0009e20000100800 */
[----:B-1----:R-:W-:Y:S01]  /*f2110*/  IMAD.MOV.U32 R10, RZ, RZ, R37 ;  /* 0x000000ffff0a7224 */ /* 0x002fe200078e0025 */
[----:B------:R-:W-:-:S02]  /*f2120*/  MOV R11, R38 ;  /* 0x00000026000b7202 */ /* 0x000fc40000000f00 */
[----:B------:R-:W3:Y:S04]  /*f2130*/  LDL.LU R113, [R1+0x6814] ;  /* 0x0068140001717983 */ /* 0x000ee80000300800 */
[----:B------:R-:W3:Y:S04]  /*f2140*/  LDL.LU R112, [R1+0x6818] ;  /* 0x0068180001707983 */ /* 0x000ee80000300800 */
[----:B------:R1:W-:Y:S04]  /*f2150*/  LDGSTS.E [R3+0x21580], [R10.64], P2 ;  /* 0x215800000a037fae */ /* 0x0003e80009121844 */
[----:B----4-:R-:W4:Y:S01]  /*f2160*/  LDL.LU R39, [R1+0x681c] ;  /* 0x00681c0001277983 */ /* 0x010f220000300800 */
[----:B-1----:R-:W-:-:S03]  /*f2170*/  IMAD.MOV.U32 R10, RZ, RZ, R34 ;  /* 0x000000ffff0a7224 */ /* 0x002fc600078e0022 */
[----:B------:R-:W4:Y:S01]  /*f2180*/  LDL.LU R34, [R1+0x6820] ;  /* 0x0068200001227983 */ /* 0x000f220000300800 */
[-C--:B------:R-:W-:Y:S02]  /*f2190*/  IADD3 R29, P1, R29, R26.reuse, RZ ;  /* 0x0000001a1d1d7210 */ /* 0x080fe40007f3e0ff */
[----:B------:R-:W-:Y:S01]  /*f21a0*/  IADD3 R27, P3, R27, R26, RZ ;  /* 0x0000001a1b1b7210 */ /* 0x000fe20007f7e0ff */
[----:B------:R-:W-:Y:S02]  /*f21b0*/  IMAD.MOV.U32 R11, RZ, RZ, R36 ;  /* 0x000000ffff0b7224 */ /* 0x000fe400078e0024 */
[----:B------:R-:W-:Y:S04]  /*f21c0*/  STL [R1+0x6738], R29 ;  /* 0x0067381d01007387 */ /* 0x000fe80000100800 */
[----:B------:R1:W-:Y:S02]  /*f21d0*/  LDGSTS.E [R3+0x21600], [R10.64], P2 ;  /* 0x216000000a037fae */ /* 0x0003e40009121844 */
[----:B-1----:R-:W-:-:S02]  /*f21e0*/  IMAD.MOV.U32 R10, RZ, RZ, R29 ;  /* 0x000000ffff0a7224 */ /* 0x002fc400078e001d */
[----:B------:R-:W-:-:S05]  /*f21f0*/  IMAD.X R33, R33, 0x1, R2, P1 ;  /* 0x0000000121217824 */ /* 0x000fca00008e0602 */
[----:B------:R1:W-:Y:S01]  /*f2200*/  STL [R1+0x6734], R33 ;  /* 0x0067342101007387 */ /* 0x0003e20000100800 */
[----:B------:R-:W-:-:S03]  /*f2210*/  IMAD.X R9, R9, 0x1, R2, P3 ;  /* 0x0000000109097824 */ /* 0x000fc600018e0602 */
[----:B------:R-:W-:Y:S01]  /*f2220*/  STL [R1+0x6740], R27 ;  /* 0x0067401b01007387 */ /* 0x000fe20000100800 */
[----:B------:R-:W-:-:S03]  /*f2230*/  IMAD.MOV.U32 R11, RZ, RZ, R33 ;  /* 0x000000ffff0b7224 */ /* 0x000fc600078e0021 */
[----:B------:R1:W-:Y:S04]  /*f2240*/  STL [R1+0x673c], R9 ;  /* 0x00673c0901007387 */ /* 0x0003e80000100800 */
[----:B------:R-:W4:Y:S04]  /*f2250*/  LDL.LU R38, [R1+0x6824] ;  /* 0x0068240001267983 */ /* 0x000f280000300800 */
[----:B------:R-:W4:Y:S04]  /*f2260*/  LDL.LU R37, [R1+0x6828] ;  /* 0x0068280001257983 */ /* 0x000f280000300800 */
[----:B------:R-:W4:Y:S04]  /*f2270*/  LDL.LU R36, [R1+0x682c] ;  /* 0x00682c0001247983 */ /* 0x000f280000300800 */
[----:B-1----:R-:W4:Y:S01]  /*f2280*/  LDL.LU R33, [R1+0x6830] ;  /* 0x0068300001217983 */ /* 0x002f220000300800 */
[----:B------:R-:W-:-:S03]  /*f2290*/  ISETP.GT.AND P1, PT, R8, 0x9, PT ;  /* 0x000000090800780c */ /* 0x000fc60003f24270 */
[----:B------:R1:W-:Y:S04]  /*f22a0*/  LDGSTS.E [R3+0x21680], [R10.64], P2 ;  /* 0x216800000a037fae */ /* 0x0003e80009121844 */
[----:B------:R-:W4:Y:S01]  /*f22b0*/  LDL.LU R29, [R1+0x6838] ;  /* 0x00683800011d7983 */ /* 0x000f220000300800 */
[----:B-1----:R-:W-:Y:S01]  /*f22c0*/  MOV R11, R9 ;  /* 0x00000009000b7202 */ /* 0x002fe20000000f00 */
[----:B------:R-:W-:Y:S01]  /*f22d0*/  IMAD.MOV.U32 R10, RZ, RZ, R27 ;  /* 0x000000ffff0a7224 */ /* 0x000fe200078e001b */
[----:B------:R-:W-:Y:S01]  /*f22e0*/  SEL R9, RZ, 0x4, !P1 ;  /* 0x00000004ff097807 */ /* 0x000fe20004800000 */
[----:B------:R-:W4:Y:S03]  /*f22f0*/  LDL.LU R27, [R1+0x6840] ;  /* 0x00684000011b7983 */ /* 0x000f260000300800 */
[----:B------:R-:W-:Y:S01]  /*f2300*/  SEL R9, R9, RZ, !P0 ;  /* 0x000000ff09097207 */ /* 0x000fe20004000000 */
[----:B------:R1:W-:Y:S03]  /*f2310*/  LDGSTS.E [R3+0x21700], [R10.64], P2 ;  /* 0x217000000a037fae */ /* 0x0003e60009121844 */
[----:B------:R-:W-:-:S02]  /*f2320*/  ISETP.NE.U32.AND P1, PT, R9, RZ, PT ;  /* 0x000000ff0900720c */ /* 0x000fc40003f25070 */
[----:B--2---:R-:W-:-:S05]  /*f2330*/  IADD3 R35, P3, R35, R26, RZ ;  /* 0x0000001a23237210 */ /* 0x004fca0007f7e0ff */
[----:B---3--:R-:W-:Y:S01]  /*f2340*/  IMAD.X R182, R182, 0x1, R2, P3 ;  /* 0x00000001b6b67824 */ /* 0x008fe200018e0602 */
[-C--:B------:R-:W-:Y:S01]  /*f2350*/  IADD3 R114, P4, R114, R26.reuse, RZ ;  /* 0x0000001a72727210 */ /* 0x080fe20007f9e0ff */
[----:B------:R2:W-:Y:S01]  /*f2360*/  STL [R1+0x6748], R35 ;  /* 0x0067482301007387 */ /* 0x0005e20000100800 */
[----:B-1----:R-:W-:Y:S02]  /*f2370*/  IMAD.MOV.U32 R10, RZ, RZ, R35 ;  /* 0x000000ffff0a7224 */ /* 0x002fe400078e0023 */
[----:B------:R-:W-:Y:S02]  /*f2380*/  IMAD.MOV.U32 R11, RZ, RZ, R182 ;  /* 0x000000ffff0b7224 */ /* 0x000fe400078e00b6 */
[----:B------:R-:W-:Y:S01]  /*f2390*/  IMAD.X R115, R115, 0x1, R2, P4 ;  /* 0x0000000173737824 */ /* 0x000fe200020e0602 */
[----:B------:R1:W-:Y:S04]  /*f23a0*/  STL [R1+0x6744], R182 ;  /* 0x006744b601007387 */ /* 0x0003e80000100800 */
[----:B------:R-:W-:Y:S04]  /*f23b0*/  STL [R1+0x6810], R114 ;  /* 0x0068107201007387 */ /* 0x000fe80000100800 */
[----:B--2---:R-:W2:Y:S04]  /*f23c0*/  LDL.LU R35, [R1+0x6834] ;  /* 0x0068340001237983 */ /* 0x004ea80000300800 */
[----:B------:R-:W-:Y:S04]  /*f23d0*/  STL [R1+0x680c], R115 ;  /* 0x00680c7301007387 */ /* 0x000fe80000100800 */
[----:B------:R-:W3:Y:S04]  /*f23e0*/  LDL.LU R9, [R1+0x683c] ;  /* 0x00683c0001097983 */ /* 0x000ee80000300800 */
[----:B------:R1:W-:Y:S01]  /*f23f0*/  LDGSTS.E [R3+0x21780], [R10.64], P2 ;  /* 0x217800000a037fae */ /* 0x0003e20009121844 */
[----:B------:R-:W-:Y:S01]  /*f2400*/  IADD3 R112, P2, R112, R26, RZ ;  /* 0x0000001a70707210 */ /* 0x000fe20007f5e0ff */
[----:B-1----:R-:W-:-:S02]  /*f2410*/  IMAD.MOV.U32 R10, RZ, RZ, R114 ;  /* 0x000000ffff0a7224 */ /* 0x002fc400078e0072 */
[----:B------:R-:W-:Y:S02]  /*f2420*/  IMAD.MOV.U32 R11, RZ, RZ, R115 ;  /* 0x000000ffff0b7224 */ /* 0x000fe400078e0073 */
[----:B------:R-:W-:-:S03]  /*f2430*/  IMAD.X R113, R113, 0x1, R2, P2 ;  /* 0x0000000171717824 */ /* 0x000fc600010e0602 */
[----:B------:R1:W-:Y:S01]  /*f2440*/  LDGSTS.E [R3+0x22400], [R10.64], P1 ;  /* 0x224000000a037fae */ /* 0x0003e20008921844 */
[----:B----4-:R-:W-:-:S03]  /*f2450*/  IADD3 R34, P3, R34, R26, RZ ;  /* 0x0000001a22227210 */ /* 0x010fc60007f7e0ff */
[----:B------:R-:W-:Y:S01]  /*f2460*/  STL [R1+0x6818], R112 ;  /* 0x0068187001007387 */ /* 0x000fe20000100800 */
[----:B-1----:R-:W-:Y:S01]  /*f2470*/  IMAD.MOV.U32 R10, RZ, RZ, R112 ;  /* 0x000000ffff0a7224 */ /* 0x002fe200078e0070 */
[----:B------:R-:W-:Y:S01]  /*f2480*/  IADD3.X R39, R39, R2, RZ, P3, !PT ;  /* 0x0000000227277210 */ /* 0x000fe20001ffe4ff */
[----:B------:R-:W-:Y:S01]  /*f2490*/  IMAD.MOV.U32 R11, RZ, RZ, R113 ;  /* 0x000000ffff0b7224 */ /* 0x000fe200078e0071 */
[----:B------:R-:W-:Y:S04]  /*f24a0*/  STL [R1+0x6814], R113 ;  /* 0x0068147101007387 */ /* 0x000fe80000100800 */
[----:B------:R1:W-:Y:S04]  /*f24b0*/  STL [R1+0x6820], R34 ;  /* 0x0068202201007387 */ /* 0x0003e80000100800 */
[----:B------:R4:W-:Y:S04]  /*f24c0*/  LDGSTS.E [R3+0x22480], [R10.64], P1 ;  /* 0x224800000a037fae */ /* 0x0009e80008921844 */
[----:B------:R1:W-:Y:S04]  /*f24d0*/  STL [R1+0x681c], R39 ;  /* 0x00681c2701007387 */ /* 0x0003e80000100800 */
[----:B------:R-:W3:Y:S01]  /*f24e0*/  LDL.LU R182, [R1+0x6844] ;  /* 0x0068440001b67983 */ /* 0x000ee20000300800 */
[----:B----4-:R-:W-:-:S03]  /*f24f0*/  IMAD.MOV.U32 R10, RZ, RZ, R34 ;  /* 0x000000ffff0a7224 */ /* 0x010fc600078e0022 */
[----:B-1----:R-:W4:Y:S04]  /*f2500*/  LDL.LU R34, [R1+0x6848] ;  /* 0x0068480001227983 */ /* 0x002f280000300800 */
[----:B------:R-:W4:Y:S04]  /*f2510*/  LDL.LU R115, [R1+0x690c] ;  /* 0x00690c0001737983 */ /* 0x000f280000300800 */
[----:B------:R-:W4:Y:S01]  /*f2520*/  LDL.LU R114, [R1+0x6910] ;  /* 0x0069100001727983 */ /* 0x000f220000300800 */
[----:B------:R-:W-:-:S05]  /*f2530*/  IMAD.MOV.U32 R11, RZ, RZ, R39 ;  /* 0x000000ffff0b7224 */ /* 0x000fca00078e0027 */
[----:B------:R1:W-:Y:S01]  /*f2540*/  LDGSTS.E [R3+0x22500], [R10.64], P1 ;  /* 0x225000000a037fae */ /* 0x0003e20008921844 */
[----:B------:R-:W-:-:S05]  /*f2550*/  IADD3 R37, P2, R37, R26, RZ ;  /* 0x0000001a25257210 */ /* 0x000fca0007f5e0ff */
[--C-:B------:R-:W-:Y:S01]  /*f2560*/  IMAD.X R38, R38, 0x1, R2.reuse, P2 ;  /* 0x0000000126267824 */ /* 0x100fe200010e0602 */
[----:B------:R-:W-:Y:S01]  /*f2570*/  IADD3 R33, P3, R33, R26, RZ ;  /* 0x0000001a21217210 */ /* 0x000fe20007f7e0ff */
[----:B------:R-:W-:Y:S04]  /*f2580*/  STL [R1+0x6828], R37 ;  /* 0x0068282501007387 */ /* 0x000fe80000100800 */
[----:B------:R-:W-:Y:S01]  /*f2590*/  IMAD.X R36, R36, 0x1, R2, P3 ;  /* 0x0000000124247824 */ /* 0x000fe200018e0602 */
[----:B------:R-:W-:Y:S01]  /*f25a0*/  STL [R1+0x6824], R38 ;  /* 0x0068242601007387 */ /* 0x000fe20000100800 */
[----:B-1----:R-:W-:Y:S01]  /*f25b0*/  IMAD.MOV.U32 R10, RZ, RZ, R37 ;  /* 0x000000ffff0a7224 */ /* 0x002fe200078e0025 */
[----:B------:R-:W-:Y:S02]  /*f25c0*/  MOV R11, R38 ;  /* 0x00000026000b7202 */ /* 0x000fe40000000f00 */
[----:B------:R1:W-:Y:S04]  /*f25d0*/  STL [R1+0x6830], R33 ;  /* 0x0068302101007387 */ /* 0x0003e80000100800 */
[----:B------:R1:W-:Y:S04]  /*f25e0*/  STL [R1+0x682c], R36 ;  /* 0x00682c2401007387 */ /* 0x0003e80000100800 */
[----:B------:R-:W4:Y:S01]  /*f25f0*/  LDL.LU R113, [R1+0x6914] ;  /* 0x0069140001717983 */ /* 0x000f220000300800 */
[----:B------:R-:W-:-:S03]  /*f2600*/  IADD3 R29, P2, R29, R26, RZ ;  /* 0x0000001a1d1d7210 */ /* 0x000fc60007f5e0ff */
[----:B------:R-:W4:Y:S01]  /*f2610*/  LDL.LU R112, [R1+0x6918] ;  /* 0x0069180001707983 */ /* 0x000f220000300800 */
[----:B------:R-:W-:-:S03]  /*f2620*/  IADD3 R27, P3, R27, R26, RZ ;  /* 0x0000001a1b1b7210 */ /* 0x000fc60007f7e0ff */
[----:B------:R1:W-:Y:S04]  /*f2630*/  LDGSTS.E [R3+0x22580], [R10.64], P1 ;  /* 0x225800000a037fae */ /* 0x0003e80008921844 */
[----:B------:R-:W4:Y:S01]  /*f2640*/  LDL.LU R39, [R1+0x691c] ;  /* 0x00691c0001277983 */ /* 0x000f220000300800 */
[----:B-1----:R-:W-:-:S03]  /*f2650*/  IMAD.MOV.U32 R10, RZ, RZ, R33 ;  /* 0x000000ffff0a7224 */ /* 0x002fc600078e0021 */
[----:B------:R-:W4:Y:S01]  /*f2660*/  LDL.LU R33, [R1+0x6920] ;  /* 0x0069200001217983 */ /* 0x000f220000300800 */
[----:B------:R-:W-:-:S03]  /*f2670*/  IMAD.MOV.U32 R11, RZ, RZ, R36 ;  /* 0x000000ffff0b7224 */ /* 0x000fc600078e0024 */
[----:B------:R-:W-:Y:S04]  /*f2680*/  STL [R1+0x6838], R29 ;  /* 0x0068381d01007387 */ /* 0x000fe80000100800 */
[----:B------:R1:W-:Y:S02]  /*f2690*/  LDGSTS.E [R3+0x22600], [R10.64], P1 ;  /* 0x226000000a037fae */ /* 0x0003e40008921844 */
[----:B-1----:R-:W-:Y:S02]  /*f26a0*/  IMAD.MOV.U32 R10, RZ, RZ, R29 ;  /* 0x000000ffff0a7224 */ /* 0x002fe400078e001d */
        /* <DEDUP_REMOVED lines=13> */
[----:B-1----:R-:W-:Y:S01]  /*f2780*/  MOV R11, R9 ;  /* 0x00000009000b7202 */ /* 0x002fe20000000f00 */
[----:B------:R-:W-:Y:S01]  /*f2790*/  IMAD.MOV.U32 R10, RZ, RZ, R27 ;  /* 0x000000ffff0a7224 */ /* 0x000fe200078e001b */
[----:B--2---:R-:W-:Y:S01]  /*f27a0*/  SEL R9, RZ, 0x4, !P2 ;  /* 0x00000004ff097807 */ /* 0x004fe20005000000 */
[----:B------:R-:W2:Y:S03]  /*f27b0*/  LDL.LU R27, [R1+0x6940] ;  /* 0x00694000011b7983 */ /* 0x000ea60000300800 */
[----:B------:R-:W-:Y:S01]  /*f27c0*/  SEL R9, R9, RZ, !P0 ;  /* 0x000000ff09097207 */ /* 0x000fe20004000000 */
[----:B------:R1:W-:Y:S03]  /*f27d0*/  LDGSTS.E [R3+0x22700], [R10.64], P1 ;  /* 0x227000000a037fae */ /* 0x0003e60008921844 */
[----:B------:R-:W-:-:S02]  /*f27e0*/  ISETP.NE.U32.AND P2, PT, R9, RZ, PT ;  /* 0x000000ff0900720c */ /* 0x000fc40003f45070 */
[----:B----4-:R-:W-:-:S05]  /*f27f0*/  IADD3 R34, P3, R34, R26, RZ ;  /* 0x0000001a22227210 */ /* 0x010fca0007f7e0ff */
[----:B------:R-:W-:Y:S01]  /*f2800*/  IMAD.X R182, R182, 0x1, R2, P3 ;  /* 0x00000001b6b67824 */ /* 0x000fe200018e0602 */
[----:B------:R-:W-:Y:S01]  /*f2810*/  IADD3 R114, P4, R114, R26, RZ ;  /* 0x0000001a72727210 */ /* 0x000fe20007f9e0ff */
[----:B------:R4:W-:Y:S01]  /*f2820*/  STL [R1+0x6848], R34 ;  /* 0x0068482201007387 */ /* 0x0009e20000100800 */
[----:B-1----:R-:W-:-:S03]  /*f2830*/  IMAD.MOV.U32 R10, RZ, RZ, R34 ;  /* 0x000000ffff0a7224 */ /* 0x002fc600078e0022 */
[----:B------:R-:W-:Y:S01]  /*f2840*/  IMAD.X R115, R115, 0x1, R2, P4 ;  /* 0x0000000173737824 */ /* 0x000fe200020e0602 */
[----:B------:R1:W-:Y:S04]  /*f2850*/  STL [R1+0x6844], R182 ;  /* 0x006844b601007387 */ /* 0x0003e80000100800 */
[----:B------:R-:W-:Y:S04]  /*f2860*/  STL [R1+0x6910], R114 ;  /* 0x0069107201007387 */ /* 0x000fe80000100800 */
[----:B----4-:R-:W4:Y:S04]  /*f2870*/  LDL.LU R34, [R1+0x6934] ;  /* 0x0069340001227983 */ /* 0x010f280000300800 */
[----:B------:R-:W-:Y:S04]  /*f2880*/  STL [R1+0x690c], R115 ;  /* 0x00690c7301007387 */ /* 0x000fe80000100800 */
[----:B------:R-:W4:Y:S01]  /*f2890*/  LDL.LU R9, [R1+0x693c] ;  /* 0x00693c0001097983 */ /* 0x000f220000300800 */
[----:B------:R-:W-:-:S05]  /*f28a0*/  IMAD.MOV.U32 R11, RZ, RZ, R182 ;  /* 0x000000ffff0b7224 */ /* 0x000fca00078e00b6 */
[----:B------:R1:W-:Y:S02]  /*f28b0*/  LDGSTS.E [R3+0x22780], [R10.64], P1 ;  /* 0x227800000a037fae */ /* 0x0003e40008921844 */
[----:B-1----:R-:W-:Y:S02]  /*f28c0*/  IMAD.MOV.U32 R10, RZ, RZ, R114 ;  /* 0x000000ffff0a7224 */ /* 0x002fe400078e0072 */
[----:B------:R-:W-:-:S05]  /*f28d0*/  IMAD.MOV.U32 R11, RZ, RZ, R115 ;  /* 0x000000ffff0b7224 */ /* 0x000fca00078e0073 */
[----:B------:R1:W-:Y:S01]  /*f28e0*/  LDGSTS.E [R3+0x23400], [R10.64], P2 ;  /* 0x234000000a037fae */ /* 0x0003e20009121844 */
[----:B------:R-:W-:-:S05]  /*f28f0*/  IADD3 R112, P1, R112, R26, RZ ;  /* 0x0000001a70707210 */ /* 0x000fca0007f3e0ff */
[----:B------:R-:W-:Y:S02]  /*f2900*/  IMAD.X R113, R113, 0x1, R2, P1 ;  /* 0x0000000171717824 */ /* 0x000fe400008e0602 */
        /* <DEDUP_REMOVED lines=9> */
[----:B------:R-:W4:Y:S01]  /*f29a0*/  LDL.LU R182, [R1+0x6944] ;  /* 0x0069440001b67983 */ /* 0x000f220000300800 */
[----:B-1----:R-:W-:-:S03]  /*f29b0*/  IMAD.MOV.U32 R10, RZ, RZ, R33 ;  /* 0x000000ffff0a7224 */ /* 0x002fc600078e0021 */
[----:B------:R-:W4:Y:S04]  /*f29c0*/  LDL.LU R33, [R1+0x6948] ;  /* 0x0069480001217983 */ /* 0x000f280000300800 */
[----:B------:R-:W4:Y:S01]  /*f29d0*/  LDL.LU R115, [R1+0x6a0c] ;  /* 0x006a0c0001737983 */ /* 0x000f220000300800 */
[----:B------:R-:W-:-:S03]  /*f29e0*/  IMAD.MOV.U32 R11, RZ, RZ, R39 ;  /* 0x000000ffff0b7224 */ /* 0x000fc600078e0027 */
[----:B------:R-:W4:Y:S04]  /*f29f0*/  LDL.LU R114, [R1+0x6a10] ;  /* 0x006a100001727983 */ /* 0x000f280000300800 */
[----:B------:R1:W-:Y:S01]  /*f2a00*/  LDGSTS.E [R3+0x23500], [R10.64], P2 ;  /* 0x235000000a037fae */ /* 0x0003e20009121844 */
[----:B---3--:R-:W-:-:S05]  /*f2a10*/  IADD3 R37, P1, R37, R26, RZ ;  /* 0x0000001a25257210 */ /* 0x008fca0007f3e0ff */
[--C-:B------:R-:W-:Y:S01]  /*f2a20*/  IMAD.X R38, R38, 0x1, R2.reuse, P1 ;  /* 0x0000000126267824 */ /* 0x100fe200008e0602 */
[----:B------:R-:W-:Y:S01]  /*f2a30*/  IADD3 R35, P3, R35, R26, RZ ;  /* 0x0000001a23237210 */ /* 0x000fe20007f7e0ff */
[----:B------:R-:W-:Y:S04]  /*f2a40*/  STL [R1+0x6928], R37 ;  /* 0x0069282501007387 */ /* 0x000fe80000100800 */
[----:B------:R-:W-:Y:S01]  /*f2a50*/  IMAD.X R36, R36, 0x1, R2, P3 ;  /* 0x0000000124247824 */ /* 0x000fe200018e0602 */
[----:B------:R-:W-:Y:S01]  /*f2a60*/  STL [R1+0x6924], R38 ;  /* 0x0069242601007387 */ /* 0x000fe20000100800 */
[----:B-1----:R-:W-:Y:S01]  /*f2a70*/  IMAD.MOV.U32 R10, RZ, RZ, R37 ;  /* 0x000000ffff0a7224 */ /* 0x002fe200078e0025 */
[----:B------:R-:W-:Y:S02]  /*f2a80*/  MOV R11, R38 ;  /* 0x00000026000b7202 */ /* 0x000fe40000000f00 */
[----:B------:R-:W-:Y:S04]  /*f2a90*/  STL [R1+0x6930], R35 ;  /* 0x0069302301007387 */ /* 0x000fe80000100800 */
[----:B------:R1:W-:Y:S04]  /*f2aa0*/  STL [R1+0x692c], R36 ;  /* 0x00692c2401007387 */ /* 0x0003e80000100800 */
[----:B------:R-:W3:Y:S01]  /*f2ab0*/  LDL.LU R113, [R1+0x6a14] ;  /* 0x006a140001717983 */ /* 0x000ee20000300800 */
[----:B------:R-:W-:-:S03]  /*f2ac0*/  IADD3 R29, P1, R29, R26, RZ ;  /* 0x0000001a1d1d7210 */ /* 0x000fc60007f3e0ff */
[----:B------:R-:W3:Y:S01]  /*f2ad0*/  LDL.LU R112, [R1+0x6a18] ;  /* 0x006a180001707983 */ /* 0x000ee20000300800 */
[----:B--2---:R-:W-:-:S03]  /*f2ae0*/  IADD3 R27, P3, R27, R26, RZ ;  /* 0x0000001a1b1b7210 */ /* 0x004fc60007f7e0ff */
[----:B------:R2:W-:Y:S04]  /*f2af0*/  LDGSTS.E [R3+0x23580], [R10.64], P2 ;  /* 0x235800000a037fae */ /* 0x0005e80009121844 */
[----:B------:R-:W3:Y:S01]  /*f2b00*/  LDL.LU R39, [R1+0x6a1c] ;  /* 0x006a1c0001277983 */ /* 0x000ee20000300800 */
[----:B--2---:R-:W-:-:S03]  /*f2b10*/  IMAD.MOV.U32 R11, RZ, RZ, R36 ;  /* 0x000000ffff0b7224 */ /* 0x004fc600078e0024 */
[----:B-1----:R-:W2:Y:S01]  /*f2b20*/  LDL.LU R36, [R1+0x6a20] ;  /* 0x006a200001247983 */ /* 0x002ea20000300800 */
[----:B------:R-:W-:-:S03]  /*f2b30*/  IMAD.MOV.U32 R10, RZ, RZ, R35 ;  /* 0x000000ffff0a7224 */ /* 0x000fc600078e0023 */
[----:B------:R-:W-:Y:S04]  /*f2b40*/  STL [R1+0x6938], R29 ;  /* 0x0069381d01007387 */ /* 0x000fe80000100800 */
[----:B------:R1:W-:Y:S01]  /*f2b50*/  LDGSTS.E [R3+0x23600], [R10.64], P2 ;  /* 0x236000000a037fae */ /* 0x0003e20009121844 */
[----:B----4-:R-:W-:-:S05]  /*f2b60*/  IMAD.X R34, R34, 0x1, R2, P1 ;  /* 0x0000000122227824 */ /* 0x010fca00008e0602 */
        /* <DEDUP_REMOVED lines=8> */
[----:B----4-:R-:W3:Y:S01]  /*f2bf0*/  LDL.LU R34, [R1+0x6a30] ;  /* 0x006a300001227983 */ /* 0x010ee20000300800 */
[----:B------:R-:W-:Y:S01]  /*f2c00*/  IMAD.MOV.U32 R10, RZ, RZ, R29 ;  /* 0x000000ffff0a7224 */ /* 0x000fe200078e001d */
[----:B------:R-:W-:-:S02]  /*f2c10*/  ISETP.GT.AND P1, PT, R8, 0x11, PT ;  /* 0x000000110800780c */ /* 0x000fc40003f24270 */
[----:B------:R-:W3:Y:S04]  /*f2c20*/  LDL.LU R29, [R1+0x6a38] ;  /* 0x006a3800011d7983 */ /* 0x000ee80000300800 */
[----:B------:R1:W-:Y:S02]  /*f2c30*/  LDGSTS.E [R3+0x23680], [R10.64], P2 ;  /* 0x236800000a037fae */ /* 0x0003e40009121844 */
[----:B-1----:R-:W-:Y:S01]  /*f2c40*/  MOV R11, R9 ;  /* 0x00000009000b7202 */ /* 0x002fe20000000f00 */
[----:B------:R-:W-:Y:S01]  /*f2c50*/  IMAD.MOV.U32 R10, RZ, RZ, R27 ;  /* 0x000000ffff0a7224 */ /* 0x000fe200078e001b */
[----:B------:R-:W-:Y:S01]  /*f2c60*/  SEL R9, RZ, 0x4, !P1 ;  /* 0x00000004ff097807 */ /* 0x000fe20004800000 */
[----:B------:R-:W3:Y:S03]  /*f2c70*/  LDL.LU R27, [R1+0x6a40] ;  /* 0x006a4000011b7983 */ /* 0x000ee60000300800 */
[----:B------:R-:W-:Y:S01]  /*f2c80*/  SEL R9, R9, RZ, !P0 ;  /* 0x000000ff09097207 */ /* 0x000fe20004000000 */
[----:B------:R1:W-:Y:S03]  /*f2c90*/  LDGSTS.E [R3+0x23700], [R10.64], P2 ;  /* 0x237000000a037fae */ /* 0x0003e60009121844 */
[----:B------:R-:W-:-:S02]  /*f2ca0*/  ISETP.NE.U32.AND P1, PT, R9, RZ, PT ;  /* 0x000000ff0900720c */ /* 0x000fc40003f25070 */
        /* <DEDUP_REMOVED lines=8> */
[----:B------:R-:W-:Y:S04]  /*f2d30*/  STL [R1+0x6a10], R114 ;  /* 0x006a107201007387 */ /* 0x000fe80000100800 */
[----:B-1----:R-:W3:Y:S04]  /*f2d40*/  LDL.LU R33, [R1+0x6a34] ;  /* 0x006a340001217983 */ /* 0x002ee80000300800 */
[----:B------:R-:W-:Y:S04]  /*f2d50*/  STL [R1+0x6a0c], R115 ;  /* 0x006a0c7301007387 */ /* 0x000fe80000100800 */
[----:B------:R1:W-:Y:S04]  /*f2d60*/  LDGSTS.E [R3+0x23780], [R10.64], P2 ;  /* 0x237800000a037fae */ /* 0x0003e80009121844 */
[----:B------:R-:W3:Y:S01]  /*f2d70*/  LDL.LU R9, [R1+0x6a3c] ;  /* 0x006a3c0001097983 */ /* 0x000ee20000300800 */
[----:B-1----:R-:W-:-:S02]  /*f2d80*/  IMAD.MOV.U32 R10, RZ, RZ, R114 ;  /* 0x000000ffff0a7224 */ /* 0x002fc400078e0072 */
[----:B------:R-:W-:-:S05]  /*f2d90*/  IMAD.MOV.U32 R11, RZ, RZ, R115 ;  /* 0x000000ffff0b7224 */ /* 0x000fca00078e0073 */
[----:B------:R1:W-:Y:S01]  /*f2da0*/  LDGSTS.E [R3+0x24400], [R10.64], P1 ;  /* 0x244000000a037fae */ /* 0x0003e20008921844 */
[----:B---3--:R-:W-:-:S05]  /*f2db0*/  IADD3 R112, P2, R112, R26, RZ ;  /* 0x0000001a70707210 */ /* 0x008fca0007f5e0ff */
[----:B------:R-:W-:Y:S02]  /*f2dc0*/  IMAD.X R113, R113, 0x1, R2, P2 ;  /* 0x0000000171717824 */ /* 0x000fe400010e0602 */
[----:B-1----:R-:W-:Y:S02]  /*f2dd0*/  IMAD.MOV.U32 R10, RZ, RZ, R112 ;  /* 0x000000ffff0a7224 */ /* 0x002fe400078e0070 */
[----:B------:R-:W-:Y:S01]  /*f2de0*/  IMAD.MOV.U32 R11, RZ, RZ, R113 ;  /* 0x000000ffff0b7224 */ /* 0x000fe200078e0071 */
[----:B------:R-:W-:Y:S01]  /*f2df0*/  STL [R1+0x6a18], R112 ;  /* 0x006a187001007387 */ /* 0x000fe20000100800 */
[----:B--2---:R-:W-:-:S03]  /*f2e00*/  IADD3 R36, P3, R36, R26, RZ ;  /* 0x0000001a24247210 */ /* 0x004fc60007f7e0ff */
[----:B------:R-:W-:Y:S01]  /*f2e10*/  STL [R1+0x6a14], R113 ;  /* 0x006a147101007387 */ /* 0x000fe20000100800 */
[----:B------:R-:W-:-:S03]  /*f2e20*/  IADD3.X R39, R39, R2, RZ, P3, !PT ;  /* 0x0000000227277210 */ /* 0x000fc60001ffe4ff */
[----:B------:R1:W-:Y:S04]  /*f2e30*/  STL [R1+0x6a20], R36 ;  /* 0x006a202401007387 */ /* 0x0003e80000100800 */
[----:B------:R2:W-:Y:S04]  /*f2e40*/  LDGSTS.E [R3+0x24480], [R10.64], P1 ;  /* 0x244800000a037fae */ /* 0x0005e80008921844 */
[----:B------:R3:W-:Y:S04]  /*f2e50*/  STL [R1+0x6a1c], R39 ;  /* 0x006a1c2701007387 */ /* 0x0007e80000100800 */
[----:B------:R-:W4:Y:S01]  /*f2e60*/  LDL.LU R182, [R1+0x6a44] ;  /* 0x006a440001b67983 */ /* 0x000f220000300800 */
[----:B--2---:R-:W-:-:S03]  /*f2e70*/  IMAD.MOV.U32 R10, RZ, RZ, R36 ;  /* 0x000000ffff0a7224 */ /* 0x004fc600078e0024 */
[----:B-1----:R-:W2:Y:S01]  /*f2e80*/  LDL.LU R36, [R1+0x6a48] ;  /* 0x006a480001247983 */ /* 0x002ea20000300800 */
[----:B------:R-:W-:-:S03]  /*f2e90*/  IMAD.MOV.U32 R11, RZ, RZ, R39 ;  /* 0x000000ffff0b7224 */ /* 0x000fc600078e0027 */
[----:B------:R-:W4:Y:S04]  /*f2ea0*/  LDL.LU R115, [R1+0x6b0c] ;  /* 0x006b0c0001737983 */ /* 0x000f280000300800 */
[----:B------:R-:W4:Y:S04]  /*f2eb0*/  LDL.LU R114, [R1+0x6b10] ;  /* 0x006b100001727983 */ /* 0x000f280000300800 */
[----:B------:R1:W-:Y:S01]  /*f2ec0*/  LDGSTS.E [R3+0x24500], [R10.64], P1 ;  /* 0x245000000a037fae */ /* 0x0003e20008921844 */
[----:B------:R-:W-:-:S05]  /*f2ed0*/  IADD3 R37, P2, R37, R26, RZ ;  /* 0x0000001a25257210 */ /* 0x000fca0007f5e0ff */
[--C-:B------:R-:W-:Y:S01]  /*f2ee0*/  IMAD.X R38, R38, 0x1, R2.reuse, P2 ;  /* 0x0000000126267824 */ /* 0x100fe200010e0602 */
[----:B---3--:R-:W-:Y:S01]  /*f2ef0*/  IADD3 R34, P3, R34, R26, RZ ;  /* 0x0000001a22227210 */ /* 0x008fe20007f7e0ff */
[----:B------:R-:W-:Y:S04]  /*f2f00*/  STL [R1+0x6a28], R37 ;  /* 0x006a282501007387 */ /* 0x000fe80000100800 */
[----:B------:R-:W-:Y:S01]  /*f2f10*/  IMAD.X R35, R35, 0x1, R2, P3 ;  /* 0x0000000123237824 */ /* 0x000fe200018e0602 */
[----:B------:R-:W-:Y:S01]  /*f2f20*/  STL [R1+0x6a24], R38 ;  /* 0x006a242601007387 */ /* 0x000fe20000100800 */
[----:B-1----:R-:W-:Y:S01]  /*f2f30*/  IMAD.MOV.U32 R10, RZ, RZ, R37 ;  /* 0x000000ffff0a7224 */ /* 0x002fe200078e0025 */
[----:B------:R-:W-:Y:S02]  /*f2f40*/  MOV R11, R38 ;  /* 0x00000026000b7202 */ /* 0x000fe40000000f00 */
[----:B------:R-:W-:Y:S04]  /*f2f50*/  STL [R1+0x6a30], R34 ;  /* 0x006a302201007387 */ /* 0x000fe80000100800 */
[----:B------:R1:W-:Y:S04]  /*f2f60*/  STL [R1+0x6a2c], R35 ;  /* 0x006a2c2301007387 */ /* 0x0003e80000100800 */
[----:B------:R-:W4:Y:S04]  /*f2f70*/  LDL.LU R113, [R1+0x6b14] ;  /* 0x006b140001717983 */ /* 0x000f280000300800 */
[----:B------:R-:W4:Y:S04]  /*f2f80*/  LDL.LU R112, [R1+0x6b18] ;  /* 0x006b180001707983 */ /* 0x000f280000300800 */
[----:B------:R1:W-:Y:S04]  /*f2f90*/  LDGSTS.E [R3+0x24580], [R10.64], P1 ;  /* 0x245800000a037fae */ /* 0x0003e80008921844 */
[----:B------:R-:W4:Y:S01]  /*f2fa0*/  LDL.LU R39, [R1+0x6b1c] ;  /* 0x006b1c0001277983 */ /* 0x000f220000300800 */
[----:B-1----:R-:W-:-:S03]  /*f2fb0*/  IMAD.MOV.U32 R11, RZ, RZ, R35 ;  /* 0x000000ffff0b7224 */ /* 0x002fc600078e0023 */
[----:B------:R-:W4:Y:S01]  /*f2fc0*/  LDL.LU R35, [R1+0x6b20] ;  /* 0x006b200001237983 */ /* 0x000f220000300800 */
[-C--:B------:R-:W-:Y:S01]  /*f2fd0*/  IADD3 R29, P2, R29, R26.reuse, RZ ;  /* 0x0000001a1d1d7210 */ /* 0x080fe20007f5e0ff */
[----:B------:R-:W-:Y:S01]  /*f2fe0*/  IMAD.MOV.U32 R10, RZ, RZ, R34 ;  /* 0x000000ffff0a7224 */ /* 0x000fe200078e0022 */
[----:B------:R-:W-:-:S03]  /*f2ff0*/  IADD3 R27, P3, R27, R26, RZ ;  /* 0x0000001a1b1b7210 */ /* 0x000fc60007f7e0ff */
[----:B------:R1:W-:Y:S04]  /*f3000*/  STL [R1+0x6a38], R29 ;  /* 0x006a381d01007387 */ /* 0x0003e80000100800 */
[----:B------:R1:W-:Y:S02]  /*f3010*/  LDGSTS.E [R3+0x24600], [R10.64], P1 ;  /* 0x246000000a037fae */ /* 0x0003e40008921844 */
[----:B-1----:R-:W-:Y:S02]  /*f3020*/  IMAD.MOV.U32 R10, RZ, RZ, R29 ;  /* 0x000000ffff0a7224 */ /* 0x002fe400078e001d */
[----:B------:R-:W-:-:S04]  /*f3030*/  IMAD.X R33, R33, 0x1, R2, P2 ;  /* 0x0000000121217824 */ /* 0x000fc800010e0602 */
[----:B------:R-:W-:Y:S01]  /*f3040*/  IMAD.MOV.U32 R11, RZ, RZ, R33 ;  /* 0x000000ffff0b7224 */ /* 0x000fe200078e0021 */
[----:B------:R-:W-:Y:S01]  /*f3050*/  STL [R1+0x6a34], R33 ;  /* 0x006a342101007387 */ /* 0x000fe20000100800 */
[----:B------:R-:W-:-:S03]  /*f3060*/  IMAD.X R9, R9, 0x1, R2, P3 ;  /* 0x0000000109097824 */ /* 0x000fc600018e0602 */
        /* <DEDUP_REMOVED lines=8> */
[----:B------:R-:W-:Y:S02]  /*f30f0*/  ISETP.GT.AND P2, PT, R8, 0x15, PT ;  /* 0x000000150800780c */ /* 0x000fe40003f44270 */
[----:B------:R-:W-:Y:S01]  /*f3100*/  MOV R11, R9 ;  /* 0x00000009000b7202 */ /* 0x000fe20000000f00 */
[----:B------:R-:W4:Y:S01]  /*f3110*/  LDL.LU R34, [R1+0x6b38] ;  /* 0x006b380001227983 */ /* 0x000f220000300800 */
[----:B------:R-:W-:-:S03]  /*f3120*/  SEL R9, RZ, 0x4, !P2 ;  /* 0x00000004ff097807 */ /* 0x000fc60005000000 */
[----:B------:R1:W-:Y:S01]  /*f3130*/  LDGSTS.E [R3+0x24700], [R10.64], P1 ;  /* 0x247000000a037fae */ /* 0x0003e20008921844 */
[----:B------:R-:W-:-:S03]  /*f3140*/  SEL R9, R9, RZ, !P0 ;  /* 0x000000ff09097207 */ /* 0x000fc60004000000 */
[----:B------:R-:W4:Y:S01]  /*f3150*/  LDL.LU R33, [R1+0x6b40] ;  /* 0x006b400001217983 */ /* 0x000f220000300800 */
[----:B------:R-:W-:Y:S02]  /*f3160*/  ISETP.NE.U32.AND P2, PT, R9, RZ, PT ;  /* 0x000000ff0900720c */ /* 0x000fe40003f45070 */
[----:B--2---:R-:W-:-:S05]  /*f3170*/  IADD3 R36, P3, R36, R26, RZ ;  /* 0x0000001a24247210 */ /* 0x004fca0007f7e0ff */
[----:B----4-:R-:W-:Y:S02]  /*f3180*/  IMAD.X R182, R182, 0x1, R2, P3 ;  /* 0x00000001b6b67824 */ /* 0x010fe400018e0602 */
[----:B-1----:R-:W-:Y:S01]  /*f3190*/  IMAD.MOV.U32 R10, RZ, RZ, R36 ;  /* 0x000000ffff0a7224 */ /* 0x002fe200078e0024 */
[----:B------:R-:W-:Y:S01]  /*f31a0*/  IADD3 R114, P4, R114, R26, RZ ;  /* 0x0000001a72727210 */ /* 0x000fe20007f9e0ff */
[----:B------:R-:W-:Y:S01]  /*f31b0*/  IMAD.MOV.U32 R11, RZ, RZ, R182 ;  /* 0x000000ffff0b7224 */ /* 0x000fe200078e00b6 */
[----:B------:R1:W-:Y:S03]  /*f31c0*/  STL [R1+0x6a48], R36 ;  /* 0x006a482401007387 */ /* 0x0003e60000100800 */
[----:B------:R-:W-:Y:S01]  /*f31d0*/  IMAD.X R115, R115, 0x1, R2, P4 ;  /* 0x0000000173737824 */ /* 0x000fe200020e0602 */
[----:B------:R2:W-:Y:S04]  /*f31e0*/  LDGSTS.E [R3+0x24780], [R10.64], P1 ;  /* 0x247800000a037fae */ /* 0x0005e80008921844 */
[----:B------:R4:W-:Y:S04]  /*f31f0*/  STL [R1+0x6a44], R182 ;  /* 0x006a44b601007387 */ /* 0x0009e80000100800 */
[----:B------:R-:W-:Y:S04]  /*f3200*/  STL [R1+0x6b10], R114 ;  /* 0x006b107201007387 */ /* 0x000fe80000100800 */
[----:B-1----:R-:W3:Y:S01]  /*f3210*/  LDL.LU R36, [R1+0x6b34] ;  /* 0x006b340001247983 */ /* 0x002ee20000300800 */
[----:B--2---:R-:W-:-:S02]  /*f3220*/  IMAD.MOV.U32 R10, RZ, RZ, R114 ;  /* 0x000000ffff0a7224 */ /* 0x004fc400078e0072 */
[----:B------:R-:W-:Y:S01]  /*f3230*/  IMAD.MOV.U32 R11, RZ, RZ, R115 ;  /* 0x000000ffff0b7224 */ /* 0x000fe200078e0073 */
[----:B------:R-:W-:Y:S04]  /*f3240*/  STL [R1+0x6b0c], R115 ;  /* 0x006b0c7301007387 */ /* 0x000fe80000100800 */
[----:B------:R-:W2:Y:S04]  /*f3250*/  LDL.LU R9, [R1+0x6b3c] ;  /* 0x006b3c0001097983 */ /* 0x000ea80000300800 */
[----:B------:R1:W-:Y:S01]  /*f3260*/  LDGSTS.E [R3+0x25400], [R10.64], P2 ;  /* 0x254000000a037fae */ /* 0x0003e20009121844 */
[----:B----4-:R-:W-:-:S05]  /*f3270*/  IADD3 R112, P1, R112, R26, RZ ;  /* 0x0000001a70707210 */ /* 0x010fca0007f3e0ff */
        /* <DEDUP_REMOVED lines=9> */
[----:B------:R-:W-:Y:S04]  /*f3310*/  STL [R1+0x6b1c], R39 ;  /* 0x006b1c2701007387 */ /* 0x000fe80000100800 */
[----:B------:R-:W2:Y:S01]  /*f3320*/  LDL.LU R182, [R1+0x6b44] ;  /* 0x006b440001b67983 */ /* 0x000ea20000300800 */
        /* <DEDUP_REMOVED lines=18> */
[----:B------:R1:W-:Y:S01]  /*f3450*/  LDGSTS.E [R3+0x25580], [R10.64], P2 ;  /* 0x255800000a037fae */ /* 0x0003e20009121844 */
[----:B------:R-:W-:-:S02]  /*f3460*/  IADD3 R34, P1, R34, R26, RZ ;  /* 0x0000001a22227210 */ /* 0x000fc40007f3e0ff */
[----:B------:R-:W-:Y:S01]  /*f3470*/  IADD3 R33, P3, R33, R26, RZ ;  /* 0x0000001a21217210 */ /* 0x000fe20007f7e0ff */
[----:B-1----:R-:W-:Y:S02]  /*f3480*/  IMAD.MOV.U32 R11, RZ, RZ, R29 ;  /* 0x000000ffff0b7224 */ /* 0x002fe400078e001d */
[----:B------:R-:W-:Y:S01]  /*f3490*/  IMAD.MOV.U32 R10, RZ, RZ, R27 ;  /* 0x000000ffff0a7224 */ /* 0x000fe200078e001b */
[----:B------:R-:W4:Y:S04]  /*f34a0*/  LDL.LU R29, [R1+0x6c1c] ;  /* 0x006c1c00011d7983 */ /* 0x000f280000300800 */
[----:B------:R-:W4:Y:S04]  /*f34b0*/  LDL.LU R27, [R1+0x6c20] ;  /* 0x006c2000011b7983 */ /* 0x000f280000300800 */
[----:B------:R-:W-:Y:S04]  /*f34c0*/  STL [R1+0x6b38], R34 ;  /* 0x006b382201007387 */ /* 0x000fe80000100800 */
[----:B------:R1:W-:Y:S02]  /*f34d0*/  LDGSTS.E [R3+0x25600], [R10.64], P2 ;  /* 0x256000000a037fae */ /* 0x0003e40009121844 */
[----:B-1----:R-:W-:-:S02]  /*f34e0*/  IMAD.MOV.U32 R10, RZ, RZ, R34 ;  /* 0x000000ffff0a7224 */ /* 0x002fc400078e0022 */
[----:B---3--:R-:W-:-:S05]  /*f34f0*/  IMAD.X R36, R36, 0x1, R2, P1 ;  /* 0x0000000124247824 */ /* 0x008fca00008e0602 */
[----:B------:R1:W-:Y:S01]  /*f3500*/  STL [R1+0x6b34], R36 ;  /* 0x006b342401007387 */ /* 0x0003e20000100800 */
[----:B--2---:R-:W-:-:S03]  /*f3510*/  IMAD.X R9, R9, 0x1, R2, P3 ;  /* 0x0000000109097824 */ /* 0x004fc600018e0602 */
[----:B------:R-:W-:Y:S01]  /*f3520*/  STL [R1+0x6b40], R33 ;  /* 0x006b402101007387 */ /* 0x000fe20000100800 */
[----:B------:R-:W-:-:S03]  /*f3530*/  IMAD.MOV.U32 R11, RZ, RZ, R36 ;  /* 0x000000ffff0b7224 */ /* 0x000fc600078e0024 */
[----:B------:R-:W2:Y:S04]  /*f3540*/  LDL.LU R38, [R1+0x6c28] ;  /* 0x006c280001267983 */ /* 0x000ea80000300800 */
[----:B------:R3:W-:Y:S04]  /*f3550*/  STL [R1+0x6b3c], R9 ;  /* 0x006b3c0901007387 */ /* 0x0007e80000100800 */
[----:B-1----:R-:W2:Y:S01]  /*f3560*/  LDL.LU R36, [R1+0x6c30] ;  /* 0x006c300001247983 */ /* 0x002ea20000300800 */
[----:B------:R-:W-:-:S03]  /*f3570*/  ISETP.GT.AND P1, PT, R8, 0x19, PT ;  /* 0x000000190800780c */ /* 0x000fc60003f24270 */
[----:B------:R-:W2:Y:S04]  /*f3580*/  LDL.LU R39, [R1+0x6c24] ;  /* 0x006c240001277983 */ /* 0x000ea80000300800 */
[----:B------:R-:W2:Y:S04]  /*f3590*/  LDL.LU R37, [R1+0x6c2c] ;  /* 0x006c2c0001257983 */ /* 0x000ea80000300800 */
[----:B------:R1:W-:Y:S04]  /*f35a0*/  LDGSTS.E [R3+0x25680], [R10.64], P2 ;  /* 0x256800000a037fae */ /* 0x0003e80009121844 */
[----:B------:R-:W2:Y:S01]  /*f35b0*/  LDL.LU R34, [R1+0x6c38] ;  /* 0x006c380001227983 */ /* 0x000ea20000300800 */
[----:B-1----:R-:W-:Y:S01]  /*f35c0*/  MOV R11, R9 ;  /* 0x00000009000b7202 */ /* 0x002fe20000000f00 */
[----:B------:R-:W-:Y:S01]  /*f35d0*/  IMAD.MOV.U32 R10, RZ, RZ, R33 ;  /* 0x000000ffff0a7224 */ /* 0x000fe200078e0021 */
[----:B---3--:R-:W-:Y:S01]  /*f35e0*/  SEL R9, RZ, 0x4, !P1 ;  /* 0x00000004ff097807 */ /* 0x008fe20004800000 */
[----:B------:R-:W3:Y:S03]  /*f35f0*/  LDL.LU R33, [R1+0x6c40] ;  /* 0x006c400001217983 */ /* 0x000ee60000300800 */
[----:B------:R-:W-:Y:S01]  /*f3600*/  SEL R9, R9, RZ, !P0 ;  /* 0x000000ff09097207 */ /* 0x000fe20004000000 */
[----:B------:R1:W-:Y:S01]  /*f3610*/  LDGSTS.E [R3+0x25700], [R10.64], P2 ;  /* 0x257000000a037fae */ /* 0x0003e20009121844 */
[----:B----4-:R-:W-:-:S05]  /*f3620*/  IADD3 R35, P3, R35, R26, RZ ;  /* 0x0000001a23237210 */ /* 0x010fca0007f7e0ff */
[----:B------:R-:W-:Y:S01]  /*f3630*/  IMAD.X R182, R182, 0x1, R2, P3 ;  /* 0x00000001b6b67824 */ /* 0x000fe200018e0602 */
[----:B------:R-:W-:Y:S01]  /*f3640*/  IADD3 R114, P4, R114, R26, RZ ;  /* 0x0000001a72727210 */ /* 0x000fe20007f9e0ff */
[----:B------:R4:W-:Y:S01]  /*f3650*/  STL [R1+0x6b48], R35 ;  /* 0x006b482301007387 */ /* 0x0009e20000100800 */
[----:B-1----:R-:W-:-:S03]  /*f3660*/  IMAD.MOV.U32 R10, RZ, RZ, R35 ;  /* 0x000000ffff0a7224 */ /* 0x002fc600078e0023 */
[----:B------:R-:W-:Y:S01]  /*f3670*/  IMAD.X R115, R115, 0x1, R2, P4 ;  /* 0x0000000173737824 */ /* 0x000fe200020e0602 */
[----:B------:R-:W-:Y:S01]  /*f3680*/  STL [R1+0x6b44], R182 ;  /* 0x006b44b601007387 */ /* 0x000fe20000100800 */
[----:B------:R-:W-:-:S03]  /*f3690*/  ISETP.NE.U32.AND P1, PT, R9, RZ, PT ;  /* 0x000000ff0900720c */ /* 0x000fc60003f25070 */
[----:B------:R-:W-:Y:S04]  /*f36a0*/  STL [R1+0x6c10], R114 ;  /* 0x006c107201007387 */ /* 0x000fe80000100800 */
[----:B----4-:R-:W2:Y:S04]  /*f36b0*/  LDL.LU R35, [R1+0x6c34] ;  /* 0x006c340001237983 */ /* 0x010ea80000300800 */
[----:B------:R-:W-:Y:S04]  /*f36c0*/  STL [R1+0x6c0c], R115 ;  /* 0x006c0c7301007387 */ /* 0x000fe80000100800 */
[----:B------:R-:W2:Y:S01]  /*f36d0*/  LDL.LU R9, [R1+0x6c3c] ;  /* 0x006c3c0001097983 */ /* 0x000ea20000300800 */
        /* <DEDUP_REMOVED lines=9> */
[----:B------:R-:W-:Y:S04]  /*f3770*/  STL [R1+0x6c18], R112 ;  /* 0x006c187001007387 */ /* 0x000fe80000100800 */
[----:B------:R-:W-:Y:S04]  /*f3780*/  STL [R1+0x6c14], R113 ;  /* 0x006c147101007387 */ /* 0x000fe80000100800 */
[----:B------:R1:W-:Y:S01]  /*f3790*/  LDGSTS.E [R3+0x26480], [R10.64], P1 ;  /* 0x264800000a037fae */ /* 0x0003e20008921844 */
[----:B------:R-:W-:-:S04]  /*f37a0*/  IADD3 R27, P3, R27, R26, RZ ;  /* 0x0000001a1b1b7210 */ /* 0x000fc80007f7e0ff */
[----:B------:R-:W-:Y:S01]  /*f37b0*/  IADD3.X R29, R29, R2, RZ, P3, !PT ;  /* 0x000000021d1d7210 */ /* 0x000fe20001ffe4ff */
[----:B------:R-:W-:Y:S01]  /*f37c0*/  STL [R1+0x6c20], R27 ;  /* 0x006c201b01007387 */ /* 0x000fe20000100800 */
[----:B-1----:R-:W-:-:S03]  /*f37d0*/  IMAD.MOV.U32 R10, RZ, RZ, R27 ;  /* 0x000000ffff0a7224 */ /* 0x002fc600078e001b */
[----:B------:R1:W-:Y:S01]  /*f37e0*/  STL [R1+0x6c1c], R29 ;  /* 0x006c1c1d01007387 */ /* 0x0003e20000100800 */
[----:B------:R-:W-:-:S05]  /*f37f0*/  IMAD.MOV.U32 R11, RZ, RZ, R29 ;  /* 0x000000ffff0b7224 */ /* 0x000fca00078e001d */
[----:B------:R2:W-:Y:S04]  /*f3800*/  LDGSTS.E [R3+0x26500], [R10.64], P1 ;  /* 0x265000000a037fae */ /* 0x0005e80008921844 */
[----:B-1----:R-:W2:Y:S04]  /*f3810*/  LDL.LU R29, [R1+0x6c44] ;  /* 0x006c4400011d7983 */ /* 0x002ea80000300800 */
[----:B------:R-:W2:Y:S02]  /*f3820*/  LDL.LU R27, [R1+0x6c48] ;  /* 0x006c4800011b7983 */ /* 0x000ea40000300800 */
[----:B--2---:R-:W-:-:S02]  /*f3830*/  IADD3 R38, P2, R38, R26, RZ ;  /* 0x0000001a26267210 */ /* 0x004fc40007f5e0ff */
[----:B------:R-:W-:-:S03]  /*f3840*/  IADD3 R36, P3, R36, R26, RZ ;  /* 0x0000001a24247210 */ /* 0x000fc60007f7e0ff */
[--C-:B------:R-:W-:Y:S01]  /*f3850*/  IMAD.X R39, R39, 0x1, R2.reuse, P2 ;  /* 0x0000000127277824 */ /* 0x100fe200010e0602 */
[----:B------:R1:W-:Y:S01]  /*f3860*/  STL [R1+0x6c28], R38 ;  /* 0x006c282601007387 */ /* 0x0003e20000100800 */
[----:B------:R-:W-:-:S03]  /*f3870*/  IMAD.X R37, R37, 0x1, R2, P3 ;  /* 0x0000000125257824 */ /* 0x000fc600018e0602 */
[----:B------:R2:W-:Y:S04]  /*f3880*/  STL [R1+0x6c24], R39 ;  /* 0x006c242701007387 */ /* 0x0005e80000100800 */
[----:B------:R-:W-:Y:S01]  /*f3890*/  STL [R1+0x6c30], R36 ;  /* 0x006c302401007387 */ /* 0x000fe20000100800 */
[----:B------:R-:W-:-:S03]  /*f38a0*/  IADD3 R34, P2, R34, R26, RZ ;  /* 0x0000001a22227210 */ /* 0x000fc60007f5e0ff */
[----:B------:R1:W-:Y:S04]  /*f38b0*/  STL [R1+0x6c2c], R37 ;  /* 0x006c2c2501007387 */ /* 0x0003e80000100800 */
[----:B------:R-:W4:Y:S04]  /*f38c0*/  LDL.LU R183, [R1+0x6d0c] ;  /* 0x006d0c0001b77983 */ /* 0x000f280000300800 */
[----:B------:R-:W4:Y:S01]  /*f38d0*/  LDL.LU R182, [R1+0x6d10] ;  /* 0x006d100001b67983 */ /* 0x000f220000300800 */
[----:B---3--:R-:W-:-:S03]  /*f38e0*/  IADD3 R33, P3, R33, R26, RZ ;  /* 0x0000001a21217210 */ /* 0x008fc60007f7e0ff */
[----:B------:R-:W3:Y:S04]  /*f38f0*/  LDL.LU R115, [R1+0x6d14] ;  /* 0x006d140001737983 */ /* 0x000ee80000300800 */
[----:B------:R-:W3:Y:S01]  /*f3900*/  LDL.LU R114, [R1+0x6d18] ;  /* 0x006d180001727983 */ /* 0x000ee20000300800 */
[----:B------:R-:W-:-:S03]  /*f3910*/  IMAD.MOV.U32 R10, RZ, RZ, R38 ;  /* 0x000000ffff0a7224 */ /* 0x000fc600078e0026 */
[----:B------:R-:W3:Y:S04]  /*f3920*/  LDL.LU R112, [R1+0x6d20] ;  /* 0x006d200001707983 */ /* 0x000ee80000300800 */
[----:B-1----:R-:W3:Y:S04]  /*f3930*/  LDL.LU R38, [R1+0x6d28] ;  /* 0x006d280001267983 */ /* 0x002ee80000300800 */
[----:B------:R-:W-:Y:S01]  /*f3940*/  STL [R1+0x6c38], R34 ;  /* 0x006c382201007387 */ /* 0x000fe20000100800 */
[----:B------:R-:W-:-:S05]  /*f3950*/  MOV R11, R39 ;  /* 0x00000027000b7202 */ /* 0x000fca0000000f00 */
[----:B------:R1:W-:Y:S01]  /*f3960*/  LDGSTS.E [R3+0x26580], [R10.64], P1 ;  /* 0x265800000a037fae */ /* 0x0003e20008921844 */
[----:B--2---:R-:W-:-:S05]  /*f3970*/  IMAD.X R35, R35, 0x1, R2, P2 ;  /* 0x0000000123237824 */ /* 0x004fca00010e0602 */
[----:B------:R-:W-:Y:S01]  /*f3980*/  STL [R1+0x6c34], R35 ;  /* 0x006c342301007387 */ /* 0x000fe20000100800 */
[----:B------:R-:W-:-:S03]  /*f3990*/  IMAD.X R9, R9, 0x1, R2, P3 ;  /* 0x0000000109097824 */ /* 0x000fc600018e0602 */
[----:B------:R2:W-:Y:S04]  /*f39a0*/  STL [R1+0x6c40], R33 ;  /* 0x006c402101007387 */ /* 0x0005e80000100800 */
[----:B------:R-:W3:Y:S04]  /*f39b0*/  LDL.LU R113, [R1+0x6d1c] ;  /* 0x006d1c0001717983 */ /* 0x000ee80000300800 */
[----:B------:R2:W-:Y:S04]  /*f39c0*/  STL [R1+0x6c3c], R9 ;  /* 0x006c3c0901007387 */ /* 0x0005e80000100800 */
[----:B------:R-:W3:Y:S01]  /*f39d0*/  LDL.LU R39, [R1+0x6d24] ;  /* 0x006d240001277983 */ /* 0x000ee20000300800 */
[----:B-1----:R-:W-:-:S02]  /*f39e0*/  IMAD.MOV.U32 R10, RZ, RZ, R36 ;  /* 0x000000ffff0a7224 */ /* 0x002fc400078e0024 */
[----:B------:R-:W-:Y:S02]  /*f39f0*/  IMAD.MOV.U32 R11, RZ, RZ, R37 ;  /* 0x000000ffff0b7224 */ /* 0x000fe400078e0025 */
[----:B------:R-:W3:Y:S04]  /*f3a00*/  LDL.LU R37, [R1+0x6d2c] ;  /* 0x006d2c0001257983 */ /* 0x000ee80000300800 */
[----:B------:R1:W-:Y:S02]  /*f3a10*/  LDGSTS.E [R3+0x26600], [R10.64], P1 ;  /* 0x266000000a037fae */ /* 0x0003e40008921844 */
[----:B-1----:R-:W-:Y:S02]  /*f3a20*/  IMAD.MOV.U32 R10, RZ, RZ, R34 ;  /* 0x000000ffff0a7224 */ /* 0x002fe400078e0022 */
[----:B------:R-:W-:-:S05]  /*f3a30*/  IMAD.MOV.U32 R11, RZ, RZ, R35 ;  /* 0x000000ffff0b7224 */ /* 0x000fca00078e0023 */
[----:B------:R1:W-:Y:S02]  /*f3a40*/  LDGSTS.E [R3+0x26680], [R10.64], P1 ;  /* 0x266800000a037fae */ /* 0x0003e40008921844 */
[----:B-1----:R-:W-:Y:S02]  /*f3a50*/  IMAD.MOV.U32 R10, RZ, RZ, R33 ;  /* 0x000000ffff0a7224 */ /* 0x002fe400078e0021 */
[----:B--2---:R-:W2:Y:S04]  /*f3a60*/  LDL.LU R33, [R1+0x6d30] ;  /* 0x006d300001217983 */ /* 0x004ea80000300800 */
[----:B------:R-:W2:Y:S04]  /*f3a70*/  LDL.LU R36, [R1+0x6d34] ;  /* 0x006d340001247983 */ /* 0x000ea80000300800 */
[----:B------:R-:W2:Y:S01]  /*f3a80*/  LDL.LU R35, [R1+0x6d38] ;  /* 0x006d380001237983 */ /* 0x000ea20000300800 */
[----:B------:R-:W-:-:S02]  /*f3a90*/  ISETP.GT.AND P2, PT, R8, 0x1d, PT ;  /* 0x0000001d0800780c */ /* 0x000fc40003f44270 */
[----:B------:R-:W-:Y:S02]  /*f3aa0*/  MOV R11, R9 ;  /* 0x00000009000b7202 */ /* 0x000fe40000000f00 */
[----:B------:R-:W-:-:S03]  /*f3ab0*/  SEL R9, RZ, 0x4, !P2 ;  /* 0x00000004ff097807 */ /* 0x000fc60005000000 */
[----:B------:R1:W-:Y:S01]  /*f3ac0*/  LDGSTS.E [R3+0x26700], [R10.64], P1 ;  /* 0x267000000a037fae */ /* 0x0003e20008921844 */
[----:B------:R-:W-:Y:S02]  /*f3ad0*/  SEL R9, R9, RZ, !P0 ;  /* 0x000000ff09097207 */ /* 0x000fe40004000000 */
[----:B------:R-:W-:-:S05]  /*f3ae0*/  IADD3 R27, P3, R27, R26, RZ ;  /* 0x0000001a1b1b7210 */ /* 0x000fca0007f7e0ff */
[----:B------:R-:W-:Y:S01]  /*f3af0*/  IMAD.X R29, R29, 0x1, R2, P3 ;  /* 0x000000011d1d7824 */ /* 0x000fe200018e0602 */
[----:B------:R-:W-:Y:S01]  /*f3b00*/  STL [R1+0x6c48], R27 ;  /* 0x006c481b01007387 */ /* 0x000fe20000100800 */
[----:B-1----:R-:W-:Y:S02]  /*f3b10*/  IMAD.MOV.U32 R10, RZ, RZ, R27 ;  /* 0x000000ffff0a7224 */ /* 0x002fe400078e001b */
[----:B------:R-:W-:Y:S01]  /*f3b20*/  IMAD.MOV.U32 R11, RZ, RZ, R29 ;  /* 0x000000ffff0b7224 */ /* 0x000fe200078e001d */
[----:B------:R1:W-:Y:S04]  /*f3b30*/  STL [R1+0x6c44], R29 ;  /* 0x006c441d01007387 */ /* 0x0003e80000100800 */
[----:B------:R-:W2:Y:S01]  /*f3b40*/  LDL.LU R34, [R1+0x6d3c] ;  /* 0x006d3c0001227983 */ /* 0x000ea20000300800 */
[----:B------:R-:W-:-:S03]  /*f3b50*/  ISETP.NE.U32.AND P2, PT, R9, RZ, PT ;  /* 0x000000ff0900720c */ /* 0x000fc60003f45070 */
[----:B------:R3:W-:Y:S04]  /*f3b60*/  LDGSTS.E [R3+0x26780], [R10.64], P1 ;  /* 0x267800000a037fae */ /* 0x0007e80008921844 */
[----:B-1----:R-:W2:Y:S04]  /*f3b70*/  LDL.LU R29, [R1+0x6d40] ;  /* 0x006d4000011d7983 */ /* 0x002ea80000300800 */
[----:B------:R-:W2:Y:S04]  /*f3b80*/  LDL.LU R27, [R1+0x6d44] ;  /* 0x006d4400011b7983 */ /* 0x000ea80000300800 */
[----:B------:R-:W2:Y:S01]  /*f3b90*/  LDL.LU R9, [R1+0x6d48] ;  /* 0x006d480001097983 */ /* 0x000ea20000300800 */
[----:B----4-:R-:W-:-:S05]  /*f3ba0*/  IADD3 R182, P1, R182, R26, RZ ;  /* 0x0000001ab6b67210 */ /* 0x010fca0007f3e0ff */
[----:B------:R-:W-:Y:S01]  /*f3bb0*/  IMAD.X R183, R183, 0x1, R2, P1 ;  /* 0x00000001b7b77824 */ /* 0x000fe200008e0602 */
[-C--:B---3--:R-:W-:Y:S02]  /*f3bc0*/  IADD3 R114, P3, R114, R26.reuse, RZ ;  /* 0x0000001a72727210 */ /* 0x088fe40007f7e0ff */
[----:B------:R-:W-:-:S03]  /*f3bd0*/  IADD3 R112, P1, R112, R26, RZ ;  /* 0x0000001a70707210 */ /* 0x000fc60007f3e0ff */
[----:B------:R-:W-:Y:S01]  /*f3be0*/  IMAD.X R115, R115, 0x1, R2, P3 ;  /* 0x0000000173737824 */ /* 0x000fe200018e0602 */
[----:B------:R-:W-:Y:S01]  /*f3bf0*/  IADD3 R38, P3, R38, R26, RZ ;  /* 0x0000001a26267210 */ /* 0x000fe20007f7e0ff */
[----:B------:R-:W-:Y:S01]  /*f3c00*/  STL [R1+0x6d10], R182 ;  /* 0x006d10b601007387 */ /* 0x000fe20000100800 */
[----:B------:R-:W-:Y:S02]  /*f3c10*/  IMAD.MOV.U32 R10, RZ, RZ, R182 ;  /* 0x000000ffff0a7224 */ /* 0x000fe400078e00b6 */
[----:B------:R-:W-:Y:S01]  /*f3c20*/  IMAD.MOV.U32 R11, RZ, RZ, R183 ;  /* 0x000000ffff0b7224 */ /* 0x000fe200078e00b7 */
[----:B------:R-:W-:Y:S04]  /*f3c30*/  STL [R1+0x6d0c], R183 ;  /* 0x006d0cb701007387 */ /* 0x000fe80000100800 */
[----:B------:R-:W-:Y:S04]  /*f3c40*/  STL [R1+0x6d18], R114 ;  /* 0x006d187201007387 */ /* 0x000fe80000100800 */
[----:B------:R1:W-:Y:S04]  /*f3c50*/  STL [R1+0x6d14], R115 ;  /* 0x006d147301007387 */ /* 0x0003e80000100800 */
[----:B------:R3:W-:Y:S04]  /*f3c60*/  STL [R1+0x6d20], R112 ;  /* 0x006d207001007387 */ /* 0x0007e80000100800 */
[----:B------:R4:W-:Y:S01]  /*f3c70*/  LDGSTS.E [R3+0x27400], [R10.64], P2 ;  /* 0x274000000a037fae */ /* 0x0009e20009121844 */
[----:B------:R-:W-:Y:S01]  /*f3c80*/  IMAD.X R113, R113, 0x1, R2, P1 ;  /* 0x0000000171717824 */ /* 0x000fe200008e0602 */
[----:B----4-:R-:W-:Y:S01]  /*f3c90*/  MOV R10, R114 ;  /* 0x00000072000a7202 */ /* 0x010fe20000000f00 */
[----:B------:R-:W-:-:S03]  /*f3ca0*/  IMAD.MOV.U32 R11, RZ, RZ, R115 ;  /* 0x000000ffff0b7224 */ /* 0x000fc600078e0073 */
[----:B------:R-:W-:Y:S01]  /*f3cb0*/  STL [R1+0x6d1c], R113 ;  /* 0x006d1c7101007387 */ /* 0x000fe20000100800 */
[----:B------:R-:W-:-:S03]  /*f3cc0*/  IMAD.X R39, R39, 0x1, R2, P3 ;  /* 0x0000000127277824 */ /* 0x000fc600018e0602 */
[----:B------:R-:W-:Y:S04]  /*f3cd0*/  STL [R1+0x6d28], R38 ;  /* 0x006d282601007387 */ /* 0x000fe80000100800 */
[----:B------:R-:W-:Y:S04]  /*f3ce0*/  STL [R1+0x6d24], R39 ;  /* 0x006d242701007387 */ /* 0x000fe80000100800 */
[----:B-1----:R-:W4:Y:S04]  /*f3cf0*/  LDL.LU R115, [R1+0x664c] ;  /* 0x00664c0001737983 */ /* 0x002f280000300800 */
[----:B------:R-:W4:Y:S04]  /*f3d00*/  LDL.LU R114, [R1+0x6650] ;  /* 0x0066500001727983 */ /* 0x000f280000300800 */
[----:B------:R1:W-:Y:S02]  /*f3d10*/  LDGSTS.E [R3+0x27480], [R10.64], P2 ;  /* 0x274800000a037fae */ /* 0x0003e40009121844 */
[----:B-1----:R-:W-:-:S02]  /*f3d20*/  IMAD.MOV.U32 R10, RZ, RZ, R112 ;  /* 0x000000ffff0a7224 */ /* 0x002fc400078e0070 */
[----:B------:R-:W-:-:S05]  /*f3d30*/  IMAD.MOV.U32 R11, RZ, RZ, R113 ;  /* 0x000000ffff0b7224 */ /* 0x000fca00078e0071 */
[----:B------:R1:W-:Y:S01]  /*f3d40*/  LDGSTS.E [R3+0x27500], [R10.64], P2 ;  /* 0x275000000a037fae */ /* 0x0003e20009121844 */
[----:B--2---:R-:W-:-:S04]  /*f3d50*/  IADD3 R33, P1, R33, R26, RZ ;  /* 0x0000001a21217210 */ /* 0x004fc80007f3e0ff */
[----:B------:R-:W-:Y:S02]  /*f3d60*/  IADD3.X R37, R37, R2, RZ, P1, !PT ;  /* 0x0000000225257210 */ /* 0x000fe40000ffe4ff */
[----:B------:R-:W-:Y:S01]  /*f3d70*/  IADD3 R35, P3, R35, R26, RZ ;  /* 0x0000001a23237210 */ /* 0x000fe20007f7e0ff */
[----:B-1----:R-:W-:Y:S01]  /*f3d80*/  IMAD.MOV.U32 R10, RZ, RZ, R38 ;  /* 0x000000ffff0a7224 */ /* 0x002fe200078e0026 */
[----:B------:R1:W-:Y:S01]  /*f3d90*/  STL [R1+0x6d30], R33 ;  /* 0x006d302101007387 */ /* 0x0003e20000100800 */
[----:B------:R-:W-:Y:S02]  /*f3da0*/  IMAD.MOV.U32 R11, RZ, RZ, R39 ;  /* 0x000000ffff0b7224 */ /* 0x000fe400078e0027 */
[----:B------:R-:W-:Y:S01]  /*f3db0*/  IMAD.X R36, R36, 0x1, R2, P3 ;  /* 0x0000000124247824 */ /* 0x000fe200018e0602 */
[----:B------:R2:W-:Y:S04]  /*f3dc0*/  STL [R1+0x6d2c], R37 ;  /* 0x006d2c2501007387 */ /* 0x0005e80000100800 */
[----:B------:R1:W-:Y:S04]  /*f3dd0*/  STL [R1+0x6d38], R35 ;  /* 0x006d382301007387 */ /* 0x0003e80000100800 */
[----:B---3--:R-:W3:Y:S04]  /*f3de0*/  LDL.LU R112, [R1+0x6658] ;  /* 0x0066580001707983 */ /* 0x008ee80000300800 */
[----:B------:R1:W-:Y:S04]  /*f3df0*/  LDGSTS.E [R3+0x27580], [R10.64], P2 ;  /* 0x275800000a037fae */ /* 0x0003e80009121844 */
[----:B------:R2:W-:Y:S01]  /*f3e00*/  STL [R1+0x6d34], R36 ;  /* 0x006d342401007387 */ /* 0x0005e20000100800 */
[----:B-1----:R-:W-:-:S03]  /*f3e10*/  IMAD.MOV.U32 R10, RZ, RZ, R33 ;  /* 0x000000ffff0a7224 */ /* 0x002fc600078e0021 */
[----:B------:R-:W3:Y:S04]  /*f3e20*/  LDL.LU R33, [R1+0x6660] ;  /* 0x0066600001217983 */ /* 0x000ee80000300800 */
[----:B------:R-:W3:Y:S04]  /*f3e30*/  LDL.LU R113, [R1+0x6654] ;  /* 0x0066540001717983 */ /* 0x000ee80000300800 */
[----:B------:R-:W3:Y:S01]  /*f3e40*/  LDL.LU R39, [R1+0x665c] ;  /* 0x00665c0001277983 */ /* 0x000ee20000300800 */
[----:B------:R-:W-:-:S05]  /*f3e50*/  IMAD.MOV.U32 R11, RZ, RZ, R37 ;  /* 0x000000ffff0b7224 */ /* 0x000fca00078e0025 */
[----:B------:R1:W-:Y:S01]  /*f3e60*/  LDGSTS.E [R3+0x27600], [R10.64], P2 ;  /* 0x276000000a037fae */ /* 0x0003e20009121844 */
[----:B------:R-:W-:-:S05]  /*f3e70*/  IADD3 R29, P1, R29, R26, RZ ;  /* 0x0000001a1d1d7210 */ /* 0x000fca0007f3e0ff */
[----:B------:R-:W-:Y:S01]  /*f3e80*/  IMAD.X R34, R34, 0x1, R2, P1 ;  /* 0x0000000122227824 */ /* 0x000fe200008e0602 */
[----:B------:R-:W-:Y:S01]  /*f3e90*/  IADD3 R9, P3, R9, R26, RZ ;  /* 0x0000001a09097210 */ /* 0x000fe20007f7e0ff */
[----:B------:R2:W-:Y:S01]  /*f3ea0*/  STL [R1+0x6d40], R29 ;  /* 0x006d401d01007387 */ /* 0x0005e20000100800 */
[----:B-1----:R-:W-:Y:S02]  /*f3eb0*/  IMAD.MOV.U32 R10, RZ, RZ, R35 ;  /* 0x000000ffff0a7224 */ /* 0x002fe400078e0023 */
[----:B------:R-:W-:Y:S01]  /*f3ec0*/  IMAD.MOV.U32 R11, RZ, RZ, R36 ;  /* 0x000000ffff0b7224 */ /* 0x000fe200078e0024 */
[----:B------:R-:W-:Y:S01]  /*f3ed0*/  STL [R1+0x6d3c], R34 ;  /* 0x006d3c2201007387 */ /* 0x000fe20000100800 */
[----:B------:R-:W-:-:S03]  /*f3ee0*/  IMAD.X R27, R27, 0x1, R2, P3 ;  /* 0x000000011b1b7824 */ /* 0x000fc600018e0602 */
[----:B------:R1:W-:Y:S04]  /*f3ef0*/  STL [R1+0x6d48], R9 ;  /* 0x006d480901007387 */ /* 0x0003e80000100800 */
[----:B------:R1:W-:Y:S04]  /*f3f00*/  LDGSTS.E [R3+0x27680], [R10.64], P2 ;  /* 0x276800000a037fae */ /* 0x0003e80009121844 */
[----:B--2---:R-:W2:Y:S04]  /*f3f10*/  LDL.LU R37, [R1+0x6668] ;  /* 0x0066680001257983 */ /* 0x004ea80000300800 */
[----:B------:R1:W-:Y:S02]  /*f3f20*/  STL [R1+0x6d44], R27 ;  /* 0x006d441b01007387 */ /* 0x0003e40000100800 */
[----:B-1----:R-:W-:Y:S01]  /*f3f30*/  MOV R10, R29 ;  /* 0x0000001d000a7202 */ /* 0x002fe20000000f00 */
[----:B------:R-:W-:Y:S01]  /*f3f40*/  IMAD.MOV.U32 R11, RZ, RZ, R34 ;  /* 0x000000ffff0b7224 */ /* 0x000fe200078e0022 */
[----:B------:R-:W2:Y:S01]  /*f3f50*/  LDL.LU R35, [R1+0x6670] ;  /* 0x0066700001237983 */ /* 0x000ea20000300800 */
[----:B------:R-:W-:-:S03]  /*f3f60*/  LOP3.LUT R180, R180, 0x1f, RZ, 0xc0, !PT ;  /* 0x0000001fb4b47812 */ /* 0x000fc600078ec0ff */
[----:B------:R-:W2:Y:S04]  /*f3f70*/  LDL.LU R38, [R1+0x6664] ;  /* 0x0066640001267983 */ /* 0x000ea80000300800 */
[----:B------:R1:W-:Y:S01]  /*f3f80*/  LDGSTS.E [R3+0x27700], [R10.64], P2 ;  /* 0x277000000a037fae */ /* 0x0003e20009121844 */
[----:B------:R-:W-:-:S03]  /*f3f90*/  ISETP.GT.AND P1, PT, R8, 0x2, PT ;  /* 0x000000020800780c */ /* 0x000fc60003f24270 */
[----:B------:R-:W2:Y:S01]  /*f3fa0*/  LDL.LU R36, [R1+0x666c] ;  /* 0x00666c0001247983 */ /* 0x000ea20000300800 */
[----:B------:R-:W-:-:S03]  /*f3fb0*/  IMAD.SHL.U32 R180, R180, 0x4, RZ ;  /* 0x00000004b4b47824 */ /* 0x000fc600078e00ff */
[----:B------:R-:W2:Y:S01]  /*f3fc0*/  LDL.LU R29, [R1+0x6678] ;  /* 0x00667800011d7983 */ /* 0x000ea20000300800 */
[----:B-1----:R-:W-:Y:S02]  /*f3fd0*/  IMAD.MOV.U32 R10, RZ, RZ, R9 ;  /* 0x000000ffff0a7224 */ /* 0x002fe400078e0009 */
[----:B------:R-:W-:Y:S01]  /*f3fe0*/  IMAD.MOV.U32 R11, RZ, RZ, R27 ;  /* 0x000000ffff0b7224 */ /* 0x000fe200078e001b */
[----:B------:R-:W2:Y:S04]  /*f3ff0*/  LDL.LU R9, [R1+0x6680] ;  /* 0x0066800001097983 */ /* 0x000ea80000300800 */
[----:B------:R1:W-:Y:S01]  /*f4000*/  LDGSTS.E [R3+0x27780], [R10.64], P2 ;  /* 0x277800000a037fae */ /* 0x0003e20009121844 */
[----:B------:R-:W-:-:S03]  /*f4010*/  LOP3.LUT R27, R180, 0x40, RZ, 0x3c, !PT ;  /* 0x00000040b41b7812 */ /* 0x000fc600078e3cff */
[----:B------:R-:W2:Y:S01]  /*f4020*/  LDL.LU R34, [R1+0x6674] ;  /* 0x0066740001227983 */ /* 0x000ea20000300800 */
[----:B-1----:R-:W-:-:S04]  /*f4030*/  SEL R3, RZ, 0x4, !P1 ;  /* 0x00000004ff037807 */ /* 0x002fc80004800000 */
[----:B------:R-:W-:-:S04]  /*f4040*/  SEL R3, R3, RZ, !P0 ;  /* 0x000000ff03037207 */ /* 0x000fc80004000000 */
[----:B------:R-:W-:Y:S01]  /*f4050*/  ISETP.NE.U32.AND P1, PT, R3, RZ, PT ;  /* 0x000000ff0300720c */ /* 0x000fe20003f25070 */
[----:B------:R-:W-:Y:S01]  /*f4060*/  IMAD R3, R28, 0x8000, R27 ;  /* 0x000080001c037824 */ /* 0x000fe200078e021b */
[----:B----4-:R-:W-:-:S05]  /*f4070*/  IADD3 R114, P2, R114, R26, RZ ;  /* 0x0000001a72727210 */ /* 0x010fca0007f5e0ff */
[----:B------:R-:W-:Y:S01]  /*f4080*/  IMAD.X R115, R115, 0x1, R2, P2 ;  /* 0x0000000173737824 */ /* 0x000fe200010e0602 */
[----:B------:R-:W-:Y:S04]  /*f4090*/  STL [R1+0x6650], R114 ;  /* 0x0066507201007387 */ /* 0x000fe80000100800 */
[----:B------:R-:W-:Y:S04]  /*f40a0*/  STL [R1+0x664c], R115 ;  /* 0x00664c7301007387 */ /* 0x000fe80000100800 */
[----:B------:R-:W4:Y:S01]  /*f40b0*/  LDL.LU R27, [R1+0x667c] ;  /* 0x00667c00011b7983 */ /* 0x000f220000300800 */
[----:B------:R-:W-:Y:S01]  /*f40c0*/  IMAD.MOV.U32 R10, RZ, RZ, R114 ;  /* 0x000000ffff0a7224 */ /* 0x000fe200078e0072 */
[----:B------:R-:W-:-:S05]  /*f40d0*/  MOV R11, R115 ;  /* 0x00000073000b7202 */ /* 0x000fca0000000f00 */
[----:B------:R1:W-:Y:S01]  /*f40e0*/  LDGSTS.E [R3+0x20800], [R10.64], P1 ;  /* 0x208000000a037fae */ /* 0x0003e20008921844 */
[----:B---3--:R-:W-:-:S05]  /*f40f0*/  IADD3 R112, P2, R112, R26, RZ ;  /* 0x0000001a70707210 */ /* 0x008fca0007f5e0ff */
[----:B-1----:R-:W-:Y:S01]  /*f4100*/  IMAD.MOV.U32 R10, RZ, RZ, R112 ;  /* 0x000000ffff0a7224 */ /* 0x002fe200078e0070 */
[----:B------:R-:W-:Y:S01]  /*f4110*/  STL [R1+0x6658], R112 ;  /* 0x0066587001007387 */ /* 0x000fe20000100800 */
[----:B------:R-:W-:Y:S01]  /*f4120*/  IADD3 R33, P3, R33, R26, RZ ;  /* 0x0000001a21217210 */ /* 0x000fe20007f7e0ff */
[----:B------:R-:W-:-:S04]  /*f4130*/  IMAD.X R113, R113, 0x1, R2, P2 ;  /* 0x0000000171717824 */ /* 0x000fc800010e0602 */
[----:B------:R-:W-:Y:S02]  /*f4140*/  IMAD.X R39, R39, 0x1, R2, P3 ;  /* 0x0000000127277824 */ /* 0x000fe400018e0602 */
[----:B------:R-:W-:Y:S01]  /*f4150*/  IMAD.MOV.U32 R11, RZ, RZ, R113 ;  /* 0x000000ffff0b7224 */ /* 0x000fe200078e0071 */
[----:B------:R-:W-:Y:S04]  /*f4160*/  STL [R1+0x6654], R113 ;  /* 0x0066547101007387 */ /* 0x000fe80000100800 */
[----:B------:R1:W-:Y:S04]  /*f4170*/  STL [R1+0x6660], R33 ;  /* 0x0066602101007387 */ /* 0x0003e80000100800 */
[----:B------:R3:W-:Y:S04]  /*f4180*/  LDGSTS.E [R3+0x20880], [R10.64], P1 ;  /* 0x208800000a037fae */ /* 0x0007e80008921844 */
[----:B------:R1:W-:Y:S04]  /*f4190*/  STL [R1+0x665c], R39 ;  /* 0x00665c2701007387 */ /* 0x0003e80000100800 */
[----:B------:R-:W4:Y:S01]  /*f41a0*/  LDL.LU R180, [R1+0x6684] ;  /* 0x0066840001b47983 */ /* 0x000f220000300800 */
[----:B---3--:R-:W-:-:S03]  /*f41b0*/  IMAD.MOV.U32 R10, RZ, RZ, R33 ;  /* 0x000000ffff0a7224 */ /* 0x008fc600078e0021 */
[----:B-1----:R-:W3:Y:S04]  /*f41c0*/  LDL.LU R33, [R1+0x6688] ;  /* 0x0066880001217983 */ /* 0x002ee80000300800 */
[----:B------:R-:W3:Y:S04]  /*f41d0*/  LDL.LU R115, [R1+0x674c] ;  /* 0x00674c0001737983 */ /* 0x000ee80000300800 */
[----:B------:R-:W3:Y:S01]  /*f41e0*/  LDL.LU R114, [R1+0x6750] ;  /* 0x0067500001727983 */ /* 0x000ee20000300800 */
[-C--:B--2---:R-:W-:Y:S01]  /*f41f0*/  IADD3 R37, P2, R37, R26.reuse, RZ ;  /* 0x0000001a25257210 */ /* 0x084fe20007f5e0ff */
[----:B------:R-:W-:Y:S01]  /*f4200*/  IMAD.MOV.U32 R11, RZ, RZ, R39 ;  /* 0x000000ffff0b7224 */ /* 0x000fe200078e0027 */
[----:B------:R-:W-:-:S03]  /*f4210*/  IADD3 R35, P3, R35, R26, RZ ;  /* 0x0000001a23237210 */ /* 0x000fc60007f7e0ff */
[----:B------:R-:W-:Y:S01]  /*f4220*/  STL [R1+0x6668], R37 ;  /* 0x0066682501007387 */ /* 0x000fe20000100800 */
[----:B------:R-:W-:-:S03]  /*f4230*/  IMAD.X R38, R38, 0x1, R2, P2 ;  /* 0x0000000126267824 */ /* 0x000fc600010e0602 */
[----:B------:R1:W-:Y:S04]  /*f4240*/  LDGSTS.E [R3+0x20900], [R10.64], P1 ;  /* 0x209000000a037fae */ /* 0x0003e80008921844 */
[----:B------:R-:W-:Y:S01]  /*f4250*/  STL [R1+0x6664], R38 ;  /* 0x0066642601007387 */ /* 0x000fe20000100800 */
[----:B------:R-:W-:-:S03]  /*f4260*/  IADD3.X R36, R36, R2, RZ, P3, !PT ;  /* 0x0000000224247210 */ /* 0x000fc60001ffe4ff */
[----:B------:R2:W-:Y:S01]  /*f4270*/  STL [R1+0x6670], R35 ;  /* 0x0066702301007387 */ /* 0x0005e20000100800 */
[----:B-1----:R-:W-:-:S03]  /*f4280*/  IMAD.MOV.U32 R10, RZ, RZ, R37 ;  /* 0x000000ffff0a7224 */ /* 0x002fc600078e0025 */
[----:B------:R-:W-:Y:S01]  /*f4290*/  STL [R1+0x666c], R36 ;  /* 0x00666c2401007387 */ /* 0x000fe20000100800 */
[----:B------:R-:W-:-:S03]  /*f42a0*/  IMAD.MOV.U32 R11, RZ, RZ, R38 ;  /* 0x000000ffff0b7224 */ /* 0x000fc600078e0026 */
[----:B------:R-:W3:Y:S01]  /*f42b0*/  LDL.LU R113, [R1+0x6754] ;  /* 0x0067540001717983 */ /* 0x000ee20000300800 */
[----:B------:R-:W-:-:S03]  /*f42c0*/  IADD3 R29, P2, R29, R26, RZ ;  /* 0x0000001a1d1d7210 */ /* 0x000fc60007f5e0ff */
[----:B------:R-:W3:Y:S01]  /*f42d0*/  LDL.LU R112, [R1+0x6758] ;  /* 0x0067580001707983 */ /* 0x000ee20000300800 */
[----:B------:R-:W-:-:S03]  /*f42e0*/  IADD3 R9, P3, R9, R26, RZ ;  /* 0x0000001a09097210 */ /* 0x000fc60007f7e0ff */
[----:B------:R1:W-:Y:S04]  /*f42f0*/  LDGSTS.E [R3+0x20980], [R10.64], P1 ;  /* 0x209800000a037fae */ /* 0x0003e80008921844 */
[----:B------:R-:W3:Y:S01]  /*f4300*/  LDL.LU R39, [R1+0x675c] ;  /* 0x00675c0001277983 */ /* 0x000ee20000300800 */
[----:B------:R-:W-:Y:S02]  /*f4310*/  IMAD.X R34, R34, 0x1, R2, P2 ;  /* 0x0000000122227824 */ /* 0x000fe400010e0602 */
[----:B-1----:R-:W-:Y:S02]  /*f4320*/  IMAD.MOV.U32 R10, RZ, RZ, R35 ;  /* 0x000000ffff0a7224 */ /* 0x002fe400078e0023 */
[----:B--2---:R-:W2:Y:S01]  /*f4330*/  LDL.LU R35, [R1+0x6760] ;  /* 0x0067600001237983 */ /* 0x004ea20000300800 */
[----:B------:R-:W-:-:S03]  /*f4340*/  IMAD.MOV.U32 R11, RZ, RZ, R36 ;  /* 0x000000ffff0b7224 */ /* 0x000fc600078e0024 */
[----:B------:R-:W-:Y:S04]  /*f4350*/  STL [R1+0x6678], R29 ;  /* 0x0066781d01007387 */ /* 0x000fe80000100800 */
[----:B------:R-:W-:Y:S04]  /*f4360*/  STL [R1+0x6674], R34 ;  /* 0x0066742201007387 */ /* 0x000fe80000100800 */
[----:B------:R1:W-:Y:S04]  /*f4370*/  STL [R1+0x6680], R9 ;  /* 0x0066800901007387 */ /* 0x0003e80000100800 */
[----:B------:R1:W-:Y:S02]  /*f4380*/  LDGSTS.E [R3+0x20a00], [R10.64], P1 ;  /* 0x20a000000a037fae */ /* 0x0003e40008921844 */
[----:B-1----:R-:W-:Y:S01]  /*f4390*/  MOV R11, R34 ;  /* 0x00000022000b7202 */ /* 0x002fe20000000f00 */
[----:B------:R-:W-:Y:S01]  /*f43a0*/  IMAD.MOV.U32 R10, RZ, RZ, R29 ;  /* 0x000000ffff0a7224 */ /* 0x000fe200078e001d */
[----:B------:R-:W-:-:S04]  /*f43b0*/  ISETP.GT.AND P2, PT, R8, 0x6, PT ;  /* 0x000000060800780c */ /* 0x000fc80003f44270 */
[----:B------:R1:W-:Y:S02]  /*f43c0*/  LDGSTS.E [R3+0x20a80], [R10.64], P1 ;  /* 0x20a800000a037fae */ /* 0x0003e40008921844 */
[----:B-1----:R-:W-:Y:S01]  /*f43d0*/  IMAD.MOV.U32 R10, RZ, RZ, R9 ;  /* 0x000000ffff0a7224 */ /* 0x002fe200078e0009 */
[----:B------:R-:W-:-:S04]  /*f43e0*/  SEL R9, RZ, 0x4, !P2 ;  /* 0x00000004ff097807 */ /* 0x000fc80005000000 */
[----:B------:R-:W-:-:S04]  /*f43f0*/  SEL R9, R9, RZ, !P0 ;  /* 0x000000ff09097207 */ /* 0x000fc80004000000 */
[----:B------:R-:W-:Y:S01]  /*f4400*/  ISETP.NE.U32.AND P2, PT, R9, RZ, PT ;  /* 0x000000ff0900720c */ /* 0x000fe20003f45070 */
[----:B----4-:R-:W-:-:S05]  /*f4410*/  IMAD.X R27, R27, 0x1, R2, P3 ;  /* 0x000000011b1b7824 */ /* 0x010fca00018e0602 */
[----:B------:R1:W-:Y:S04]  /*f4420*/  STL [R1+0x667c], R27 ;  /* 0x00667c1b01007387 */ /* 0x0003e80000100800 */
[----:B------:R-:W4:Y:S04]  /*f4430*/  LDL.LU R38, [R1+0x6764] ;  /* 0x0067640001267983 */ /* 0x000f280000300800 */
[----:B------:R-:W4:Y:S04]  /*f4440*/  LDL.LU R37, [R1+0x6768] ;  /* 0x0067680001257983 */ /* 0x000f280000300800 */
[----:B------:R-:W4:Y:S04]  /*f4450*/  LDL.LU R36, [R1+0x676c] ;  /* 0x00676c0001247983 */ /* 0x000f280000300800 */
[----:B------:R-:W4:Y:S01]  /*f4460*/  LDL.LU R34, [R1+0x6770] ;  /* 0x0067700001227983 */ /* 0x000f220000300800 */
[----:B------:R-:W-:-:S03]  /*f4470*/  IMAD.MOV.U32 R11, RZ, RZ, R27 ;  /* 0x000000ffff0b7224 */ /* 0x000fc600078e001b */
[----:B------:R-:W4:Y:S04]  /*f4480*/  LDL.LU R29, [R1+0x6778] ;  /* 0x00677800011d7983 */ /* 0x000f280000300800 */
[----:B-1----:R-:W4:Y:S04]  /*f4490*/  LDL.LU R27, [R1+0x6780] ;  /* 0x00678000011b7983 */ /* 0x002f280000300800 */
[----:B------:R1:W-:Y:S01]  /*f44a0*/  LDGSTS.E [R3+0x20b00], [R10.64], P1 ;  /* 0x20b000000a037fae */ /* 0x0003e20008921844 */
[----:B---3--:R-:W-:-:S05]  /*f44b0*/  IADD3 R33, P3, R33, R26, RZ ;  /* 0x0000001a21217210 */ /* 0x008fca0007f7e0ff */
[----:B------:R-:W-:Y:S01]  /*f44c0*/  IMAD.X R180, R180, 0x1, R2, P3 ;  /* 0x00000001b4b47824 */ /* 0x000fe200018e0602 */
[----:B------:R-:W-:Y:S01]  /*f44d0*/  IADD3 R114, P4, R114, R26, RZ ;  /* 0x0000001a72727210 */ /* 0x000fe20007f9e0ff */
[----:B------:R3:W-:Y:S01]  /*f44e0*/  STL [R1+0x6688], R33 ;  /* 0x0066882101007387 */ /* 0x0007e20000100800 */
[----:B-1----:R-:W-:-:S03]  /*f44f0*/  IMAD.MOV.U32 R10, RZ, RZ, R33 ;  /* 0x000000ffff0a7224 */ /* 0x002fc600078e0021 */
[----:B------:R-:W-:Y:S01]  /*f4500*/  IMAD.X R115, R115, 0x1, R2, P4 ;  /* 0x0000000173737824 */ /* 0x000fe200020e0602 */
[----:B------:R1:W-:Y:S04]  /*f4510*/  STL [R1+0x6684], R180 ;  /* 0x006684b401007387 */ /* 0x0003e80000100800 */
[----:B------:R-:W-:Y:S04]  /*f4520*/  STL [R1+0x6750], R114 ;  /* 0x0067507201007387 */ /* 0x000fe80000100800 */
[----:B---3--:R-:W3:Y:S04]  /*f4530*/  LDL.LU R33, [R1+0x6774] ;  /* 0x0067740001217983 */ /* 0x008ee80000300800 */
[----:B------:R-:W-:Y:S04]  /*f4540*/  STL [R1+0x674c], R115 ;  /* 0x00674c7301007387 */ /* 0x000fe80000100800 */
[----:B------:R-:W3:Y:S01]  /*f4550*/  LDL.LU R9, [R1+0x677c] ;  /* 0x00677c0001097983 */ /* 0x000ee20000300800 */
[----:B------:R-:W-:-:S05]  /*f4560*/  IMAD.MOV.U32 R11, RZ, RZ, R180 ;  /* 0x000000ffff0b7224 */ /* 0x000fca00078e00b4 */
[----:B------:R1:W-:Y:S01]  /*f4570*/  LDGSTS.E [R3+0x20b80], [R10.64], P1 ;  /* 0x20b800000a037fae */ /* 0x0003e20008921844 */
[----:B------:R-:W-:Y:S01]  /*f4580*/  IADD3 R112, P1, R112, R26, RZ ;  /* 0x0000001a70707210 */ /* 0x000fe20007f3e0ff */
[----:B-1----:R-:W-:Y:S01]  /*f4590*/  IMAD.MOV.U32 R10, RZ, RZ, R114 ;  /* 0x000000ffff0a7224 */ /* 0x002fe200078e0072 */
[----:B------:R-:W-:-:S03]  /*f45a0*/  MOV R11, R115 ;  /* 0x00000073000b7202 */ /* 0x000fc60000000f00 */
[----:B------:R-:W-:Y:S01]  /*f45b0*/  IMAD.X R113, R113, 0x1, R2, P1 ;  /* 0x0000000171717824 */ /* 0x000fe200008e0602 */
[----:B------:R-:W-:Y:S04]  /*f45c0*/  STL [R1+0x6758], R112 ;  /* 0x0067587001007387 */ /* 0x000fe80000100800 */
[----:B------:R1:W-:Y:S01]  /*f45d0*/  LDGSTS.E [R3+0x21800], [R10.64], P2 ;  /* 0x218000000a037fae */ /* 0x0003e20009121844 */
[----:B--2---:R-:W-:-:S03]  /*f45e0*/  IADD3 R35, P3, R35, R26, RZ ;  /* 0x0000001a23237210 */ /* 0x004fc60007f7e0ff */
[----:B------:R-:W-:Y:S02]  /*f45f0*/  STL [R1+0x6754], R113 ;  /* 0x0067547101007387 */ /* 0x000fe40000100800 */
[----:B------:R-:W-:Y:S02]  /*f4600*/  IMAD.X R39, R39, 0x1, R2, P3 ;  /* 0x0000000127277824 */ /* 0x000fe400018e0602 */
[----:B-1----:R-:W-:Y:S02]  /*f4610*/  IMAD.MOV.U32 R10, RZ, RZ, R112 ;  /* 0x000000ffff0a7224 */ /* 0x002fe400078e0070 */
[----:B------:R-:W-:Y:S01]  /*f4620*/  IMAD.MOV.U32 R11, RZ, RZ, R113 ;  /* 0x000000ffff0b7224 */ /* 0x000fe200078e0071 */
[----:B------:R1:W-:Y:S04]  /*f4630*/  STL [R1+0x6760], R35 ;  /* 0x0067602301007387 */ /* 0x0003e80000100800 */
[----:B------:R2:W-:Y:S04]  /*f4640*/  LDGSTS.E [R3+0x21880], [R10.64], P2 ;  /* 0x218800000a037fae */ /* 0x0005e80009121844 */
[----:B------:R1:W-:Y:S04]  /*f4650*/  STL [R1+0x675c], R39 ;  /* 0x00675c2701007387 */ /* 0x0003e80000100800 */
[----:B------:R-:W3:Y:S01]  /*f4660*/  LDL.LU R180, [R1+0x6784] ;  /* 0x0067840001b47983 */ /* 0x000ee20000300800 */
[----:B--2---:R-:W-:-:S03]  /*f4670*/  IMAD.MOV.U32 R10, RZ, RZ, R35 ;  /* 0x000000ffff0a7224 */ /* 0x004fc600078e0023 */
[----:B-1----:R-:W3:Y:S04]  /*f4680*/  LDL.LU R35, [R1+0x6788] ;  /* 0x0067880001237983 */ /* 0x002ee80000300800 */
[----:B------:R-:W3:Y:S01]  /*f4690*/  LDL.LU R115, [R1+0x684c] ;  /* 0x00684c0001737983 */ /* 0x000ee20000300800 */
[----:B------:R-:W-:-:S03]  /*f46a0*/  IMAD.MOV.U32 R11, RZ, RZ, R39 ;  /* 0x000000ffff0b7224 */ /* 0x000fc600078e0027 */
[----:B------:R-:W3:Y:S04]  /*f46b0*/  LDL.LU R114, [R1+0x6850] ;  /* 0x0068500001727983 */ /* 0x000ee80000300800 */
[----:B------:R1:W-:Y:S01]  /*f46c0*/  LDGSTS.E [R3+0x21900], [R10.64], P2 ;  /* 0x219000000a037fae */ /* 0x0003e20009121844 */
[----:B----4-:R-:W-:-:S05]  /*f46d0*/  IADD3 R37, P1, R37, R26, RZ ;  /* 0x0000001a25257210 */ /* 0x010fca0007f3e0ff */
[----:B------:R-:W-:Y:S01]  /*f46e0*/  IMAD.X R38, R38, 0x1, R2, P1 ;  /* 0x0000000126267824 */ /* 0x000fe200008e0602 */
[----:B------:R-:W-:Y:S01]  /*f46f0*/  IADD3 R34, P3, R34, R26, RZ ;  /* 0x0000001a22227210 */ /* 0x000fe20007f7e0ff */
[----:B------:R-:W-:Y:S03]  /*f4700*/  STL [R1+0x6768], R37 ;  /* 0x0067682501007387 */ /* 0x000fe60000100800 */
[----:B------:R-:W-:Y:S01]  /*f4710*/  IADD3.X R36, R36, R2, RZ, P3, !PT ;  /* 0x0000000224247210 */ /* 0x000fe20001ffe4ff */
[----:B------:R-:W-:Y:S01]  /*f4720*/  STL [R1+0x6764], R38 ;  /* 0x0067642601007387 */ /* 0x000fe20000100800 */
[----:B-1----:R-:W-:Y:S02]  /*f4730*/  IMAD.MOV.U32 R10, RZ, RZ, R37 ;  /* 0x000000ffff0a7224 */ /* 0x002fe400078e0025 */
[----:B------:R-:W-:Y:S01]  /*f4740*/  IMAD.MOV.U32 R11, RZ, RZ, R38 ;  /* 0x000000ffff0b7224 */ /* 0x000fe200078e0026 */
[----:B------:R1:W-:Y:S04]  /*f4750*/  STL [R1+0x6770], R34 ;  /* 0x0067702201007387 */ /* 0x0003e80000100800 */
[----:B------:R4:W-:Y:S04]  /*f4760*/  STL [R1+0x676c], R36 ;  /* 0x00676c2401007387 */ /* 0x0009e80000100800 */
[----:B------:R-:W2:Y:S04]  /*f4770*/  LDL.LU R113, [R1+0x6854] ;  /* 0x0068540001717983 */ /* 0x000ea80000300800 */
[----:B------:R-:W2:Y:S04]  /*f4780*/  LDL.LU R112, [R1+0x6858] ;  /* 0x0068580001707983 */ /* 0x000ea80000300800 */
[----:B------:R1:W-:Y:S04]  /*f4790*/  LDGSTS.E [R3+0x21980], [R10.64], P2 ;  /* 0x219800000a037fae */ /* 0x0003e80009121844 */
[----:B------:R-:W2:Y:S01]  /*f47a0*/  LDL.LU R39, [R1+0x685c] ;  /* 0x00685c0001277983 */ /* 0x000ea20000300800 */
[----:B-1----:R-:W-:-:S03]  /*f47b0*/  IMAD.MOV.U32 R10, RZ, RZ, R34 ;  /* 0x000000ffff0a7224 */ /* 0x002fc600078e0022 */
[----:B------:R-:W2:Y:S01]  /*f47c0*/  LDL.LU R34, [R1+0x6860] ;  /* 0x0068600001227983 */ /* 0x000ea20000300800 */
[-C--:B------:R-:W-:Y:S02]  /*f47d0*/  IADD3 R29, P1, R29, R26.reuse, RZ ;  /* 0x0000001a1d1d7210 */ /* 0x080fe40007f3e0ff */
[----:B------:R-:W-:Y:S01]  /*f47e0*/  IADD3 R27, P3, R27, R26, RZ ;  /* 0x0000001a1b1b7210 */ /* 0x000fe20007f7e0ff */
[----:B------:R-:W-:Y:S02]  /*f47f0*/  IMAD.MOV.U32 R11, RZ, RZ, R36 ;  /* 0x000000ffff0b7224 */ /* 0x000fe400078e0024 */
[----:B------:R-:W-:Y:S04]  /*f4800*/  STL [R1+0x6778], R29 ;  /* 0x0067781d01007387 */ /* 0x000fe80000100800 */
[----:B------:R1:W-:Y:S01]  /*f4810*/  LDGSTS.E [R3+0x21a00], [R10.64], P2 ;  /* 0x21a000000a037fae */ /* 0x0003e20009121844 */
[----:B---3--:R-:W-:-:S05]  /*f4820*/  IMAD.X R33, R33, 0x1, R2, P1 ;  /* 0x0000000121217824 */ /* 0x008fca00008e0602 */
[----:B------:R3:W-:Y:S01]  /*f4830*/  STL [R1+0x6774], R33 ;  /* 0x0067742101007387 */ /* 0x0007e20000100800 */
[----:B------:R-:W-:-:S03]  /*f4840*/  IMAD.X R9, R9, 0x1, R2, P3 ;  /* 0x0000000109097824 */ /* 0x000fc600018e0602 */
[----:B------:R-:W-:Y:S04]  /*f4850*/  STL [R1+0x6780], R27 ;  /* 0x0067801b01007387 */ /* 0x000fe80000100800 */
[----:B------:R3:W-:Y:S01]  /*f4860*/  STL [R1+0x677c], R9 ;  /* 0x00677c0901007387 */ /* 0x0007e20000100800 */
[----:B-1----:R-:W-:-:S03]  /*f4870*/  MOV R11, R33 ;  /* 0x00000021000b7202 */ /* 0x002fc60000000f00 */
[----:B------:R-:W2:Y:S04]  /*f4880*/  LDL.LU R38, [R1+0x6864] ;  /* 0x0068640001267983 */ /* 0x000ea80000300800 */
[----:B------:R-:W2:Y:S04]  /*f4890*/  LDL.LU R37, [R1+0x6868] ;  /* 0x0068680001257983 */ /* 0x000ea80000300800 */
[----:B----4-:R-:W3:Y:S04]  /*f48a0*/  LDL.LU R36, [R1+0x686c] ;  /* 0x00686c0001247983 */ /* 0x010ee80000300800 */
[----:B---3--:R-:W3:Y:S01]  /*f48b0*/  LDL.LU R33, [R1+0x6870] ;  /* 0x0068700001217983 */ /* 0x008ee20000300800 */
[----:B------:R-:W-:Y:S01]  /*f48c0*/  IMAD.MOV.U32 R10, RZ, RZ, R29 ;  /* 0x000000ffff0a7224 */ /* 0x000fe200078e001d */
[----:B------:R-:W-:-:S02]  /*f48d0*/  ISETP.GT.AND P1, PT, R8, 0xa, PT ;  /* 0x0000000a0800780c */ /* 0x000fc40003f24270 */
[----:B------:R-:W3:Y:S04]  /*f48e0*/  LDL.LU R29, [R1+0x6878] ;  /* 0x00687800011d7983 */ /* 0x000ee80000300800 */
[----:B------:R1:W-:Y:S02]  /*f48f0*/  LDGSTS.E [R3+0x21a80], [R10.64], P2 ;  /* 0x21a800000a037fae */ /* 0x0003e40009121844 */
[----:B-1----:R-:W-:Y:S01]  /*f4900*/  IMAD.MOV.U32 R11, RZ, RZ, R9 ;  /* 0x000000ffff0b7224 */ /* 0x002fe200078e0009 */
[----:B------:R-:W-:Y:S01]  /*f4910*/  SEL R9, RZ, 0x4, !P1 ;  /* 0x00000004ff097807 */ /* 0x000fe20004800000 */
[----:B------:R-:W-:Y:S02]  /*f4920*/  IMAD.MOV.U32 R10, RZ, RZ, R27 ;  /* 0x000000ffff0a7224 */ /* 0x000fe400078e001b */
[----:B------:R-:W3:Y:S01]  /*f4930*/  LDL.LU R27, [R1+0x6880] ;  /* 0x00688000011b7983 */ /* 0x000ee20000300800 */
[----:B------:R-:W-:-:S03]  /*f4940*/  SEL R9, R9, RZ, !P0 ;  /* 0x000000ff09097207 */ /* 0x000fc60004000000 */
        /* <DEDUP_REMOVED lines=11> */
[----:B------:R-:W3:Y:S04]  /*f4a00*/  LDL.LU R35, [R1+0x6874] ;  /* 0x0068740001237983 */ /* 0x000ee80000300800 */
[----:B------:R-:W-:Y:S04]  /*f4a10*/  STL [R1+0x684c], R115 ;  /* 0x00684c7301007387 */ /* 0x000fe80000100800 */
[----:B------:R-:W3:Y:S04]  /*f4a20*/  LDL.LU R9, [R1+0x687c] ;  /* 0x00687c0001097983 */ /* 0x000ee80000300800 */
[----:B------:R1:W-:Y:S02]  /*f4a30*/  LDGSTS.E [R3+0x21b80], [R10.64], P2 ;  /* 0x21b800000a037fae */ /* 0x0003e40009121844 */
[----:B-1----:R-:W-:Y:S01]  /*f4a40*/  IMAD.MOV.U32 R10, RZ, RZ, R114 ;  /* 0x000000ffff0a7224 */ /* 0x002fe200078e0072 */
[----:B------:R-:W-:-:S05]  /*f4a50*/  MOV R11, R115 ;  /* 0x00000073000b7202 */ /* 0x000fca0000000f00 */
[----:B------:R1:W-:Y:S01]  /*f4a60*/  LDGSTS.E [R3+0x22800], [R10.64], P1 ;  /* 0x228000000a037fae */ /* 0x0003e20008921844 */
[----:B--2---:R-:W-:-:S05]  /*f4a70*/  IADD3 R112, P2, R112, R26, RZ ;  /* 0x0000001a70707210 */ /* 0x004fca0007f5e0ff */
[----:B------:R-:W-:Y:S02]  /*f4a80*/  IMAD.X R113, R113, 0x1, R2, P2 ;  /* 0x0000000171717824 */ /* 0x000fe400010e0602 */
[----:B-1----:R-:W-:Y:S02]  /*f4a90*/  IMAD.MOV.U32 R10, RZ, RZ, R112 ;  /* 0x000000ffff0a7224 */ /* 0x002fe400078e0070 */
[----:B------:R-:W-:Y:S01]  /*f4aa0*/  IMAD.MOV.U32 R11, RZ, RZ, R113 ;  /* 0x000000ffff0b7224 */ /* 0x000fe200078e0071 */
[----:B------:R-:W-:Y:S01]  /*f4ab0*/  STL [R1+0x6858], R112 ;  /* 0x0068587001007387 */ /* 0x000fe20000100800 */
[----:B------:R-:W-:-:S03]  /*f4ac0*/  IADD3 R34, P3, R34, R26, RZ ;  /* 0x0000001a22227210 */ /* 0x000fc60007f7e0ff */
[----:B------:R-:W-:Y:S02]  /*f4ad0*/  STL [R1+0x6854], R113 ;  /* 0x0068547101007387 */ /* 0x000fe40000100800 */
[----:B------:R-:W-:Y:S02]  /*f4ae0*/  IMAD.X R39, R39, 0x1, R2, P3 ;  /* 0x0000000127277824 */ /* 0x000fe400018e0602 */
[----:B------:R1:W-:Y:S04]  /*f4af0*/  STL [R1+0x6860], R34 ;  /* 0x0068602201007387 */ /* 0x0003e80000100800 */
[----:B------:R2:W-:Y:S04]  /*f4b00*/  LDGSTS.E [R3+0x22880], [R10.64], P1 ;  /* 0x228800000a037fae */ /* 0x0005e80008921844 */
[----:B------:R1:W-:Y:S04]  /*f4b10*/  STL [R1+0x685c], R39 ;  /* 0x00685c2701007387 */ /* 0x0003e80000100800 */
[----:B------:R-:W4:Y:S01]  /*f4b20*/  LDL.LU R180, [R1+0x6884] ;  /* 0x0068840001b47983 */ /* 0x000f220000300800 */
[----:B--2---:R-:W-:-:S03]  /*f4b30*/  IMAD.MOV.U32 R10, RZ, RZ, R34 ;  /* 0x000000ffff0a7224 */ /* 0x004fc600078e0022 */
[----:B-1----:R-:W2:Y:S04]  /*f4b40*/  LDL.LU R34, [R1+0x6888] ;  /* 0x0068880001227983 */ /* 0x002ea80000300800 */
[----:B------:R-:W4:Y:S04]  /*f4b50*/  LDL.LU R115, [R1+0x694c] ;  /* 0x00694c0001737983 */ /* 0x000f280000300800 */
[----:B------:R-:W4:Y:S01]  /*f4b60*/  LDL.LU R114, [R1+0x6950] ;  /* 0x0069500001727983 */ /* 0x000f220000300800 */
[----:B------:R-:W-:-:S05]  /*f4b70*/  IMAD.MOV.U32 R11, RZ, RZ, R39 ;  /* 0x000000ffff0b7224 */ /* 0x000fca00078e0027 */
[----:B------:R1:W-:Y:S01]  /*f4b80*/  LDGSTS.E [R3+0x22900], [R10.64], P1 ;  /* 0x229000000a037fae */ /* 0x0003e20008921844 */
[----:B------:R-:W-:-:S05]  /*f4b90*/  IADD3 R37, P2, R37, R26, RZ ;  /* 0x0000001a25257210 */ /* 0x000fca0007f5e0ff */
[----:B------:R-:W-:Y:S01]  /*f4ba0*/  IMAD.X R38, R38, 0x1, R2, P2 ;  /* 0x0000000126267824 */ /* 0x000fe200010e0602 */
[----:B---3--:R-:W-:Y:S01]  /*f4bb0*/  IADD3 R33, P3, R33, R26, RZ ;  /* 0x0000001a21217210 */ /* 0x008fe20007f7e0ff */
[----:B------:R-:W-:Y:S03]  /*f4bc0*/  STL [R1+0x6868], R37 ;  /* 0x0068682501007387 */ /* 0x000fe60000100800 */
[----:B------:R-:W-:Y:S01]  /*f4bd0*/  IADD3.X R36, R36, R2, RZ, P3, !PT ;  /* 0x0000000224247210 */ /* 0x000fe20001ffe4ff */
[----:B------:R-:W-:Y:S01]  /*f4be0*/  STL [R1+0x6864], R38 ;  /* 0x0068642601007387 */ /* 0x000fe20000100800 */
[----:B-1----:R-:W-:Y:S02]  /*f4bf0*/  IMAD.MOV.U32 R10, RZ, RZ, R37 ;  /* 0x000000ffff0a7224 */ /* 0x002fe400078e0025 */
[----:B------:R-:W-:Y:S01]  /*f4c00*/  IMAD.MOV.U32 R11, RZ, RZ, R38 ;  /* 0x000000ffff0b7224 */ /* 0x000fe200078e0026 */
[----:B------:R1:W-:Y:S04]  /*f4c10*/  STL [R1+0x6870], R33 ;  /* 0x0068702101007387 */ /* 0x0003e80000100800 */
[----:B------:R3:W-:Y:S04]  /*f4c20*/  STL [R1+0x686c], R36 ;  /* 0x00686c2401007387 */ /* 0x0007e80000100800 */
[----:B------:R-:W4:Y:S04]  /*f4c30*/  LDL.LU R113, [R1+0x6954] ;  /* 0x0069540001717983 */ /* 0x000f280000300800 */
[----:B------:R-:W4:Y:S04]  /*f4c40*/  LDL.LU R112, [R1+0x6958] ;  /* 0x0069580001707983 */ /* 0x000f280000300800 */
[----:B------:R1:W-:Y:S04]  /*f4c50*/  LDGSTS.E [R3+0x22980], [R10.64], P1 ;  /* 0x229800000a037fae */ /* 0x0003e80008921844 */
[----:B------:R-:W4:Y:S01]  /*f4c60*/  LDL.LU R39, [R1+0x695c] ;  /* 0x00695c0001277983 */ /* 0x000f220000300800 */
[----:B-1----:R-:W-:-:S03]  /*f4c70*/  IMAD.MOV.U32 R10, RZ, RZ, R33 ;  /* 0x000000ffff0a7224 */ /* 0x002fc600078e0021 */
[----:B------:R-:W4:Y:S01]  /*f4c80*/  LDL.LU R33, [R1+0x6960] ;  /* 0x0069600001217983 */ /* 0x000f220000300800 */
[-C--:B------:R-:W-:Y:S02]  /*f4c90*/  IADD3 R29, P2, R29, R26.reuse, RZ ;  /* 0x0000001a1d1d7210 */ /* 0x080fe40007f5e0ff */
[----:B------:R-:W-:Y:S01]  /*f4ca0*/  IADD3 R27, P3, R27, R26, RZ ;  /* 0x0000001a1b1b7210 */ /* 0x000fe20007f7e0ff */
[----:B------:R-:W-:Y:S02]  /*f4cb0*/  IMAD.MOV.U32 R11, RZ, RZ, R36 ;  /* 0x000000ffff0b7224 */ /* 0x000fe400078e0024 */
[----:B------:R-:W-:Y:S04]  /*f4cc0*/  STL [R1+0x6878], R29 ;  /* 0x0068781d01007387 */ /* 0x000fe80000100800 */
[----:B------:R1:W-:Y:S01]  /*f4cd0*/  LDGSTS.E [R3+0x22a00], [R10.64], P1 ;  /* 0x22a000000a037fae */ /* 0x0003e20008921844 */
[----:B------:R-:W-:-:S05]  /*f4ce0*/  IMAD.X R35, R35, 0x1, R2, P2 ;  /* 0x0000000123237824 */ /* 0x000fca00010e0602 */
[----:B------:R3:W-:Y:S01]  /*f4cf0*/  STL [R1+0x6874], R35 ;  /* 0x0068742301007387 */ /* 0x0007e20000100800 */
[----:B------:R-:W-:-:S03]  /*f4d00*/  IMAD.X R9, R9, 0x1, R2, P3 ;  /* 0x0000000109097824 */ /* 0x000fc600018e0602 */
[----:B------:R-:W-:Y:S04]  /*f4d10*/  STL [R1+0x6880], R27 ;  /* 0x0068801b01007387 */ /* 0x000fe80000100800 */
[----:B------:R3:W-:Y:S01]  /*f4d20*/  STL [R1+0x687c], R9 ;  /* 0x00687c0901007387 */ /* 0x0007e20000100800 */
[----:B-1----:R-:W-:-:S03]  /*f4d30*/  MOV R11, R35 ;  /* 0x00000023000b7202 */ /* 0x002fc60000000f00 */
[----:B------:R-:W4:Y:S04]  /*f4d40*/  LDL.LU R38, [R1+0x6964] ;  /* 0x0069640001267983 */ /* 0x000f280000300800 */
[----:B------:R-:W4:Y:S04]  /*f4d50*/  LDL.LU R37, [R1+0x6968] ;  /* 0x0069680001257983 */ /* 0x000f280000300800 */
[----:B---3--:R-:W3:Y:S04]  /*f4d60*/  LDL.LU R36, [R1+0x696c] ;  /* 0x00696c0001247983 */ /* 0x008ee80000300800 */
[----:B------:R-:W3:Y:S01]  /*f4d70*/  LDL.LU R35, [R1+0x6970] ;  /* 0x0069700001237983 */ /* 0x000ee20000300800 */
        /* <DEDUP_REMOVED lines=11> */
[----:B--2---:R-:W-:-:S05]  /*f4e30*/  IADD3 R34, P3, R34, R26, RZ ;  /* 0x0000001a22227210 */ /* 0x004fca0007f7e0ff */
[----:B----4-:R-:W-:Y:S01]  /*f4e40*/  IMAD.X R180, R180, 0x1, R2, P3 ;  /* 0x00000001b4b47824 */ /* 0x010fe200018e0602 */
[----:B------:R-:W-:Y:S01]  /*f4e50*/  IADD3 R114, P4, R114, R26, RZ ;  /* 0x0000001a72727210 */ /* 0x000fe20007f9e0ff */
[----:B------:R2:W-:Y:S01]  /*f4e60*/  STL [R1+0x6888], R34 ;  /* 0x0068882201007387 */ /* 0x0005e20000100800 */
[----:B-1----:R-:W-:-:S03]  /*f4e70*/  IMAD.MOV.U32 R10, RZ, RZ, R34 ;  /* 0x000000ffff0a7224 */ /* 0x002fc600078e0022 */
[----:B------:R-:W-:Y:S01]  /*f4e80*/  IMAD.X R115, R115, 0x1, R2, P4 ;  /* 0x0000000173737824 */ /* 0x000fe200020e0602 */
[----:B------:R1:W-:Y:S04]  /*f4e90*/  STL [R1+0x6884], R180 ;  /* 0x006884b401007387 */ /* 0x0003e80000100800 */
[----:B------:R-:W-:Y:S04]  /*f4ea0*/  STL [R1+0x6950], R114 ;  /* 0x0069507201007387 */ /* 0x000fe80000100800 */
[----:B--2---:R-:W2:Y:S04]  /*f4eb0*/  LDL.LU R34, [R1+0x6974] ;  /* 0x0069740001227983 */ /* 0x004ea80000300800 */
[----:B------:R-:W-:Y:S04]  /*f4ec0*/  STL [R1+0x694c], R115 ;  /* 0x00694c7301007387 */ /* 0x000fe80000100800 */
[----:B------:R-:W4:Y:S01]  /*f4ed0*/  LDL.LU R9, [R1+0x697c] ;  /* 0x00697c0001097983 */ /* 0x000f220000300800 */
[----:B------:R-:W-:-:S05]  /*f4ee0*/  IMAD.MOV.U32 R11, RZ, RZ, R180 ;  /* 0x000000ffff0b7224 */ /* 0x000fca00078e00b4 */
[----:B------:R1:W-:Y:S02]  /*f4ef0*/  LDGSTS.E [R3+0x22b80], [R10.64], P1 ;  /* 0x22b800000a037fae */ /* 0x0003e40008921844 */
[----:B-1----:R-:W-:Y:S01]  /*f4f00*/  IMAD.MOV.U32 R10, RZ, RZ, R114 ;  /* 0x000000ffff0a7224 */ /* 0x002fe200078e0072 */
[----:B------:R-:W-:-:S05]  /*f4f10*/  MOV R11, R115 ;  /* 0x00000073000b7202 */ /* 0x000fca0000000f00 */
[----:B------:R1:W-:Y:S01]  /*f4f20*/  LDGSTS.E [R3+0x23800], [R10.64], P2 ;  /* 0x238000000a037fae */ /* 0x0003e20009121844 */
[----:B------:R-:W-:-:S05]  /*f4f30*/  IADD3 R112, P1, R112, R26, RZ ;  /* 0x0000001a70707210 */ /* 0x000fca0007f3e0ff */
        /* <DEDUP_REMOVED lines=11> */
[----:B-1----:R-:W-:-:S03]  /*f4ff0*/  IMAD.MOV.U32 R10, RZ, RZ, R33 ;  /* 0x000000ffff0a7224 */ /* 0x002fc600078e0021 */
[----:B------:R-:W4:Y:S04]  /*f5000*/  LDL.LU R33, [R1+0x6988] ;  /* 0x0069880001217983 */ /* 0x000f280000300800 */
        /* <DEDUP_REMOVED lines=12> */
[----:B------:R-:W-:Y:S04]  /*f50d0*/  STL [R1+0x6970], R35 ;  /* 0x0069702301007387 */ /* 0x000fe80000100800 */
[----:B------:R1:W-:Y:S04]  /*f50e0*/  STL [R1+0x696c], R36 ;  /* 0x00696c2401007387 */ /* 0x0003e80000100800 */
[----:B------:R-:W3:Y:S01]  /*f50f0*/  LDL.LU R113, [R1+0x6a54] ;  /* 0x006a540001717983 */ /* 0x000ee20000300800 */
[----:B------:R-:W-:-:S03]  /*f5100*/  IADD3 R29, P1, R29, R26, RZ ;  /* 0x0000001a1d1d7210 */ /* 0x000fc60007f3e0ff */
[----:B------:R-:W3:Y:S04]  /*f5110*/  LDL.LU R112, [R1+0x6a58] ;  /* 0x006a580001707983 */ /* 0x000ee80000300800 */
[----:B------:R1:W-:Y:S01]  /*f5120*/  LDGSTS.E [R3+0x23980], [R10.64], P2 ;  /* 0x239800000a037fae */ /* 0x0003e20009121844 */
[----:B------:R-:W-:-:S03]  /*f5130*/  IADD3 R27, P3, R27, R26, RZ ;  /* 0x0000001a1b1b7210 */ /* 0x000fc60007f7e0ff */
[----:B------:R-:W3:Y:S01]  /*f5140*/  LDL.LU R39, [R1+0x6a5c] ;  /* 0x006a5c0001277983 */ /* 0x000ee20000300800 */
[----:B-1----:R-:W-:-:S03]  /*f5150*/  IMAD.MOV.U32 R11, RZ, RZ, R36 ;  /* 0x000000ffff0b7224 */ /* 0x002fc600078e0024 */
[----:B------:R-:W3:Y:S01]  /*f5160*/  LDL.LU R36, [R1+0x6a60] ;  /* 0x006a600001247983 */ /* 0x000ee20000300800 */
[----:B------:R-:W-:-:S03]  /*f5170*/  IMAD.MOV.U32 R10, RZ, RZ, R35 ;  /* 0x000000ffff0a7224 */ /* 0x000fc600078e0023 */
[----:B------:R-:W-:Y:S04]  /*f5180*/  STL [R1+0x6978], R29 ;  /* 0x0069781d01007387 */ /* 0x000fe80000100800 */
[----:B------:R1:W-:Y:S02]  /*f5190*/  LDGSTS.E [R3+0x23a00], [R10.64], P2 ;  /* 0x23a000000a037fae */ /* 0x0003e40009121844 */
[----:B-1----:R-:W-:Y:S02]  /*f51a0*/  IMAD.MOV.U32 R10, RZ, RZ, R29 ;  /* 0x000000ffff0a7224 */ /* 0x002fe400078e001d */
[----:B--2---:R-:W-:-:S05]  /*f51b0*/  IMAD.X R34, R34, 0x1, R2, P1 ;  /* 0x0000000122227824 */ /* 0x004fca00008e0602 */
[----:B------:R1:W-:Y:S01]  /*f51c0*/  STL [R1+0x6974], R34 ;  /* 0x0069742201007387 */ /* 0x0003e20000100800 */
[----:B----4-:R-:W-:-:S03]  /*f51d0*/  IMAD.X R9, R9, 0x1, R2, P3 ;  /* 0x0000000109097824 */ /* 0x010fc600018e0602 */
[----:B------:R-:W-:Y:S04]  /*f51e0*/  STL [R1+0x6980], R27 ;  /* 0x0069801b01007387 */ /* 0x000fe80000100800 */
[----:B------:R2:W-:Y:S01]  /*f51f0*/  STL [R1+0x697c], R9 ;  /* 0x00697c0901007387 */ /* 0x0005e20000100800 */
[----:B------:R-:W-:-:S03]  /*f5200*/  MOV R11, R34 ;  /* 0x00000022000b7202 */ /* 0x000fc60000000f00 */
[----:B------:R-:W4:Y:S04]  /*f5210*/  LDL.LU R38, [R1+0x6a64] ;  /* 0x006a640001267983 */ /* 0x000f280000300800 */
[----:B------:R-:W4:Y:S04]  /*f5220*/  LDL.LU R37, [R1+0x6a68] ;  /* 0x006a680001257983 */ /* 0x000f280000300800 */
[----:B------:R-:W4:Y:S04]  /*f5230*/  LDL.LU R35, [R1+0x6a6c] ;  /* 0x006a6c0001237983 */ /* 0x000f280000300800 */
[----:B-1----:R-:W4:Y:S01]  /*f5240*/  LDL.LU R34, [R1+0x6a70] ;  /* 0x006a700001227983 */ /* 0x002f220000300800 */
[----:B------:R-:W-:-:S03]  /*f5250*/  ISETP.GT.AND P1, PT, R8, 0x12, PT ;  /* 0x000000120800780c */ /* 0x000fc60003f24270 */
[----:B------:R1:W-:Y:S04]  /*f5260*/  LDGSTS.E [R3+0x23a80], [R10.64], P2 ;  /* 0x23a800000a037fae */ /* 0x0003e80009121844 */
[----:B------:R-:W4:Y:S01]  /*f5270*/  LDL.LU R29, [R1+0x6a78] ;  /* 0x006a7800011d7983 */ /* 0x000f220000300800 */
[----:B-1----:R-:W-:Y:S01]  /*f5280*/  IMAD.MOV.U32 R11, RZ, RZ, R9 ;  /* 0x000000ffff0b7224 */ /* 0x002fe200078e0009 */
[----:B--2---:R-:W-:Y:S01]  /*f5290*/  SEL R9, RZ, 0x4, !P1 ;  /* 0x00000004ff097807 */ /* 0x004fe20004800000 */
[----:B------:R-:W-:Y:S02]  /*f52a0*/  IMAD.MOV.U32 R10, RZ, RZ, R27 ;  /* 0x000000ffff0a7224 */ /* 0x000fe400078e001b */
[----:B------:R-:W2:Y:S01]  /*f52b0*/  LDL.LU R27, [R1+0x6a80] ;  /* 0x006a8000011b7983 */ /* 0x000ea20000300800 */
[----:B------:R-:W-:-:S03]  /*f52c0*/  SEL R9, R9, RZ, !P0 ;  /* 0x000000ff09097207 */ /* 0x000fc60004000000 */
[----:B------:R1:W-:Y:S01]  /*f52d0*/  LDGSTS.E [R3+0x23b00], [R10.64], P2 ;  /* 0x23b000000a037fae */ /* 0x0003e20009121844 */
[----:B------:R-:W-:Y:S02]  /*f52e0*/  ISETP.NE.U32.AND P1, PT, R9, RZ, PT ;  /* 0x000000ff0900720c */ /* 0x000fe40003f25070 */
[----:B------:R-:W-:-:S05]  /*f52f0*/  IADD3 R33, P3, R33, R26, RZ ;  /* 0x0000001a21217210 */ /* 0x000fca0007f7e0ff */
[--C-:B------:R-:W-:Y:S01]  /*f5300*/  IMAD.X R180, R180, 0x1, R2.reuse, P3 ;  /* 0x00000001b4b47824 */ /* 0x100fe200018e0602 */
[----:B------:R-:W-:Y:S01]  /*f5310*/  IADD3 R114, P4, R114, R26, RZ ;  /* 0x0000001a72727210 */ /* 0x000fe20007f9e0ff */
[----:B------:R1:W-:Y:S02]  /*f5320*/  STL [R1+0x6988], R33 ;  /* 0x0069882101007387 */ /* 0x0003e40000100800 */
[----:B-1----:R-:W-:Y:S02]  /*f5330*/  IMAD.MOV.U32 R10, RZ, RZ, R33 ;  /* 0x000000ffff0a7224 */ /* 0x002fe400078e0021 */
[----:B------:R-:W-:Y:S01]  /*f5340*/  IMAD.X R115, R115, 0x1, R2, P4 ;  /* 0x0000000173737824 */ /* 0x000fe200020e0602 */
[----:B------:R1:W-:Y:S04]  /*f5350*/  STL [R1+0x6984], R180 ;  /* 0x006984b401007387 */ /* 0x0003e80000100800 */
[----:B------:R-:W-:Y:S04]  /*f5360*/  STL [R1+0x6a50], R114 ;  /* 0x006a507201007387 */ /* 0x000fe80000100800 */
[----:B------:R-:W2:Y:S04]  /*f5370*/  LDL.LU R33, [R1+0x6a74] ;  /* 0x006a740001217983 */ /* 0x000ea80000300800 */
[----:B------:R-:W-:Y:S04]  /*f5380*/  STL [R1+0x6a4c], R115 ;  /* 0x006a4c7301007387 */ /* 0x000fe80000100800 */
[----:B------:R-:W2:Y:S01]  /*f5390*/  LDL.LU R9, [R1+0x6a7c] ;  /* 0x006a7c0001097983 */ /* 0x000ea20000300800 */
[----:B------:R-:W-:-:S05]  /*f53a0*/  IMAD.MOV.U32 R11, RZ, RZ, R180 ;  /* 0x000000ffff0b7224 */ /* 0x000fca00078e00b4 */
[----:B------:R1:W-:Y:S01]  /*f53b0*/  LDGSTS.E [R3+0x23b80], [R10.64], P2 ;  /* 0x23b800000a037fae */ /* 0x0003e20009121844 */
[----:B---3--:R-:W-:Y:S01]  /*f53c0*/  IADD3 R112, P2, R112, R26, RZ ;  /* 0x0000001a70707210 */ /* 0x008fe20007f5e0ff */
[----:B-1----:R-:W-:Y:S01]  /*f53d0*/  IMAD.MOV.U32 R10, RZ, RZ, R114 ;  /* 0x000000ffff0a7224 */ /* 0x002fe200078e0072 */
[----:B------:R-:W-:-:S03]  /*f53e0*/  MOV R11, R115 ;  /* 0x00000073000b7202 */ /* 0x000fc60000000f00 */
[----:B------:R-:W-:Y:S02]  /*f53f0*/  IMAD.X R113, R113, 0x1, R2, P2 ;  /* 0x0000000171717824 */ /* 0x000fe400010e0602 */
[----:B------:R1:W-:Y:S04]  /*f5400*/  LDGSTS.E [R3+0x24800], [R10.64], P1 ;  /* 0x248000000a037fae */ /* 0x0003e80008921844 */
[----:B------:R-:W-:Y:S01]  /*f5410*/  STL [R1+0x6a58], R112 ;  /* 0x006a587001007387 */ /* 0x000fe20000100800 */
[----:B------:R-:W-:Y:S01]  /*f5420*/  IADD3 R36, P3, R36, R26, RZ ;  /* 0x0000001a24247210 */ /* 0x000fe20007f7e0ff */
[----:B-1----:R-:W-:Y:S02]  /*f5430*/  IMAD.MOV.U32 R10, RZ, RZ, R112 ;  /* 0x000000ffff0a7224 */ /* 0x002fe400078e0070 */
[----:B------:R-:W-:-:S02]  /*f5440*/  IMAD.MOV.U32 R11, RZ, RZ, R113 ;  /* 0x000000ffff0b7224 */ /* 0x000fc400078e0071 */
[----:B------:R-:W-:Y:S01]  /*f5450*/  IMAD.X R39, R39, 0x1, R2, P3 ;  /* 0x0000000127277824 */ /* 0x000fe200018e0602 */
[----:B------:R-:W-:Y:S04]  /*f5460*/  STL [R1+0x6a54], R113 ;  /* 0x006a547101007387 */ /* 0x000fe80000100800 */
[----:B------:R1:W-:Y:S04]  /*f5470*/  STL [R1+0x6a60], R36 ;  /* 0x006a602401007387 */ /* 0x0003e80000100800 */
[----:B------:R3:W-:Y:S04]  /*f5480*/  LDGSTS.E [R3+0x24880], [R10.64], P1 ;  /* 0x248800000a037fae */ /* 0x0007e80008921844 */
[----:B------:R1:W-:Y:S04]  /*f5490*/  STL [R1+0x6a5c], R39 ;  /* 0x006a5c2701007387 */ /* 0x0003e80000100800 */
[----:B------:R-:W2:Y:S01]  /*f54a0*/  LDL.LU R180, [R1+0x6a84] ;  /* 0x006a840001b47983 */ /* 0x000ea20000300800 */
[----:B---3--:R-:W-:-:S03]  /*f54b0*/  IMAD.MOV.U32 R10, RZ, RZ, R36 ;  /* 0x000000ffff0a7224 */ /* 0x008fc600078e0024 */
[----:B-1----:R-:W3:Y:S01]  /*f54c0*/  LDL.LU R36, [R1+0x6a88] ;  /* 0x006a880001247983 */ /* 0x002ee20000300800 */
[----:B------:R-:W-:-:S03]  /*f54d0*/  IMAD.MOV.U32 R11, RZ, RZ, R39 ;  /* 0x000000ffff0b7224 */ /* 0x000fc600078e0027 */
[----:B------:R-:W3:Y:S04]  /*f54e0*/  LDL.LU R115, [R1+0x6b4c] ;  /* 0x006b4c0001737983 */ /* 0x000ee80000300800 */
        /* <DEDUP_REMOVED lines=19> */
[----:B--2---:R-:W-:Y:S01]  /*f5620*/  IADD3 R27, P3, R27, R26, RZ ;  /* 0x0000001a1b1b7210 */ /* 0x004fe20007f7e0ff */
[----:B------:R-:W-:Y:S02]  /*f5630*/  IMAD.MOV.U32 R10, RZ, RZ, R34 ;  /* 0x000000ffff0a7224 */ /* 0x000fe400078e0022 */
[----:B------:R1:W-:Y:S04]  /*f5640*/  STL [R1+0x6a78], R29 ;  /* 0x006a781d01007387 */ /* 0x0003e80000100800 */
[----:B------:R2:W-:Y:S02]  /*f5650*/  LDGSTS.E [R3+0x24a00], [R10.64], P1 ;  /* 0x24a000000a037fae */ /* 0x0005e40008921844 */
[----:B--2---:R-:W-:-:S02]  /*f5660*/  IMAD.MOV.U32 R10, RZ, RZ, R29 ;  /* 0x000000ffff0a7224 */ /* 0x004fc400078e001d */
[----:B------:R-:W-:-:S05]  /*f5670*/  IMAD.X R33, R33, 0x1, R2, P2 ;  /* 0x0000000121217824 */ /* 0x000fca00010e0602 */
[----:B------:R-:W-:Y:S01]  /*f5680*/  STL [R1+0x6a74], R33 ;  /* 0x006a742101007387 */ /* 0x000fe20000100800 */
[----:B------:R-:W-:Y:S01]  /*f5690*/  IMAD.X R9, R9, 0x1, R2, P3 ;  /* 0x0000000109097824 */ /* 0x000fe200018e0602 */
[----:B------:R-:W-:Y:S02]  /*f56a0*/  MOV R11, R33 ;  /* 0x00000021000b7202 */ /* 0x000fe40000000f00 */
[----:B------:R2:W-:Y:S04]  /*f56b0*/  STL [R1+0x6a80], R27 ;  /* 0x006a801b01007387 */ /* 0x0005e80000100800 */
[----:B------:R1:W-:Y:S04]  /*f56c0*/  STL [R1+0x6a7c], R9 ;  /* 0x006a7c0901007387 */ /* 0x0003e80000100800 */
[----:B------:R-:W4:Y:S04]  /*f56d0*/  LDL.LU R38, [R1+0x6b64] ;  /* 0x006b640001267983 */ /* 0x000f280000300800 */
[----:B------:R-:W4:Y:S04]  /*f56e0*/  LDL.LU R37, [R1+0x6b68] ;  /* 0x006b680001257983 */ /* 0x000f280000300800 */
[----:B------:R2:W-:Y:S04]  /*f56f0*/  LDGSTS.E [R3+0x24a80], [R10.64], P1 ;  /* 0x24a800000a037fae */ /* 0x0005e80008921844 */
[----:B-1----:R-:W4:Y:S01]  /*f5700*/  LDL.LU R29, [R1+0x6b6c] ;  /* 0x006b6c00011d7983 */ /* 0x002f220000300800 */
[----:B--2---:R-:W-:-:S03]  /*f5710*/  IMAD.MOV.U32 R10, RZ, RZ, R27 ;  /* 0x000000ffff0a7224 */ /* 0x004fc600078e001b */
[----:B------:R-:W2:Y:S01]  /*f5720*/  LDL.LU R27, [R1+0x6b70] ;  /* 0x006b7000011b7983 */ /* 0x000ea20000300800 */
[----:B------:R-:W-:Y:S01]  /*f5730*/  ISETP.GT.AND P2, PT, R8, 0x16, PT ;  /* 0x000000160800780c */ /* 0x000fe20003f44270 */
[----:B------:R-:W-:Y:S02]  /*f5740*/  IMAD.MOV.U32 R11, RZ, RZ, R9 ;  /* 0x000000ffff0b7224 */ /* 0x000fe400078e0009 */
[----:B------:R-:W2:Y:S01]  /*f5750*/  LDL.LU R34, [R1+0x6b78] ;  /* 0x006b780001227983 */ /* 0x000ea20000300800 */
[----:B------:R-:W-:-:S03]  /*f5760*/  SEL R9, RZ, 0x4, !P2 ;  /* 0x00000004ff097807 */ /* 0x000fc60005000000 */
[----:B------:R1:W-:Y:S01]  /*f5770*/  LDGSTS.E [R3+0x24b00], [R10.64], P1 ;  /* 0x24b000000a037fae */ /* 0x0003e20008921844 */
[----:B------:R-:W-:-:S03]  /*f5780*/  SEL R9, R9, RZ, !P0 ;  /* 0x000000ff09097207 */ /* 0x000fc60004000000 */
[----:B------:R-:W2:Y:S01]  /*f5790*/  LDL.LU R33, [R1+0x6b80] ;  /* 0x006b800001217983 */ /* 0x000ea20000300800 */
[----:B------:R-:W-:Y:S02]  /*f57a0*/  ISETP.NE.U32.AND P2, PT, R9, RZ, PT ;  /* 0x000000ff0900720c */ /* 0x000fe40003f45070 */
[----:B---3--:R-:W-:-:S05]  /*f57b0*/  IADD3 R36, P3, R36, R26, RZ ;  /* 0x0000001a24247210 */ /* 0x008fca0007f7e0ff */
[----:B------:R-:W-:Y:S02]  /*f57c0*/  IMAD.X R180, R180, 0x1, R2, P3 ;  /* 0x00000001b4b47824 */ /* 0x000fe400018e0602 */
        /* <DEDUP_REMOVED lines=8> */
[----:B-1----:R-:W2:Y:S01]  /*f5850*/  LDL.LU R36, [R1+0x6b74] ;  /* 0x006b740001247983 */ /* 0x002ea20000300800 */
[----:B---3--:R-:W-:Y:S01]  /*f5860*/  IMAD.MOV.U32 R10, RZ, RZ, R114 ;  /* 0x000000ffff0a7224 */ /* 0x008fe200078e0072 */
[----:B------:R-:W-:-:S02]  /*f5870*/  MOV R11, R115 ;  /* 0x00000073000b7202 */ /* 0x000fc40000000f00 */
        /* <DEDUP_REMOVED lines=13> */
[----:B------:R-:W-:Y:S04]  /*f5950*/  STL [R1+0x6b5c], R39 ;  /* 0x006b5c2701007387 */ /* 0x000fe80000100800 */
[----:B------:R-:W3:Y:S01]  /*f5960*/  LDL.LU R180, [R1+0x6b84] ;  /* 0x006b840001b47983 */ /* 0x000ee20000300800 */
[----:B----4-:R-:W-:-:S03]  /*f5970*/  IMAD.MOV.U32 R10, RZ, RZ, R35 ;  /* 0x000000ffff0a7224 */ /* 0x010fc600078e0023 */
[----:B-1----:R-:W4:Y:S04]  /*f5980*/  LDL.LU R35, [R1+0x6b88] ;  /* 0x006b880001237983 */ /* 0x002f280000300800 */
[----:B------:R-:W3:Y:S04]  /*f5990*/  LDL.LU R115, [R1+0x6c4c] ;  /* 0x006c4c0001737983 */ /* 0x000ee80000300800 */
[----:B------:R-:W3:Y:S01]  /*f59a0*/  LDL.LU R114, [R1+0x6c50] ;  /* 0x006c500001727983 */ /* 0x000ee20000300800 */
[----:B------:R-:W-:-:S05]  /*f59b0*/  IMAD.MOV.U32 R11, RZ, RZ, R39 ;  /* 0x000000ffff0b7224 */ /* 0x000fca00078e0027 */
[----:B------:R1:W-:Y:S01]  /*f59c0*/  LDGSTS.E [R3+0x25900], [R10.64], P2 ;  /* 0x259000000a037fae */ /* 0x0003e20009121844 */
[----:B------:R-:W-:-:S05]  /*f59d0*/  IADD3 R37, P1, R37, R26, RZ ;  /* 0x0000001a25257210 */ /* 0x000fca0007f3e0ff */
[----:B------:R-:W-:Y:S01]  /*f59e0*/  IMAD.X R38, R38, 0x1, R2, P1 ;  /* 0x0000000126267824 */ /* 0x000fe200008e0602 */
[----:B------:R-:W-:Y:S01]  /*f59f0*/  STL [R1+0x6b68], R37 ;  /* 0x006b682501007387 */ /* 0x000fe20000100800 */
[----:B-1----:R-:W-:Y:S02]  /*f5a00*/  IMAD.MOV.U32 R10, RZ, RZ, R37 ;  /* 0x000000ffff0a7224 */ /* 0x002fe400078e0025 */
[----:B------:R-:W-:Y:S01]  /*f5a10*/  IMAD.MOV.U32 R11, RZ, RZ, R38 ;  /* 0x000000ffff0b7224 */ /* 0x000fe200078e0026 */
[----:B------:R-:W-:Y:S04]  /*f5a20*/  STL [R1+0x6b64], R38 ;  /* 0x006b642601007387 */ /* 0x000fe80000100800 */
[----:B------:R1:W-:Y:S01]  /*f5a30*/  LDGSTS.E [R3+0x25980], [R10.64], P2 ;  /* 0x259800000a037fae */ /* 0x0003e20009121844 */
[----:B--2---:R-:W-:-:S04]  /*f5a40*/  IADD3 R27, P3, R27, R26, RZ ;  /* 0x0000001a1b1b7210 */ /* 0x004fc80007f7e0ff */
[----:B------:R-:W-:Y:S01]  /*f5a50*/  IADD3.X R29, R29, R2, RZ, P3, !PT ;  /* 0x000000021d1d7210 */ /* 0x000fe20001ffe4ff */
[----:B------:R-:W-:Y:S04]  /*f5a60*/  STL [R1+0x6b70], R27 ;  /* 0x006b701b01007387 */ /* 0x000fe80000100800 */
[----:B------:R2:W-:Y:S04]  /*f5a70*/  STL [R1+0x6b6c], R29 ;  /* 0x006b6c1d01007387 */ /* 0x0005e80000100800 */
[----:B------:R-:W3:Y:S01]  /*f5a80*/  LDL.LU R113, [R1+0x6c54] ;  /* 0x006c540001717983 */ /* 0x000ee20000300800 */
[----:B-1----:R-:W-:-:S03]  /*f5a90*/  IMAD.MOV.U32 R11, RZ, RZ, R29 ;  /* 0x000000ffff0b7224 */ /* 0x002fc600078e001d */
[----:B------:R-:W3:Y:S01]  /*f5aa0*/  LDL.LU R112, [R1+0x6c58] ;  /* 0x006c580001707983 */ /* 0x000ee20000300800 */
[----:B------:R-:W-:-:S03]  /*f5ab0*/  IMAD.MOV.U32 R10, RZ, RZ, R27 ;  /* 0x000000ffff0a7224 */ /* 0x000fc600078e001b */
[----:B--2---:R-:W2:Y:S04]  /*f5ac0*/  LDL.LU R29, [R1+0x6c5c] ;  /* 0x006c5c00011d7983 */ /* 0x004ea80000300800 */
[----:B------:R-:W2:Y:S01]  /*f5ad0*/  LDL.LU R27, [R1+0x6c60] ;  /* 0x006c6000011b7983 */ /* 0x000ea20000300800 */
[-C--:B------:R-:W-:Y:S02]  /*f5ae0*/  IADD3 R34, P1, R34, R26.reuse, RZ ;  /* 0x0000001a22227210 */ /* 0x080fe40007f3e0ff */
[----:B------:R-:W-:Y:S01]  /*f5af0*/  IADD3 R33, P3, R33, R26, RZ ;  /* 0x0000001a21217210 */ /* 0x000fe20007f7e0ff */
[----:B------:R1:W-:Y:S04]  /*f5b00*/  LDGSTS.E [R3+0x25a00], [R10.64], P2 ;  /* 0x25a000000a037fae */ /* 0x0003e80009121844 */
[----:B------:R-:W-:Y:S01]  /*f5b10*/  STL [R1+0x6b78], R34 ;  /* 0x006b782201007387 */ /* 0x000fe20000100800 */
[----:B-1----:R-:W-:-:S02]  /*f5b20*/  IMAD.MOV.U32 R10, RZ, RZ, R34 ;  /* 0x000000ffff0a7224 */ /* 0x002fc400078e0022 */
[----:B------:R-:W-:-:S05]  /*f5b30*/  IMAD.X R36, R36, 0x1, R2, P1 ;  /* 0x0000000124247824 */ /* 0x000fca00008e0602 */
[----:B------:R1:W-:Y:S01]  /*f5b40*/  STL [R1+0x6b74], R36 ;  /* 0x006b742401007387 */ /* 0x0003e20000100800 */
[----:B------:R-:W-:-:S03]  /*f5b50*/  IMAD.X R9, R9, 0x1, R2, P3 ;  /* 0x0000000109097824 */ /* 0x000fc600018e0602 */
[----:B------:R-:W-:Y:S01]  /*f5b60*/  STL [R1+0x6b80], R33 ;  /* 0x006b802101007387 */ /* 0x000fe20000100800 */
[----:B------:R-:W-:-:S03]  /*f5b70*/  MOV R11, R36 ;  /* 0x00000024000b7202 */ /* 0x000fc60000000f00 */
        /* <DEDUP_REMOVED lines=8> */
[----:B-1----:R-:W-:Y:S01]  /*f5c00*/  IMAD.MOV.U32 R11, RZ, RZ, R9 ;  /* 0x000000ffff0b7224 */ /* 0x002fe200078e0009 */
[----:B------:R-:W-:Y:S01]  /*f5c10*/  SEL R9, RZ, 0x4, !P1 ;  /* 0x00000004ff097807 */ /* 0x000fe20004800000 */
[----:B------:R-:W-:-:S02]  /*f5c20*/  IMAD.MOV.U32 R10, RZ, RZ, R33 ;  /* 0x000000ffff0a7224 */ /* 0x000fc400078e0021 */
[----:B------:R-:W2:Y:S01]  /*f5c30*/  LDL.LU R33, [R1+0x6c80] ;  /* 0x006c800001217983 */ /* 0x000ea20000300800 */
[----:B------:R-:W-:-:S03]  /*f5c40*/  SEL R9, R9, RZ, !P0 ;  /* 0x000000ff09097207 */ /* 0x000fc60004000000 */
[----:B------:R1:W-:Y:S01]  /*f5c50*/  LDGSTS.E [R3+0x25b00], [R10.64], P2 ;  /* 0x25b000000a037fae */ /* 0x0003e20009121844 */
[----:B------:R-:W-:Y:S02]  /*f5c60*/  ISETP.NE.U32.AND P1, PT, R9, RZ, PT ;  /* 0x000000ff0900720c */ /* 0x000fe40003f25070 */
[----:B----4-:R-:W-:-:S05]  /*f5c70*/  IADD3 R35, P3, R35, R26, RZ ;  /* 0x0000001a23237210 */ /* 0x010fca0007f7e0ff */
[----:B---3--:R-:W-:Y:S01]  /*f5c80*/  IMAD.X R180, R180, 0x1, R2, P3 ;  /* 0x00000001b4b47824 */ /* 0x008fe200018e0602 */
[----:B------:R-:W-:Y:S01]  /*f5c90*/  IADD3 R114, P4, R114, R26, RZ ;  /* 0x0000001a72727210 */ /* 0x000fe20007f9e0ff */
[----:B------:R3:W-:Y:S01]  /*f5ca0*/  STL [R1+0x6b88], R35 ;  /* 0x006b882301007387 */ /* 0x0007e20000100800 */
[----:B-1----:R-:W-:-:S03]  /*f5cb0*/  IMAD.MOV.U32 R10, RZ, RZ, R35 ;  /* 0x000000ffff0a7224 */ /* 0x002fc600078e0023 */
[----:B------:R-:W-:Y:S01]  /*f5cc0*/  IMAD.X R115, R115, 0x1, R2, P4 ;  /* 0x0000000173737824 */ /* 0x000fe200020e0602 */
[----:B------:R-:W-:Y:S04]  /*f5cd0*/  STL [R1+0x6b84], R180 ;  /* 0x006b84b401007387 */ /* 0x000fe80000100800 */
[----:B------:R-:W-:Y:S04]  /*f5ce0*/  STL [R1+0x6c50], R114 ;  /* 0x006c507201007387 */ /* 0x000fe80000100800 */
[----:B---3--:R-:W3:Y:S04]  /*f5cf0*/  LDL.LU R35, [R1+0x6c74] ;  /* 0x006c740001237983 */ /* 0x008ee80000300800 */
        /* <DEDUP_REMOVED lines=8> */
[----:B------:R-:W-:Y:S01]  /*f5d80*/  IMAD.X R113, R113, 0x1, R2, P2 ;  /* 0x0000000171717824 */ /* 0x000fe200010e0602 */
[----:B--2---:R-:W-:Y:S01]  /*f5d90*/  IADD3 R27, P3, R27, R26, RZ ;  /* 0x0000001a1b1b7210 */ /* 0x004fe20007f7e0ff */
[----:B-1----:R-:W-:Y:S02]  /*f5da0*/  IMAD.MOV.U32 R10, RZ, RZ, R112 ;  /* 0x000000ffff0a7224 */ /* 0x002fe400078e0070 */
[----:B------:R-:W-:Y:S02]  /*f5db0*/  IMAD.MOV.U32 R11, RZ, RZ, R113 ;  /* 0x000000ffff0b7224 */ /* 0x000fe400078e0071 */
[----:B------:R-:W-:Y:S01]  /*f5dc0*/  IMAD.X R29, R29, 0x1, R2, P3 ;  /* 0x000000011d1d7824 */ /* 0x000fe200018e0602 */
[----:B------:R-:W-:Y:S04]  /*f5dd0*/  STL [R1+0x6c58], R112 ;  /* 0x006c587001007387 */ /* 0x000fe80000100800 */
[----:B------:R-:W-:Y:S04]  /*f5de0*/  STL [R1+0x6c54], R113 ;  /* 0x006c547101007387 */ /* 0x000fe80000100800 */
[----:B------:R-:W-:Y:S04]  /*f5df0*/  STL [R1+0x6c60], R27 ;  /* 0x006c601b01007387 */ /* 0x000fe80000100800 */
[----:B------:R1:W-:Y:S04]  /*f5e00*/  LDGSTS.E [R3+0x26880], [R10.64], P1 ;  /* 0x268800000a037fae */ /* 0x0003e80008921844 */
[----:B------:R2:W-:Y:S01]  /*f5e10*/  STL [R1+0x6c5c], R29 ;  /* 0x006c5c1d01007387 */ /* 0x0005e20000100800 */
[----:B-1----:R-:W-:-:S02]  /*f5e20*/  IMAD.MOV.U32 R11, RZ, RZ, R29 ;  /* 0x000000ffff0b7224 */ /* 0x002fc400078e001d */
[----:B------:R-:W-:Y:S01]  /*f5e30*/  IMAD.MOV.U32 R10, RZ, RZ, R27 ;  /* 0x000000ffff0a7224 */ /* 0x000fe200078e001b */
[----:B--2---:R-:W2:Y:S04]  /*f5e40*/  LDL.LU R29, [R1+0x6c84] ;  /* 0x006c8400011d7983 */ /* 0x004ea80000300800 */
[----:B------:R-:W2:Y:S04]  /*f5e50*/  LDL.LU R27, [R1+0x6c88] ;  /* 0x006c8800011b7983 */ /* 0x000ea80000300800 */
[----:B------:R1:W-:Y:S01]  /*f5e60*/  LDGSTS.E [R3+0x26900], [R10.64], P1 ;  /* 0x269000000a037fae */ /* 0x0003e20008921844 */
[----:B------:R-:W-:-:S02]  /*f5e70*/  IADD3 R38, P2, R38, R26, RZ ;  /* 0x0000001a26267210 */ /* 0x000fc40007f5e0ff */
[----:B------:R-:W-:-:S03]  /*f5e80*/  IADD3 R36, P3, R36, R26, RZ ;  /* 0x0000001a24247210 */ /* 0x000fc60007f7e0ff */
[----:B------:R-:W-:Y:S01]  /*f5e90*/  IMAD.X R39, R39, 0x1, R2, P2 ;  /* 0x0000000127277824 */ /* 0x000fe200010e0602 */
[----:B------:R1:W-:Y:S01]  /*f5ea0*/  STL [R1+0x6c68], R38 ;  /* 0x006c682601007387 */ /* 0x0003e20000100800 */
[----:B------:R-:W-:-:S03]  /*f5eb0*/  IADD3.X R37, R37, R2, RZ, P3, !PT ;  /* 0x0000000225257210 */ /* 0x000fc60001ffe4ff */
        /* <DEDUP_REMOVED lines=10> */
[----:B------:R-:W2:Y:S01]  /*f5f60*/  LDL.LU R112, [R1+0x6d60] ;  /* 0x006d600001707983 */ /* 0x000ea20000300800 */
[----:B------:R-:W-:-:S03]  /*f5f70*/  IMAD.MOV.U32 R11, RZ, RZ, R39 ;  /* 0x000000ffff0b7224 */ /* 0x000fc600078e0027 */
[----:B------:R-:W2:Y:S04]  /*f5f80*/  LDL.LU R38, [R1+0x6d68] ;  /* 0x006d680001267983 */ /* 0x000ea80000300800 */
[----:B------:R-:W-:Y:S04]  /*f5f90*/  STL [R1+0x6c78], R34 ;  /* 0x006c782201007387 */ /* 0x000fe80000100800 */
[----:B------:R1:W-:Y:S02]  /*f5fa0*/  LDGSTS.E [R3+0x26980], [R10.64], P1 ;  /* 0x269800000a037fae */ /* 0x0003e40008921844 */
[----:B-1----:R-:W-:-:S02]  /*f5fb0*/  IMAD.MOV.U32 R10, RZ, RZ, R36 ;  /* 0x000000ffff0a7224 */ /* 0x002fc400078e0024 */
[----:B------:R-:W-:-:S05]  /*f5fc0*/  IMAD.MOV.U32 R11, RZ, RZ, R37 ;  /* 0x000000ffff0b7224 */ /* 0x000fca00078e0025 */
[----:B------:R1:W-:Y:S02]  /*f5fd0*/  LDGSTS.E [R3+0x26a00], [R10.64], P1 ;  /* 0x26a000000a037fae */ /* 0x0003e40008921844 */
[----:B-1----:R-:W-:Y:S02]  /*f5fe0*/  IMAD.MOV.U32 R10, RZ, RZ, R34 ;  /* 0x000000ffff0a7224 */ /* 0x002fe400078e0022 */
[----:B---3--:R-:W-:-:S05]  /*f5ff0*/  IMAD.X R35, R35, 0x1, R2, P2 ;  /* 0x0000000123237824 */ /* 0x008fca00010e0602 */
[----:B------:R-:W-:Y:S01]  /*f6000*/  STL [R1+0x6c74], R35 ;  /* 0x006c742301007387 */ /* 0x000fe20000100800 */
[----:B----4-:R-:W-:-:S03]  /*f6010*/  IMAD.X R9, R9, 0x1, R2, P3 ;  /* 0x0000000109097824 */ /* 0x010fc600018e0602 */
[----:B------:R1:W-:Y:S04]  /*f6020*/  STL [R1+0x6c80], R33 ;  /* 0x006c802101007387 */ /* 0x0003e80000100800 */
[----:B------:R-:W3:Y:S04]  /*f6030*/  LDL.LU R113, [R1+0x6d5c] ;  /* 0x006d5c0001717983 */ /* 0x000ee80000300800 */
[----:B------:R4:W-:Y:S04]  /*f6040*/  STL [R1+0x6c7c], R9 ;  /* 0x006c7c0901007387 */ /* 0x0009e80000100800 */
[----:B------:R-:W3:Y:S01]  /*f6050*/  LDL.LU R39, [R1+0x6d64] ;  /* 0x006d640001277983 */ /* 0x000ee20000300800 */
[----:B------:R-:W-:-:S03]  /*f6060*/  MOV R11, R35 ;  /* 0x00000023000b7202 */ /* 0x000fc60000000f00 */
[----:B------:R-:W3:Y:S04]  /*f6070*/  LDL.LU R37, [R1+0x6d6c] ;  /* 0x006d6c0001257983 */ /* 0x000ee80000300800 */
[----:B------:R1:W-:Y:S02]  /*f6080*/  LDGSTS.E [R3+0x26a80], [R10.64], P1 ;  /* 0x26a800000a037fae */ /* 0x0003e40008921844 */
[----:B-1----:R-:W-:Y:S02]  /*f6090*/  IMAD.MOV.U32 R10, RZ, RZ, R33 ;  /* 0x000000ffff0a7224 */ /* 0x002fe400078e0021 */
[----:B------:R-:W3:Y:S04]  /*f60a0*/  LDL.LU R33, [R1+0x6d70] ;  /* 0x006d700001217983 */ /* 0x000ee80000300800 */
[----:B------:R-:W3:Y:S04]  /*f60b0*/  LDL.LU R36, [R1+0x6d74] ;  /* 0x006d740001247983 */ /* 0x000ee80000300800 */
[----:B------:R-:W3:Y:S01]  /*f60c0*/  LDL.LU R35, [R1+0x6d78] ;  /* 0x006d780001237983 */ /* 0x000ee20000300800 */
[----:B------:R-:W-:Y:S01]  /*f60d0*/  ISETP.GT.AND P2, PT, R8, 0x1e, PT ;  /* 0x0000001e0800780c */ /* 0x000fe20003f44270 */
[----:B------:R-:W-:-:S03]  /*f60e0*/  IMAD.MOV.U32 R11, RZ, RZ, R9 ;  /* 0x000000ffff0b7224 */ /* 0x000fc600078e0009 */
[----:B----4-:R-:W-:Y:S02]  /*f60f0*/  SEL R9, RZ, 0x4, !P2 ;  /* 0x00000004ff097807 */ /* 0x010fe40005000000 */
[----:B------:R1:W-:Y:S02]  /*f6100*/  LDGSTS.E [R3+0x26b00], [R10.64], P1 ;  /* 0x26b000000a037fae */ /* 0x0003e40008921844 */
[----:B------:R-:W-:-:S04]  /*f6110*/  SEL R9, R9, RZ, !P0 ;  /* 0x000000ff09097207 */ /* 0x000fc80004000000 */
[----:B------:R-:W-:Y:S02]  /*f6120*/  ISETP.NE.U32.AND P2, PT, R9, RZ, PT ;  /* 0x000000ff0900720c */ /* 0x000fe40003f45070 */
[----:B--2---:R-:W-:-:S05]  /*f6130*/  IADD3 R27, P3, R27, R26, RZ ;  /* 0x0000001a1b1b7210 */ /* 0x004fca0007f7e0ff */
[----:B------:R-:W-:Y:S01]  /*f6140*/  IMAD.X R29, R29, 0x1, R2, P3 ;  /* 0x000000011d1d7824 */ /* 0x000fe200018e0602 */
[----:B------:R-:W-:Y:S01]  /*f6150*/  STL [R1+0x6c88], R27 ;  /* 0x006c881b01007387 */ /* 0x000fe20000100800 */
[----:B-1----:R-:W-:Y:S02]  /*f6160*/  IMAD.MOV.U32 R10, RZ, RZ, R27 ;  /* 0x000000ffff0a7224 */ /* 0x002fe400078e001b */
[----:B------:R-:W-:Y:S01]  /*f6170*/  IMAD.MOV.U32 R11, RZ, RZ, R29 ;  /* 0x000000ffff0b7224 */ /* 0x000fe200078e001d */
[----:B------:R1:W-:Y:S04]  /*f6180*/  STL [R1+0x6c84], R29 ;  /* 0x006c841d01007387 */ /* 0x0003e80000100800 */
[----:B------:R-:W2:Y:S04]  /*f6190*/  LDL.LU R34, [R1+0x6d7c] ;  /* 0x006d7c0001227983 */ /* 0x000ea80000300800 */
[----:B------:R4:W-:Y:S04]  /*f61a0*/  LDGSTS.E [R3+0x26b80], [R10.64], P1 ;  /* 0x26b800000a037fae */ /* 0x0009e80008921844 */
[----:B-1----:R-:W2:Y:S04]  /*f61b0*/  LDL.LU R29, [R1+0x6d80] ;  /* 0x006d8000011d7983 */ /* 0x002ea80000300800 */
[----:B------:R-:W2:Y:S04]  /*f61c0*/  LDL.LU R27, [R1+0x6d84] ;  /* 0x006d8400011b7983 */ /* 0x000ea80000300800 */
[----:B------:R-:W2:Y:S01]  /*f61d0*/  LDL.LU R9, [R1+0x6d88] ;  /* 0x006d880001097983 */ /* 0x000ea20000300800 */
[----:B------:R-:W-:-:S05]  /*f61e0*/  IADD3 R180, P1, R180, R26, RZ ;  /* 0x0000001ab4b47210 */ /* 0x000fca0007f3e0ff */
[----:B------:R-:W-:Y:S01]  /*f61f0*/  IMAD.X R182, R182, 0x1, R2, P1 ;  /* 0x00000001b6b67824 */ /* 0x000fe200008e0602 */
[-C--:B------:R-:W-:Y:S02]  /*f6200*/  IADD3 R114, P3, R114, R26.reuse, RZ ;  /* 0x0000001a72727210 */ /* 0x080fe40007f7e0ff */
[----:B------:R-:W-:-:S03]  /*f6210*/  IADD3 R112, P1, R112, R26, RZ ;  /* 0x0000001a70707210 */ /* 0x000fc60007f3e0ff */
[----:B------:R-:W-:Y:S01]  /*f6220*/  IMAD.X R115, R115, 0x1, R2, P3 ;  /* 0x0000000173737824 */ /* 0x000fe200018e0602 */
[----:B------:R-:W-:Y:S01]  /*f6230*/  IADD3 R38, P3, R38, R26, RZ ;  /* 0x0000001a26267210 */ /* 0x000fe20007f7e0ff */
[----:B------:R-:W-:Y:S01]  /*f6240*/  STL [R1+0x6d50], R180 ;  /* 0x006d50b401007387 */ /* 0x000fe20000100800 */
[----:B----4-:R-:W-:Y:S01]  /*f6250*/  MOV R10, R180 ;  /* 0x000000b4000a7202 */ /* 0x010fe20000000f00 */
[----:B------:R-:W-:Y:S02]  /*f6260*/  IMAD.MOV.U32 R11, RZ, RZ, R182 ;  /* 0x000000ffff0b7224 */ /* 0x000fe400078e00b6 */
[----:B------:R-:W-:Y:S04]  /*f6270*/  STL [R1+0x6d4c], R182 ;  /* 0x006d4cb601007387 */ /* 0x000fe80000100800 */
[----:B------:R-:W-:Y:S04]  /*f6280*/  STL [R1+0x6d58], R114 ;  /* 0x006d587201007387 */ /* 0x000fe80000100800 */
[----:B------:R1:W-:Y:S04]  /*f6290*/  STL [R1+0x6d54], R115 ;  /* 0x006d547301007387 */ /* 0x0003e80000100800 */
[----:B------:R4:W-:Y:S04]  /*f62a0*/  STL [R1+0x6d60], R112 ;  /* 0x006d607001007387 */ /* 0x0009e80000100800 */
[----:B------:R1:W-:Y:S02]  /*f62b0*/  LDGSTS.E [R3+0x27800], [R10.64], P2 ;  /* 0x278000000a037fae */ /* 0x0003e40009121844 */
[----:B-1----:R-:W-:-:S02]  /*f62c0*/  IMAD.MOV.U32 R11, RZ, RZ, R115 ;  /* 0x000000ffff0b7224 */ /* 0x002fc400078e0073 */
[----:B------:R-:W-:-:S05]  /*f62d0*/  IMAD.MOV.U32 R10, RZ, RZ, R114 ;  /* 0x000000ffff0a7224 */ /* 0x000fca00078e0072 */
[----:B------:R1:W-:Y:S02]  /*f62e0*/  LDGSTS.E [R3+0x27880], [R10.64], P2 ;  /* 0x278800000a037fae */ /* 0x0003e40009121844 */
[----:B-1----:R-:W-:Y:S02]  /*f62f0*/  IMAD.MOV.U32 R10, RZ, RZ, R112 ;  /* 0x000000ffff0a7224 */ /* 0x002fe400078e0070 */
[----:B---3--:R-:W-:-:S05]  /*f6300*/  IMAD.X R113, R113, 0x1, R2, P1 ;  /* 0x0000000171717824 */ /* 0x008fca00008e0602 */
[----:B------:R-:W-:Y:S01]  /*f6310*/  STL [R1+0x6d5c], R113 ;  /* 0x006d5c7101007387 */ /* 0x000fe20000100800 */
[----:B------:R-:W-:-:S03]  /*f6320*/  IMAD.X R39, R39, 0x1, R2, P3 ;  /* 0x0000000127277824 */ /* 0x000fc600018e0602 */
[----:B------:R-:W-:Y:S04]  /*f6330*/  STL [R1+0x6d68], R38 ;  /* 0x006d682601007387 */ /* 0x000fe80000100800 */
[----:B------:R-:W-:Y:S04]  /*f6340*/  STL [R1+0x6d64], R39 ;  /* 0x006d642701007387 */ /* 0x000fe80000100800 */
[----:B------:R-:W3:Y:S04]  /*f6350*/  LDL.LU R115, [R1+0x668c] ;  /* 0x00668c0001737983 */ /* 0x000ee80000300800 */
[----:B------:R-:W3:Y:S01]  /*f6360*/  LDL.LU R114, [R1+0x6690] ;  /* 0x0066900001727983 */ /* 0x000ee20000300800 */
[----:B------:R-:W-:-:S05]  /*f6370*/  IMAD.MOV.U32 R11, RZ, RZ, R113 ;  /* 0x000000ffff0b7224 */ /* 0x000fca00078e0071 */
[----:B------:R1:W-:Y:S01]  /*f6380*/  LDGSTS.E [R3+0x27900], [R10.64], P2 ;  /* 0x279000000a037fae */ /* 0x0003e20009121844 */
[----:B------:R-:W-:-:S05]  /*f6390*/  IADD3 R33, P1, R33, R26, RZ ;  /* 0x0000001a21217210 */ /* 0x000fca0007f3e0ff */
[--C-:B------:R-:W-:Y:S01]  /*f63a0*/  IMAD.X R37, R37, 0x1, R2.reuse, P1 ;  /* 0x0000000125257824 */ /* 0x100fe200008e0602 */
[----:B------:R-:W-:Y:S01]  /*f63b0*/  IADD3 R35, P3, R35, R26, RZ ;  /* 0x0000001a23237210 */ /* 0x000fe20007f7e0ff */
[----:B-1----:R-:W-:Y:S01]  /*f63c0*/  IMAD.MOV.U32 R11, RZ, RZ, R39 ;  /* 0x000000ffff0b7224 */ /* 0x002fe200078e0027 */
[----:B------:R-:W-:Y:S01]  /*f63d0*/  MOV R10, R38 ;  /* 0x00000026000a7202 */ /* 0x000fe20000000f00 */
[----:B------:R1:W-:Y:S02]  /*f63e0*/  STL [R1+0x6d70], R33 ;  /* 0x006d702101007387 */ /* 0x0003e40000100800 */
[----:B------:R-:W-:Y:S02]  /*f63f0*/  IMAD.X R36, R36, 0x1, R2, P3 ;  /* 0x0000000124247824 */ /* 0x000fe400018e0602 */
[----:B------:R1:W-:Y:S04]  /*f6400*/  STL [R1+0x6d6c], R37 ;  /* 0x006d6c2501007387 */ /* 0x0003e80000100800 */
[----:B------:R1:W-:Y:S04]  /*f6410*/  STL [R1+0x6d78], R35 ;  /* 0x006d782301007387 */ /* 0x0003e80000100800 */
[----:B----4-:R-:W4:Y:S04]  /*f6420*/  LDL.LU R112, [R1+0x6698] ;  /* 0x0066980001707983 */ /* 0x010f280000300800 */
[----:B------:R1:W-:Y:S04]  /*f6430*/  LDGSTS.E [R3+0x27980], [R10.64], P2 ;  /* 0x279800000a037fae */ /* 0x0003e80009121844 */
[----:B------:R2:W-:Y:S01]  /*f6440*/  STL [R1+0x6d74], R36 ;  /* 0x006d742401007387 */ /* 0x0005e20000100800 */
[----:B-1----:R-:W-:-:S03]  /*f6450*/  IMAD.MOV.U32 R10, RZ, RZ, R33 ;  /* 0x000000ffff0a7224 */ /* 0x002fc600078e0021 */
[----:B------:R-:W4:Y:S04]  /*f6460*/  LDL.LU R33, [R1+0x66a0] ;  /* 0x0066a00001217983 */ /* 0x000f280000300800 */
[----:B------:R-:W4:Y:S04]  /*f6470*/  LDL.LU R113, [R1+0x6694] ;  /* 0x0066940001717983 */ /* 0x000f280000300800 */
[----:B------:R-:W4:Y:S01]  /*f6480*/  LDL.LU R39, [R1+0x669c] ;  /* 0x00669c0001277983 */ /* 0x000f220000300800 */
[----:B------:R-:W-:-:S05]  /*f6490*/  IMAD.MOV.U32 R11, RZ, RZ, R37 ;  /* 0x000000ffff0b7224 */ /* 0x000fca00078e0025 */
[----:B------:R1:W-:Y:S02]  /*f64a0*/  LDGSTS.E [R3+0x27a00], [R10.64], P2 ;  /* 0x27a000000a037fae */ /* 0x0003e40009121844 */
[----:B-1----:R-:W-:Y:S01]  /*f64b0*/  IMAD.MOV.U32 R10, RZ, RZ, R35 ;  /* 0x000000ffff0a7224 */ /* 0x002fe200078e0023 */
[----:B--2---:R-:W-:-:S04]  /*f64c0*/  IADD3 R29, P1, R29, R26, RZ ;  /* 0x0000001a1d1d7210 */ /* 0x004fc80007f3e0ff */
[----:B------:R-:W-:Y:S02]  /*f64d0*/  IADD3.X R34, R34, R2, RZ, P1, !PT ;  /* 0x0000000222227210 */ /* 0x000fe40000ffe4ff */
[----:B------:R-:W-:Y:S01]  /*f64e0*/  IADD3 R9, P3, R9, R26, RZ ;  /* 0x0000001a09097210 */ /* 0x000fe20007f7e0ff */
[----:B------:R1:W-:Y:S04]  /*f64f0*/  STL [R1+0x6d80], R29 ;  /* 0x006d801d01007387 */ /* 0x0003e80000100800 */
[----:B------:R-:W-:Y:S01]  /*f6500*/  IMAD.X R27, R27, 0x1, R2, P3 ;  /* 0x000000011b1b7824 */ /* 0x000fe200018e0602 */
[----:B------:R-:W-:Y:S04]  /*f6510*/  STL [R1+0x6d7c], R34 ;  /* 0x006d7c2201007387 */ /* 0x000fe80000100800 */
[----:B------:R2:W-:Y:S04]  /*f6520*/  STL [R1+0x6d88], R9 ;  /* 0x006d880901007387 */ /* 0x0005e80000100800 */
[----:B------:R-:W4:Y:S04]  /*f6530*/  LDL.LU R37, [R1+0x66a8] ;  /* 0x0066a80001257983 */ /* 0x000f280000300800 */
[----:B------:R1:W-:Y:S04]  /*f6540*/  STL [R1+0x6d84], R27 ;  /* 0x006d841b01007387 */ /* 0x0003e80000100800 */
[----:B------:R-:W4:Y:S01]  /*f6550*/  LDL.LU R35, [R1+0x66b0] ;  /* 0x0066b00001237983 */ /* 0x000f220000300800 */
[----:B------:R-:W-:-:S03]  /*f6560*/  IMAD.MOV.U32 R11, RZ, RZ, R36 ;  /* 0x000000ffff0b7224 */ /* 0x000fc600078e0024 */
[----:B------:R-:W4:Y:S04]  /*f6570*/  LDL.LU R38, [R1+0x66a4] ;  /* 0x0066a40001267983 */ /* 0x000f280000300800 */
[----:B------:R-:W4:Y:S04]  /*f6580*/  LDL.LU R36, [R1+0x66ac] ;  /* 0x0066ac0001247983 */ /* 0x000f280000300800 */
[----:B------:R1:W-:Y:S01]  /*f6590*/  LDGSTS.E [R3+0x27a80], [R10.64], P2 ;  /* 0x27a800000a037fae */ /* 0x0003e20009121844 */
[----:B------:R-:W-:Y:S01]  /*f65a0*/  ISETP.GT.AND P1, PT, R8, 0x3, PT ;  /* 0x000000030800780c */ /* 0x000fe20003f24270 */
[----:B-1----:R-:W-:-:S02]  /*f65b0*/  IMAD.MOV.U32 R10, RZ, RZ, R29 ;  /* 0x000000ffff0a7224 */ /* 0x002fc400078e001d */
[----:B------:R-:W-:Y:S01]  /*f65c0*/  IMAD.MOV.U32 R11, RZ, RZ, R34 ;  /* 0x000000ffff0b7224 */ /* 0x000fe200078e0022 */
[----:B------:R-:W4:Y:S04]  /*f65d0*/  LDL.LU R29, [R1+0x66b8] ;  /* 0x0066b800011d7983 */ /* 0x000f280000300800 */
[----:B------:R1:W-:Y:S01]  /*f65e0*/  LDGSTS.E [R3+0x27b00], [R10.64], P2 ;  /* 0x27b000000a037fae */ /* 0x0003e20009121844 */
[----:B------:R-:W-:Y:S02]  /*f65f0*/  IMAD.SHL.U32 R181, R181, 0x4, RZ ;  /* 0x00000004b5b57824 */ /* 0x000fe400078e00ff */
[----:B-1----:R-:W-:Y:S02]  /*f6600*/  IMAD.MOV.U32 R10, RZ, RZ, R9 ;  /* 0x000000ffff0a7224 */ /* 0x002fe400078e0009 */
[----:B------:R-:W-:Y:S01]  /*f6610*/  IMAD.MOV.U32 R11, RZ, RZ, R27 ;  /* 0x000000ffff0b7224 */ /* 0x000fe200078e001b */
[----:B--2---:R-:W2:Y:S04]  /*f6620*/  LDL.LU R9, [R1+0x66c0] ;  /* 0x0066c00001097983 */ /* 0x004ea80000300800 */
[----:B------:R1:W-:Y:S01]  /*f6630*/  LDGSTS.E [R3+0x27b80], [R10.64], P2 ;  /* 0x27b800000a037fae */ /* 0x0003e20009121844 */
[----:B------:R-:W-:-:S03]  /*f6640*/  LOP3.LUT R27, R181, 0x60, RZ, 0x3c, !PT ;  /* 0x00000060b51b7812 */ /* 0x000fc600078e3cff */
[----:B------:R-:W2:Y:S01]  /*f6650*/  LDL.LU R34, [R1+0x66b4] ;  /* 0x0066b40001227983 */ /* 0x000ea20000300800 */
[----:B-1----:R-:W-:-:S04]  /*f6660*/  SEL R3, RZ, 0x4, !P1 ;  /* 0x00000004ff037807 */ /* 0x002fc80004800000 */
[----:B------:R-:W-:-:S04]  /*f6670*/  SEL R3, R3, RZ, !P0 ;  /* 0x000000ff03037207 */ /* 0x000fc80004000000 */
[----:B------:R-:W-:Y:S02]  /*f6680*/  ISETP.NE.U32.AND P1, PT, R3, RZ, PT ;  /* 0x000000ff0300720c */ /* 0x000fe40003f25070 */
[----:B------:R-:W-:Y:S02]  /*f6690*/  LEA R3, R28, R27, 0xf ;  /* 0x0000001b1c037211 */ /* 0x000fe400078e78ff */
[----:B---3--:R-:W-:-:S05]  /*f66a0*/  IADD3 R114, P2, R114, R26, RZ ;  /* 0x0000001a72727210 */ /* 0x008fca0007f5e0ff */
[----:B------:R-:W-:Y:S01]  /*f66b0*/  IMAD.X R115, R115, 0x1, R2, P2 ;  /* 0x0000000173737824 */ /* 0x000fe200010e0602 */
[----:B------:R-:W-:Y:S04]  /*f66c0*/  STL [R1+0x6690], R114 ;  /* 0x0066907201007387 */ /* 0x000fe80000100800 */
[----:B------:R-:W-:Y:S04]  /*f66d0*/  STL [R1+0x668c], R115 ;  /* 0x00668c7301007387 */ /* 0x000fe80000100800 */
[----:B------:R-:W3:Y:S01]  /*f66e0*/  LDL.LU R27, [R1+0x66bc] ;  /* 0x0066bc00011b7983 */ /* 0x000ee20000300800 */
[----:B------:R-:W-:-:S02]  /*f66f0*/  IMAD.MOV.U32 R10, RZ, RZ, R114 ;  /* 0x000000ffff0a7224 */ /* 0x000fc400078e0072 */
[----:B------:R-:W-:-:S05]  /*f6700*/  IMAD.MOV.U32 R11, RZ, RZ, R115 ;  /* 0x000000ffff0b7224 */ /* 0x000fca00078e0073 */
[----:B------:R1:W-:Y:S01]  /*f6710*/  LDGSTS.E [R3+0x20c00], [R10.64], P1 ;  /* 0x20c000000a037fae */ /* 0x0003e20008921844 */
[----:B----4-:R-:W-:-:S05]  /*f6720*/  IADD3 R112, P2, R112, R26, RZ ;  /* 0x0000001a70707210 */ /* 0x010fca0007f5e0ff */
        /* <DEDUP_REMOVED lines=15> */
[----:B------:R-:W-:-:S05]  /*f6820*/  MOV R11, R39 ;  /* 0x00000027000b7202 */ /* 0x000fca0000000f00 */
[----:B------:R1:W-:Y:S01]  /*f6830*/  LDGSTS.E [R3+0x20d00], [R10.64], P1 ;  /* 0x20d000000a037fae */ /* 0x0003e20008921844 */
[-C--:B------:R-:W-:Y:S02]  /*f6840*/  IADD3 R37, P2, R37, R26.reuse, RZ ;  /* 0x0000001a25257210 */ /* 0x080fe40007f5e0ff */
[----:B------:R-:W-:-:S03]  /*f6850*/  IADD3 R35, P3, R35, R26, RZ ;  /* 0x0000001a23237210 */ /* 0x000fc60007f7e0ff */
[--C-:B------:R-:W-:Y:S01]  /*f6860*/  IMAD.X R38, R38, 0x1, R2.reuse, P2 ;  /* 0x0000000126267824 */ /* 0x100fe200010e0602 */
[----:B------:R-:W-:Y:S01]  /*f6870*/  STL [R1+0x66a8], R37 ;  /* 0x0066a82501007387 */ /* 0x000fe20000100800 */
[----:B------:R-:W-:-:S03]  /*f6880*/  IMAD.X R36, R36, 0x1, R2, P3 ;  /* 0x0000000124247824 */ /* 0x000fc600018e0602 */
[----:B------:R-:W-:Y:S01]  /*f6890*/  STL [R1+0x66a4], R38 ;  /* 0x0066a42601007387 */ /* 0x000fe20000100800 */
[----:B-1----:R-:W-:Y:S02]  /*f68a0*/  IMAD.MOV.U32 R10, RZ, RZ, R37 ;  /* 0x000000ffff0a7224 */ /* 0x002fe400078e0025 */
[----:B------:R-:W-:Y:S01]  /*f68b0*/  IMAD.MOV.U32 R11, RZ, RZ, R38 ;  /* 0x000000ffff0b7224 */ /* 0x000fe200078e0026 */
[----:B------:R1:W-:Y:S04]  /*f68c0*/  STL [R1+0x66b0], R35 ;  /* 0x0066b02301007387 */ /* 0x0003e80000100800 */
[----:B------:R-:W-:Y:S04]  /*f68d0*/  STL [R1+0x66ac], R36 ;  /* 0x0066ac2401007387 */ /* 0x000fe80000100800 */
        /* <DEDUP_REMOVED lines=9> */
[----:B------:R-:W-:Y:S04]  /*f6970*/  STL [R1+0x66b8], R29 ;  /* 0x0066b81d01007387 */ /* 0x000fe80000100800 */
[----:B------:R1:W-:Y:S01]  /*f6980*/  LDGSTS.E [R3+0x20e00], [R10.64], P1 ;  /* 0x20e000000a037fae */ /* 0x0003e20008921844 */
[----:B------:R-:W-:-:S05]  /*f6990*/  IMAD.X R34, R34, 0x1, R2, P2 ;  /* 0x0000000122227824 */ /* 0x000fca00010e0602 */
[----:B------:R-:W-:Y:S04]  /*f69a0*/  STL [R1+0x66b4], R34 ;  /* 0x0066b42201007387 */ /* 0x000fe80000100800 */
[----:B------:R2:W-:Y:S01]  /*f69b0*/  STL [R1+0x66c0], R9 ;  /* 0x0066c00901007387 */ /* 0x0005e20000100800 */
[----:B-1----:R-:W-:Y:S02]  /*f69c0*/  IMAD.MOV.U32 R11, RZ, RZ, R34 ;  /* 0x000000ffff0b7224 */ /* 0x002fe400078e0022 */
[----:B------:R-:W-:Y:S01]  /*f69d0*/  IMAD.MOV.U32 R10, RZ, RZ, R29 ;  /* 0x000000ffff0a7224 */ /* 0x000fe200078e001d */
[----:B------:R-:W-:-:S04]  /*f69e0*/  ISETP.GT.AND P2, PT, R8, 0x7, PT ;  /* 0x000000070800780c */ /* 0x000fc80003f44270 */
[----:B------:R1:W-:Y:S02]  /*f69f0*/  LDGSTS.E [R3+0x20e80], [R10.64], P1 ;  /* 0x20e800000a037fae */ /* 0x0003e40008921844 */
[----:B-1----:R-:W-:Y:S01]  /*f6a00*/  IMAD.MOV.U32 R10, RZ, RZ, R9 ;  /* 0x000000ffff0a7224 */ /* 0x002fe200078e0009 */
[----:B--2---:R-:W-:-:S04]  /*f6a10*/  SEL R9, RZ, 0x4, !P2 ;  /* 0x00000004ff097807 */ /* 0x004fc80005000000 */
[----:B------:R-:W-:-:S04]  /*f6a20*/  SEL R9, R9, RZ, !P0 ;  /* 0x000000ff09097207 */ /* 0x000fc80004000000 */
[----:B------:R-:W-:Y:S02]  /*f6a30*/  ISETP.NE.U32.AND P2, PT, R9, RZ, PT ;  /* 0x000000ff0900720c */ /* 0x000fe40003f45070 */
[----:B---3--:R-:W-:-:S05]  /*f6a40*/  IADD3.X R27, R27, R2, RZ, P3, !PT ;  /* 0x000000021b1b7210 */ /* 0x008fca0001ffe4ff */
[----:B------:R1:W-:Y:S04]  /*f6a50*/  STL [R1+0x66bc], R27 ;  /* 0x0066bc1b01007387 */ /* 0x0003e80000100800 */
[----:B------:R-:W2:Y:S04]  /*f6a60*/  LDL.LU R38, [R1+0x67a4] ;  /* 0x0067a40001267983 */ /* 0x000ea80000300800 */
[----:B------:R-:W3:Y:S04]  /*f6a70*/  LDL.LU R37, [R1+0x67a8] ;  /* 0x0067a80001257983 */ /* 0x000ee80000300800 */
[----:B------:R-:W2:Y:S04]  /*f6a80*/  LDL.LU R36, [R1+0x67ac] ;  /* 0x0067ac0001247983 */ /* 0x000ea80000300800 */
[----:B------:R-:W2:Y:S01]  /*f6a90*/  LDL.LU R34, [R1+0x67b0] ;  /* 0x0067b00001227983 */ /* 0x000ea20000300800 */
[----:B------:R-:W-:-:S03]  /*f6aa0*/  IMAD.MOV.U32 R11, RZ, RZ, R27 ;  /* 0x000000ffff0b7224 */ /* 0x000fc600078e001b */
[----:B------:R-:W2:Y:S04]  /*f6ab0*/  LDL.LU R29, [R1+0x67b8] ;  /* 0x0067b800011d7983 */ /* 0x000ea80000300800 */
[----:B-1----:R-:W2:Y:S04]  /*f6ac0*/  LDL.LU R27, [R1+0x67c0] ;  /* 0x0067c000011b7983 */ /* 0x002ea80000300800 */
[----:B------:R1:W-:Y:S01]  /*f6ad0*/  LDGSTS.E [R3+0x20f00], [R10.64], P1 ;  /* 0x20f000000a037fae */ /* 0x0003e20008921844 */
        /* <DEDUP_REMOVED lines=9> */
[----:B------:R-:W-:Y:S01]  /*f6b70*/  STL [R1+0x678c], R115 ;  /* 0x00678c7301007387 */ /* 0x000fe20000100800 */
[----:B------:R-:W-:-:S03]  /*f6b80*/  MOV R11, R180 ;  /* 0x000000b4000b7202 */ /* 0x000fc60000000f00 */
[----:B------:R-:W4:Y:S04]  /*f6b90*/  LDL.LU R9, [R1+0x67bc] ;  /* 0x0067bc0001097983 */ /* 0x000f280000300800 */
        /* <DEDUP_REMOVED lines=20> */
[----:B------:R-:W-:-:S05]  /*f6ce0*/  MOV R11, R39 ;  /* 0x00000027000b7202 */ /* 0x000fca0000000f00 */
[----:B------:R1:W-:Y:S01]  /*f6cf0*/  LDGSTS.E [R3+0x21d00], [R10.64], P2 ;  /* 0x21d000000a037fae */ /* 0x0003e20009121844 */
[----:B---3--:R-:W-:-:S05]  /*f6d00*/  IADD3 R37, P1, R37, R26, RZ ;  /* 0x0000001a25257210 */ /* 0x008fca0007f3e0ff */
[--C-:B--2---:R-:W-:Y:S01]  /*f6d10*/  IMAD.X R38, R38, 0x1, R2.reuse, P1 ;  /* 0x0000000126267824 */ /* 0x104fe200008e0602 */
[----:B------:R-:W-:Y:S01]  /*f6d20*/  IADD3 R34, P3, R34, R26, RZ ;  /* 0x0000001a22227210 */ /* 0x000fe20007f7e0ff */
[----:B------:R-:W-:Y:S04]  /*f6d30*/  STL [R1+0x67a8], R37 ;  /* 0x0067a82501007387 */ /* 0x000fe80000100800 */
[----:B------:R-:W-:Y:S01]  /*f6d40*/  IMAD.X R36, R36, 0x1, R2, P3 ;  /* 0x0000000124247824 */ /* 0x000fe200018e0602 */
[----:B------:R-:W-:Y:S01]  /*f6d50*/  STL [R1+0x67a4], R38 ;  /* 0x0067a42601007387 */ /* 0x000fe20000100800 */
[----:B-1----:R-:W-:Y:S02]  /*f6d60*/  IMAD.MOV.U32 R10, RZ, RZ, R37 ;  /* 0x000000ffff0a7224 */ /* 0x002fe400078e0025 */
[----:B------:R-:W-:Y:S01]  /*f6d70*/  IMAD.MOV.U32 R11, RZ, RZ, R38 ;  /* 0x000000ffff0b7224 */ /* 0x000fe200078e0026 */
[----:B------:R1:W-:Y:S04]  /*f6d80*/  STL [R1+0x67b0], R34 ;  /* 0x0067b02201007387 */ /* 0x0003e80000100800 */
[----:B------:R2:W-:Y:S04]  /*f6d90*/  STL [R1+0x67ac], R36 ;  /* 0x0067ac2401007387 */ /* 0x0005e80000100800 */
[----:B------:R-:W3:Y:S04]  /*f6da0*/  LDL.LU R113, [R1+0x6894] ;  /* 0x0068940001717983 */ /* 0x000ee80000300800 */
[----:B------:R-:W3:Y:S04]  /*f6db0*/  LDL.LU R112, [R1+0x6898] ;  /* 0x0068980001707983 */ /* 0x000ee80000300800 */
[----:B------:R1:W-:Y:S04]  /*f6dc0*/  LDGSTS.E [R3+0x21d80], [R10.64], P2 ;  /* 0x21d800000a037fae */ /* 0x0003e80009121844 */
[----:B------:R-:W3:Y:S01]  /*f6dd0*/  LDL.LU R39, [R1+0x689c] ;  /* 0x00689c0001277983 */ /* 0x000ee20000300800 */
[----:B-1----:R-:W-:-:S03]  /*f6de0*/  IMAD.MOV.U32 R10, RZ, RZ, R34 ;  /* 0x000000ffff0a7224 */ /* 0x002fc600078e0022 */
[----:B------:R-:W3:Y:S01]  /*f6df0*/  LDL.LU R34, [R1+0x68a0] ;  /* 0x0068a00001227983 */ /* 0x000ee20000300800 */
[-C--:B------:R-:W-:Y:S02]  /*f6e00*/  IADD3 R29, P1, R29, R26.reuse, RZ ;  /* 0x0000001a1d1d7210 */ /* 0x080fe40007f3e0ff */
[----:B------:R-:W-:Y:S01]  /*f6e10*/  IADD3 R27, P3, R27, R26, RZ ;  /* 0x0000001a1b1b7210 */ /* 0x000fe20007f7e0ff */
[----:B------:R-:W-:Y:S02]  /*f6e20*/  IMAD.MOV.U32 R11, RZ, RZ, R36 ;  /* 0x000000ffff0b7224 */ /* 0x000fe400078e0024 */
[----:B------:R-:W-:Y:S04]  /*f6e30*/  STL [R1+0x67b8], R29 ;  /* 0x0067b81d01007387 */ /* 0x000fe80000100800 */
[----:B------:R1:W-:Y:S01]  /*f6e40*/  LDGSTS.E [R3+0x21e00], [R10.64], P2 ;  /* 0x21e000000a037fae */ /* 0x0003e20009121844 */
[----:B----4-:R-:W-:-:S05]  /*f6e50*/  IMAD.X R33, R33, 0x1, R2, P1 ;  /* 0x0000000121217824 */ /* 0x010fca00008e0602 */
[----:B------:R4:W-:Y:S01]  /*f6e60*/  STL [R1+0x67b4], R33 ;  /* 0x0067b42101007387 */ /* 0x0009e20000100800 */
[----:B------:R-:W-:-:S03]  /*f6e70*/  IADD3.X R9, R9, R2, RZ, P3, !PT ;  /* 0x0000000209097210 */ /* 0x000fc60001ffe4ff */
[----:B------:R-:W-:Y:S01]  /*f6e80*/  STL [R1+0x67c0], R27 ;  /* 0x0067c01b01007387 */ /* 0x000fe20000100800 */
[----:B-1----:R-:W-:-:S03]  /*f6e90*/  IMAD.MOV.U32 R11, RZ, RZ, R33 ;  /* 0x000000ffff0b7224 */ /* 0x002fc600078e0021 */
[----:B------:R1:W-:Y:S04]  /*f6ea0*/  STL [R1+0x67bc], R9 ;  /* 0x0067bc0901007387 */ /* 0x0003e80000100800 */
[----:B------:R-:W3:Y:S04]  /*f6eb0*/  LDL.LU R38, [R1+0x68a4] ;  /* 0x0068a40001267983 */ /* 0x000ee80000300800 */
[----:B------:R-:W3:Y:S04]  /*f6ec0*/  LDL.LU R37, [R1+0x68a8] ;  /* 0x0068a80001257983 */ /* 0x000ee80000300800 */
[----:B--2---:R-:W4:Y:S04]  /*f6ed0*/  LDL.LU R36, [R1+0x68ac] ;  /* 0x0068ac0001247983 */ /* 0x004f280000300800 */
[----:B----4-:R-:W4:Y:S01]  /*f6ee0*/  LDL.LU R33, [R1+0x68b0] ;  /* 0x0068b00001217983 */ /* 0x010f220000300800 */
        /* <DEDUP_REMOVED lines=19> */
[----:B------:R-:W4:Y:S04]  /*f7020*/  LDL.LU R35, [R1+0x68b4] ;  /* 0x0068b40001237983 */ /* 0x000f280000300800 */
[----:B------:R-:W-:Y:S04]  /*f7030*/  STL [R1+0x688c], R115 ;  /* 0x00688c7301007387 */ /* 0x000fe80000100800 */
[----:B------:R-:W4:Y:S01]  /*f7040*/  LDL.LU R9, [R1+0x68bc] ;  /* 0x0068bc0001097983 */ /* 0x000f220000300800 */
[----:B------:R-:W-:-:S05]  /*f7050*/  MOV R11, R180 ;  /* 0x000000b4000b7202 */ /* 0x000fca0000000f00 */
[----:B------:R1:W-:Y:S02]  /*f7060*/  LDGSTS.E [R3+0x21f80], [R10.64], P2 ;  /* 0x21f800000a037fae */ /* 0x0003e40009121844 */
[----:B-1----:R-:W-:Y:S02]  /*f7070*/  IMAD.MOV.U32 R10, RZ, RZ, R114 ;  /* 0x000000ffff0a7224 */ /* 0x002fe400078e0072 */
[----:B------:R-:W-:-:S05]  /*f7080*/  IMAD.MOV.U32 R11, RZ, RZ, R115 ;  /* 0x000000ffff0b7224 */ /* 0x000fca00078e0073 */
[----:B------:R1:W-:Y:S01]  /*f7090*/  LDGSTS.E [R3+0x22c00], [R10.64], P1 ;  /* 0x22c000000a037fae */ /* 0x0003e20008921844 */
[----:B---3--:R-:W-:-:S05]  /*f70a0*/  IADD3 R112, P2, R112, R26, RZ ;  /* 0x0000001a70707210 */ /* 0x008fca0007f5e0ff */
        /* <DEDUP_REMOVED lines=10> */
[----:B------:R-:W2:Y:S01]  /*f7150*/  LDL.LU R180, [R1+0x68c4] ;  /* 0x0068c40001b47983 */ /* 0x000ea20000300800 */
[----:B---3--:R-:W-:-:S03]  /*f7160*/  IMAD.MOV.U32 R10, RZ, RZ, R34 ;  /* 0x000000ffff0a7224 */ /* 0x008fc600078e0022 */
[----:B-1----:R-:W3:Y:S04]  /*f7170*/  LDL.LU R34, [R1+0x68c8] ;  /* 0x0068c80001227983 */ /* 0x002ee80000300800 */
[----:B------:R-:W2:Y:S04]  /*f7180*/  LDL.LU R115, [R1+0x698c] ;  /* 0x00698c0001737983 */ /* 0x000ea80000300800 */
[----:B------:R-:W2:Y:S01]  /*f7190*/  LDL.LU R114, [R1+0x6990] ;  /* 0x0069900001727983 */ /* 0x000ea20000300800 */
[----:B------:R-:W-:-:S05]  /*f71a0*/  MOV R11, R39 ;  /* 0x00000027000b7202 */ /* 0x000fca0000000f00 */
[----:B------:R1:W-:Y:S01]  /*f71b0*/  LDGSTS.E [R3+0x22d00], [R10.64], P1 ;  /* 0x22d000000a037fae */ /* 0x0003e20008921844 */
[----:B------:R-:W-:-:S05]  /*f71c0*/  IADD3 R37, P2, R37, R26, RZ ;  /* 0x0000001a25257210 */ /* 0x000fca0007f5e0ff */
[--C-:B------:R-:W-:Y:S01]  /*f71d0*/  IMAD.X R38, R38, 0x1, R2.reuse, P2 ;  /* 0x0000000126267824 */ /* 0x100fe200010e0602 */
[----:B----4-:R-:W-:Y:S01]  /*f71e0*/  IADD3 R33, P3, R33, R26, RZ ;  /* 0x0000001a21217210 */ /* 0x010fe20007f7e0ff */
[----:B------:R-:W-:Y:S04]  /*f71f0*/  STL [R1+0x68a8], R37 ;  /* 0x0068a82501007387 */ /* 0x000fe80000100800 */
[----:B------:R-:W-:Y:S01]  /*f7200*/  IMAD.X R36, R36, 0x1, R2, P3 ;  /* 0x0000000124247824 */ /* 0x000fe200018e0602 */
        /* <DEDUP_REMOVED lines=16> */
[----:B------:R-:W-:-:S05]  /*f7310*/  IMAD.X R35, R35, 0x1, R2, P2 ;  /* 0x0000000123237824 */ /* 0x000fca00010e0602 */
[----:B------:R4:W-:Y:S01]  /*f7320*/  STL [R1+0x68b4], R35 ;  /* 0x0068b42301007387 */ /* 0x0009e20000100800 */
[----:B------:R-:W-:-:S03]  /*f7330*/  IADD3.X R9, R9, R2, RZ, P3, !PT ;  /* 0x0000000209097210 */ /* 0x000fc60001ffe4ff */
[----:B------:R-:W-:Y:S01]  /*f7340*/  STL [R1+0x68c0], R27 ;  /* 0x0068c01b01007387 */ /* 0x000fe20000100800 */
[----:B-1----:R-:W-:-:S03]  /*f7350*/  IMAD.MOV.U32 R11, RZ, RZ, R35 ;  /* 0x000000ffff0b7224 */ /* 0x002fc600078e0023 */
[----:B------:R1:W-:Y:S04]  /*f7360*/  STL [R1+0x68bc], R9 ;  /* 0x0068bc0901007387 */ /* 0x0003e80000100800 */
[----:B------:R-:W2:Y:S04]  /*f7370*/  LDL.LU R38, [R1+0x69a4] ;  /* 0x0069a40001267983 */ /* 0x000ea80000300800 */
[----:B------:R-:W2:Y:S04]  /*f7380*/  LDL.LU R37, [R1+0x69a8] ;  /* 0x0069a80001257983 */ /* 0x000ea80000300800 */
[----:B----4-:R-:W4:Y:S04]  /*f7390*/  LDL.LU R36, [R1+0x69ac] ;  /* 0x0069ac0001247983 */ /* 0x010f280000300800 */
        /* <DEDUP_REMOVED lines=12> */
[----:B---3--:R-:W-:-:S05]  /*f7460*/  IADD3 R34, P3, R34, R26, RZ ;  /* 0x0000001a22227210 */ /* 0x008fca0007f7e0ff */
[----:B--2---:R-:W-:Y:S01]  /*f7470*/  IMAD.X R180, R180, 0x1, R2, P3 ;  /* 0x00000001b4b47824 */ /* 0x004fe200018e0602 */
        /* <DEDUP_REMOVED lines=8> */
[----:B------:R-:W3:Y:S01]  /*f7500*/  LDL.LU R9, [R1+0x69bc] ;  /* 0x0069bc0001097983 */ /* 0x000ee20000300800 */
[----:B------:R-:W-:-:S05]  /*f7510*/  MOV R11, R180 ;  /* 0x000000b4000b7202 */ /* 0x000fca0000000f00 */
[----:B------:R1:W-:Y:S02]  /*f7520*/  LDGSTS.E [R3+0x22f80], [R10.64], P1 ;  /* 0x22f800000a037fae */ /* 0x0003e40008921844 */
[----:B-1----:R-:W-:Y:S02]  /*f7530*/  IMAD.MOV.U32 R10, RZ, RZ, R114 ;  /* 0x000000ffff0a7224 */ /* 0x002fe400078e0072 */
[----:B------:R-:W-:-:S05]  /*f7540*/  IMAD.MOV.U32 R11, RZ, RZ, R115 ;  /* 0x000000ffff0b7224 */ /* 0x000fca00078e0073 */
[----:B------:R1:W-:Y:S01]  /*f7550*/  LDGSTS.E [R3+0x23c00], [R10.64], P2 ;  /* 0x23c000000a037fae */ /* 0x0003e20009121844 */
[----:B------:R-:W-:-:S05]  /*f7560*/  IADD3 R112, P1, R112, R26, RZ ;  /* 0x0000001a70707210 */ /* 0x000fca0007f3e0ff */
[----:B------:R-:W-:Y:S01]  /*f7570*/  IMAD.X R113, R113, 0x1, R2, P1 ;  /* 0x0000000171717824 */ /* 0x000fe200008e0602 */
[----:B------:R-:W-:Y:S01]  /*f7580*/  STL [R1+0x6998], R112 ;  /* 0x0069987001007387 */ /* 0x000fe20000100800 */
[----:B-1----:R-:W-:Y:S02]  /*f7590*/  IMAD.MOV.U32 R10, RZ, RZ, R112 ;  /* 0x000000ffff0a7224 */ /* 0x002fe400078e0070 */
[----:B------:R-:W-:Y:S01]  /*f75a0*/  IMAD.MOV.U32 R11, RZ, RZ, R113 ;  /* 0x000000ffff0b7224 */ /* 0x000fe200078e0071 */
[----:B------:R-:W-:Y:S01]  /*f75b0*/  IADD3 R33, P3, R33, R26, RZ ;  /* 0x0000001a21217210 */ /* 0x000fe20007f7e0ff */
[----:B------:R-:W-:Y:S04]  /*f75c0*/  STL [R1+0x6994], R113 ;  /* 0x0069947101007387 */ /* 0x000fe80000100800 */
[----:B------:R-:W-:Y:S01]  /*f75d0*/  IMAD.X R39, R39, 0x1, R2, P3 ;  /* 0x0000000127277824 */ /* 0x000fe200018e0602 */
        /* <DEDUP_REMOVED lines=30> */
[----:B------:R1:W-:Y:S02]  /*f77c0*/  LDGSTS.E [R3+0x23e00], [R10.64], P2 ;  /* 0x23e000000a037fae */ /* 0x0003e40009121844 */
[----:B-1----:R-:W-:-:S02]  /*f77d0*/  IMAD.MOV.U32 R10, RZ, RZ, R29 ;  /* 0x000000ffff0a7224 */ /* 0x002fc400078e001d */
[----:B--2---:R-:W-:-:S05]  /*f77e0*/  IMAD.X R34, R34, 0x1, R2, P1 ;  /* 0x0000000122227824 */ /* 0x004fca00008e0602 */
[----:B------:R1:W-:Y:S01]  /*f77f0*/  STL [R1+0x69b4], R34 ;  /* 0x0069b42201007387 */ /* 0x0003e20000100800 */
[----:B---3--:R-:W-:-:S03]  /*f7800*/  IADD3.X R9, R9, R2, RZ, P3, !PT ;  /* 0x0000000209097210 */ /* 0x008fc60001ffe4ff */
[----:B------:R-:W-:Y:S01]  /*f7810*/  STL [R1+0x69c0], R27 ;  /* 0x0069c01b01007387 */ /* 0x000fe20000100800 */
[----:B------:R-:W-:-:S03]  /*f7820*/  IMAD.MOV.U32 R11, RZ, RZ, R34 ;  /* 0x000000ffff0b7224 */ /* 0x000fc600078e0022 */
[----:B------:R2:W-:Y:S04]  /*f7830*/  STL [R1+0x69bc], R9 ;  /* 0x0069bc0901007387 */ /* 0x0005e80000100800 */
[----:B------:R-:W3:Y:S04]  /*f7840*/  LDL.LU R38, [R1+0x6aa4] ;  /* 0x006aa40001267983 */ /* 0x000ee80000300800 */
[----:B------:R-:W3:Y:S04]  /*f7850*/  LDL.LU R37, [R1+0x6aa8] ;  /* 0x006aa80001257983 */ /* 0x000ee80000300800 */
[----:B----4-:R-:W4:Y:S04]  /*f7860*/  LDL.LU R36, [R1+0x6aac] ;  /* 0x006aac0001247983 */ /* 0x010f280000300800 */
[----:B-1----:R-:W4:Y:S01]  /*f7870*/  LDL.LU R34, [R1+0x6ab0] ;  /* 0x006ab00001227983 */ /* 0x002f220000300800 */
[----:B------:R-:W-:-:S03]  /*f7880*/  ISETP.GT.AND P1, PT, R8, 0x13, PT ;  /* 0x000000130800780c */ /* 0x000fc60003f24270 */
[----:B------:R1:W-:Y:S04]  /*f7890*/  LDGSTS.E [R3+0x23e80], [R10.64], P2 ;  /* 0x23e800000a037fae */ /* 0x0003e80009121844 */
[----:B------:R-:W4:Y:S01]  /*f78a0*/  LDL.LU R29, [R1+0x6ab8] ;  /* 0x006ab800011d7983 */ /* 0x000f220000300800 */
[----:B-1----:R-:W-:Y:S01]  /*f78b0*/  IMAD.MOV.U32 R11, RZ, RZ, R9 ;  /* 0x000000ffff0b7224 */ /* 0x002fe200078e0009 */
[----:B--2---:R-:W-:Y:S01]  /*f78c0*/  SEL R9, RZ, 0x4, !P1 ;  /* 0x00000004ff097807 */ /* 0x004fe20004800000 */
        /* <DEDUP_REMOVED lines=40> */
[--C-:B------:R-:W-:Y:S01]  /*f7b50*/  IMAD.X R38, R38, 0x1, R2.reuse, P2 ;  /* 0x0000000126267824 */ /* 0x100fe200010e0602 */
[----:B----4-:R-:W-:Y:S01]  /*f7b60*/  IADD3 R34, P3, R34, R26, RZ ;  /* 0x0000001a22227210 */ /* 0x010fe20007f7e0ff */
[----:B------:R-:W-:Y:S04]  /*f7b70*/  STL [R1+0x6aa8], R37 ;  /* 0x006aa82501007387 */ /* 0x000fe80000100800 */
[----:B------:R-:W-:Y:S01]  /*f7b80*/  IMAD.X R36, R36, 0x1, R2, P3 ;  /* 0x0000000124247824 */ /* 0x000fe200018e0602 */
[----:B------:R3:W-:Y:S04]  /*f7b90*/  STL [R1+0x6aa4], R38 ;  /* 0x006aa42601007387 */ /* 0x0007e80000100800 */
[----:B------:R-:W-:Y:S04]  /*f7ba0*/  STL [R1+0x6ab0], R34 ;  /* 0x006ab02201007387 */ /* 0x000fe80000100800 */
[----:B------:R4:W-:Y:S04]  /*f7bb0*/  STL [R1+0x6aac], R36 ;  /* 0x006aac2401007387 */ /* 0x0009e80000100800 */
[----:B------:R-:W2:Y:S01]  /*f7bc0*/  LDL.LU R113, [R1+0x6b94] ;  /* 0x006b940001717983 */ /* 0x000ea20000300800 */
[----:B-1----:R-:W-:-:S03]  /*f7bd0*/  IMAD.MOV.U32 R11, RZ, RZ, R38 ;  /* 0x000000ffff0b7224 */ /* 0x002fc600078e0026 */
[----:B------:R-:W2:Y:S04]  /*f7be0*/  LDL.LU R112, [R1+0x6b98] ;  /* 0x006b980001707983 */ /* 0x000ea80000300800 */
[----:B------:R-:W2:Y:S04]  /*f7bf0*/  LDL.LU R39, [R1+0x6b9c] ;  /* 0x006b9c0001277983 */ /* 0x000ea80000300800 */
[----:B---3--:R-:W3:Y:S01]  /*f7c00*/  LDL.LU R38, [R1+0x6ba0] ;  /* 0x006ba00001267983 */ /* 0x008ee20000300800 */
[-C--:B------:R-:W-:Y:S01]  /*f7c10*/  IADD3 R29, P2, R29, R26.reuse, RZ ;  /* 0x0000001a1d1d7210 */ /* 0x080fe20007f5e0ff */
[----:B------:R-:W-:Y:S01]  /*f7c20*/  IMAD.MOV.U32 R10, RZ, RZ, R37 ;  /* 0x000000ffff0a7224 */ /* 0x000fe200078e0025 */
[----:B----4-:R-:W-:-:S03]  /*f7c30*/  IADD3 R27, P3, R27, R26, RZ ;  /* 0x0000001a1b1b7210 */ /* 0x010fc60007f7e0ff */
[----:B------:R1:W-:Y:S04]  /*f7c40*/  STL [R1+0x6ab8], R29 ;  /* 0x006ab81d01007387 */ /* 0x0003e80000100800 */
[----:B------:R4:W-:Y:S02]  /*f7c50*/  LDGSTS.E [R3+0x24d80], [R10.64], P1 ;  /* 0x24d800000a037fae */ /* 0x0009e40008921844 */
[----:B----4-:R-:W-:Y:S02]  /*f7c60*/  IMAD.MOV.U32 R10, RZ, RZ, R34 ;  /* 0x000000ffff0a7224 */ /* 0x010fe400078e0022 */
[----:B------:R-:W-:-:S05]  /*f7c70*/  IMAD.MOV.U32 R11, RZ, RZ, R36 ;  /* 0x000000ffff0b7224 */ /* 0x000fca00078e0024 */
[----:B------:R4:W-:Y:S01]  /*f7c80*/  LDGSTS.E [R3+0x24e00], [R10.64], P1 ;  /* 0x24e000000a037fae */ /* 0x0009e20008921844 */
[----:B------:R-:W-:-:S05]  /*f7c90*/  IMAD.X R33, R33, 0x1, R2, P2 ;  /* 0x0000000121217824 */ /* 0x000fca00010e0602 */
[----:B------:R1:W-:Y:S01]  /*f7ca0*/  STL [R1+0x6ab4], R33 ;  /* 0x006ab42101007387 */ /* 0x0003e20000100800 */
[----:B------:R-:W-:-:S03]  /*f7cb0*/  IADD3.X R9, R9, R2, RZ, P3, !PT ;  /* 0x0000000209097210 */ /* 0x000fc60001ffe4ff */
[----:B------:R-:W-:Y:S01]  /*f7cc0*/  STL [R1+0x6ac0], R27 ;  /* 0x006ac01b01007387 */ /* 0x000fe20000100800 */
[----:B----4-:R-:W-:-:S03]  /*f7cd0*/  IMAD.MOV.U32 R10, RZ, RZ, R29 ;  /* 0x000000ffff0a7224 */ /* 0x010fc600078e001d */
[----:B------:R4:W-:Y:S04]  /*f7ce0*/  STL [R1+0x6abc], R9 ;  /* 0x006abc0901007387 */ /* 0x0009e80000100800 */
[----:B------:R-:W3:Y:S04]  /*f7cf0*/  LDL.LU R37, [R1+0x6ba4] ;  /* 0x006ba40001257983 */ /* 0x000ee80000300800 */
[----:B------:R-:W3:Y:S04]  /*f7d00*/  LDL.LU R36, [R1+0x6ba8] ;  /* 0x006ba80001247983 */ /* 0x000ee80000300800 */
[----:B------:R-:W3:Y:S04]  /*f7d10*/  LDL.LU R34, [R1+0x6bac] ;  /* 0x006bac0001227983 */ /* 0x000ee80000300800 */
[----:B-1----:R-:W3:Y:S01]  /*f7d20*/  LDL.LU R29, [R1+0x6bb0] ;  /* 0x006bb000011d7983 */ /* 0x002ee20000300800 */
[----:B------:R-:W-:Y:S01]  /*f7d30*/  IMAD.MOV.U32 R11, RZ, RZ, R33 ;  /* 0x000000ffff0b7224 */ /* 0x000fe200078e0021 */
[----:B------:R-:W-:-:S02]  /*f7d40*/  ISETP.GT.AND P2, PT, R8, 0x17, PT ;  /* 0x000000170800780c */ /* 0x000fc40003f44270 */
[----:B------:R-:W3:Y:S04]  /*f7d50*/  LDL.LU R33, [R1+0x6bb8] ;  /* 0x006bb80001217983 */ /* 0x000ee80000300800 */
[----:B------:R1:W-:Y:S02]  /*f7d60*/  LDGSTS.E [R3+0x24e80], [R10.64], P1 ;  /* 0x24e800000a037fae */ /* 0x0003e40008921844 */
[----:B-1----:R-:W-:Y:S02]  /*f7d70*/  IMAD.MOV.U32 R10, RZ, RZ, R27 ;  /* 0x000000ffff0a7224 */ /* 0x002fe400078e001b */
[----:B------:R-:W-:Y:S01]  /*f7d80*/  IMAD.MOV.U32 R11, RZ, RZ, R9 ;  /* 0x000000ffff0b7224 */ /* 0x000fe200078e0009 */
[----:B----4-:R-:W-:Y:S01]  /*f7d90*/  SEL R9, RZ, 0x4, !P2 ;  /* 0x00000004ff097807 */ /* 0x010fe20005000000 */
[----:B------:R-:W4:Y:S03]  /*f7da0*/  LDL.LU R27, [R1+0x6bc0] ;  /* 0x006bc000011b7983 */ /* 0x000f260000300800 */
[----:B------:R-:W-:Y:S01]  /*f7db0*/  SEL R9, R9, RZ, !P0 ;  /* 0x000000ff09097207 */ /* 0x000fe20004000000 */
[----:B------:R1:W-:Y:S03]  /*f7dc0*/  LDGSTS.E [R3+0x24f00], [R10.64], P1 ;  /* 0x24f000000a037fae */ /* 0x0003e60008921844 */
[----:B------:R-:W-:-:S02]  /*f7dd0*/  ISETP.NE.U32.AND P2, PT, R9, RZ, PT ;  /* 0x000000ff0900720c */ /* 0x000fc40003f45070 */
[----:B------:R-:W-:-:S05]  /*f7de0*/  IADD3 R35, P3, R35, R26, RZ ;  /* 0x0000001a23237210 */ /* 0x000fca0007f7e0ff */
[--C-:B------:R-:W-:Y:S01]  /*f7df0*/  IMAD.X R180, R180, 0x1, R2.reuse, P3 ;  /* 0x00000001b4b47824 */ /* 0x100fe200018e0602 */
[----:B------:R-:W-:Y:S01]  /*f7e00*/  IADD3 R114, P4, R114, R26, RZ ;  /* 0x0000001a72727210 */ /* 0x000fe20007f9e0ff */
[----:B------:R1:W-:Y:S02]  /*f7e10*/  STL [R1+0x6ac8], R35 ;  /* 0x006ac82301007387 */ /* 0x0003e40000100800 */
[----:B-1----:R-:W-:Y:S02]  /*f7e20*/  IMAD.MOV.U32 R10, RZ, RZ, R35 ;  /* 0x000000ffff0a7224 */ /* 0x002fe400078e0023 */
[----:B------:R1:W-:Y:S01]  /*f7e30*/  STL [R1+0x6ac4], R180 ;  /* 0x006ac4b401007387 */ /* 0x0003e20000100800 */
[----:B------:R-:W-:-:S03]  /*f7e40*/  IMAD.X R115, R115, 0x1, R2, P4 ;  /* 0x0000000173737824 */ /* 0x000fc600020e0602 */
        /* <DEDUP_REMOVED lines=9> */
[----:B--2---:R-:W-:-:S05]  /*f7ee0*/  IADD3 R112, P1, R112, R26, RZ ;  /* 0x0000001a70707210 */ /* 0x004fca0007f3e0ff */
[----:B------:R-:W-:Y:S01]  /*f7ef0*/  IMAD.X R113, R113, 0x1, R2, P1 ;  /* 0x0000000171717824 */ /* 0x000fe200008e0602 */
[----:B---3--:R-:W-:Y:S01]  /*f7f00*/  IADD3 R38, P3, R38, R26, RZ ;  /* 0x0000001a26267210 */ /* 0x008fe20007f7e0ff */
[----:B-1----:R-:W-:Y:S02]  /*f7f10*/  IMAD.MOV.U32 R10, RZ, RZ, R112 ;  /* 0x000000ffff0a7224 */ /* 0x002fe400078e0070 */
[----:B------:R-:W-:Y:S02]  /*f7f20*/  IMAD.MOV.U32 R11, RZ, RZ, R113 ;  /* 0x000000ffff0b7224 */ /* 0x000fe400078e0071 */
[----:B------:R-:W-:Y:S01]  /*f7f30*/  IMAD.X R39, R39, 0x1, R2, P3 ;  /* 0x0000000127277824 */ /* 0x000fe200018e0602 */
[----:B------:R-:W-:Y:S04]  /*f7f40*/  STL [R1+0x6b98], R112 ;  /* 0x006b987001007387 */ /* 0x000fe80000100800 */
[----:B------:R-:W-:Y:S04]  /*f7f50*/  STL [R1+0x6b94], R113 ;  /* 0x006b947101007387 */ /* 0x000fe80000100800 */
[----:B------:R1:W-:Y:S04]  /*f7f60*/  STL [R1+0x6ba0], R38 ;  /* 0x006ba02601007387 */ /* 0x0003e80000100800 */
[----:B------:R2:W-:Y:S04]  /*f7f70*/  LDGSTS.E [R3+0x25c80], [R10.64], P2 ;  /* 0x25c800000a037fae */ /* 0x0005e80009121844 */
[----:B------:R-:W-:Y:S04]  /*f7f80*/  STL [R1+0x6b9c], R39 ;  /* 0x006b9c2701007387 */ /* 0x000fe80000100800 */
[----:B------:R-:W3:Y:S01]  /*f7f90*/  LDL.LU R180, [R1+0x6bc4] ;  /* 0x006bc40001b47983 */ /* 0x000ee20000300800 */
[----:B--2---:R-:W-:-:S03]  /*f7fa0*/  IMAD.MOV.U32 R10, RZ, RZ, R38 ;  /* 0x000000ffff0a7224 */ /* 0x004fc600078e0026 */
[----:B-1----:R-:W2:Y:S04]  /*f7fb0*/  LDL.LU R38, [R1+0x6bc8] ;  /* 0x006bc80001267983 */ /* 0x002ea80000300800 */
[----:B------:R-:W3:Y:S04]  /*f7fc0*/  LDL.LU R115, [R1+0x6c8c] ;  /* 0x006c8c0001737983 */ /* 0x000ee80000300800 */
[----:B------:R-:W3:Y:S01]  /*f7fd0*/  LDL.LU R114, [R1+0x6c90] ;  /* 0x006c900001727983 */ /* 0x000ee20000300800 */
[----:B------:R-:W-:-:S05]  /*f7fe0*/  MOV R11, R39 ;  /* 0x00000027000b7202 */ /* 0x000fca0000000f00 */
[----:B------:R1:W-:Y:S01]  /*f7ff0*/  LDGSTS.E [R3+0x25d00], [R10.64], P2 ;  /* 0x25d000000a037fae */ /* 0x0003e20009121844 */
[----:B------:R-:W-:-:S05]  /*f8000*/  IADD3 R36, P1, R36, R26, RZ ;  /* 0x0000001a24247210 */ /* 0x000fca0007f3e0ff */
        /* <DEDUP_REMOVED lines=9> */
[----:B------:R-:W3:Y:S04]  /*f80a0*/  LDL.LU R113, [R1+0x6c94] ;  /* 0x006c940001717983 */ /* 0x000ee80000300800 */
[----:B------:R-:W3:Y:S04]  /*f80b0*/  LDL.LU R112, [R1+0x6c98] ;  /* 0x006c980001707983 */ /* 0x000ee80000300800 */
[----:B------:R1:W-:Y:S01]  /*f80c0*/  LDGSTS.E [R3+0x25d80], [R10.64], P2 ;  /* 0x25d800000a037fae */ /* 0x0003e20009121844 */
[----:B------:R-:W-:Y:S01]  /*f80d0*/  IADD3 R33, P1, R33, R26, RZ ;  /* 0x0000001a21217210 */ /* 0x000fe20007f3e0ff */
[----:B-1----:R-:W-:-:S02]  /*f80e0*/  IMAD.MOV.U32 R11, RZ, RZ, R34 ;  /* 0x000000ffff0b7224 */ /* 0x002fc400078e0022 */
[----:B------:R-:W-:Y:S01]  /*f80f0*/  IMAD.MOV.U32 R10, RZ, RZ, R29 ;  /* 0x000000ffff0a7224 */ /* 0x000fe200078e001d */
[----:B------:R-:W3:Y:S04]  /*f8100*/  LDL.LU R34, [R1+0x6c9c] ;  /* 0x006c9c0001227983 */ /* 0x000ee80000300800 */
[----:B------:R-:W3:Y:S01]  /*f8110*/  LDL.LU R29, [R1+0x6ca0] ;  /* 0x006ca000011d7983 */ /* 0x000ee20000300800 */
[----:B----4-:R-:W-:-:S03]  /*f8120*/  IADD3 R27, P3, R27, R26, RZ ;  /* 0x0000001a1b1b7210 */ /* 0x010fc60007f7e0ff */
[----:B------:R1:W-:Y:S04]  /*f8130*/  STL [R1+0x6bb8], R33 ;  /* 0x006bb82101007387 */ /* 0x0003e80000100800 */
[----:B------:R4:W-:Y:S02]  /*f8140*/  LDGSTS.E [R3+0x25e00], [R10.64], P2 ;  /* 0x25e000000a037fae */ /* 0x0009e40009121844 */
[----:B----4-:R-:W-:Y:S02]  /*f8150*/  IMAD.MOV.U32 R10, RZ, RZ, R33 ;  /* 0x000000ffff0a7224 */ /* 0x010fe400078e0021 */
[----:B------:R-:W-:-:S05]  /*f8160*/  IMAD.X R35, R35, 0x1, R2, P1 ;  /* 0x0000000123237824 */ /* 0x000fca00008e0602 */
[----:B------:R4:W-:Y:S01]  /*f8170*/  STL [R1+0x6bb4], R35 ;  /* 0x006bb42301007387 */ /* 0x0009e20000100800 */
[----:B------:R-:W-:-:S03]  /*f8180*/  IADD3.X R9, R9, R2, RZ, P3, !PT ;  /* 0x0000000209097210 */ /* 0x000fc60001ffe4ff */
[----:B------:R1:W-:Y:S04]  /*f8190*/  STL [R1+0x6bc0], R27 ;  /* 0x006bc01b01007387 */ /* 0x0003e80000100800 */
[----:B------:R-:W3:Y:S04]  /*f81a0*/  LDL.LU R36, [R1+0x6ca8] ;  /* 0x006ca80001247983 */ /* 0x000ee80000300800 */
[----:B------:R4:W-:Y:S04]  /*f81b0*/  STL [R1+0x6bbc], R9 ;  /* 0x006bbc0901007387 */ /* 0x0009e80000100800 */
[----:B-1----:R-:W3:Y:S04]  /*f81c0*/  LDL.LU R33, [R1+0x6cb0] ;  /* 0x006cb00001217983 */ /* 0x002ee80000300800 */
[----:B------:R-:W3:Y:S04]  /*f81d0*/  LDL.LU R39, [R1+0x6ca4] ;  /* 0x006ca40001277983 */ /* 0x000ee80000300800 */
[----:B------:R-:W3:Y:S01]  /*f81e0*/  LDL.LU R37, [R1+0x6cac] ;  /* 0x006cac0001257983 */ /* 0x000ee20000300800 */
[----:B------:R-:W-:Y:S01]  /*f81f0*/  IMAD.MOV.U32 R11, RZ, RZ, R35 ;  /* 0x000000ffff0b7224 */ /* 0x000fe200078e0023 */
[----:B------:R-:W-:-:S02]  /*f8200*/  ISETP.GT.AND P1, PT, R8, 0x1b, PT ;  /* 0x0000001b0800780c */ /* 0x000fc40003f24270 */
[----:B----4-:R-:W4:Y:S04]  /*f8210*/  LDL.LU R35, [R1+0x6cb8] ;  /* 0x006cb80001237983 */ /* 0x010f280000300800 */
[----:B------:R1:W-:Y:S02]  /*f8220*/  LDGSTS.E [R3+0x25e80], [R10.64], P2 ;  /* 0x25e800000a037fae */ /* 0x0003e40009121844 */
[----:B-1----:R-:W-:Y:S02]  /*f8230*/  IMAD.MOV.U32 R10, RZ, RZ, R27 ;  /* 0x000000ffff0a7224 */ /* 0x002fe400078e001b */
[----:B------:R-:W-:Y:S01]  /*f8240*/  IMAD.MOV.U32 R11, RZ, RZ, R9 ;  /* 0x000000ffff0b7224 */ /* 0x000fe200078e0009 */
[----:B------:R-:W4:Y:S01]  /*f8250*/  LDL.LU R27, [R1+0x6cc0] ;  /* 0x006cc000011b7983 */ /* 0x000f220000300800 */
[----:B------:R-:W-:-:S03]  /*f8260*/  SEL R9, RZ, 0x4, !P1 ;  /* 0x00000004ff097807 */ /* 0x000fc60004800000 */
[----:B------:R1:W-:Y:S01]  /*f8270*/  LDGSTS.E [R3+0x25f00], [R10.64], P2 ;  /* 0x25f000000a037fae */ /* 0x0003e20009121844 */
[----:B------:R-:W-:-:S04]  /*f8280*/  SEL R9, R9, RZ, !P0 ;  /* 0x000000ff09097207 */ /* 0x000fc80004000000 */
[----:B------:R-:W-:Y:S02]  /*f8290*/  ISETP.NE.U32.AND P1, PT, R9, RZ, PT ;  /* 0x000000ff0900720c */ /* 0x000fe40003f25070 */
[----:B--2---:R-:W-:-:S05]  /*f82a0*/  IADD3 R38, P3, R38, R26, RZ ;  /* 0x0000001a26267210 */ /* 0x004fca0007f7e0ff */
[----:B---3--:R-:W-:Y:S01]  /*f82b0*/  IMAD.X R180, R180, 0x1, R2, P3 ;  /* 0x00000001b4b47824 */ /* 0x008fe200018e0602 */
[----:B------:R-:W-:Y:S01]  /*f82c0*/  IADD3 R114, P4, R114, R26, RZ ;  /* 0x0000001a72727210 */ /* 0x000fe20007f9e0ff */
[----:B------:R2:W-:Y:S01]  /*f82d0*/  STL [R1+0x6bc8], R38 ;  /* 0x006bc82601007387 */ /* 0x0005e20000100800 */
[----:B-1----:R-:W-:-:S03]  /*f82e0*/  IMAD.MOV.U32 R10, RZ, RZ, R38 ;  /* 0x000000ffff0a7224 */ /* 0x002fc600078e0026 */
[----:B------:R-:W-:Y:S01]  /*f82f0*/  STL [R1+0x6bc4], R180 ;  /* 0x006bc4b401007387 */ /* 0x000fe20000100800 */
[----:B------:R-:W-:-:S03]  /*f8300*/  IMAD.X R115, R115, 0x1, R2, P4 ;  /* 0x0000000173737824 */ /* 0x000fc600020e0602 */
[----:B------:R-:W-:Y:S04]  /*f8310*/  STL [R1+0x6c90], R114 ;  /* 0x006c907201007387 */ /* 0x000fe80000100800 */
[----:B--2---:R-:W2:Y:S01]  /*f8320*/  LDL.LU R38, [R1+0x6cb4] ;  /* 0x006cb40001267983 */ /* 0x004ea20000300800 */
[----:B------:R-:W-:-:S03]  /*f8330*/  MOV R11, R180 ;  /* 0x000000b4000b7202 */ /* 0x000fc60000000f00 */
[----:B------:R-:W-:Y:S04]  /*f8340*/  STL [R1+0x6c8c], R115 ;  /* 0x006c8c7301007387 */ /* 0x000fe80000100800 */
[----:B------:R-:W3:Y:S04]  /*f8350*/  LDL.LU R9, [R1+0x6cbc] ;  /* 0x006cbc0001097983 */ /* 0x000ee80000300800 */
[----:B------:R1:W-:Y:S02]  /*f8360*/  LDGSTS.E [R3+0x25f80], [R10.64], P2 ;  /* 0x25f800000a037fae */ /* 0x0003e40009121844 */
[----:B-1----:R-:W-:-:S02]  /*f8370*/  IMAD.MOV.U32 R10, RZ, RZ, R114 ;  /* 0x000000ffff0a7224 */ /* 0x002fc400078e0072 */
        /* <DEDUP_REMOVED lines=9> */
[----:B------:R-:W-:-:S05]  /*f8410*/  IADD3 R29, P3, R29, R26, RZ ;  /* 0x0000001a1d1d7210 */ /* 0x000fca0007f7e0ff */
[----:B------:R-:W-:Y:S01]  /*f8420*/  IMAD.X R34, R34, 0x1, R2, P3 ;  /* 0x0000000122227824 */ /* 0x000fe200018e0602 */
[----:B------:R-:W-:Y:S01]  /*f8430*/  STL [R1+0x6ca0], R29 ;  /* 0x006ca01d01007387 */ /* 0x000fe20000100800 */
[----:B-1----:R-:W-:-:S03]  /*f8440*/  IMAD.MOV.U32 R10, RZ, RZ, R29 ;  /* 0x000000ffff0a7224 */ /* 0x002fc600078e001d */
[----:B------:R1:W-:Y:S01]  /*f8450*/  STL [R1+0x6c9c], R34 ;  /* 0x006c9c2201007387 */ /* 0x0003e20000100800 */
[----:B------:R-:W-:-:S05]  /*f8460*/  MOV R11, R34 ;  /* 0x00000022000b7202 */ /* 0x000fca0000000f00 */
[----:B------:R1:W-:Y:S04]  /*f8470*/  LDGSTS.E [R3+0x26d00], [R10.64], P1 ;  /* 0x26d000000a037fae */ /* 0x0003e80008921844 */
[----:B-1----:R-:W3:Y:S04]  /*f8480*/  LDL.LU R34, [R1+0x6cc4] ;  /* 0x006cc40001227983 */ /* 0x002ee80000300800 */
[----:B------:R-:W3:Y:S01]  /*f8490*/  LDL.LU R29, [R1+0x6cc8] ;  /* 0x006cc800011d7983 */ /* 0x000ee20000300800 */
[-C--:B------:R-:W-:Y:S02]  /*f84a0*/  IADD3 R36, P2, R36, R26.reuse, RZ ;  /* 0x0000001a24247210 */ /* 0x080fe40007f5e0ff */
[----:B------:R-:W-:-:S03]  /*f84b0*/  IADD3 R33, P3, R33, R26, RZ ;  /* 0x0000001a21217210 */ /* 0x000fc60007f7e0ff */
[--C-:B------:R-:W-:Y:S01]  /*f84c0*/  IMAD.X R39, R39, 0x1, R2.reuse, P2 ;  /* 0x0000000127277824 */ /* 0x100fe200010e0602 */
[----:B------:R1:W-:Y:S01]  /*f84d0*/  STL [R1+0x6ca8], R36 ;  /* 0x006ca82401007387 */ /* 0x0003e20000100800 */
[----:B------:R-:W-:-:S03]  /*f84e0*/  IMAD.X R37, R37, 0x1, R2, P3 ;  /* 0x0000000125257824 */ /* 0x000fc600018e0602 */
[----:B------:R-:W-:Y:S01]  /*f84f0*/  STL [R1+0x6ca4], R39 ;  /* 0x006ca42701007387 */ /* 0x000fe20000100800 */
[----:B------:R-:W-:-:S03]  /*f8500*/  IMAD.MOV.U32 R10, RZ, RZ, R36 ;  /* 0x000000ffff0a7224 */ /* 0x000fc600078e0024 */
[----:B------:R-:W-:Y:S01]  /*f8510*/  STL [R1+0x6cb0], R33 ;  /* 0x006cb02101007387 */ /* 0x000fe20000100800 */
[----:B------:R-:W-:-:S03]  /*f8520*/  IMAD.MOV.U32 R11, RZ, RZ, R39 ;  /* 0x000000ffff0b7224 */ /* 0x000fc600078e0027 */
[----:B------:R-:W3:Y:S04]  /*f8530*/  LDL.LU R115, [R1+0x6d90] ;  /* 0x006d900001737983 */ /* 0x000ee80000300800 */
[----:B------:R4:W-:Y:S04]  /*f8540*/  STL [R1+0x6cac], R37 ;  /* 0x006cac2501007387 */ /* 0x0009e80000100800 */
[----:B-1----:R-:W3:Y:S04]  /*f8550*/  LDL.LU R36, [R1+0x6d98] ;  /* 0x006d980001247983 */ /* 0x002ee80000300800 */
[----:B------:R-:W3:Y:S04]  /*f8560*/  LDL.LU R180, [R1+0x6d8c] ;  /* 0x006d8c0001b47983 */ /* 0x000ee80000300800 */
[----:B------:R1:W-:Y:S02]  /*f8570*/  LDGSTS.E [R3+0x26d80], [R10.64], P1 ;  /* 0x26d800000a037fae */ /* 0x0003e40008921844 */
[----:B-1----:R-:W-:-:S02]  /*f8580*/  IMAD.MOV.U32 R11, RZ, RZ, R37 ;  /* 0x000000ffff0b7224 */ /* 0x002fc400078e0025 */
[----:B----4-:R-:W4:Y:S01]  /*f8590*/  LDL.LU R37, [R1+0x6d94] ;  /* 0x006d940001257983 */ /* 0x010f220000300800 */
[-C--:B------:R-:W-:Y:S01]  /*f85a0*/  IADD3 R35, P2, R35, R26.reuse, RZ ;  /* 0x0000001a23237210 */ /* 0x080fe20007f5e0ff */
[----:B------:R-:W-:Y:S01]  /*f85b0*/  IMAD.MOV.U32 R10, RZ, RZ, R33 ;  /* 0x000000ffff0a7224 */ /* 0x000fe200078e0021 */
[----:B------:R-:W-:Y:S01]  /*f85c0*/  IADD3 R27, P3, R27, R26, RZ ;  /* 0x0000001a1b1b7210 */ /* 0x000fe20007f7e0ff */
[----:B------:R-:W4:Y:S04]  /*f85d0*/  LDL.LU R113, [R1+0x6da0] ;  /* 0x006da00001717983 */ /* 0x000f280000300800 */
[----:B------:R-:W4:Y:S04]  /*f85e0*/  LDL.LU R33, [R1+0x6da8] ;  /* 0x006da80001217983 */ /* 0x000f280000300800 */
[----:B------:R-:W-:Y:S04]  /*f85f0*/  STL [R1+0x6cb8], R35 ;  /* 0x006cb82301007387 */ /* 0x000fe80000100800 */
[----:B------:R1:W-:Y:S02]  /*f8600*/  LDGSTS.E [R3+0x26e00], [R10.64], P1 ;  /* 0x26e000000a037fae */ /* 0x0003e40008921844 */
[----:B-1----:R-:W-:-:S02]  /*f8610*/  IMAD.MOV.U32 R10, RZ, RZ, R35 ;  /* 0x000000ffff0a7224 */ /* 0x002fc400078e0023 */
[----:B--2---:R-:W-:-:S05]  /*f8620*/  IMAD.X R38, R38, 0x1, R2, P2 ;  /* 0x0000000126267824 */ /* 0x004fca00010e0602 */
[----:B------:R1:W-:Y:S01]  /*f8630*/  STL [R1+0x6cb4], R38 ;  /* 0x006cb42601007387 */ /* 0x0003e20000100800 */
[----:B---3--:R-:W-:-:S03]  /*f8640*/  IADD3.X R9, R9, R2, RZ, P3, !PT ;  /* 0x0000000209097210 */ /* 0x008fc60001ffe4ff */
[----:B------:R2:W-:Y:S04]  /*f8650*/  STL [R1+0x6cc0], R27 ;  /* 0x006cc01b01007387 */ /* 0x0005e80000100800 */
[----:B------:R-:W3:Y:S04]  /*f8660*/  LDL.LU R114, [R1+0x6d9c] ;  /* 0x006d9c0001727983 */ /* 0x000ee80000300800 */
[----:B------:R1:W-:Y:S04]  /*f8670*/  STL [R1+0x6cbc], R9 ;  /* 0x006cbc0901007387 */ /* 0x0003e80000100800 */
[----:B------:R-:W3:Y:S01]  /*f8680*/  LDL.LU R112, [R1+0x6da4] ;  /* 0x006da40001707983 */ /* 0x000ee20000300800 */
[----:B------:R-:W-:-:S03]  /*f8690*/  IMAD.MOV.U32 R11, RZ, RZ, R38 ;  /* 0x000000ffff0b7224 */ /* 0x000fc600078e0026 */
[----:B------:R-:W3:Y:S04]  /*f86a0*/  LDL.LU R39, [R1+0x6dac] ;  /* 0x006dac0001277983 */ /* 0x000ee80000300800 */
[----:B-1----:R-:W3:Y:S04]  /*f86b0*/  LDL.LU R38, [R1+0x6db0] ;  /* 0x006db00001267983 */ /* 0x002ee80000300800 */
[----:B------:R1:W-:Y:S04]  /*f86c0*/  LDGSTS.E [R3+0x26e80], [R10.64], P1 ;  /* 0x26e800000a037fae */ /* 0x0003e80008921844 */
[----:B------:R-:W3:Y:S01]  /*f86d0*/  LDL.LU R35, [R1+0x6db4] ;  /* 0x006db40001237983 */ /* 0x000ee20000300800 */
[----:B------:R-:W-:Y:S01]  /*f86e0*/  ISETP.GT.AND P2, PT, R8, 0x1f, PT ;  /* 0x0000001f0800780c */ /* 0x000fe20003f44270 */
[----:B-1----:R-:W-:-:S02]  /*f86f0*/  IMAD.MOV.U32 R10, RZ, RZ, R27 ;  /* 0x000000ffff0a7224 */ /* 0x002fc400078e001b */
[----:B--2---:R-:W2:Y:S01]  /*f8700*/  LDL.LU R27, [R1+0x6db8] ;  /* 0x006db800011b7983 */ /* 0x004ea20000300800 */
[----:B------:R-:W-:Y:S01]  /*f8710*/  IMAD.MOV.U32 R11, RZ, RZ, R9 ;  /* 0x000000ffff0b7224 */ /* 0x000fe200078e0009 */
[----:B------:R-:W-:-:S04]  /*f8720*/  SEL R9, RZ, 0x4, !P2 ;  /* 0x00000004ff097807 */ /* 0x000fc80005000000 */
[----:B------:R1:W-:Y:S01]  /*f8730*/  LDGSTS.E [R3+0x26f00], [R10.64], P1 ;  /* 0x26f000000a037fae */ /* 0x0003e20008921844 */
[----:B------:R-:W-:-:S04]  /*f8740*/  SEL R9, R9, RZ, !P0 ;  /* 0x000000ff09097207 */ /* 0x000fc80004000000 */
[----:B------:R-:W-:Y:S02]  /*f8750*/  ISETP.NE.U32.AND P2, PT, R9, RZ, PT ;  /* 0x000000ff0900720c */ /* 0x000fe40003f45070 */
[----:B------:R-:W-:-:S05]  /*f8760*/  IADD3 R29, P3, R29, R26, RZ ;  /* 0x0000001a1d1d7210 */ /* 0x000fca0007f7e0ff */
[----:B------:R-:W-:Y:S01]  /*f8770*/  IMAD.X R34, R34, 0x1, R2, P3 ;  /* 0x0000000122227824 */ /* 0x000fe200018e0602 */
[----:B------:R1:W-:Y:S02]  /*f8780*/  STL [R1+0x6cc8], R29 ;  /* 0x006cc81d01007387 */ /* 0x0003e40000100800 */
[----:B-1----:R-:W-:Y:S02]  /*f8790*/  IMAD.MOV.U32 R10, RZ, RZ, R29 ;  /* 0x000000ffff0a7224 */ /* 0x002fe400078e001d */
[----:B------:R1:W-:Y:S01]  /*f87a0*/  STL [R1+0x6cc4], R34 ;  /* 0x006cc42201007387 */ /* 0x0003e20000100800 */
[----:B------:R-:W-:-:S03]  /*f87b0*/  IMAD.MOV.U32 R11, RZ, RZ, R34 ;  /* 0x000000ffff0b7224 */ /* 0x000fc600078e0022 */
[----:B------:R-:W2:Y:S04]  /*f87c0*/  LDL.LU R29, [R1+0x6dc0] ;  /* 0x006dc000011d7983 */ /* 0x000ea80000300800 */
[----:B-1----:R-:W2:Y:S04]  /*f87d0*/  LDL.LU R34, [R1+0x6dc8] ;  /* 0x006dc80001227983 */ /* 0x002ea80000300800 */
[----:B------:R1:W-:Y:S01]  /*f87e0*/  LDGSTS.E [R3+0x26f80], [R10.64], P1 ;  /* 0x26f800000a037fae */ /* 0x0003e20008921844 */
[-C--:B------:R-:W-:Y:S02]  /*f87f0*/  IADD3 R115, P1, R115, R26.reuse, RZ ;  /* 0x0000001a73737210 */ /* 0x080fe40007f3e0ff */
[----:B------:R-:W-:-:S02]  /*f8800*/  IADD3 R36, P3, R36, R26, RZ ;  /* 0x0000001a24247210 */ /* 0x000fc40007f7e0ff */
[----:B------:R-:W-:Y:S01]  /*f8810*/  IADD3.X R180, R180, R2, RZ, P1, !PT ;  /* 0x00000002b4b47210 */ /* 0x000fe20000ffe4ff */
[----:B-1----:R-:W-:Y:S01]  /*f8820*/  IMAD.MOV.U32 R10, RZ, RZ, R115 ;  /* 0x000000ffff0a7224 */ /* 0x002fe200078e0073 */
[----:B------:R-:W-:Y:S03]  /*f8830*/  STL [R1+0x6d90], R115 ;  /* 0x006d907301007387 */ /* 0x000fe60000100800 */
[----:B------:R-:W-:Y:S01]  /*f8840*/  IMAD.MOV.U32 R11, RZ, RZ, R180 ;  /* 0x000000ffff0b7224 */ /* 0x000fe200078e00b4 */
[----:B------:R-:W-:Y:S04]  /*f8850*/  STL [R1+0x6d8c], R180 ;  /* 0x006d8cb401007387 */ /* 0x000fe80000100800 */
[----:B------:R-:W-:Y:S04]  /*f8860*/  STL [R1+0x6d98], R36 ;  /* 0x006d982401007387 */ /* 0x000fe80000100800 */
[----:B------:R1:W-:Y:S01]  /*f8870*/  LDGSTS.E [R3+0x27c00], [R10.64], P2 ;  /* 0x27c000000a037fae */ /* 0x0003e20009121844 */
[----:B----4-:R-:W-:-:S05]  /*f8880*/  IMAD.X R37, R37, 0x1, R2, P3 ;  /* 0x0000000125257824 */ /* 0x010fca00018e0602 */
[----:B------:R4:W-:Y:S01]  /*f8890*/  STL [R1+0x6d94], R37 ;  /* 0x006d942501007387 */ /* 0x0009e20000100800 */
[----:B-1----:R-:W-:Y:S02]  /*f88a0*/  IMAD.MOV.U32 R11, RZ, RZ, R37 ;  /* 0x000000ffff0b7224 */ /* 0x002fe400078e0025 */
[----:B------:R-:W-:Y:S01]  /*f88b0*/  IMAD.MOV.U32 R10, RZ, RZ, R36 ;  /* 0x000000ffff0a7224 */ /* 0x000fe200078e0024 */
[----:B----4-:R-:W4:Y:S04]  /*f88c0*/  LDL.LU R37, [R1+0x6dbc] ;  /* 0x006dbc0001257983 */ /* 0x010f280000300800 */
[----:B------:R-:W4:Y:S01]  /*f88d0*/  LDL.LU R36, [R1+0x6dc4] ;  /* 0x006dc40001247983 */ /* 0x000f220000300800 */
[-C--:B------:R-:W-:Y:S02]  /*f88e0*/  IADD3 R113, P1, R113, R26.reuse, RZ ;  /* 0x0000001a71717210 */ /* 0x080fe40007f3e0ff */
[----:B------:R-:W-:Y:S01]  /*f88f0*/  IADD3 R33, P3, R33, R26, RZ ;  /* 0x0000001a21217210 */ /* 0x000fe20007f7e0ff */
[----:B------:R1:W-:Y:S04]  /*f8900*/  LDGSTS.E [R3+0x27c80], [R10.64], P2 ;  /* 0x27c800000a037fae */ /* 0x0003e80009121844 */
[----:B------:R-:W-:Y:S01]  /*f8910*/  STL [R1+0x6da0], R113 ;  /* 0x006da07101007387 */ /* 0x000fe20000100800 */
[----:B-1----:R-:W-:-:S03]  /*f8920*/  MOV R10, R113 ;  /* 0x00000071000a7202 */ /* 0x002fc60000000f00 */
[----:B------:R-:W1:Y:S01]  /*f8930*/  S2R R181, SR_TID.X ;  /* 0x0000000000b57919 */ /* 0x000e620000002100 */
[----:B---3--:R-:W-:-:S04]  /*f8940*/  IMAD.X R114, R114, 0x1, R2, P1 ;  /* 0x0000000172727824 */ /* 0x008fc800008e0602 */
[----:B------:R-:W-:Y:S01]  /*f8950*/  IMAD.MOV.U32 R11, RZ, RZ, R114 ;  /* 0x000000ffff0b7224 */ /* 0x000fe200078e0072 */
[----:B------:R-:W-:Y:S01]  /*f8960*/  STL [R1+0x6d9c], R114 ;  /* 0x006d9c7201007387 */ /* 0x000fe20000100800 */
[----:B------:R-:W-:-:S03]  /*f8970*/  IMAD.X R112, R112, 0x1, R2, P3 ;  /* 0x0000000170707824 */ /* 0x000fc600018e0602 */
[----:B------:R3:W-:Y:S04]  /*f8980*/  STL [R1+0x6da8], R33 ;  /* 0x006da82101007387 */ /* 0x0007e80000100800 */
[----:B------:R1:W-:Y:S04]  /*f8990*/  LDGSTS.E [R3+0x27d00], [R10.64], P2 ;  /* 0x27d000000a037fae */ /* 0x0003e80009121844 */
[----:B------:R3:W-:Y:S01]  /*f89a0*/  STL [R1+0x6da4], R112 ;  /* 0x006da47001007387 */ /* 0x0007e20000100800 */
[----:B-1----:R-:W-:-:S03]  /*f89b0*/  IMAD.MOV.U32 R10, RZ, RZ, R33 ;  /* 0x000000ffff0a7224 */ /* 0x002fc600078e0021 */
[----:B---3--:R-:W3:Y:S01]  /*f89c0*/  LDL.LU R33, [R1+0x6dcc] ;  /* 0x006dcc0001217983 */ /* 0x008ee20000300800 */
[----:B------:R-:W-:-:S03]  /*f89d0*/  IMAD.MOV.U32 R11, RZ, RZ, R112 ;  /* 0x000000ffff0b7224 */ /* 0x000fc600078e0070 */
[----:B------:R-:W3:Y:S04]  /*f89e0*/  LDL.LU R9, [R1+0x6dd0] ;  /* 0x006dd00001097983 */ /* 0x000ee80000300800 */
[----:B------:R-:W3:Y:S01]  /*f89f0*/  LDL.LU R113, [R1+0x6e0c] ;  /* 0x006e0c0001717983 */ /* 0x000ee20000300800 */
[----:B------:R-:W-:-:S03]  /*f8a00*/  IADD3 R38, P1, R38, R26, RZ ;  /* 0x0000001a26267210 */ /* 0x000fc60007f3e0ff */
[----:B------:R-:W3:Y:S01]  /*f8a10*/  LDL.LU R112, [R1+0x6e10] ;  /* 0x006e100001707983 */ /* 0x000ee20000300800 */
[----:B--2---:R-:W-:Y:S01]  /*f8a20*/  IADD3 R27, P3, R27, R26, RZ ;  /* 0x0000001a1b1b7210 */ /* 0x004fe20007f7e0ff */
[--C-:B------:R-:W-:Y:S02]  /*f8a30*/  IMAD.X R39, R39, 0x1, R2.reuse, P1 ;  /* 0x0000000127277824 */ /* 0x100fe400008e0602 */
[----:B------:R1:W-:Y:S02]  /*f8a40*/  LDGSTS.E [R3+0x27d80], [R10.64], P2 ;  /* 0x27d800000a037fae */ /* 0x0003e40009121844 */
[----:B------:R-:W-:Y:S02]  /*f8a50*/  IMAD.X R35, R35, 0x1, R2, P3 ;  /* 0x0000000123237824 */ /* 0x000fe400018e0602 */
[----:B------:R-:W-:Y:S04]  /*f8a60*/  STL [R1+0x6db0], R38 ;  /* 0x006db02601007387 */ /* 0x000fe80000100800 */
[----:B------:R2:W-:Y:S01]  /*f8a70*/  STL [R1+0x6dac], R39 ;  /* 0x006dac2701007387 */ /* 0x0005e20000100800 */
[----:B-1----:R-:W-:-:S02]  /*f8a80*/  IMAD.MOV.U32 R10, RZ, RZ, R38 ;  /* 0x000000ffff0a7224 */ /* 0x002fc400078e0026 */
[----:B------:R-:W-:Y:S01]  /*f8a90*/  IMAD.MOV.U32 R11, RZ, RZ, R39 ;  /* 0x000000ffff0b7224 */ /* 0x000fe200078e0027 */
[----:B------:R-:W-:Y:S04]  /*f8aa0*/  STL [R1+0x6db8], R27 ;  /* 0x006db81b01007387 */ /* 0x000fe80000100800 */
[----:B------:R1:W-:Y:S04]  /*f8ab0*/  LDGSTS.E [R3+0x27e00], [R10.64], P2 ;  /* 0x27e000000a037fae */ /* 0x0003e80009121844 */
[----:B------:R2:W-:Y:S04]  /*f8ac0*/  STL [R1+0x6db4], R35 ;  /* 0x006db42301007387 */ /* 0x0005e80000100800 */
[----:B--2---:R-:W2:Y:S01]  /*f8ad0*/  LDL.LU R39, [R1+0x6e4c] ;  /* 0x006e4c0001277983 */ /* 0x004ea20000300800 */
[----:B-1----:R-:W-:-:S03]  /*f8ae0*/  IMAD.MOV.U32 R11, RZ, RZ, R35 ;  /* 0x000000ffff0b7224 */ /* 0x002fc600078e0023 */
[----:B------:R-:W2:Y:S01]  /*f8af0*/  LDL.LU R35, [R1+0x6e50] ;  /* 0x006e500001237983 */ /* 0x000ea20000300800 */
[----:B------:R-:W-:-:S05]  /*f8b00*/  MOV R10, R27 ;  /* 0x0000001b000a7202 */ /* 0x000fca0000000f00 */
[----:B------:R1:W-:Y:S01]  /*f8b10*/  LDGSTS.E [R3+0x27e80], [R10.64], P2 ;  /* 0x27e800000a037fae */ /* 0x0003e20009121844 */
[-C--:B------:R-:W-:Y:S02]  /*f8b20*/  IADD3 R29, P1, R29, R26.reuse, RZ ;  /* 0x0000001a1d1d7210 */ /* 0x080fe40007f3e0ff */
[----:B------:R-:W-:-:S03]  /*f8b30*/  IADD3 R34, P3, R34, R26, RZ ;  /* 0x0000001a22227210 */ /* 0x000fc60007f7e0ff */
[----:B------:R1:W-:Y:S04]  /*f8b40*/  STL [R1+0x6dc0], R29 ;  /* 0x006dc01d01007387 */ /* 0x0003e80000100800 */
[----:B------:R-:W2:Y:S04]  /*f8b50*/  LDL.LU R27, [R1+0x6e8c] ;  /* 0x006e8c00011b7983 */ /* 0x000ea80000300800 */
[----:B------:R-:W-:Y:S04]  /*f8b60*/  STL [R1+0x6dc8], R34 ;  /* 0x006dc82201007387 */ /* 0x000fe80000100800 */
[----:B------:R-:W2:Y:S01]  /*f8b70*/  LDL.LU R26, [R1+0x6e90] ;  /* 0x006e9000011a7983 */ /* 0x000ea20000300800 */
[----:B-1----:R-:W-:Y:S01]  /*f8b80*/  IMAD.MOV.U32 R10, RZ, RZ, R29 ;  /* 0x000000ffff0a7224 */ /* 0x002fe200078e001d */
[----:B------:R-:W-:Y:S01]  /*f8b90*/  LOP3.LUT R29, R181, 0x1f, RZ, 0xc0, !PT ;  /* 0x0000001fb51d7812 */ /* 0x000fe200078ec0ff */
[----:B----4-:R-:W-:-:S02]  /*f8ba0*/  IMAD.X R37, R37, 0x1, R2, P1 ;  /* 0x0000000125257824 */ /* 0x010fc400008e0602 */
[----:B------:R-:W-:-:S03]  /*f8bb0*/  IMAD.X R36, R36, 0x1, R2, P3 ;  /* 0x0000000124247824 */ /* 0x000fc600018e0602 */
[----:B------:R1:W-:Y:S01]  /*f8bc0*/  STL [R1+0x6dbc], R37 ;  /* 0x006dbc2501007387 */ /* 0x0003e20000100800 */
[----:B------:R-:W-:Y:S01]  /*f8bd0*/  IMAD.MOV.U32 R11, RZ, RZ, R37 ;  /* 0x000000ffff0b7224 */ /* 0x000fe200078e0025 */
[----:B------:R-:W-:Y:S02]  /*f8be0*/  ISETP.GE.AND P1, PT, R29, R8, PT ;  /* 0x000000081d00720c */ /* 0x000fe40003f26270 */
[----:B------:R4:W-:Y:S04]  /*f8bf0*/  STL [R1+0x6dc4], R36 ;  /* 0x006dc42401007387 */ /* 0x0009e80000100800 */
[----:B------:R-:W2:Y:S04]  /*f8c00*/  LDL.LU R38, [R1+0x6ecc] ;  /* 0x006ecc0001267983 */ /* 0x000ea80000300800 */
[----:B------:R-:W2:Y:S04]  /*f8c10*/  LDL.LU R29, [R1+0x6ed0] ;  /* 0x006ed000011d7983 */ /* 0x000ea80000300800 */
[----:B------:R4:W-:Y:S04]  /*f8c20*/  LDGSTS.E [R3+0x27f00], [R10.64], P2 ;  /* 0x27f000000a037fae */ /* 0x0009e80009121844 */
[----:B-1----:R-:W2:Y:S01]  /*f8c30*/  LDL.LU R37, [R1+0x6f0c] ;  /* 0x006f0c0001257983 */ /* 0x002ea20000300800 */
[----:B----4-:R-:W-:-:S03]  /*f8c40*/  IMAD.MOV.U32 R11, RZ, RZ, R36 ;  /* 0x000000ffff0b7224 */ /* 0x010fc600078e0024 */
[----:B------:R-:W2:Y:S01]  /*f8c50*/  LDL.LU R36, [R1+0x6f10] ;  /* 0x006f100001247983 */ /* 0x000ea20000300800 */
[----:B------:R-:W-:-:S05]  /*f8c60*/  IMAD.MOV.U32 R10, RZ, RZ, R34 ;  /* 0x000000ffff0a7224 */ /* 0x000fca00078e0022 */
[----:B------:R1:W-:Y:S04]  /*f8c70*/  LDGSTS.E [R3+0x27f80], [R10.64], P2 ;  /* 0x27f800000a037fae */ /* 0x0003e80009121844 */
[----:B------:R-:W0:Y:S01]  /*f8c80*/  LDGDEPBAR ;  /* 0x00000000000079af */ /* 0x000e220000000000 */
[----:B-1----:R-:W-:-:S04]  /*f8c90*/  SEL R3, RZ, 0x4, P1 ;  /* 0x00000004ff037807 */ /* 0x002fc80000800000 */
[----:B------:R-:W-:-:S04]  /*f8ca0*/  SEL R3, R3, RZ, !P0 ;  /* 0x000000ff03037207 */ /* 0x000fc80004000000 */
[----:B------:R-:W-:Y:S01]  /*f8cb0*/  ISETP.NE.U32.AND P0, PT, R3, RZ, PT ;  /* 0x000000ff0300720c */ /* 0x000fe20003f05070 */
[----:B------:R-:W-:Y:S01]  /*f8cc0*/  IMAD R3, R28, 0x10000, R32 ;  /* 0x000100001c037824 */ /* 0x000fe200078e0220 */
[----:B---3--:R-:W-:-:S04]  /*f8cd0*/  IADD3 R9, P1, R9, R252, RZ ;  /* 0x000000fc09097210 */ /* 0x008fc80007f3e0ff */
[----:B------:R-:W-:Y:S02]  /*f8ce0*/  IADD3.X R33, R33, R0, RZ, P1, !PT ;  /* 0x0000000021217210 */ /* 0x000fe40000ffe4ff */
[----:B------:R-:W-:Y:S01]  /*f8cf0*/  IADD3 R112, P2, R112, R252, RZ ;  /* 0x000000fc70707210 */ /* 0x000fe20007f5e0ff */
[----:B------:R1:W-:Y:S04]  /*f8d00*/  STL [R1+0x6dd0], R9 ;  /* 0x006dd00901007387 */ /* 0x0003e80000100800 */
[----:B------:R-:W-:Y:S01]  /*f8d10*/  IMAD.X R113, R113, 0x1, R0, P2 ;  /* 0x0000000171717824 */ /* 0x000fe200010e0600 */
[----:B------:R3:W-:Y:S04]  /*f8d20*/  STL [R1+0x6dcc], R33 ;  /* 0x006dcc2101007387 */ /* 0x0007e80000100800 */
[----:B------:R-:W-:Y:S04]  /*f8d30*/  STL [R1+0x6e10], R112 ;  /* 0x006e107001007387 */ /* 0x000fe80000100800 */
[----:B------:R-:W4:Y:S04]  /*f8d40*/  LDL.LU R32, [R1+0x6f50] ;  /* 0x006f500001207983 */ /* 0x000f280000300800 */
[----:B------:R-:W-:Y:S04]  /*f8d50*/  STL [R1+0x6e0c], R113 ;  /* 0x006e0c7101007387 */ /* 0x000fe80000100800 */
[----:B------:R-:W4:Y:S01]  /*f8d60*/  LDL.LU R10, [R1+0x6f90] ;  /* 0x006f9000010a7983 */ /* 0x000f220000300800 */
[----:B------:R-:W-:-:S03]  /*f8d70*/  IMAD.MOV.U32 R8, RZ, RZ, R9 ;  /* 0x000000ffff087224 */ /* 0x000fc600078e0009 */
[----:B------:R-:W4:Y:S01]  /*f8d80*/  LDL.LU R34, [R1+0x6f4c] ;  /* 0x006f4c0001227983 */ /* 0x000f220000300800 */
[----:B-1----:R-:W-:-:S03]  /*f8d90*/  IMAD.MOV.U32 R9, RZ, RZ, R33 ;  /* 0x000000ffff097224 */ /* 0x002fc600078e0021 */
[----:B---3--:R-:W3:Y:S04]  /*f8da0*/  LDL.LU R33, [R1+0x6f8c] ;  /* 0x006f8c0001217983 */ /* 0x008ee80000300800 */
[----:B------:R1:W-:Y:S01]  /*f8db0*/  LDGSTS.E [R3], [R8.64], P0 ;  /* 0x0000000008037fae */ /* 0x0003e20008121844 */
[----:B--2---:R-:W-:-:S05]  /*f8dc0*/  IADD3 R35, P1, R35, R252, RZ ;  /* 0x000000fc23237210 */ /* 0x004fca0007f3e0ff */
[----:B------:R-:W-:Y:S01]  /*f8dd0*/  IMAD.X R39, R39, 0x1, R0, P1 ;  /* 0x0000000127277824 */ /* 0x000fe200008e0600 */
[----:B------:R-:W-:Y:S01]  /*f8de0*/  STL [R1+0x6e50], R35 ;  /* 0x006e502301007387 */ /* 0x000fe20000100800 */
[----:B-1----:R-:W-:-:S03]  /*f8df0*/  IMAD.MOV.U32 R8, RZ, RZ, R112 ;  /* 0x000000ffff087224 */ /* 0x002fc600078e0070 */
[----:B------:R1:W-:Y:S01]  /*f8e00*/  STL [R1+0x6e4c], R39 ;  /* 0x006e4c2701007387 */ /* 0x0003e20000100800 */
[----:B------:R-:W-:-:S05]  /*f8e10*/  IMAD.MOV.U32 R9, RZ, RZ, R113 ;  /* 0x000000ffff097224 */ /* 0x000fca00078e0071 */
[----:B------:R2:W-:Y:S01]  /*f8e20*/  LDGSTS.E [R3+0x400], [R8.64], P0 ;  /* 0x0040000008037fae */ /* 0x0005e20008121844 */
[----:B------:R-:W-:-:S04]  /*f8e30*/  IADD3 R26, P2, R26, R252, RZ ;  /* 0x000000fc1a1a7210 */ /* 0x000fc80007f5e0ff */
[----:B------:R-:W-:Y:S01]  /*f8e40*/  IADD3.X R27, R27, R0, RZ, P2, !PT ;  /* 0x000000001b1b7210 */ /* 0x000fe200017fe4ff */
[----:B------:R1:W-:Y:S01]  /*f8e50*/  STL [R1+0x6e90], R26 ;  /* 0x006e901a01007387 */ /* 0x0003e20000100800 */
[----:B--2---:R-:W-:-:S03]  /*f8e60*/  IMAD.MOV.U32 R9, RZ, RZ, R39 ;  /* 0x000000ffff097224 */ /* 0x004fc600078e0027 */
[----:B------:R-:W2:Y:S01]  /*f8e70*/  LDL.LU R11, [R1+0x6fd0] ;  /* 0x006fd000010b7983 */ /* 0x000ea20000300800 */
[----:B------:R-:W-:-:S03]  /*f8e80*/  IMAD.MOV.U32 R8, RZ, RZ, R35 ;  /* 0x000000ffff087224 */ /* 0x000fc600078e0023 */
[----:B------:R1:W-:Y:S04]  /*f8e90*/  STL [R1+0x6e8c], R27 ;  /* 0x006e8c1b01007387 */ /* 0x0003e80000100800 */
[----:B-1----:R-:W2:Y:S04]  /*f8ea0*/  LDL.LU R39, [R1+0x7010] ;  /* 0x0070100001277983 */ /* 0x002ea80000300800 */
[----:B------:R-:W2:Y:S04]  /*f8eb0*/  LDL.LU R35, [R1+0x6fcc] ;  /* 0x006fcc0001237983 */ /* 0x000ea80000300800 */
[----:B------:R-:W2:Y:S04]  /*f8ec0*/  LDL.LU R112, [R1+0x700c] ;  /* 0x00700c0001707983 */ /* 0x000ea80000300800 */
[----:B------:R1:W-:Y:S02]  /*f8ed0*/  LDGSTS.E [R3+0x800], [R8.64], P0 ;  /* 0x0080000008037fae */ /* 0x0003e40008121844 */
[----:B-1----:R-:W-:-:S02]  /*f8ee0*/  IMAD.MOV.U32 R8, RZ, RZ, R26 ;  /* 0x000000ffff087224 */ /* 0x002fc400078e001a */
[----:B------:R-:W-:Y:S01]  /*f8ef0*/  IMAD.MOV.U32 R9, RZ, RZ, R27 ;  /* 0x000000ffff097224 */ /* 0x000fe200078e001b */
[----:B------:R-:W2:Y:S04]  /*f8f00*/  LDL.LU R26, [R1+0x7050] ;  /* 0x00705000011a7983 */ /* 0x000ea80000300800 */
[----:B------:R-:W2:Y:S04]  /*f8f10*/  LDL.LU R27, [R1+0x7090] ;  /* 0x00709000011b7983 */ /* 0x000ea80000300800 */
[----:B------:R1:W-:Y:S01]  /*f8f20*/  LDGSTS.E [R3+0xc00], [R8.64], P0 ;  /* 0x00c0000008037fae */ /* 0x0003e20008121844 */
[----:B------:R-:W-:-:S05]  /*f8f30*/  IADD3 R29, P1, R29, R252, RZ ;  /* 0x000000fc1d1d7210 */ /* 0x000fca0007f3e0ff */
[----:B------:R-:W-:Y:S01]  /*f8f40*/  IMAD.X R38, R38, 0x1, R0, P1 ;  /* 0x0000000126267824 */ /* 0x000fe200008e0600 */
[----:B------:R-:W-:Y:S04]  /*f8f50*/  STL [R1+0x6ed0], R29 ;  /* 0x006ed01d01007387 */ /* 0x000fe80000100800 */
[----:B------:R1:W-:Y:S02]  /*f8f60*/  STL [R1+0x6ecc], R38 ;  /* 0x006ecc2601007387 */ /* 0x0003e40000100800 */
[----:B-1----:R-:W-:Y:S02]  /*f8f70*/  MOV R9, R38 ;  /* 0x0000002600097202 */ /* 0x002fe40000000f00 */
[----:B------:R-:W-:-:S05]  /*f8f80*/  IADD3 R36, P2, R36, R252, RZ ;  /* 0x000000fc24247210 */ /* 0x000fca0007f5e0ff */
[----:B------:R-:W-:Y:S01]  /*f8f90*/  IMAD.X R37, R37, 0x1, R0, P2 ;  /* 0x0000000125257824 */ /* 0x000fe200010e0600 */
[----:B------:R1:W-:Y:S04]  /*f8fa0*/  STL [R1+0x6f10], R36 ;  /* 0x006f102401007387 */ /* 0x0003e80000100800 */
[----:B------:R-:W2:Y:S01]  /*f8fb0*/  LDL.LU R38, [R1+0x704c] ;  /* 0x00704c0001267983 */ /* 0x000ea20000300800 */
[----:B------:R-:W-:-:S03]  /*f8fc0*/  IMAD.MOV.U32 R8, RZ, RZ, R29 ;  /* 0x000000ffff087224 */ /* 0x000fc600078e001d */
[----:B------:R-:W-:Y:S04]  /*f8fd0*/  STL [R1+0x6f0c], R37 ;  /* 0x006f0c2501007387 */ /* 0x000fe80000100800 */
[----:B------:R-:W2:Y:S04]  /*f8fe0*/  LDL.LU R29, [R1+0x708c] ;  /* 0x00708c00011d7983 */ /* 0x000ea80000300800 */
[----:B------:R1:W-:Y:S02]  /*f8ff0*/  LDGSTS.E [R3+0x1000], [R8.64], P0 ;  /* 0x0100000008037fae */ /* 0x0003e40008121844 */
[----:B-1----:R-:W-:-:S02]  /*f9000*/  IMAD.MOV.U32 R8, RZ, RZ, R36 ;  /* 0x000000ffff087224 */ /* 0x002fc400078e0024 */
[----:B------:R-:W-:-:S05]  /*f9010*/  IMAD.MOV.U32 R9, RZ, RZ, R37 ;  /* 0x000000ffff097224 */ /* 0x000fca00078e0025 */
[----:B------:R1:W-:Y:S01]  /*f9020*/  LDGSTS.E [R3+0x1400], [R8.64], P0 ;  /* 0x0140000008037fae */ /* 0x0003e20008121844 */
[-C--:B----4-:R-:W-:Y:S02]  /*f9030*/  IADD3 R32, P1, R32, R252.reuse, RZ ;  /* 0x000000fc20207210 */ /* 0x090fe40007f3e0ff */
[----:B------:R-:W-:-:S03]  /*f9040*/  IADD3 R10, P2, R10, R252, RZ ;  /* 0x000000fc0a0a7210 */ /* 0x000fc60007f5e0ff */
[--C-:B------:R-:W-:Y:S01]  /*f9050*/  IMAD.X R34, R34, 0x1, R0.reuse, P1 ;  /* 0x0000000122227824 */ /* 0x100fe200008e0600 */
[----:B------:R4:W-:Y:S01]  /*f9060*/  STL [R1+0x6f50], R32 ;  /* 0x006f502001007387 */ /* 0x0009e20000100800 */
[----:B---3--:R-:W-:-:S03]  /*f9070*/  IMAD.X R33, R33, 0x1, R0, P2 ;  /* 0x0000000121217824 */ /* 0x008fc600010e0600 */
[----:B------:R-:W-:Y:S04]  /*f9080*/  STL [R1+0x6f4c], R34 ;  /* 0x006f4c2201007387 */ /* 0x000fe80000100800 */
[----:B------:R-:W-:Y:S01]  /*f9090*/  STL [R1+0x6f90], R10 ;  /* 0x006f900a01007387 */ /* 0x000fe20000100800 */
[----:B-1----:R-:W-:-:S03]  /*f90a0*/  IMAD.MOV.U32 R8, RZ, RZ, R32 ;  /* 0x000000ffff087224 */ /* 0x002fc600078e0020 */
[----:B------:R-:W3:Y:S01]  /*f90b0*/  LDL.LU R36, [R1+0x70d0] ;  /* 0x0070d00001247983 */ /* 0x000ee20000300800 */
[----:B------:R-:W-:-:S03]  /*f90c0*/  IMAD.MOV.U32 R9, RZ, RZ, R34 ;  /* 0x000000ffff097224 */ /* 0x000fc600078e0022 */
[----:B------:R1:W-:Y:S04]  /*f90d0*/  STL [R1+0x6f8c], R33 ;  /* 0x006f8c2101007387 */ /* 0x0003e80000100800 */
[----:B----4-:R-:W4:Y:S04]  /*f90e0*/  LDL.LU R32, [R1+0x7110] ;  /* 0x0071100001207983 */ /* 0x010f280000300800 */
[----:B------:R-:W4:Y:S04]  /*f90f0*/  LDL.LU R37, [R1+0x70cc] ;  /* 0x0070cc0001257983 */ /* 0x000f280000300800 */
[----:B------:R1:W-:Y:S02]  /*f9100*/  LDGSTS.E [R3+0x1800], [R8.64], P0 ;  /* 0x0180000008037fae */ /* 0x0003e40008121844 */
[----:B-1----:R-:W-:-:S02]  /*f9110*/  MOV R9, R33 ;  /* 0x0000002100097202 */ /* 0x002fc40000000f00 */
[----:B------:R-:W4:Y:S01]  /*f9120*/  LDL.LU R33, [R1+0x710c] ;  /* 0x00710c0001217983 */ /* 0x000f220000300800 */
[----:B------:R-:W-:-:S03]  /*f9130*/  IMAD.MOV.U32 R8, RZ, RZ, R10 ;  /* 0x000000ffff087224 */ /* 0x000fc600078e000a */
[----:B------:R-:W4:Y:S01]  /*f9140*/  LDL.LU R10, [R1+0x7150] ;  /* 0x00715000010a7983 */ /* 0x000f220000300800 */
[----:B--2---:R-:W-:-:S03]  /*f9150*/  IADD3 R11, P1, R11, R252, RZ ;  /* 0x000000fc0b0b7210 */ /* 0x004fc60007f3e0ff */
[----:B------:R-:W2:Y:S01]  /*f9160*/  LDL.LU R34, [R1+0x7190] ;  /* 0x0071900001227983 */ /* 0x000ea20000300800 */
[----:B------:R-:W-:-:S03]  /*f9170*/  IADD3 R39, P2, R39, R252, RZ ;  /* 0x000000fc27277210 */ /* 0x000fc60007f5e0ff */
[----:B------:R1:W-:Y:S01]  /*f9180*/  LDGSTS.E [R3+0x1c00], [R8.64], P0 ;  /* 0x01c0000008037fae */ /* 0x0003e20008121844 */
[----:B------:R-:W-:-:S03]  /*f9190*/  IMAD.X R35, R35, 0x1, R0, P1 ;  /* 0x0000000123237824 */ /* 0x000fc600008e0600 */
[----:B------:R1:W-:Y:S04]  /*f91a0*/  STL [R1+0x6fd0], R11 ;  /* 0x006fd00b01007387 */ /* 0x0003e80000100800 */
[----:B------:R1:W-:Y:S01]  /*f91b0*/  STL [R1+0x6fcc], R35 ;  /* 0x006fcc2301007387 */ /* 0x0003e20000100800 */
[----:B------:R-:W-:Y:S02]  /*f91c0*/  IMAD.X R112, R112, 0x1, R0, P2 ;  /* 0x0000000170707824 */ /* 0x000fe400010e0600 */
[----:B-1----:R-:W-:Y:S01]  /*f91d0*/  IMAD.MOV.U32 R8, RZ, RZ, R11 ;  /* 0x000000ffff087224 */ /* 0x002fe200078e000b */
[----:B------:R-:W-:Y:S04]  /*f91e0*/  STL [R1+0x7010], R39 ;  /* 0x0070102701007387 */ /* 0x000fe80000100800 */
[----:B------:R-:W2:Y:S01]  /*f91f0*/  LDL.LU R11, [R1+0x714c] ;  /* 0x00714c00010b7983 */ /* 0x000ea20000300800 */
[----:B------:R-:W-:-:S03]  /*f9200*/  IMAD.MOV.U32 R9, RZ, RZ, R35 ;  /* 0x000000ffff097224 */ /* 0x000fc600078e0023 */
[----:B------:R1:W-:Y:S04]  /*f9210*/  STL [R1+0x700c], R112 ;  /* 0x00700c7001007387 */ /* 0x0003e80000100800 */
[----:B------:R-:W2:Y:S01]  /*f9220*/  LDL.LU R35, [R1+0x718c] ;  /* 0x00718c0001237983 */ /* 0x000ea20000300800 */
[----:B------:R-:W-:-:S03]  /*f9230*/  IADD3 R26, P1, R26, R252, RZ ;  /* 0x000000fc1a1a7210 */ /* 0x000fc60007f3e0ff */
[----:B------:R1:W-:Y:S01]  /*f9240*/  LDGSTS.E [R3+0x2000], [R8.64], P0 ;  /* 0x0200000008037fae */ /* 0x0003e20008121844 */
[----:B------:R-:W-:-:S03]  /*f9250*/  IADD3 R27, P2, R27, R252, RZ ;  /* 0x000000fc1b1b7210 */ /* 0x000fc60007f5e0ff */
[----:B------:R1:W-:Y:S02]  /*f9260*/  STL [R1+0x7050], R26 ;  /* 0x0070501a01007387 */ /* 0x0003e40000100800 */
[----:B-1----:R-:W-:Y:S02]  /*f9270*/  IMAD.MOV.U32 R8, RZ, RZ, R39 ;  /* 0x000000ffff087224 */ /* 0x002fe400078e0027 */
[----:B------:R-:W-:-:S05]  /*f9280*/  IMAD.MOV.U32 R9, RZ, RZ, R112 ;  /* 0x000000ffff097224 */ /* 0x000fca00078e0070 */
[----:B------:R1:W-:Y:S02]  /*f9290*/  LDGSTS.E [R3+0x2400], [R8.64], P0 ;  /* 0x0240000008037fae */ /* 0x0003e40008121844 */
[----:B-1----:R-:W-:Y:S02]  /*f92a0*/  IMAD.MOV.U32 R8, RZ, RZ, R26 ;  /* 0x000000ffff087224 */ /* 0x002fe400078e001a */
[----:B------:R-:W-:-:S05]  /*f92b0*/  IMAD.X R38, R38, 0x1, R0, P1 ;  /* 0x0000000126267824 */ /* 0x000fca00008e0600 */
[----:B------:R-:W-:Y:S01]  /*f92c0*/  STL [R1+0x704c], R38 ;  /* 0x00704c2601007387 */ /* 0x000fe20000100800 */
[----:B------:R-:W-:-:S03]  /*f92d0*/  IADD3.X R29, R29, R0, RZ, P2, !PT ;  /* 0x000000001d1d7210 */ /* 0x000fc600017fe4ff */
[----:B------:R1:W-:Y:S04]  /*f92e0*/  STL [R1+0x7090], R27 ;  /* 0x0070901b01007387 */ /* 0x0003e80000100800 */
[----:B------:R-:W2:Y:S01]  /*f92f0*/  LDL.LU R112, [R1+0x71d0] ;  /* 0x0071d00001707983 */ /* 0x000ea20000300800 */
[----:B------:R-:W-:-:S03]  /*f9300*/  IMAD.MOV.U32 R9, RZ, RZ, R38 ;  /* 0x000000ffff097224 */ /* 0x000fc600078e0026 */
[----:B------:R1:W-:Y:S04]  /*f9310*/  STL [R1+0x708c], R29 ;  /* 0x00708c1d01007387 */ /* 0x0003e80000100800 */
[----:B------:R-:W2:Y:S04]  /*f9320*/  LDL.LU R26, [R1+0x7210] ;  /* 0x00721000011a7983 */ /* 0x000ea80000300800 */
[----:B------:R-:W2:Y:S04]  /*f9330*/  LDL.LU R113, [R1+0x71cc] ;  /* 0x0071cc0001717983 */ /* 0x000ea80000300800 */
[----:B------:R1:W-:Y:S02]  /*f9340*/  LDGSTS.E [R3+0x2800], [R8.64], P0 ;  /* 0x0280000008037fae */ /* 0x0003e40008121844 */
[----:B-1----:R-:W-:-:S02]  /*f9350*/  IMAD.MOV.U32 R8, RZ, RZ, R27 ;  /* 0x000000ffff087224 */ /* 0x002fc400078e001b */
[----:B------:R-:W2:Y:S01]  /*f9360*/  LDL.LU R27, [R1+0x720c] ;  /* 0x00720c00011b7983 */ /* 0x000ea20000300800 */
[----:B------:R-:W-:-:S03]  /*f9370*/  IMAD.MOV.U32 R9, RZ, RZ, R29 ;  /* 0x000000ffff097224 */ /* 0x000fc600078e001d */
[----:B------:R-:W2:Y:S04]  /*f9380*/  LDL.LU R181, [R1+0x7250] ;  /* 0x0072500001b57983 */ /* 0x000ea80000300800 */
[----:B------:R-:W2:Y:S04]  /*f9390*/  LDL.LU R29, [R1+0x7290] ;  /* 0x00729000011d7983 */ /* 0x000ea80000300800 */
[----:B------:R1:W-:Y:S01]  /*f93a0*/  LDGSTS.E [R3+0x2c00], [R8.64], P0 ;  /* 0x02c0000008037fae */ /* 0x0003e20008121844 */
[----:B---3--:R-:W-:-:S05]  /*f93b0*/  IADD3 R36, P1, R36, R252, RZ ;  /* 0x000000fc24247210 */ /* 0x008fca0007f3e0ff */
[----:B------:R-:W-:Y:S01]  /*f93c0*/  STL [R1+0x70d0], R36 ;  /* 0x0070d02401007387 */ /* 0x000fe20000100800 */
[----:B----4-:R-:W-:Y:S01]  /*f93d0*/  IADD3 R32, P2, R32, R252, RZ ;  /* 0x000000fc20207210 */ /* 0x010fe20007f5e0ff */
[----:B------:R-:W-:-:S05]  /*f93e0*/  IMAD.X R37, R37, 0x1, R0, P1 ;  /* 0x0000000125257824 */ /* 0x000fca00008e0600 */
[----:B------:R-:W-:Y:S04]  /*f93f0*/  STL [R1+0x70cc], R37 ;  /* 0x0070cc2501007387 */ /* 0x000fe80000100800 */
[----:B------:R-:W-:Y:S04]  /*f9400*/  STL [R1+0x7110], R32 ;  /* 0x0071102001007387 */ /* 0x000fe80000100800 */
[----:B------:R-:W3:Y:S01]  /*f9410*/  LDL.LU R182, [R1+0x724c] ;  /* 0x00724c0001b67983 */ /* 0x000ee20000300800 */
[----:B------:R-:W-:Y:S01]  /*f9420*/  IMAD.X R33, R33, 0x1, R0, P2 ;  /* 0x0000000121217824 */ /* 0x000fe200010e0600 */
[----:B-1----:R-:W-:Y:S01]  /*f9430*/  MOV R9, R37 ;  /* 0x0000002500097202 */ /* 0x002fe20000000f00 */
[----:B------:R-:W-:Y:S01]  /*f9440*/  IMAD.MOV.U32 R8, RZ, RZ, R36 ;  /* 0x000000ffff087224 */ /* 0x000fe200078e0024 */
[----:B------:R-:W-:-:S02]  /*f9450*/  IADD3 R10, P1, R10, R252, RZ ;  /* 0x000000fc0a0a7210 */ /* 0x000fc40007f3e0ff */
[----:B------:R-:W-:Y:S04]  /*f9460*/  STL [R1+0x710c], R33 ;  /* 0x00710c2101007387 */ /* 0x000fe80000100800 */
[----:B------:R-:W4:Y:S01]  /*f9470*/  LDL.LU R180, [R1+0x728c] ;  /* 0x00728c0001b47983 */ /* 0x000f220000300800 */
[----:B--2---:R-:W-:-:S03]  /*f9480*/  IADD3 R34, P2, R34, R252, RZ ;  /* 0x000000fc22227210 */ /* 0x004fc60007f5e0ff */
[----:B------:R1:W-:Y:S04]  /*f9490*/  LDGSTS.E [R3+0x3000], [R8.64], P0 ;  /* 0x0300000008037fae */ /* 0x0003e80008121844 */
[----:B------:R-:W-:Y:S01]  /*f94a0*/  STL [R1+0x7150], R10 ;  /* 0x0071500a01007387 */ /* 0x000fe20000100800 */
[----:B-1----:R-:W-:Y:S02]  /*f94b0*/  IMAD.MOV.U32 R8, RZ, RZ, R32 ;  /* 0x000000ffff087224 */ /* 0x002fe400078e0020 */
[----:B------:R-:W-:Y:S02]  /*f94c0*/  IMAD.MOV.U32 R9, RZ, RZ, R33 ;  /* 0x000000ffff097224 */ /* 0x000fe400078e0021 */
[----:B------:R-:W-:-:S03]  /*f94d0*/  IMAD.X R11, R11, 0x1, R0, P1 ;  /* 0x000000010b0b7824 */ /* 0x000fc600008e0600 */
[----:B------:R1:W-:Y:S04]  /*f94e0*/  LDGSTS.E [R3+0x3400], [R8.64], P0 ;  /* 0x0340000008037fae */ /* 0x0003e80008121844 */
[----:B------:R2:W-:Y:S01]  /*f94f0*/  STL [R1+0x714c], R11 ;  /* 0x00714c0b01007387 */ /* 0x0005e20000100800 */
[----:B------:R-:W-:-:S03]  /*f9500*/  IMAD.X R35, R35, 0x1, R0, P2 ;  /* 0x0000000123237824 */ /* 0x000fc600010e0600 */
[----:B------:R-:W-:Y:S01]  /*f9510*/  STL [R1+0x7190], R34 ;  /* 0x0071902201007387 */ /* 0x000fe20000100800 */
[----:B-1----:R-:W-:Y:S02]  /*f9520*/  IMAD.MOV.U32 R8, RZ, RZ, R10 ;  /* 0x000000ffff087224 */ /* 0x002fe400078e000a */
[----:B------:R-:W-:Y:S02]  /*f9530*/  IMAD.MOV.U32 R9, RZ, RZ, R11 ;  /* 0x000000ffff097224 */ /* 0x000fe400078e000b */
[----:B--2---:R-:W2:Y:S04]  /*f9540*/  LDL.LU.64 R10, [R1+0x65c0] ;  /* 0x0065c000010a7983 */ /* 0x004ea80000300a00 */
[----:B------:R1:W-:Y:S04]  /*f9550*/  STL [R1+0x718c], R35 ;  /* 0x00718c2301007387 */ /* 0x0003e80000100800 */
[----:B------:R-:W2:Y:S04]  /*f9560*/  LDL.LU.64 R32, [R1+0x6580] ;  /* 0x0065800001207983 */ /* 0x000ea80000300a00 */
[----:B------:R1:W-:Y:S02]  /*f9570*/  LDGSTS.E [R3+0x3800], [R8.64], P0 ;  /* 0x0380000008037fae */ /* 0x0003e40008121844 */
[----:B-1----:R-:W-:Y:S01]  /*f9580*/  IMAD.MOV.U32 R8, RZ, RZ, R34 ;  /* 0x000000ffff087224 */ /* 0x002fe200078e0022 */
[----:B------:R-:W-:-:S02]  /*f9590*/  MOV R9, R35 ;  /* 0x0000002300097202 */ /* 0x000fc40000000f00 */
[----:B------:R-:W2:Y:S04]  /*f95a0*/  LDL.LU.64 R34, [R1+0x6540] ;  /* 0x0065400001227983 */ /* 0x000ea80000300a00 */
[----:B------:R-:W2:Y:S04]  /*f95b0*/  LDL.LU.64 R36, [R1+0x6500] ;  /* 0x0065000001247983 */ /* 0x000ea80000300a00 */
[----:B------:R-:W2:Y:S04]  /*f95c0*/  LDL.LU.64 R38, [R1+0x64c0] ;  /* 0x0064c00001267983 */ /* 0x000ea80000300a00 */
[----:B------:R1:W-:Y:S01]  /*f95d0*/  LDGSTS.E [R3+0x3c00], [R8.64], P0 ;  /* 0x03c0000008037fae */ /* 0x0003e20008121844 */
[----:B------:R-:W-:-:S05]  /*f95e0*/  IADD3 R112, P1, R112, R252, RZ ;  /* 0x000000fc70707210 */ /* 0x000fca0007f3e0ff */
[----:B------:R-:W-:Y:S01]  /*f95f0*/  STL [R1+0x71d0], R112 ;  /* 0x0071d07001007387 */ /* 0x000fe20000100800 */
[----:B------:R-:W-:Y:S01]  /*f9600*/  IADD3 R26, P2, R26, R252, RZ ;  /* 0x000000fc1a1a7210 */ /* 0x000fe20007f5e0ff */
[----:B------:R-:W-:Y:S02]  /*f9610*/  IMAD.X R113, R113, 0x1, R0, P1 ;  /* 0x0000000171717824 */ /* 0x000fe400008e0600 */
[----:B-1----:R-:W-:Y:S02]  /*f9620*/  IMAD.MOV.U32 R8, RZ, RZ, R112 ;  /* 0x000000ffff087224 */ /* 0x002fe400078e0070 */
[----:B------:R-:W-:Y:S01]  /*f9630*/  IMAD.MOV.U32 R9, RZ, RZ, R113 ;  /* 0x000000ffff097224 */ /* 0x000fe200078e0071 */
[----:B------:R1:W-:Y:S04]  /*f9640*/  STL [R1+0x71cc], R113 ;  /* 0x0071cc7101007387 */ /* 0x0003e80000100800 */
[----:B------:R-:W-:Y:S04]  /*f9650*/  STL [R1+0x7210], R26 ;  /* 0x0072101a01007387 */ /* 0x000fe80000100800 */
[----:B------:R1:W-:Y:S04]  /*f9660*/  LDGSTS.E [R3+0x4000], [R8.64], P0 ;  /* 0x0400000008037fae */ /* 0x0003e80008121844 */
[----:B-1----:R-:W2:Y:S01]  /*f9670*/  LDL.LU.64 R112, [R1+0x6480] ;  /* 0x0064800001707983 */ /* 0x002ea20000300a00 */
[----:B------:R-:W-:-:S05]  /*f9680*/  IMAD.X R27, R27, 0x1, R0, P2 ;  /* 0x000000011b1b7824 */ /* 0x000fca00010e0600 */
[----:B------:R1:W-:Y:S04]  /*f9690*/  STL [R1+0x720c], R27 ;  /* 0x00720c1b01007387 */ /* 0x0003e80000100800 */
[----:B------:R-:W2:Y:S01]  /*f96a0*/  LDL.LU.64 R114, [R1+0x6460] ;  /* 0x0064600001727983 */ /* 0x000ea20000300a00 */
[----:B------:R-:W-:Y:S02]  /*f96b0*/  IMAD.MOV.U32 R8, RZ, RZ, R26 ;  /* 0x000000ffff087224 */ /* 0x000fe400078e001a */
[----:B------:R-:W-:Y:S02]  /*f96c0*/  IMAD.MOV.U32 R9, RZ, RZ, R27 ;  /* 0x000000ffff097224 */ /* 0x000fe400078e001b */
[----:B-1----:R-:W2:Y:S01]  /*f96d0*/  LDL.LU.64 R26, [R1+0x6458] ;  /* 0x00645800011a7983 */ /* 0x002ea20000300a00 */
[----:B------:R-:W-:-:S02]  /*f96e0*/  IADD3 R181, P1, R181, R252, RZ ;  /* 0x000000fcb5b57210 */ /* 0x000fc40007f3e0ff */
[----:B------:R-:W-:Y:S01]  /*f96f0*/  IADD3 R29, P2, R29, R252, RZ ;  /* 0x000000fc1d1d7210 */ /* 0x000fe20007f5e0ff */
[----:B------:R1:W-:Y:S04]  /*f9700*/  LDGSTS.E [R3+0x4400], [R8.64], P0 ;  /* 0x0440000008037fae */ /* 0x0003e80008121844 */
[----:B------:R-:W-:Y:S01]  /*f9710*/  STL [R1+0x7250], R181 ;  /* 0x007250b501007387 */ /* 0x000fe20000100800 */
[----:B-1----:R-:W-:Y:S02]  /*f9720*/  IMAD.MOV.U32 R8, RZ, RZ, R181 ;  /* 0x000000ffff087224 */ /* 0x002fe400078e00b5 */
[----:B---3--:R-:W-:-:S04]  /*f9730*/  IMAD.X R182, R182, 0x1, R0, P1 ;  /* 0x00000001b6b67824 */ /* 0x008fc800008e0600 */
[----:B------:R-:W-:Y:S01]  /*f9740*/  IMAD.MOV.U32 R9, RZ, RZ, R182 ;  /* 0x000000ffff097224 */ /* 0x000fe200078e00b6 */
[----:B------:R1:W-:Y:S04]  /*f9750*/  STL [R1+0x724c], R182 ;  /* 0x00724cb601007387 */ /* 0x0003e80000100800 */
[----:B------:R-:W-:Y:S04]  /*f9760*/  STL [R1+0x7290], R29 ;  /* 0x0072901d01007387 */ /* 0x000fe80000100800 */
[----:B------:R3:W-:Y:S01]  /*f9770*/  LDGSTS.E [R3+0x4800], [R8.64], P0 ;  /* 0x0480000008037fae */ /* 0x0007e20008121844 */
[----:B----4-:R-:W-:-:S03]  /*f9780*/  IADD3.X R180, R180, R0, RZ, P2, !PT ;  /* 0x00000000b4b47210 */ /* 0x010fc600017fe4ff */
[----:B-1----:R-:W4:Y:S04]  /*f9790*/  LDL.LU.64 R182, [R1+0x6450] ;  /* 0x0064500001b67983 */ /* 0x002f280000300a00 */
[----:B------:R1:W-:Y:S01]  /*f97a0*/  STL [R1+0x728c], R180 ;  /* 0x00728cb401007387 */ /* 0x0003e20000100800 */
[----:B---3--:R-:W-:-:S03]  /*f97b0*/  IMAD.MOV.U32 R8, RZ, RZ, R29 ;  /* 0x000000ffff087224 */ /* 0x008fc600078e001d */
[----:B------:R-:W3:Y:S01]  /*f97c0*/  LDL.LU.64 R184, [R1+0x6448] ;  /* 0x0064480001b87983 */ /* 0x000ee20000300a00 */
[----:B------:R-:W-:-:S03]  /*f97d0*/  IMAD.MOV.U32 R9, RZ, RZ, R180 ;  /* 0x000000ffff097224 */ /* 0x000fc600078e00b4 */
[----:B------:R-:W3:Y:S04]  /*f97e0*/  LDL.LU.64 R186, [R1+0x6440] ;  /* 0x0064400001ba7983 */ /* 0x000ee80000300a00 */
[----:B------:R2:W-:Y:S04]  /*f97f0*/  LDGSTS.E [R3+0x4c00], [R8.64], P0 ;  /* 0x04c0000008037fae */ /* 0x0005e80008121844 */
[----:B------:R-:W3:Y:S04]  /*f9800*/  LDL.LU.64 R188, [R1+0x6438] ;  /* 0x0064380001bc7983 */ /* 0x000ee80000300a00 */
[----:B------:R-:W3:Y:S04]  /*f9810*/  LDL.LU.64 R190, [R1+0x6430] ;  /* 0x0064300001be7983 */ /* 0x000ee80000300a00 */
[----:B------:R-:W3:Y:S04]  /*f9820*/  LDL.LU.64 R192, [R1+0x6428] ;  /* 0x0064280001c07983 */ /* 0x000ee80000300a00 */
[----:B------:R-:W3:Y:S01]  /*f9830*/  LDL.LU.64 R194, [R1+0x6420] ;  /* 0x0064200001c27983 */ /* 0x000ee20000300a00 */
[----:B--2---:R-:W-:-:S03]  /*f9840*/  IADD3 R9, P1, R10, R252, RZ ;  /* 0x000000fc0a097210 */ /* 0x004fc60007f3e0ff */
[----:B------:R-:W3:Y:S02]  /*f9850*/  LDL.LU.64 R196, [R1+0x6338] ;  /* 0x0063380001c47983 */ /* 0x000ee40000300a00 */
[----:B------:R-:W-:Y:S02]  /*f9860*/  IMAD.X R8, R11, 0x1, R0, P1 ;  /* 0x000000010b087824 */ /* 0x000fe400008e0600 */
[----:B------:R-:W3:Y:S01]  /*f9870*/  LDL.LU.64 R198, [R1+0x6418] ;  /* 0x0064180001c67983 */ /* 0x000ee20000300a00 */
[----:B------:R-:W-:-:S03]  /*f9880*/  IADD3 R11, P1, R32, R252, RZ ;  /* 0x000000fc200b7210 */ /* 0x000fc60007f3e0ff */
[----:B------:R-:W3:Y:S02]  /*f9890*/  LDL.LU.64 R200, [R1+0x6410] ;  /* 0x0064100001c87983 */ /* 0x000ee40000300a00 */
[----:B------:R-:W-:Y:S01]  /*f98a0*/  IMAD.X R10, R33, 0x1, R0, P1 ;  /* 0x00000001210a7824 */ /* 0x000fe200008e0600 */
[----:B------:R-:W-:-:S05]  /*f98b0*/  IADD3 R33, P1, R34, R252, RZ ;  /* 0x000000fc22217210 */ /* 0x000fca0007f3e0ff */
[----:B------:R-:W-:Y:S01]  /*f98c0*/  IMAD.X R32, R35, 0x1, R0, P1 ;  /* 0x0000000123207824 */ /* 0x000fe200008e0600 */
[----:B------:R-:W-:-:S04]  /*f98d0*/  IADD3 R35, P1, R36, R252, RZ ;  /* 0x000000fc24237210 */ /* 0x000fc80007f3e0ff */
[----:B------:R-:W-:Y:S02]  /*f98e0*/  IADD3.X R34, R37, R0, RZ, P1, !PT ;  /* 0x0000000025227210 */ /* 0x000fe40000ffe4ff */
[----:B------:R-:W-:-:S05]  /*f98f0*/  IADD3 R37, P1, R38, R252, RZ ;  /* 0x000000fc26257210 */ /* 0x000fca0007f3e0ff */
[----:B------:R-:W-:Y:S01]  /*f9900*/  IMAD.X R36, R39, 0x1, R0, P1 ;  /* 0x0000000127247824 */ /* 0x000fe200008e0600 */
[----:B------:R-:W-:-:S05]  /*f9910*/  IADD3 R39, P1, R112, R252, RZ ;  /* 0x000000fc70277210 */ /* 0x000fca0007f3e0ff */
[----:B------:R-:W-:Y:S01]  /*f9920*/  IMAD.X R38, R113, 0x1, R0, P1 ;  /* 0x0000000171267824 */ /* 0x000fe200008e0600 */
[----:B------:R-:W-:-:S05]  /*f9930*/  IADD3 R113, P1, R114, R252, RZ ;  /* 0x000000fc72717210 */ /* 0x000fca0007f3e0ff */
[----:B------:R-:W-:Y:S01]  /*f9940*/  IMAD.X R112, R115, 0x1, R0, P1 ;  /* 0x0000000173707824 */ /* 0x000fe200008e0600 */
[----:B------:R-:W-:-:S05]  /*f9950*/  IADD3 R115, P1, R26, R252, RZ ;  /* 0x000000fc1a737210 */ /* 0x000fca0007f3e0ff */
[----:B------:R-:W-:Y:S02]  /*f9960*/  IMAD.X R114, R27, 0x1, R0, P1 ;  /* 0x000000011b727824 */ /* 0x000fe400008e0600 */
        /* <DEDUP_REMOVED lines=11> */
[----:B----4-:R-:W-:-:S05]  /*f9a20*/  IADD3 R181, P1, R182, R252, RZ ;  /* 0x000000fcb6b57210 */ /* 0x010fca0007f3e0ff */
[----:B-1----:R-:W-:Y:S01]  /*f9a30*/  IMAD.X R180, R183, 0x1, R0, P1 ;  /* 0x00000001b7b47824 */ /* 0x002fe200008e0600 */
[----:B---3--:R-:W-:-:S05]  /*f9a40*/  IADD3 R183, P1, R184, R252, RZ ;  /* 0x000000fcb8b77210 */ /* 0x008fca0007f3e0ff */
        /* <DEDUP_REMOVED lines=17> */
[----:B--2---:R-:W-:-:S05]  /*f9b60*/  IADD3 R201, P1, R26, R252, RZ ;  /* 0x000000fc1ac97210 */ /* 0x004fca0007f3e0ff */
[----:B------:R-:W-:Y:S02]  /*f9b70*/  IMAD.X R200, R27, 0x1, R0, P1 ;  /* 0x000000011bc87824 */ /* 0x000fe400008e0600 */
[----:B------:R-:W2:Y:S01]  /*f9b80*/  LDL.LU.64 R26, [R1+0x63b0] ;  /* 0x0063b000011a7983 */ /* 0x000ea20000300a00 */
[----:B------:R-:W-:-:S03]  /*f9b90*/  IADD3 R203, P1, R204, R252, RZ ;  /* 0x000000fccccb7210 */ /* 0x000fc60007f3e0ff */
[----:B------:R-:W3:Y:S01]  /*f9ba0*/  LDL.LU.64 R226, [R1+0x63a8] ;  /* 0x0063a80001e27983 */ /* 0x000ee20000300a00 */
[----:B------:R-:W-:Y:S02]  /*f9bb0*/  IADD3.X R202, R205, R0, RZ, P1, !PT ;  /* 0x00000000cdca7210 */ /* 0x000fe40000ffe4ff */
[-C--:B------:R-:W-:Y:S01]  /*f9bc0*/  IADD3 R205, P1, R206, R252.reuse, RZ ;  /* 0x000000fccecd7210 */ /* 0x080fe20007f3e0ff */
[----:B------:R-:W4:Y:S04]  /*f9bd0*/  LDL.LU.64 R228, [R1+0x63a0] ;  /* 0x0063a00001e47983 */ /* 0x000f280000300a00 */
[--C-:B------:R-:W-:Y:S01]  /*f9be0*/  IMAD.X R204, R207, 0x1, R0.reuse, P1 ;  /* 0x00000001cfcc7824 */ /* 0x100fe200008e0600 */
[-C--:B------:R-:W-:Y:S01]  /*f9bf0*/  IADD3 R207, P1, R208, R252.reuse, RZ ;  /* 0x000000fcd0cf7210 */ /* 0x080fe20007f3e0ff */
[----:B------:R-:W3:Y:S04]  /*f9c00*/  LDL.LU.64 R230, [R1+0x6398] ;  /* 0x0063980001e67983 */ /* 0x000ee80000300a00 */
[--C-:B------:R-:W-:Y:S01]  /*f9c10*/  IMAD.X R206, R209, 0x1, R0.reuse, P1 ;  /* 0x00000001d1ce7824 */ /* 0x100fe200008e0600 */
[-C--:B------:R-:W-:Y:S01]  /*f9c20*/  IADD3 R209, P1, R210, R252.reuse, RZ ;  /* 0x000000fcd2d17210 */ /* 0x080fe20007f3e0ff */
[----:B------:R-:W3:Y:S04]  /*f9c30*/  LDL.LU.64 R232, [R1+0x6390] ;  /* 0x0063900001e87983 */ /* 0x000ee80000300a00 */
        /* <DEDUP_REMOVED lines=9> */
[----:B------:R-:W-:-:S04]  /*f9cd0*/  IADD3 R219, P1, R220, R252, RZ ;  /* 0x000000fcdcdb7210 */ /* 0x000fc80007f3e0ff */
[----:B------:R-:W-:Y:S02]  /*f9ce0*/  IADD3.X R218, R221, R0, RZ, P1, !PT ;  /* 0x00000000ddda7210 */ /* 0x000fe40000ffe4ff */
[----:B------:R-:W-:-:S05]  /*f9cf0*/  IADD3 R221, P1, R222, R252, RZ ;  /* 0x000000fcdedd7210 */ /* 0x000fca0007f3e0ff */
[----:B------:R-:W-:Y:S01]  /*f9d00*/  IMAD.X R220, R223, 0x1, R0, P1 ;  /* 0x00000001dfdc7824 */ /* 0x000fe200008e0600 */
[----:B--2---:R-:W-:-:S05]  /*f9d10*/  IADD3 R223, P1, R26, R252, RZ ;  /* 0x000000fc1adf7210 */ /* 0x004fca0007f3e0ff */
[----:B------:R-:W-:Y:S02]  /*f9d20*/  IMAD.X R222, R27, 0x1, R0, P1 ;  /* 0x000000011bde7824 */ /* 0x000fe400008e0600 */
[----:B------:R-:W2:Y:S04]  /*f9d30*/  LDL.LU.64 R26, [R1+0x6388] ;  /* 0x00638800011a7983 */ /* 0x000ea80000300a00 */
[----:B------:R-:W2:Y:S04]  /*f9d40*/  LDL.LU.64 R236, [R1+0x6380] ;  /* 0x0063800001ec7983 */ /* 0x000ea80000300a00 */
[----:B------:R-:W2:Y:S04]  /*f9d50*/  LDL.LU.64 R238, [R1+0x6378] ;  /* 0x0063780001ee7983 */ /* 0x000ea80000300a00 */
[----:B------:R-:W2:Y:S01]  /*f9d60*/  LDL.LU.64 R240, [R1+0x6370] ;  /* 0x0063700001f07983 */ /* 0x000ea20000300a00 */
[----:B---3--:R-:W-:-:S03]  /*f9d70*/  IADD3 R225, P1, R226, R252, RZ ;  /* 0x000000fce2e17210 */ /* 0x008fc60007f3e0ff */
[----:B------:R-:W3:Y:S02]  /*f9d80*/  LDL.LU.64 R242, [R1+0x6368] ;  /* 0x0063680001f27983 */ /* 0x000ee40000300a00 */
[--C-:B------:R-:W-:Y:S01]  /*f9d90*/  IMAD.X R224, R227, 0x1, R0.reuse, P1 ;  /* 0x00000001e3e07824 */ /* 0x100fe200008e0600 */
[-C--:B----4-:R-:W-:Y:S01]  /*f9da0*/  IADD3 R227, P1, R228, R252.reuse, RZ ;  /* 0x000000fce4e37210 */ /* 0x090fe20007f3e0ff */
        /* <DEDUP_REMOVED lines=8> */
[----:B------:R-:W4:Y:S01]  /*f9e30*/  LDL.LU.64 R250, [R1+0x6348] ;  /* 0x0063480001fa7983 */ /* 0x000f220000300a00 */
[----:B--2---:R-:W-:-:S05]  /*f9e40*/  IADD3 R233, P1, R26, R252, RZ ;  /* 0x000000fc1ae97210 */ /* 0x004fca0007f3e0ff */
[----:B------:R-:W-:Y:S02]  /*f9e50*/  IMAD.X R232, R27, 0x1, R0, P1 ;  /* 0x000000011be87824 */ /* 0x000fe400008e0600 */
[----:B------:R-:W2:Y:S01]  /*f9e60*/  LDL.LU.64 R26, [R1+0x6340] ;  /* 0x00634000011a7983 */ /* 0x000ea20000300a00 */
[----:B------:R-:W-:-:S04]  /*f9e70*/  IADD3 R235, P1, R236, R252, RZ ;  /* 0x000000fceceb7210 */ /* 0x000fc80007f3e0ff */
[----:B------:R-:W-:Y:S02]  /*f9e80*/  IADD3.X R234, R237, R0, RZ, P1, !PT ;  /* 0x00000000edea7210 */ /* 0x000fe40000ffe4ff */
[----:B------:R-:W-:Y:S02]  /*f9e90*/  IADD3 R237, P1, R238, R252, RZ ;  /* 0x000000fceeed7210 */ /* 0x000fe40007f3e0ff */
[----:B------:R-:W-:-:S03]  /*f9ea0*/  LOP3.LUT R9, R9, R8, RZ, 0x3c, !PT ;  /* 0x0000000809097212 */ /* 0x000fc600078e3cff */
[--C-:B------:R-:W-:Y:S01]  /*f9eb0*/  IMAD.X R236, R239, 0x1, R0.reuse, P1 ;  /* 0x00000001efec7824 */ /* 0x100fe200008e0600 */
[----:B------:R-:W-:Y:S02]  /*f9ec0*/  IADD3 R239, P1, R240, R252, RZ ;  /* 0x000000fcf0ef7210 */ /* 0x000fe40007f3e0ff */
[----:B------:R-:W-:Y:S02]  /*f9ed0*/  LOP3.LUT R11, R11, R10, RZ, 0x3c, !PT ;  /* 0x0000000a0b0b7212 */ /* 0x000fe400078e3cff */
[----:B------:R-:W-:Y:S01]  /*f9ee0*/  LOP3.LUT R33, R33, R32, RZ, 0x3c, !PT ;  /* 0x0000002021217212 */ /* 0x000fe200078e3cff */
[----:B------:R-:W-:Y:S01]  /*f9ef0*/  IMAD.X R238, R241, 0x1, R0, P1 ;  /* 0x00000001f1ee7824 */ /* 0x000fe200008e0600 */
[----:B------:R-:W-:Y:S02]  /*f9f00*/  LOP3.LUT R35, R35, R34, RZ, 0x3c, !PT ;  /* 0x0000002223237212 */ /* 0x000fe400078e3cff */
[----:B------:R-:W-:Y:S02]  /*f9f10*/  LOP3.LUT R8, R9, R8, RZ, 0x3c, !PT ;  /* 0x0000000809087212 */ /* 0x000fe400078e3cff */
[----:B------:R-:W-:-:S02]  /*f9f20*/  LOP3.LUT R37, R37, R36, RZ, 0x3c, !PT ;  /* 0x0000002425257212 */ /* 0x000fc400078e3cff */
[----:B---3--:R-:W-:Y:S02]  /*f9f30*/  IADD3 R241, P1, R242, R252, RZ ;  /* 0x000000fcf2f17210 */ /* 0x008fe40007f3e0ff */
[----:B------:R-:W-:Y:S02]  /*f9f40*/  LOP3.LUT R10, R11, R10, RZ, 0x3c, !PT ;  /* 0x0000000a0b0a7212 */ /* 0x000fe400078e3cff */
[----:B------:R-:W-:Y:S02]  /*f9f50*/  LOP3.LUT R39, R39, R38, RZ, 0x3c, !PT ;  /* 0x0000002627277212 */ /* 0x000fe400078e3cff */
[----:B------:R-:W-:Y:S02]  /*f9f60*/  LOP3.LUT R32, R33, R32, RZ, 0x3c, !PT ;  /* 0x0000002021207212 */ /* 0x000fe400078e3cff */
[----:B------:R-:W-:Y:S02]  /*f9f70*/  LOP3.LUT R113, R113, R112, RZ, 0x3c, !PT ;  /* 0x0000007071717212 */ /* 0x000fe400078e3cff */
[----:B------:R-:W-:-:S02]  /*f9f80*/  LOP3.LUT R34, R35, R34, RZ, 0x3c, !PT ;  /* 0x0000002223227212 */ /* 0x000fc400078e3cff */
[----:B------:R-:W-:Y:S02]  /*f9f90*/  LOP3.LUT R115, R115, R114, RZ, 0x3c, !PT ;  /* 0x0000007273737212 */ /* 0x000fe400078e3cff */
[----:B------:R-:W-:Y:S02]  /*f9fa0*/  LOP3.LUT R9, R9, R8, RZ, 0x3c, !PT ;  /* 0x0000000809097212 */ /* 0x000fe400078e3cff */
[----:B------:R-:W-:Y:S02]  /*f9fb0*/  LOP3.LUT R36, R37, R36, RZ, 0x3c, !PT ;  /* 0x0000002425247212 */ /* 0x000fe400078e3cff */
[----:B------:R-:W-:Y:S01]  /*f9fc0*/  LOP3.LUT R181, R181, R180, RZ, 0x3c, !PT ;  /* 0x000000b4b5b57212 */ /* 0x000fe200078e3cff */
[----:B------:R-:W-:Y:S01]  /*f9fd0*/  IMAD.X R240, R243, 0x1, R0, P1 ;  /* 0x00000001f3f07824 */ /* 0x000fe200008e0600 */
[----:B------:R-:W-:Y:S01]  /*f9fe0*/  LOP3.LUT R11, R11, R10, RZ, 0x3c, !PT ;  /* 0x0000000a0b0b7212 */ /* 0x000fe200078e3cff */
[----:B------:R1:W-:Y:S01]  /*f9ff0*/  LDGSTS.E [R3+0x5000], [R8.64], P0 ;  /* 0x0500000008037fae */ /* 0x0003e20008121844 */
[----:B------:R-:W-:-:S02]  /*fa000*/  LOP3.LUT R38, R39, R38, RZ, 0x3c, !PT ;  /* 0x0000002627267212 */ /* 0x000fc400078e3cff */
[----:B------:R-:W-:Y:S02]  /*fa010*/  LOP3.LUT R183, R183, R182, RZ, 0x3c, !PT ;  /* 0x000000b6b7b77212 */ /* 0x000fe400078e3cff */
[----:B------:R-:W-:Y:S02]  /*fa020*/  LOP3.LUT R33, R33, R32, RZ, 0x3c, !PT ;  /* 0x0000002021217212 */ /* 0x000fe400078e3cff */
[----:B------:R-:W-:Y:S02]  /*fa030*/  LOP3.LUT R112, R113, R112, RZ, 0x3c, !PT ;  /* 0x0000007071707212 */ /* 0x000fe400078e3cff */
[----:B------:R-:W-:Y:S02]  /*fa040*/  LOP3.LUT R185, R185, R184, RZ, 0x3c, !PT ;  /* 0x000000b8b9b97212 */ /* 0x000fe400078e3cff */
[----:B------:R-:W-:Y:S02]  /*fa050*/  LOP3.LUT R35, R35, R34, RZ, 0x3c, !PT ;  /* 0x0000002223237212 */ /* 0x000fe400078e3cff */
[----:B------:R-:W-:-:S02]  /*fa060*/  LOP3.LUT R114, R115, R114, RZ, 0x3c, !PT ;  /* 0x0000007273727212 */ /* 0x000fc400078e3cff */
[----:B------:R-:W-:Y:S01]  /*fa070*/  LOP3.LUT R187, R187, R186, RZ, 0x3c, !PT ;  /* 0x000000babbbb7212 */ /* 0x000fe200078e3cff */
[----:B------:R1:W-:Y:S01]  /*fa080*/  STL.64 [R1+0x65c0], R8 ;  /* 0x0065c00801007387 */ /* 0x0003e20000100a00 */
[----:B----4-:R-:W-:Y:S02]  /*fa090*/  IADD3 R243, P1, R244, R252, RZ ;  /* 0x000000fcf4f37210 */ /* 0x010fe40007f3e0ff */
[----:B------:R-:W-:Y:S02]  /*fa0a0*/  LOP3.LUT R37, R37, R36, RZ, 0x3c, !PT ;  /* 0x0000002425257212 */ /* 0x000fe400078e3cff */
[----:B------:R-:W-:Y:S02]  /*fa0b0*/  LOP3.LUT R180, R181, R180, RZ, 0x3c, !PT ;  /* 0x000000b4b5b47212 */ /* 0x000fe400078e3cff */
[----:B------:R-:W-:Y:S01]  /*fa0c0*/  LOP3.LUT R189, R189, R188, RZ, 0x3c, !PT ;  /* 0x000000bcbdbd7212 */ /* 0x000fe200078e3cff */
[----:B------:R-:W-:Y:S01]  /*fa0d0*/  STL.64 [R1+0x6580], R10 ;  /* 0x0065800a01007387 */ /* 0x000fe20000100a00 */
[----:B------:R-:W-:-:S02]  /*fa0e0*/  LOP3.LUT R39, R39, R38, RZ, 0x3c, !PT ;  /* 0x0000002627277212 */ /* 0x000fc400078e3cff */
[----:B------:R-:W-:Y:S02]  /*fa0f0*/  LOP3.LUT R182, R183, R182, RZ, 0x3c, !PT ;  /* 0x000000b6b7b67212 */ /* 0x000fe400078e3cff */
[----:B------:R-:W-:Y:S01]  /*fa100*/  LOP3.LUT R191, R191, R190, RZ, 0x3c, !PT ;  /* 0x000000bebfbf7212 */ /* 0x000fe200078e3cff */
[----:B------:R-:W-:Y:S01]  /*fa110*/  STL.64 [R1+0x6540], R32 ;  /* 0x0065402001007387 */ /* 0x000fe20000100a00 */
[----:B------:R-:W-:Y:S02]  /*fa120*/  LOP3.LUT R113, R113, R112, RZ, 0x3c, !PT ;  /* 0x0000007071717212 */ /* 0x000fe400078e3cff */
[----:B------:R-:W-:Y:S02]  /*fa130*/  LOP3.LUT R184, R185, R184, RZ, 0x3c, !PT ;  /* 0x000000b8b9b87212 */ /* 0x000fe400078e3cff */
[----:B------:R-:W-:Y:S01]  /*fa140*/  LOP3.LUT R193, R193, R192, RZ, 0x3c, !PT ;  /* 0x000000c0c1c17212 */ /* 0x000fe200078e3cff */
[----:B------:R-:W-:Y:S01]  /*fa150*/  IMAD.X R242, R245, 0x1, R0, P1 ;  /* 0x00000001f5f27824 */ /* 0x000fe200008e0600 */
[----:B------:R-:W-:Y:S01]  /*fa160*/  LOP3.LUT R115, R115, R114, RZ, 0x3c, !PT ;  /* 0x0000007273737212 */ /* 0x000fe200078e3cff */
[----:B------:R-:W-:Y:S01]  /*fa170*/  STL.64 [R1+0x6500], R34 ;  /* 0x0065002201007387 */ /* 0x000fe20000100a00 */
[----:B------:R-:W-:-:S02]  /*fa180*/  LOP3.LUT R186, R187, R186, RZ, 0x3c, !PT ;  /* 0x000000babbba7212 */ /* 0x000fc400078e3cff */
[----:B------:R-:W-:Y:S01]  /*fa190*/  LOP3.LUT R195, R195, R194, RZ, 0x3c, !PT ;  /* 0x000000c2c3c37212 */ /* 0x000fe200078e3cff */
[----:B------:R-:W-:Y:S01]  /*fa1a0*/  STL.64 [R1+0x64c0], R36 ;  /* 0x0064c02401007387 */ /* 0x000fe20000100a00 */
[----:B------:R-:W-:Y:S02]  /*fa1b0*/  LOP3.LUT R181, R181, R180, RZ, 0x3c, !PT ;  /* 0x000000b4b5b57212 */ /* 0x000fe400078e3cff */
[----:B------:R-:W-:Y:S02]  /*fa1c0*/  LOP3.LUT R188, R189, R188, RZ, 0x3c, !PT ;  /* 0x000000bcbdbc7212 */ /* 0x000fe400078e3cff */
[----:B------:R-:W-:Y:S01]  /*fa1d0*/  LOP3.LUT R197, R197, R196, RZ, 0x3c, !PT ;  /* 0x000000c4c5c57212 */ /* 0x000fe200078e3cff */
[----:B------:R3:W-:Y:S01]  /*fa1e0*/  STL.64 [R1+0x6480], R38 ;  /* 0x0064802601007387 */ /* 0x0007e20000100a00 */
[----:B------:R-:W-:Y:S02]  /*fa1f0*/  IADD3 R245, P1, R246, R252, RZ ;  /* 0x000000fcf6f57210 */ /* 0x000fe40007f3e0ff */
[----:B------:R-:W-:Y:S01]  /*fa200*/  LOP3.LUT R183, R183, R182, RZ, 0x3c, !PT ;  /* 0x000000b6b7b77212 */ /* 0x000fe200078e3cff */
[----:B------:R4:W-:Y:S01]  /*fa210*/  LDGSTS.E [R3+0x5400], [R10.64], P0 ;  /* 0x054000000a037fae */ /* 0x0009e20008121844 */
[----:B------:R-:W-:-:S02]  /*fa220*/  LOP3.LUT R190, R191, R190, RZ, 0x3c, !PT ;  /* 0x000000bebfbe7212 */ /* 0x000fc400078e3cff */
[----:B------:R-:W-:Y:S01]  /*fa230*/  LOP3.LUT R199, R199, R198, RZ, 0x3c, !PT ;  /* 0x000000c6c7c77212 */ /* 0x000fe200078e3cff */
[----:B------:R1:W-:Y:S01]  /*fa240*/  STL.64 [R1+0x6460], R112 ;  /* 0x0064607001007387 */ /* 0x0003e20000100a00 */
[----:B------:R-:W-:Y:S02]  /*fa250*/  LOP3.LUT R185, R185, R184, RZ, 0x3c, !PT ;  /* 0x000000b8b9b97212 */ /* 0x000fe400078e3cff */
[----:B------:R-:W-:Y:S02]  /*fa260*/  LOP3.LUT R192, R193, R192, RZ, 0x3c, !PT ;  /* 0x000000c0c1c07212 */ /* 0x000fe400078e3cff */
[----:B------:R-:W-:Y:S01]  /*fa270*/  LOP3.LUT R201, R201, R200, RZ, 0x3c, !PT ;  /* 0x000000c8c9c97212 */ /* 0x000fe200078e3cff */
[----:B------:R-:W-:Y:S01]  /*fa280*/  STL.64 [R1+0x6458], R114 ;  /* 0x0064587201007387 */ /* 0x000fe20000100a00 */
[----:B------:R-:W-:Y:S02]  /*fa290*/  LOP3.LUT R187, R187, R186, RZ, 0x3c, !PT ;  /* 0x000000babbbb7212 */ /* 0x000fe400078e3cff */
[----:B------:R-:W-:-:S02]  /*fa2a0*/  LOP3.LUT R194, R195, R194, RZ, 0x3c, !PT ;  /* 0x000000c2c3c27212 */ /* 0x000fc400078e3cff */
        /* <DEDUP_REMOVED lines=14> */
[----:B------:R-:W-:Y:S01]  /*fa390*/  STL.64 [R1+0x6438], R186 ;  /* 0x006438ba01007387 */ /* 0x000fe20000100a00 */
[----:B------:R-:W-:Y:S02]  /*fa3a0*/  IADD3 R247, P1, R248, R252, RZ ;  /* 0x000000fcf8f77210 */ /* 0x000fe40007f3e0ff */
[----:B------:R-:W-:Y:S01]  /*fa3b0*/  LOP3.LUT R195, R195, R194, RZ, 0x3c, !PT ;  /* 0x000000c2c3c37212 */ /* 0x000fe200078e3cff */
[----:B------:R1:W-:Y:S01]  /*fa3c0*/  LDGSTS.E [R3+0x5800], [R32.64], P0 ;  /* 0x0580000020037fae */ /* 0x0003e20008121844 */
[----:B------:R-:W-:-:S02]  /*fa3d0*/  LOP3.LUT R202, R203, R202, RZ, 0x3c, !PT ;  /* 0x000000cacbca7212 */ /* 0x000fc400078e3cff */
[----:B------:R-:W-:Y:S01]  /*fa3e0*/  LOP3.LUT R211, R211, R210, RZ, 0x3c, !PT ;  /* 0x000000d2d3d37212 */ /* 0x000fe200078e3cff */
[----:B------:R-:W-:Y:S01]  /*fa3f0*/  STL.64 [R1+0x6430], R188 ;  /* 0x006430bc01007387 */ /* 0x000fe20000100a00 */
        /* <DEDUP_REMOVED lines=45> */
[----:B------:R-:W-:Y:S01]  /*fa6d0*/  LOP3.LUT R233, R233, R232, RZ, 0x3c, !PT ;  /* 0x000000e8e9e97212 */ /* 0x000fe200078e3cff */
[----:B------:R-:W-:Y:S01]  /*fa6e0*/  STL.64 [R1+0x63e0], R210 ;  /* 0x0063e0d201007387 */ /* 0x000fe20000100a00 */
        /* <DEDUP_REMOVED lines=24> */
[----:B------:R-:W-:Y:S01]  /*fa870*/  LOP3.LUT R247, R247, R246, RZ, 0x3c, !PT ;  /* 0x000000f6f7f77212 */ /* 0x000fe200078e3cff */
[----:B------:R-:W-:Y:S01]  /*fa880*/  STL.64 [R1+0x63a8], R224 ;  /* 0x0063a8e001007387 */ /* 0x000fe20000100a00 */
[----:B------:R-:W-:Y:S02]  /*fa890*/  LOP3.LUT R233, R233, R232, RZ, 0x3c, !PT ;  /* 0x000000e8e9e97212 */ /* 0x000fe400078e3cff */
[----:B------:R-:W-:Y:S01]  /*fa8a0*/  LOP3.LUT R240, R241, R240, RZ, 0x3c, !PT ;  /* 0x000000f0f1f07212 */ /* 0x000fe200078e3cff */
[----:B------:R1:W-:Y:S01]  /*fa8b0*/  LDGSTS.E [R3+0x6000], [R36.64], P0 ;  /* 0x0600000024037fae */ /* 0x0003e20008121844 */
        /* <DEDUP_REMOVED lines=11> */
[----:B------:R1:W-:Y:S01]  /*fa970*/  LDGSTS.E [R3+0x6800], [R112.64], P0 ;  /* 0x0680000070037fae */ /* 0x0003e20008121844 */
[----:B------:R-:W-:Y:S02]  /*fa980*/  LOP3.LUT R248, R249, R248, RZ, 0x3c, !PT ;  /* 0x000000f8f9f87212 */ /* 0x000fe400078e3cff */
[----:B------:R-:W-:Y:S01]  /*fa990*/  LOP3.LUT R243, R243, R242, RZ, 0x3c, !PT ;  /* 0x000000f2f3f37212 */ /* 0x000fe200078e3cff */
[----:B------:R1:W-:Y:S01]  /*fa9a0*/  LDGSTS.E [R3+0x6c00], [R114.64], P0 ;  /* 0x06c0000072037fae */ /* 0x0003e20008121844 */
[----:B------:R-:W-:Y:S02]  /*fa9b0*/  LOP3.LUT R245, R245, R244, RZ, 0x3c, !PT ;  /* 0x000000f4f5f57212 */ /* 0x000fe400078e3cff */
[----:B------:R-:W-:Y:S01]  /*fa9c0*/  LOP3.LUT R247, R247, R246, RZ, 0x3c, !PT ;  /* 0x000000f6f7f77212 */ /* 0x000fe200078e3cff */
[----:B------:R1:W-:Y:S01]  /*fa9d0*/  LDGSTS.E [R3+0x7000], [R180.64], P0 ;  /* 0x07000000b4037fae */ /* 0x0003e20008121844 */
[----:B------:R-:W-:-:S03]  /*fa9e0*/  LOP3.LUT R249, R249, R248, RZ, 0x3c, !PT ;  /* 0x000000f8f9f97212 */ /* 0x000fc600078e3cff */
[----:B------:R1:W-:Y:S04]  /*fa9f0*/  LDGSTS.E [R3+0x7400], [R182.64], P0 ;  /* 0x07400000b6037fae */ /* 0x0003e80008121844 */
[----:B------:R1:W-:Y:S04]  /*faa00*/  LDGSTS.E [R3+0x7800], [R184.64], P0 ;  /* 0x07800000b8037fae */ /* 0x0003e80008121844 */
[----:B------:R1:W-:Y:S04]  /*faa10*/  LDGSTS.E [R3+0x7c00], [R186.64], P0 ;  /* 0x07c00000ba037fae */ /* 0x0003e80008121844 */
[----:B------:R1:W-:Y:S04]  /*faa20*/  LDGSTS.E [R3+0x8000], [R188.64], P0 ;  /* 0x08000000bc037fae */ /* 0x0003e80008121844 */
[----:B------:R1:W-:Y:S04]  /*faa30*/  LDGSTS.E [R3+0x8400], [R190.64], P0 ;  /* 0x08400000be037fae */ /* 0x0003e80008121844 */
[----:B------:R1:W-:Y:S01]  /*faa40*/  LDGSTS.E [R3+0x8800], [R192.64], P0 ;  /* 0x08800000c0037fae */ /* 0x0003e20008121844 */
[----:B--2---:R-:W-:Y:S01]  /*faa50*/  IADD3 R251, P1, R26, R252, RZ ;  /* 0x000000fc1afb7210 */ /* 0x004fe20007f3e0ff */
[----:B------:R-:W-:-:S02]  /*faa60*/  IMAD.MOV.U32 R26, RZ, RZ, R231 ;  /* 0x000000ffff1a7224 */ /* 0x000fc400078e00e7 */
[----:B------:R3:W-:Y:S01]  /*faa70*/  LDGSTS.E [R3+0x8c00], [R196.64], P0 ;  /* 0x08c00000c4037fae */ /* 0x0007e20008121844 */
[----:B------:R-:W-:Y:S01]  /*faa80*/  IADD3.X R250, R27, R0, RZ, P1, !PT ;  /* 0x000000001bfa7210 */ /* 0x000fe20000ffe4ff */
[----:B------:R-:W-:Y:S02]  /*faa90*/  IMAD.MOV.U32 R27, RZ, RZ, R230 ;  /* 0x000000ffff1b7224 */ /* 0x000fe400078e00e6 */
[----:B------:R3:W-:Y:S01]  /*faaa0*/  LDGSTS.E [R3+0x9000], [R198.64], P0 ;  /* 0x09000000c6037fae */ /* 0x0007e20008121844 */
[----:B------:R-:W-:-:S03]  /*faab0*/  LOP3.LUT R251, R251, R250, RZ, 0x3c, !PT ;  /* 0x000000fafbfb7212 */ /* 0x000fc600078e3cff */
[----:B------:R1:W-:Y:S01]  /*faac0*/  STL.64 [R1+0x6390], R26 ;  /* 0x0063901a01007387 */ /* 0x0003e20000100a00 */
[----:B------:R-:W-:-:S03]  /*faad0*/  LOP3.LUT R250, R251, R250, RZ, 0x3c, !PT ;  /* 0x000000fafbfa7212 */ /* 0x000fc600078e3cff */
[----:B------:R-:W-:Y:S04]  /*faae0*/  STL.64 [R1+0x6388], R232 ;  /* 0x006388e801007387 */ /* 0x000fe80000100a00 */
[----:B------:R-:W-:Y:S01]  /*faaf0*/  STL.64 [R1+0x6380], R234 ;  /* 0x006380ea01007387 */ /* 0x000fe20000100a00 */
[----:B------:R-:W-:-:S03]  /*fab00*/  LOP3.LUT R251, R251, R250, RZ, 0x3c, !PT ;  /* 0x000000fafbfb7212 */ /* 0x000fc600078e3cff */
        /* <DEDUP_REMOVED lines=8> */
[----:B-1----:R-:W2:Y:S04]  /*fab90*/  LDL.LU R8, [R1+0x6dd8] ;  /* 0x006dd80001087983 */ /* 0x002ea80000300800 */
[----:B---3--:R-:W3:Y:S04]  /*faba0*/  LDL.LU R39, [R1+0x6e18] ;  /* 0x006e180001277983 */ /* 0x008ee80000300800 */
[----:B------:R-:W3:Y:S04]  /*fabb0*/  LDL.LU R9, [R1+0x6dd4] ;  /* 0x006dd40001097983 */ /* 0x000ee80000300800 */
[----:B------:R-:W3:Y:S04]  /*fabc0*/  LDL.LU R112, [R1+0x6e14] ;  /* 0x006e140001707983 */ /* 0x000ee80000300800 */
        /* <DEDUP_REMOVED lines=13> */
[----:B----4-:R-:W4:Y:S04]  /*faca0*/  LDL.LU R11, [R1+0x6e58] ;  /* 0x006e5800010b7983 */ /* 0x010f280000300800 */
[----:B------:R1:W-:Y:S04]  /*facb0*/  LDGSTS.E [R3+0xc800], [R226.64], P0 ;  /* 0x0c800000e2037fae */ /* 0x0003e80008121844 */
[----:B------:R1:W-:Y:S04]  /*facc0*/  LDGSTS.E [R3+0xcc00], [R228.64], P0 ;  /* 0x0cc00000e4037fae */ /* 0x0003e80008121844 */
[----:B------:R1:W-:Y:S04]  /*facd0*/  LDGSTS.E [R3+0xd000], [R26.64], P0 ;  /* 0x0d0000001a037fae */ /* 0x0003e80008121844 */
[----:B------:R-:W1:Y:S04]  /*face0*/  S2R R10, SR_TID.X ;  /* 0x00000000000a7919 */ /* 0x000e680000002100 */
[----:B------:R1:W-:Y:S04]  /*facf0*/  LDGSTS.E [R3+0xd400], [R232.64], P0 ;  /* 0x0d400000e8037fae */ /* 0x0003e80008121844 */
[----:B-1----:R-:W4:Y:S04]  /*fad00*/  LDL.LU R26, [R1+0x6e98] ;  /* 0x006e9800011a7983 */ /* 0x002f280000300800 */
[----:B------:R-:W4:Y:S04]  /*fad10*/  LDL.LU R35, [R1+0x6e54] ;  /* 0x006e540001237983 */ /* 0x000f280000300800 */
[----:B------:R-:W4:Y:S04]  /*fad20*/  LDL.LU R27, [R1+0x6e94] ;  /* 0x006e9400011b7983 */ /* 0x000f280000300800 */
[----:B------:R-:W4:Y:S04]  /*fad30*/  LDL.LU R29, [R1+0x6ed8] ;  /* 0x006ed800011d7983 */ /* 0x000f280000300800 */
[----:B------:R-:W4:Y:S04]  /*fad40*/  LDL.LU R36, [R1+0x6f18] ;  /* 0x006f180001247983 */ /* 0x000f280000300800 */
[----:B------:R-:W4:Y:S04]  /*fad50*/  LDL.LU R38, [R1+0x6ed4] ;  /* 0x006ed40001267983 */ /* 0x000f280000300800 */
[----:B------:R-:W4:Y:S01]  /*fad60*/  LDL.LU R37, [R1+0x6f14] ;  /* 0x006f140001257983 */ /* 0x000f220000300800 */
[----:B------:R-:W-:-:S03]  /*fad70*/  LOP3.LUT R10, R10, 0x1f, RZ, 0xc0, !PT ;  /* 0x0000001f0a0a7812 */ /* 0x000fc600078ec0ff */
[----:B------:R1:W-:Y:S02]  /*fad80*/  LDGSTS.E [R3+0xd800], [R234.64], P0 ;  /* 0x0d800000ea037fae */ /* 0x0003e40008121844 */
[----:B------:R-:W-:Y:S02]  /*fad90*/  IMAD.SHL.U32 R10, R10, 0x4, RZ ;  /* 0x000000040a0a7824 */ /* 0x000fe400078e00ff */
        /* <DEDUP_REMOVED lines=9> */
[----:B------:R1:W-:Y:S02]  /*fae30*/  LDGSTS.E [R3+0xfc00], [R194.64], P0 ;  /* 0x0fc00000c2037fae */ /* 0x0003e40008121844 */
[----:B-1----:R-:W-:Y:S01]  /*fae40*/  IMAD R3, R28, 0x10000, R10 ;  /* 0x000100001c037824 */ /* 0x002fe200078e020a */
[----:B--2---:R-:W-:-:S02]  /*fae50*/  IADD3 R8, P1, R8, R252, RZ ;  /* 0x000000fc08087210 */ /* 0x004fc40007f3e0ff */
[----:B---3--:R-:W-:-:S03]  /*fae60*/  IADD3 R39, P2, R39, R252, RZ ;  /* 0x000000fc27277210 */ /* 0x008fc60007f5e0ff */
[--C-:B------:R-:W-:Y:S01]  /*fae70*/  IMAD.X R9, R9, 0x1, R0.reuse, P1 ;  /* 0x0000000109097824 */ /* 0x100fe200008e0600 */
[----:B------:R1:W-:Y:S01]  /*fae80*/  STL [R1+0x6dd8], R8 ;  /* 0x006dd80801007387 */ /* 0x0003e20000100800 */
[----:B------:R-:W-:-:S03]  /*fae90*/  IMAD.X R112, R112, 0x1, R0, P2 ;  /* 0x0000000170707824 */ /* 0x000fc600010e0600 */
[----:B------:R2:W-:Y:S04]  /*faea0*/  STL [R1+0x6dd4], R9 ;  /* 0x006dd40901007387 */ /* 0x0005e80000100800 */
[----:B------:R-:W-:Y:S04]  /*faeb0*/  STL [R1+0x6e18], R39 ;  /* 0x006e182701007387 */ /* 0x000fe80000100800 */
[----:B------:R-:W3:Y:S04]  /*faec0*/  LDL.LU R32, [R1+0x6f58] ;  /* 0x006f580001207983 */ /* 0x000ee80000300800 */
[----:B------:R-:W-:Y:S04]  /*faed0*/  STL [R1+0x6e14], R112 ;  /* 0x006e147001007387 */ /* 0x000fe80000100800 */
[----:B------:R-:W3:Y:S04]  /*faee0*/  LDL.LU R10, [R1+0x6f98] ;  /* 0x006f9800010a7983 */ /* 0x000ee80000300800 */
[----:B------:R-:W3:Y:S04]  /*faef0*/  LDL.LU R34, [R1+0x6f54] ;  /* 0x006f540001227983 */ /* 0x000ee80000300800 */
[----:B------:R-:W3:Y:S04]  /*faf00*/  LDL.LU R33, [R1+0x6f94] ;  /* 0x006f940001217983 */ /* 0x000ee80000300800 */
[----:B------:R1:W-:Y:S02]  /*faf10*/  LDGSTS.E [R3+0x80], [R8.64], P0 ;  /* 0x0008000008037fae */ /* 0x0003e40008121844 */
[----:B-1----:R-:W-:Y:S01]  /*faf20*/  IMAD.MOV.U32 R8, RZ, RZ, R39 ;  /* 0x000000ffff087224 */ /* 0x002fe200078e0027 */
[----:B--2---:R-:W-:-:S05]  /*faf30*/  MOV R9, R112 ;  /* 0x0000007000097202 */ /* 0x004fca0000000f00 */
[----:B------:R1:W-:Y:S01]  /*faf40*/  LDGSTS.E [R3+0x480], [R8.64], P0 ;  /* 0x0048000008037fae */ /* 0x0003e20008121844 */
[----:B----4-:R-:W-:-:S05]  /*faf50*/  IADD3 R11, P1, R11, R252, RZ ;  /* 0x000000fc0b0b7210 */ /* 0x010fca0007f3e0ff */
[----:B------:R2:W-:Y:S01]  /*faf60*/  STL [R1+0x6e58], R11 ;  /* 0x006e580b01007387 */ /* 0x0005e20000100800 */
[----:B-1----:R-:W-:Y:S01]  /*faf70*/  IMAD.MOV.U32 R8, RZ, RZ, R11 ;  /* 0x000000ffff087224 */ /* 0x002fe200078e000b */
[----:B------:R-:W-:Y:S01]  /*faf80*/  IADD3 R26, P2, R26, R252, RZ ;  /* 0x000000fc1a1a7210 */ /* 0x000fe20007f5e0ff */
[----:B------:R-:W-:-:S04]  /*faf90*/  IMAD.X R35, R35, 0x1, R0, P1 ;  /* 0x0000000123237824 */ /* 0x000fc800008e0600 */
[----:B------:R-:W-:Y:S01]  /*fafa0*/  IMAD.X R27, R27, 0x1, R0, P2 ;  /* 0x000000011b1b7824 */ /* 0x000fe200010e0600 */
[----:B------:R1:W-:Y:S04]  /*fafb0*/  STL [R1+0x6e54], R35 ;  /* 0x006e542301007387 */ /* 0x0003e80000100800 */
[----:B------:R4:W-:Y:S04]  /*fafc0*/  STL [R1+0x6e98], R26 ;  /* 0x006e981a01007387 */ /* 0x0009e80000100800 */
[----:B--2---:R-:W2:Y:S01]  /*fafd0*/  LDL.LU R11, [R1+0x6fd8] ;  /* 0x006fd800010b7983 */ /* 0x004ea20000300800 */
[----:B------:R-:W-:-:S03]  /*fafe0*/  IMAD.MOV.U32 R9, RZ, RZ, R35 ;  /* 0x000000ffff097224 */ /* 0x000fc600078e0023 */
[----:B------:R4:W-:Y:S04]  /*faff0*/  STL [R1+0x6e94], R27 ;  /* 0x006e941b01007387 */ /* 0x0009e80000100800 */
[----:B------:R-:W2:Y:S04]  /*fb000*/  LDL.LU R39, [R1+0x7018] ;  /* 0x0070180001277983 */ /* 0x000ea80000300800 */
[----:B-1----:R-:W2:Y:S04]  /*fb010*/  LDL.LU R35, [R1+0x6fd4] ;  /* 0x006fd40001237983 */ /* 0x002ea80000300800 */
[----:B------:R-:W2:Y:S01]  /*fb020*/  LDL.LU R112, [R1+0x7014] ;  /* 0x0070140001707983 */ /* 0x000ea20000300800 */
[----:B------:R-:W-:-:S03]  /*fb030*/  IADD3 R29, P1, R29, R252, RZ ;  /* 0x000000fc1d1d7210 */ /* 0x000fc60007f3e0ff */
[----:B------:R1:W-:Y:S01]  /*fb040*/  LDGSTS.E [R3+0x880], [R8.64], P0 ;  /* 0x0088000008037fae */ /* 0x0003e20008121844 */
[----:B------:R-:W-:Y:S01]  /*fb050*/  IADD3 R36, P2, R36, R252, RZ ;  /* 0x000000fc24247210 */ /* 0x000fe20007f5e0ff */
[----:B------:R-:W-:-:S03]  /*fb060*/  IMAD.X R38, R38, 0x1, R0, P1 ;  /* 0x0000000126267824 */ /* 0x000fc600008e0600 */
[----:B------:R-:W-:Y:S01]  /*fb070*/  IADD3.X R37, R37, R0, RZ, P2, !PT ;  /* 0x0000000025257210 */ /* 0x000fe200017fe4ff */
[----:B-1----:R-:W-:Y:S02]  /*fb080*/  IMAD.MOV.U32 R8, RZ, RZ, R26 ;  /* 0x000000ffff087224 */ /* 0x002fe400078e001a */
[----:B------:R-:W-:Y:S01]  /*fb090*/  IMAD.MOV.U32 R9, RZ, RZ, R27 ;  /* 0x000000ffff097224 */ /* 0x000fe200078e001b */
[----:B----4-:R-:W2:Y:S04]  /*fb0a0*/  LDL.LU R26, [R1+0x7058] ;  /* 0x00705800011a7983 */ /* 0x010ea80000300800 */
[----:B------:R-:W2:Y:S04]  /*fb0b0*/  LDL.LU R27, [R1+0x7098] ;  /* 0x00709800011b7983 */ /* 0x000ea80000300800 */
[----:B------:R-:W-:Y:S04]  /*fb0c0*/  STL [R1+0x6ed8], R29 ;  /* 0x006ed81d01007387 */ /* 0x000fe80000100800 */
[----:B------:R1:W-:Y:S04]  /*fb0d0*/  LDGSTS.E [R3+0xc80], [R8.64], P0 ;  /* 0x00c8000008037fae */ /* 0x0003e80008121844 */
[----:B------:R1:W-:Y:S04]  /*fb0e0*/  STL [R1+0x6ed4], R38 ;  /* 0x006ed42601007387 */ /* 0x0003e80000100800 */
[----:B------:R3:W-:Y:S01]  /*fb0f0*/  STL [R1+0x6f18], R36 ;  /* 0x006f182401007387 */ /* 0x0007e20000100800 */
[----:B-1----:R-:W-:-:S03]  /*fb100*/  IMAD.MOV.U32 R9, RZ, RZ, R38 ;  /* 0x000000ffff097224 */ /* 0x002fc600078e0026 */
        /* <DEDUP_REMOVED lines=8> */
[-C--:B---3--:R-:W-:Y:S02]  /*fb190*/  IADD3 R32, P1, R32, R252.reuse, RZ ;  /* 0x000000fc20207210 */ /* 0x088fe40007f3e0ff */
[----:B------:R-:W-:-:S03]  /*fb1a0*/  IADD3 R10, P2, R10, R252, RZ ;  /* 0x000000fc0a0a7210 */ /* 0x000fc60007f5e0ff */
[--C-:B------:R-:W-:Y:S01]  /*fb1b0*/  IMAD.X R34, R34, 0x1, R0.reuse, P1 ;  /* 0x0000000122227824 */ /* 0x100fe200008e0600 */
[----:B------:R3:W-:Y:S01]  /*fb1c0*/  STL [R1+0x6f58], R32 ;  /* 0x006f582001007387 */ /* 0x0007e20000100800 */
[----:B------:R-:W-:-:S03]  /*fb1d0*/  IMAD.X R33, R33, 0x1, R0, P2 ;  /* 0x0000000121217824 */ /* 0x000fc600010e0600 */
[----:B------:R-:W-:Y:S04]  /*fb1e0*/  STL [R1+0x6f54], R34 ;  /* 0x006f542201007387 */ /* 0x000fe80000100800 */
[----:B------:R-:W-:Y:S01]  /*fb1f0*/  STL [R1+0x6f98], R10 ;  /* 0x006f980a01007387 */ /* 0x000fe20000100800 */
[----:B-1----:R-:W-:-:S03]  /*fb200*/  IMAD.MOV.U32 R8, RZ, RZ, R32 ;  /* 0x000000ffff087224 */ /* 0x002fc600078e0020 */
[----:B------:R-:W4:Y:S01]  /*fb210*/  LDL.LU R36, [R1+0x70d8] ;  /* 0x0070d80001247983 */ /* 0x000f220000300800 */
[----:B------:R-:W-:-:S03]  /*fb220*/  MOV R9, R34 ;  /* 0x0000002200097202 */ /* 0x000fc60000000f00 */
[----:B------:R1:W-:Y:S04]  /*fb230*/  STL [R1+0x6f94], R33 ;  /* 0x006f942101007387 */ /* 0x0003e80000100800 */
[----:B---3--:R-:W3:Y:S04]  /*fb240*/  LDL.LU R32, [R1+0x7118] ;  /* 0x0071180001207983 */ /* 0x008ee80000300800 */
[----:B------:R-:W3:Y:S04]  /*fb250*/  LDL.LU R37, [R1+0x70d4] ;  /* 0x0070d40001257983 */ /* 0x000ee80000300800 */
[----:B------:R1:W-:Y:S02]  /*fb260*/  LDGSTS.E [R3+0x1880], [R8.64], P0 ;  /* 0x0188000008037fae */ /* 0x0003e40008121844 */
[----:B-1----:R-:W-:-:S02]  /*fb270*/  IMAD.MOV.U32 R9, RZ, RZ, R33 ;  /* 0x000000ffff097224 */ /* 0x002fc400078e0021 */
[----:B------:R-:W3:Y:S01]  /*fb280*/  LDL.LU R33, [R1+0x7114] ;  /* 0x0071140001217983 */ /* 0x000ee20000300800 */
[----:B------:R-:W-:-:S03]  /*fb290*/  IMAD.MOV.U32 R8, RZ, RZ, R10 ;  /* 0x000000ffff087224 */ /* 0x000fc600078e000a */
[----:B------:R-:W3:Y:S04]  /*fb2a0*/  LDL.LU R10, [R1+0x7158] ;  /* 0x00715800010a7983 */ /* 0x000ee80000300800 */
[----:B------:R-:W3:Y:S04]  /*fb2b0*/  LDL.LU R34, [R1+0x7198] ;  /* 0x0071980001227983 */ /* 0x000ee80000300800 */
[----:B------:R1:W-:Y:S01]  /*fb2c0*/  LDGSTS.E [R3+0x1c80], [R8.64], P0 ;  /* 0x01c8000008037fae */ /* 0x0003e20008121844 */
[----:B--2---:R-:W-:-:S05]  /*fb2d0*/  IADD3 R11, P1, R11, R252, RZ ;  /* 0x000000fc0b0b7210 */ /* 0x004fca0007f3e0ff */
[----:B------:R2:W-:Y:S01]  /*fb2e0*/  STL [R1+0x6fd8], R11 ;  /* 0x006fd80b01007387 */ /* 0x0005e20000100800 */
[----:B------:R-:W-:Y:S01]  /*fb2f0*/  IADD3 R39, P2, R39, R252, RZ ;  /* 0x000000fc27277210 */ /* 0x000fe20007f5e0ff */
[----:B------:R-:W-:Y:S02]  /*fb300*/  IMAD.X R35, R35, 0x1, R0, P1 ;  /* 0x0000000123237824 */ /* 0x000fe400008e0600 */
[----:B-1----:R-:W-:-:S03]  /*fb310*/  IMAD.MOV.U32 R8, RZ, RZ, R11 ;  /* 0x000000ffff087224 */ /* 0x002fc600078e000b */
[----:B------:R1:W-:Y:S01]  /*fb320*/  STL [R1+0x6fd4], R35 ;  /* 0x006fd42301007387 */ /* 0x0003e20000100800 */
[----:B------:R-:W-:-:S03]  /*fb330*/  IMAD.X R112, R112, 0x1, R0, P2 ;  /* 0x0000000170707824 */ /* 0x000fc600010e0600 */
[----:B------:R-:W-:Y:S04]  /*fb340*/  STL [R1+0x7018], R39 ;  /* 0x0070182701007387 */ /* 0x000fe80000100800 */
[----:B--2---:R-:W2:Y:S01]  /*fb350*/  LDL.LU R11, [R1+0x7154] ;  /* 0x00715400010b7983 */ /* 0x004ea20000300800 */
[----:B------:R-:W-:-:S03]  /*fb360*/  IMAD.MOV.U32 R9, RZ, RZ, R35 ;  /* 0x000000ffff097224 */ /* 0x000fc600078e0023 */
[----:B------:R1:W-:Y:S04]  /*fb370*/  STL [R1+0x7014], R112 ;  /* 0x0070147001007387 */ /* 0x0003e80000100800 */
[----:B-1----:R-:W2:Y:S01]  /*fb380*/  LDL.LU R35, [R1+0x7194] ;  /* 0x0071940001237983 */ /* 0x002ea20000300800 */
[----:B------:R-:W-:-:S03]  /*fb390*/  IADD3 R26, P1, R26, R252, RZ ;  /* 0x000000fc1a1a7210 */ /* 0x000fc60007f3e0ff */
[----:B------:R1:W-:Y:S01]  /*fb3a0*/  LDGSTS.E [R3+0x2080], [R8.64], P0 ;  /* 0x0208000008037fae */ /* 0x0003e20008121844 */
[----:B------:R-:W-:-:S03]  /*fb3b0*/  IADD3 R27, P2, R27, R252, RZ ;  /* 0x000000fc1b1b7210 */ /* 0x000fc60007f5e0ff */
[----:B------:R1:W-:Y:S02]  /*fb3c0*/  STL [R1+0x7058], R26 ;  /* 0x0070581a01007387 */ /* 0x0003e40000100800 */
[----:B-1----:R-:W-:Y:S01]  /*fb3d0*/  IMAD.MOV.U32 R8, RZ, RZ, R39 ;  /* 0x000000ffff087224 */ /* 0x002fe200078e0027 */
[----:B------:R-:W-:-:S05]  /*fb3e0*/  MOV R9, R112 ;  /* 0x0000007000097202 */ /* 0x000fca0000000f00 */
[----:B------:R1:W-:Y:S01]  /*fb3f0*/  LDGSTS.E [R3+0x2480], [R8.64], P0 ;  /* 0x0248000008037fae */ /* 0x0003e20008121844 */
[----:B------:R-:W-:-:S05]  /*fb400*/  IMAD.X R38, R38, 0x1, R0, P1 ;  /* 0x0000000126267824 */ /* 0x000fca00008e0600 */
[----:B------:R-:W-:Y:S01]  /*fb410*/  STL [R1+0x7054], R38 ;  /* 0x0070542601007387 */ /* 0x000fe20000100800 */
[----:B------:R-:W-:-:S03]  /*fb420*/  IMAD.X R29, R29, 0x1, R0, P2 ;  /* 0x000000011d1d7824 */ /* 0x000fc600010e0600 */
[----:B------:R1:W-:Y:S02]  /*fb430*/  STL [R1+0x7098], R27 ;  /* 0x0070981b01007387 */ /* 0x0003e40000100800 */
[----:B-1----:R-:W-:Y:S02]  /*fb440*/  IMAD.MOV.U32 R8, RZ, RZ, R26 ;  /* 0x000000ffff087224 */ /* 0x002fe400078e001a */
        /* <DEDUP_REMOVED lines=12> */
[----:B----4-:R-:W-:-:S05]  /*fb510*/  IADD3 R36, P1, R36, R252, RZ ;  /* 0x000000fc24247210 */ /* 0x010fca0007f3e0ff */
[----:B------:R-:W-:Y:S01]  /*fb520*/  STL [R1+0x70d8], R36 ;  /* 0x0070d82401007387 */ /* 0x000fe20000100800 */
[----:B---3--:R-:W-:Y:S01]  /*fb530*/  IADD3 R32, P2, R32, R252, RZ ;  /* 0x000000fc20207210 */ /* 0x008fe20007f5e0ff */
[----:B------:R-:W-:-:S05]  /*fb540*/  IMAD.X R37, R37, 0x1, R0, P1 ;  /* 0x0000000125257824 */ /* 0x000fca00008e0600 */
[----:B------:R-:W-:Y:S04]  /*fb550*/  STL [R1+0x70d4], R37 ;  /* 0x0070d42501007387 */ /* 0x000fe80000100800 */
[----:B------:R-:W-:Y:S04]  /*fb560*/  STL [R1+0x7118], R32 ;  /* 0x0071182001007387 */ /* 0x000fe80000100800 */
[----:B------:R-:W3:Y:S01]  /*fb570*/  LDL.LU R182, [R1+0x7254] ;  /* 0x0072540001b67983 */ /* 0x000ee20000300800 */
[----:B-1----:R-:W-:Y:S01]  /*fb580*/  IMAD.MOV.U32 R8, RZ, RZ, R36 ;  /* 0x000000ffff087224 */ /* 0x002fe200078e0024 */
[----:B------:R-:W-:Y:S01]  /*fb590*/  IADD3.X R33, R33, R0, RZ, P2, !PT ;  /* 0x0000000021217210 */ /* 0x000fe200017fe4ff */
[----:B------:R-:W-:Y:S01]  /*fb5a0*/  IMAD.MOV.U32 R9, RZ, RZ, R37 ;  /* 0x000000ffff097224 */ /* 0x000fe200078e0025 */
[----:B------:R-:W-:-:S03]  /*fb5b0*/  IADD3 R10, P1, R10, R252, RZ ;  /* 0x000000fc0a0a7210 */ /* 0x000fc60007f3e0ff */
[----:B------:R-:W-:Y:S04]  /*fb5c0*/  STL [R1+0x7114], R33 ;  /* 0x0071142101007387 */ /* 0x000fe80000100800 */
[----:B------:R-:W4:Y:S01]  /*fb5d0*/  LDL.LU R180, [R1+0x7294] ;  /* 0x0072940001b47983 */ /* 0x000f220000300800 */
[----:B------:R-:W-:-:S03]  /*fb5e0*/  IADD3 R34, P2, R34, R252, RZ ;  /* 0x000000fc22227210 */ /* 0x000fc60007f5e0ff */
[----:B------:R1:W-:Y:S04]  /*fb5f0*/  LDGSTS.E [R3+0x3080], [R8.64], P0 ;  /* 0x0308000008037fae */ /* 0x0003e80008121844 */
[----:B------:R-:W-:Y:S01]  /*fb600*/  STL [R1+0x7158], R10 ;  /* 0x0071580a01007387 */ /* 0x000fe20000100800 */
[----:B-1----:R-:W-:Y:S02]  /*fb610*/  IMAD.MOV.U32 R8, RZ, RZ, R32 ;  /* 0x000000ffff087224 */ /* 0x002fe400078e0020 */
[----:B------:R-:W-:-:S05]  /*fb620*/  IMAD.MOV.U32 R9, RZ, RZ, R33 ;  /* 0x000000ffff097224 */ /* 0x000fca00078e0021 */
[----:B------:R1:W-:Y:S02]  /*fb630*/  LDGSTS.E [R3+0x3480], [R8.64], P0 ;  /* 0x0348000008037fae */ /* 0x0003e40008121844 */
[----:B-1----:R-:W-:Y:S02]  /*fb640*/  IMAD.MOV.U32 R8, RZ, RZ, R10 ;  /* 0x000000ffff087224 */ /* 0x002fe400078e000a */
[----:B--2---:R-:W-:-:S05]  /*fb650*/  IMAD.X R11, R11, 0x1, R0, P1 ;  /* 0x000000010b0b7824 */ /* 0x004fca00008e0600 */
[----:B------:R1:W-:Y:S01]  /*fb660*/  STL [R1+0x7154], R11 ;  /* 0x0071540b01007387 */ /* 0x0003e20000100800 */
[----:B------:R-:W-:Y:S01]  /*fb670*/  MOV R9, R11 ;  /* 0x0000000b00097202 */ /* 0x000fe20000000f00 */
[----:B------:R-:W-:Y:S02]  /*fb680*/  IMAD.X R35, R35, 0x1, R0, P2 ;  /* 0x0000000123237824 */ /* 0x000fe400010e0600 */
[----:B------:R-:W-:Y:S04]  /*fb690*/  STL [R1+0x7198], R34 ;  /* 0x0071982201007387 */ /* 0x000fe80000100800 */
[----:B------:R2:W-:Y:S04]  /*fb6a0*/  LDGSTS.E [R3+0x3880], [R8.64], P0 ;  /* 0x0388000008037fae */ /* 0x0005e80008121844 */
[----:B-1----:R-:W4:Y:S04]  /*fb6b0*/  LDL.LU.64 R10, [R1+0x65b8] ;  /* 0x0065b800010a7983 */ /* 0x002f280000300a00 */
[----:B------:R1:W-:Y:S04]  /*fb6c0*/  STL [R1+0x7194], R35 ;  /* 0x0071942301007387 */ /* 0x0003e80000100800 */
[----:B------:R-:W4:Y:S01]  /*fb6d0*/  LDL.LU.64 R32, [R1+0x6578] ;  /* 0x0065780001207983 */ /* 0x000f220000300a00 */
[----:B--2---:R-:W-:-:S02]  /*fb6e0*/  IMAD.MOV.U32 R8, RZ, RZ, R34 ;  /* 0x000000ffff087224 */ /* 0x004fc400078e0022 */
[----:B------:R-:W-:Y:S02]  /*fb6f0*/  IMAD.MOV.U32 R9, RZ, RZ, R35 ;  /* 0x000000ffff097224 */ /* 0x000fe400078e0023 */
[----:B-1----:R-:W2:Y:S04]  /*fb700*/  LDL.LU.64 R34, [R1+0x6538] ;  /* 0x0065380001227983 */ /* 0x002ea80000300a00 */
        /* <DEDUP_REMOVED lines=16> */
[----:B------:R-:W-:Y:S01]  /*fb810*/  IMAD.MOV.U32 R8, RZ, RZ, R26 ;  /* 0x000000ffff087224 */ /* 0x000fe200078e001a */
[----:B------:R-:W-:Y:S02]  /*fb820*/  MOV R9, R27 ;  /* 0x0000001b00097202 */ /* 0x000fe40000000f00 */
[----:B-1----:R-:W2:Y:S01]  /*fb830*/  LDL.LU.64 R26, [R1+0x62e0] ;  /* 0x0062e000011a7983 */ /* 0x002ea20000300a00 */
[-C--:B------:R-:W-:Y:S02]  /*fb840*/  IADD3 R181, P1, R181, R252.reuse, RZ ;  /* 0x000000fcb5b57210 */ /* 0x080fe40007f3e0ff */
[----:B------:R-:W-:Y:S01]  /*fb850*/  IADD3 R29, P2, R29, R252, RZ ;  /* 0x000000fc1d1d7210 */ /* 0x000fe20007f5e0ff */
[----:B------:R1:W-:Y:S04]  /*fb860*/  LDGSTS.E [R3+0x4480], [R8.64], P0 ;  /* 0x0448000008037fae */ /* 0x0003e80008121844 */
[----:B------:R-:W-:Y:S01]  /*fb870*/  STL [R1+0x7258], R181 ;  /* 0x007258b501007387 */ /* 0x000fe20000100800 */
[----:B-1----:R-:W-:-:S02]  /*fb880*/  IMAD.MOV.U32 R8, RZ, RZ, R181 ;  /* 0x000000ffff087224 */ /* 0x002fc400078e00b5 */
[----:B---3--:R-:W-:-:S04]  /*fb890*/  IMAD.X R182, R182, 0x1, R0, P1 ;  /* 0x00000001b6b67824 */ /* 0x008fc800008e0600 */
[----:B------:R-:W-:Y:S01]  /*fb8a0*/  IMAD.MOV.U32 R9, RZ, RZ, R182 ;  /* 0x000000ffff097224 */ /* 0x000fe200078e00b6 */
[----:B------:R1:W-:Y:S04]  /*fb8b0*/  STL [R1+0x7254], R182 ;  /* 0x007254b601007387 */ /* 0x0003e80000100800 */
[----:B------:R-:W-:Y:S04]  /*fb8c0*/  STL [R1+0x7298], R29 ;  /* 0x0072981d01007387 */ /* 0x000fe80000100800 */
[----:B------:R3:W-:Y:S01]  /*fb8d0*/  LDGSTS.E [R3+0x4880], [R8.64], P0 ;  /* 0x0488000008037fae */ /* 0x0007e20008121844 */
[----:B----4-:R-:W-:-:S03]  /*fb8e0*/  IMAD.X R180, R180, 0x1, R0, P2 ;  /* 0x00000001b4b47824 */ /* 0x010fc600010e0600 */
        /* <DEDUP_REMOVED lines=10> */
[----:B------:R-:W3:Y:S04]  /*fb990*/  LDL.LU.64 R194, [R1+0x6250] ;  /* 0x0062500001c27983 */ /* 0x000ee80000300a00 */
[----:B------:R-:W3:Y:S04]  /*fb9a0*/  LDL.LU.64 R196, [R1+0x6248] ;  /* 0x0062480001c47983 */ /* 0x000ee80000300a00 */
[----:B------:R-:W3:Y:S04]  /*fb9b0*/  LDL.LU.64 R198, [R1+0x6240] ;  /* 0x0062400001c67983 */ /* 0x000ee80000300a00 */
[----:B------:R-:W3:Y:S01]  /*fb9c0*/  LDL.LU.64 R200, [R1+0x6168] ;  /* 0x0061680001c87983 */ /* 0x000ee20000300a00 */
[----:B-1----:R-:W-:-:S05]  /*fb9d0*/  IADD3 R9, P1, R10, R252, RZ ;  /* 0x000000fc0a097210 */ /* 0x002fca0007f3e0ff */
[----:B------:R-:W-:Y:S01]  /*fb9e0*/  IMAD.X R8, R11, 0x1, R0, P1 ;  /* 0x000000010b087824 */ /* 0x000fe200008e0600 */
[----:B------:R-:W-:-:S04]  /*fb9f0*/  IADD3 R11, P1, R32, R252, RZ ;  /* 0x000000fc200b7210 */ /* 0x000fc80007f3e0ff */
[----:B------:R-:W-:Y:S02]  /*fba00*/  IADD3.X R10, R33, R0, RZ, P1, !PT ;  /* 0x00000000210a7210 */ /* 0x000fe40000ffe4ff */
[----:B--2---:R-:W-:-:S05]  /*fba10*/  IADD3 R33, P1, R34, R252, RZ ;  /* 0x000000fc22217210 */ /* 0x004fca0007f3e0ff */
        /* <DEDUP_REMOVED lines=23> */
[----:B------:R-:W-:Y:S01]  /*fbb90*/  IMAD.X R180, R183, 0x1, R0, P1 ;  /* 0x00000001b7b47824 */ /* 0x000fe200008e0600 */
[----:B---3--:R-:W-:-:S04]  /*fbba0*/  IADD3 R183, P1, R184, R252, RZ ;  /* 0x000000fcb8b77210 */ /* 0x008fc80007f3e0ff */
        /* <DEDUP_REMOVED lines=17> */
[----:B--2---:R-:W-:-:S05]  /*fbcc0*/  IADD3 R201, P1, R26, R252, RZ ;  /* 0x000000fc1ac97210 */ /* 0x004fca0007f3e0ff */
[----:B------:R-:W-:Y:S02]  /*fbcd0*/  IMAD.X R200, R27, 0x1, R0, P1 ;  /* 0x000000011bc87824 */ /* 0x000fe400008e0600 */
[----:B------:R-:W2:Y:S01]  /*fbce0*/  LDL.LU.64 R26, [R1+0x61e0] ;  /* 0x0061e000011a7983 */ /* 0x000ea20000300a00 */
[----:B------:R-:W-:-:S03]  /*fbcf0*/  IADD3 R203, P1, R204, R252, RZ ;  /* 0x000000fccccb7210 */ /* 0x000fc60007f3e0ff */
[----:B------:R-:W3:Y:S02]  /*fbd00*/  LDL.LU.64 R226, [R1+0x61d8] ;  /* 0x0061d80001e27983 */ /* 0x000ee40000300a00 */
[--C-:B------:R-:W-:Y:S01]  /*fbd10*/  IMAD.X R202, R205, 0x1, R0.reuse, P1 ;  /* 0x00000001cdca7824 */ /* 0x100fe200008e0600 */
        /* <DEDUP_REMOVED lines=35> */
[----:B------:R-:W-:Y:S01]  /*fbf50*/  IMAD.X R228, R231, 0x1, R0, P1 ;  /* 0x00000001e7e47824 */ /* 0x000fe200008e0600 */
[----:B------:R-:W-:Y:S01]  /*fbf60*/  IADD3 R231, P1, R232, R252, RZ ;  /* 0x000000fce8e77210 */ /* 0x000fe20007f3e0ff */
[----:B------:R-:W4:Y:S03]  /*fbf70*/  LDL.LU.64 R248, [R1+0x6180] ;  /* 0x0061800001f87983 */ /* 0x000f260000300a00 */
[----:B------:R-:W-:Y:S01]  /*fbf80*/  IADD3.X R230, R233, R0, RZ, P1, !PT ;  /* 0x00000000e9e67210 */ /* 0x000fe20000ffe4ff */
[----:B------:R-:W4:Y:S01]  /*fbf90*/  LDL.LU.64 R250, [R1+0x6178] ;  /* 0x0061780001fa7983 */ /* 0x000f220000300a00 */
[----:B--2---:R-:W-:-:S05]  /*fbfa0*/  IADD3 R233, P1, R26, R252, RZ ;  /* 0x000000fc1ae97210 */ /* 0x004fca0007f3e0ff */
[----:B------:R-:W-:Y:S02]  /*fbfb0*/  IMAD.X R232, R27, 0x1, R0, P1 ;  /* 0x000000011be87824 */ /* 0x000fe400008e0600 */
[----:B------:R-:W2:Y:S01]  /*fbfc0*/  LDL.LU.64 R26, [R1+0x6170] ;  /* 0x00617000011a7983 */ /* 0x000ea20000300a00 */
[----:B------:R-:W-:-:S05]  /*fbfd0*/  IADD3 R235, P1, R236, R252, RZ ;  /* 0x000000fceceb7210 */ /* 0x000fca0007f3e0ff */
[----:B------:R-:W-:Y:S01]  /*fbfe0*/  IMAD.X R234, R237, 0x1, R0, P1 ;  /* 0x00000001edea7824 */ /* 0x000fe200008e0600 */
        /* <DEDUP_REMOVED lines=8> */
[----:B---3--:R-:W-:Y:S02]  /*fc070*/  IADD3 R241, P1, R242, R252, RZ ;  /* 0x000000fcf2f17210 */ /* 0x008fe40007f3e0ff */
        /* <DEDUP_REMOVED lines=8> */
[----:B------:R-:W-:Y:S01]  /*fc100*/  IMAD.X R240, R243, 0x1, R0, P1 ;  /* 0x00000001f3f07824 */ /* 0x000fe200008e0600 */
[----:B------:R-:W-:Y:S02]  /*fc110*/  LOP3.LUT R9, R9, R8, RZ, 0x3c, !PT ;  /* 0x0000000809097212 */ /* 0x000fe400078e3cff */
[----:B------:R-:W-:Y:S02]  /*fc120*/  LOP3.LUT R36, R37, R36, RZ, 0x3c, !PT ;  /* 0x0000002425247212 */ /* 0x000fe400078e3cff */
[----:B------:R-:W-:Y:S02]  /*fc130*/  LOP3.LUT R181, R181, R180, RZ, 0x3c, !PT ;  /* 0x000000b4b5b57212 */ /* 0x000fe400078e3cff */
[----:B------:R-:W-:Y:S02]  /*fc140*/  LOP3.LUT R11, R11, R10, RZ, 0x3c, !PT ;  /* 0x0000000a0b0b7212 */ /* 0x000fe400078e3cff */
[----:B------:R-:W-:-:S02]  /*fc150*/  LOP3.LUT R38, R39, R38, RZ, 0x3c, !PT ;  /* 0x0000002627267212 */ /* 0x000fc400078e3cff */
[----:B------:R-:W-:Y:S02]  /*fc160*/  LOP3.LUT R183, R183, R182, RZ, 0x3c, !PT ;  /* 0x000000b6b7b77212 */ /* 0x000fe400078e3cff */
[----:B----4-:R-:W-:Y:S02]  /*fc170*/  IADD3 R243, P1, R244, R252, RZ ;  /* 0x000000fcf4f37210 */ /* 0x010fe40007f3e0ff */
[----:B------:R-:W-:Y:S02]  /*fc180*/  LOP3.LUT R33, R33, R32, RZ, 0x3c, !PT ;  /* 0x0000002021217212 */ /* 0x000fe400078e3cff */
[----:B------:R-:W-:Y:S02]  /*fc190*/  LOP3.LUT R112, R113, R112, RZ, 0x3c, !PT ;  /* 0x0000007071707212 */ /* 0x000fe400078e3cff */
[----:B------:R-:W-:Y:S02]  /*fc1a0*/  LOP3.LUT R185, R185, R184, RZ, 0x3c, !PT ;  /* 0x000000b8b9b97212 */ /* 0x000fe400078e3cff */
[----:B------:R-:W-:-:S02]  /*fc1b0*/  LOP3.LUT R35, R35, R34, RZ, 0x3c, !PT ;  /* 0x0000002223237212 */ /* 0x000fc400078e3cff */
[----:B------:R-:W-:Y:S02]  /*fc1c0*/  LOP3.LUT R114, R115, R114, RZ, 0x3c, !PT ;  /* 0x0000007273727212 */ /* 0x000fe400078e3cff */
[----:B------:R-:W-:Y:S01]  /*fc1d0*/  LOP3.LUT R187, R187, R186, RZ, 0x3c, !PT ;  /* 0x000000babbbb7212 */ /* 0x000fe200078e3cff */
[----:B------:R1:W-:Y:S01]  /*fc1e0*/  STL.64 [R1+0x65b8], R8 ;  /* 0x0065b80801007387 */ /* 0x0003e20000100a00 */
[----:B------:R-:W-:Y:S02]  /*fc1f0*/  LOP3.LUT R37, R37, R36, RZ, 0x3c, !PT ;  /* 0x0000002425257212 */ /* 0x000fe400078e3cff */
[----:B------:R-:W-:Y:S02]  /*fc200*/  LOP3.LUT R180, R181, R180, RZ, 0x3c, !PT ;  /* 0x000000b4b5b47212 */ /* 0x000fe400078e3cff */
[----:B------:R-:W-:Y:S01]  /*fc210*/  LOP3.LUT R189, R189, R188, RZ, 0x3c, !PT ;  /* 0x000000bcbdbd7212 */ /* 0x000fe200078e3cff */
[----:B------:R-:W-:Y:S01]  /*fc220*/  STL.64 [R1+0x6578], R10 ;  /* 0x0065780a01007387 */ /* 0x000fe20000100a00 */
[----:B------:R-:W-:-:S02]  /*fc230*/  LOP3.LUT R39, R39, R38, RZ, 0x3c, !PT ;  /* 0x0000002627277212 */ /* 0x000fc400078e3cff */
[----:B------:R-:W-:Y:S02]  /*fc240*/  LOP3.LUT R182, R183, R182, RZ, 0x3c, !PT ;  /* 0x000000b6b7b67212 */ /* 0x000fe400078e3cff */
[----:B------:R-:W-:Y:S01]  /*fc250*/  LOP3.LUT R191, R191, R190, RZ, 0x3c, !PT ;  /* 0x000000bebfbf7212 */ /* 0x000fe200078e3cff */
[----:B------:R-:W-:Y:S01]  /*fc260*/  IMAD.X R242, R245, 0x1, R0, P1 ;  /* 0x00000001f5f27824 */ /* 0x000fe200008e0600 */
[----:B------:R-:W-:Y:S01]  /*fc270*/  LOP3.LUT R113, R113, R112, RZ, 0x3c, !PT ;  /* 0x0000007071717212 */ /* 0x000fe200078e3cff */
[----:B------:R-:W-:Y:S01]  /*fc280*/  STL.64 [R1+0x6538], R32 ;  /* 0x0065382001007387 */ /* 0x000fe20000100a00 */
[----:B------:R-:W-:Y:S02]  /*fc290*/  LOP3.LUT R184, R185, R184, RZ, 0x3c, !PT ;  /* 0x000000b8b9b87212 */ /* 0x000fe400078e3cff */
[----:B------:R-:W-:Y:S01]  /*fc2a0*/  LOP3.LUT R193, R193, R192, RZ, 0x3c, !PT ;  /* 0x000000c0c1c17212 */ /* 0x000fe200078e3cff */
[----:B------:R-:W-:Y:S01]  /*fc2b0*/  STL.64 [R1+0x64f8], R34 ;  /* 0x0064f82201007387 */ /* 0x000fe20000100a00 */
[----:B------:R-:W-:-:S02]  /*fc2c0*/  LOP3.LUT R115, R115, R114, RZ, 0x3c, !PT ;  /* 0x0000007273737212 */ /* 0x000fc400078e3cff */
[----:B------:R-:W-:Y:S02]  /*fc2d0*/  LOP3.LUT R186, R187, R186, RZ, 0x3c, !PT ;  /* 0x000000babbba7212 */ /* 0x000fe400078e3cff */
[----:B------:R-:W-:Y:S01]  /*fc2e0*/  LOP3.LUT R195, R195, R194, RZ, 0x3c, !PT ;  /* 0x000000c2c3c37212 */ /* 0x000fe200078e3cff */
[----:B------:R-:W-:Y:S01]  /*fc2f0*/  STL.64 [R1+0x64b8], R36 ;  /* 0x0064b82401007387 */ /* 0x000fe20000100a00 */
[----:B------:R-:W-:Y:S02]  /*fc300*/  IADD3 R245, P1, R246, R252, RZ ;  /* 0x000000fcf6f57210 */ /* 0x000fe40007f3e0ff */
[----:B------:R-:W-:Y:S01]  /*fc310*/  LOP3.LUT R181, R181, R180, RZ, 0x3c, !PT ;  /* 0x000000b4b5b57212 */ /* 0x000fe200078e3cff */
[----:B------:R1:W-:Y:S01]  /*fc320*/  LDGSTS.E [R3+0x5080], [R8.64], P0 ;  /* 0x0508000008037fae */ /* 0x0003e20008121844 */
[----:B------:R-:W-:Y:S02]  /*fc330*/  LOP3.LUT R188, R189, R188, RZ, 0x3c, !PT ;  /* 0x000000bcbdbc7212 */ /* 0x000fe400078e3cff */
[----:B------:R-:W-:Y:S01]  /*fc340*/  LOP3.LUT R197, R197, R196, RZ, 0x3c, !PT ;  /* 0x000000c4c5c57212 */ /* 0x000fe200078e3cff */
[----:B------:R3:W-:Y:S01]  /*fc350*/  STL.64 [R1+0x6478], R38 ;  /* 0x0064782601007387 */ /* 0x0007e20000100a00 */
        /* <DEDUP_REMOVED lines=39> */
[----:B------:R-:W-:Y:S02]  /*fc5d0*/  IADD3.X R246, R249, R0, RZ, P1, !PT ;  /* 0x00000000f9f67210 */ /* 0x000fe40000ffe4ff */
[----:B------:R-:W-:Y:S01]  /*fc5e0*/  LOP3.LUT R201, R201, R200, RZ, 0x3c, !PT ;  /* 0x000000c8c9c97212 */ /* 0x000fe200078e3cff */
[----:B------:R1:W-:Y:S01]  /*fc5f0*/  LDGSTS.E [R3+0x5880], [R32.64], P0 ;  /* 0x0588000020037fae */ /* 0x0003e20008121844 */
[----:B------:R-:W-:Y:S02]  /*fc600*/  LOP3.LUT R208, R209, R208, RZ, 0x3c, !PT ;  /* 0x000000d0d1d07212 */ /* 0x000fe400078e3cff */
[----:B------:R-:W-:Y:S01]  /*fc610*/  LOP3.LUT R217, R217, R216, RZ, 0x3c, !PT ;  /* 0x000000d8d9d97212 */ /* 0x000fe200078e3cff */
[----:B------:R-:W-:Y:S01]  /*fc620*/  STL.64 [R1+0x6248], R194 ;  /* 0x006248c201007387 */ /* 0x000fe20000100a00 */
[----:B------:R-:W-:-:S02]  /*fc630*/  IADD3 R249, P1, R250, R252, RZ ;  /* 0x000000fcfaf97210 */ /* 0x000fc40007f3e0ff */
[----:B------:R-:W-:Y:S02]  /*fc640*/  LOP3.LUT R203, R203, R202, RZ, 0x3c, !PT ;  /* 0x000000cacbcb7212 */ /* 0x000fe400078e3cff */
        /* <DEDUP_REMOVED lines=87> */
[----:B------:R3:W-:Y:S02]  /*fcbc0*/  LDGSTS.E [R3+0x8880], [R192.64], P0 ;  /* 0x08880000c0037fae */ /* 0x0007e40008121844 */
[----:B------:R-:W-:Y:S02]  /*fcbd0*/  IMAD.X R250, R27, 0x1, R0, P1 ;  /* 0x000000011bfa7824 */ /* 0x000fe400008e0600 */
[----:B------:R3:W-:Y:S01]  /*fcbe0*/  LDGSTS.E [R3+0x8c80], [R194.64], P0 ;  /* 0x08c80000c2037fae */ /* 0x0007e20008121844 */
[----:B------:R-:W-:Y:S02]  /*fcbf0*/  IMAD.MOV.U32 R27, RZ, RZ, R230 ;  /* 0x000000ffff1b7224 */ /* 0x000fe400078e00e6 */
[-C--:B------:R-:W-:Y:S01]  /*fcc00*/  LOP3.LUT R251, R251, R250.reuse, RZ, 0x3c, !PT ;  /* 0x000000fafbfb7212 */ /* 0x080fe200078e3cff */
[----:B------:R3:W-:Y:S03]  /*fcc10*/  LDGSTS.E [R3+0x9080], [R196.64], P0 ;  /* 0x09080000c4037fae */ /* 0x0007e60008121844 */
[C---:B------:R-:W-:Y:S01]  /*fcc20*/  LOP3.LUT R250, R251.reuse, R250, RZ, 0x3c, !PT ;  /* 0x000000fafbfa7212 */ /* 0x040fe200078e3cff */
[----:B------:R1:W-:Y:S04]  /*fcc30*/  STL.64 [R1+0x61c0], R26 ;  /* 0x0061c01a01007387 */ /* 0x0003e80000100a00 */
        /* <DEDUP_REMOVED lines=14> */
[----:B----4-:R-:W4:Y:S04]  /*fcd20*/  LDL.LU R112, [R1+0x6e1c] ;  /* 0x006e1c0001707983 */ /* 0x010f280000300800 */
        /* <DEDUP_REMOVED lines=13> */
[----:B------:R-:W4:Y:S04]  /*fce00*/  LDL.LU R11, [R1+0x6e60] ;  /* 0x006e6000010b7983 */ /* 0x000f280000300800 */
        /* <DEDUP_REMOVED lines=25> */
[----:B-1----:R-:W-:-:S02]  /*fcfa0*/  LEA R3, R28, R10, 0x10 ;  /* 0x0000000a1c037211 */ /* 0x002fc400078e80ff */
[-C--:B--2---:R-:W-:Y:S02]  /*fcfb0*/  IADD3 R8, P1, R8, R252.reuse, RZ ;  /* 0x000000fc08087210 */ /* 0x084fe40007f3e0ff */
[----:B---3--:R-:W-:-:S03]  /*fcfc0*/  IADD3 R39, P2, R39, R252, RZ ;  /* 0x000000fc27277210 */ /* 0x008fc60007f5e0ff */
[--C-:B------:R-:W-:Y:S01]  /*fcfd0*/  IMAD.X R9, R9, 0x1, R0.reuse, P1 ;  /* 0x0000000109097824 */ /* 0x100fe200008e0600 */
[----:B------:R1:W-:Y:S01]  /*fcfe0*/  STL [R1+0x6de0], R8 ;  /* 0x006de00801007387 */ /* 0x0003e20000100800 */
[----:B----4-:R-:W-:-:S03]  /*fcff0*/  IMAD.X R112, R112, 0x1, R0, P2 ;  /* 0x0000000170707824 */ /* 0x010fc600010e0600 */
[----:B------:R2:W-:Y:S04]  /*fd000*/  STL [R1+0x6ddc], R9 ;  /* 0x006ddc0901007387 */ /* 0x0005e80000100800 */
[----:B------:R-:W-:Y:S04]  /*fd010*/  STL [R1+0x6e20], R39 ;  /* 0x006e202701007387 */ /* 0x000fe80000100800 */
[----:B------:R-:W3:Y:S04]  /*fd020*/  LDL.LU R32, [R1+0x6f60] ;  /* 0x006f600001207983 */ /* 0x000ee80000300800 */
[----:B------:R-:W-:Y:S04]  /*fd030*/  STL [R1+0x6e1c], R112 ;  /* 0x006e1c7001007387 */ /* 0x000fe80000100800 */
[----:B------:R-:W4:Y:S04]  /*fd040*/  LDL.LU R10, [R1+0x6fa0] ;  /* 0x006fa000010a7983 */ /* 0x000f280000300800 */
[----:B------:R-:W4:Y:S04]  /*fd050*/  LDL.LU R34, [R1+0x6f5c] ;  /* 0x006f5c0001227983 */ /* 0x000f280000300800 */
[----:B------:R-:W4:Y:S04]  /*fd060*/  LDL.LU R33, [R1+0x6f9c] ;  /* 0x006f9c0001217983 */ /* 0x000f280000300800 */
[----:B------:R1:W-:Y:S02]  /*fd070*/  LDGSTS.E [R3+0x100], [R8.64], P0 ;  /* 0x0010000008037fae */ /* 0x0003e40008121844 */
[----:B-1----:R-:W-:-:S02]  /*fd080*/  IMAD.MOV.U32 R8, RZ, RZ, R39 ;  /* 0x000000ffff087224 */ /* 0x002fc400078e0027 */
[----:B--2---:R-:W-:-:S05]  /*fd090*/  IMAD.MOV.U32 R9, RZ, RZ, R112 ;  /* 0x000000ffff097224 */ /* 0x004fca00078e0070 */
[----:B------:R1:W-:Y:S01]  /*fd0a0*/  LDGSTS.E [R3+0x500], [R8.64], P0 ;  /* 0x0050000008037fae */ /* 0x0003e20008121844 */
[----:B------:R-:W-:-:S05]  /*fd0b0*/  IADD3 R11, P1, R11, R252, RZ ;  /* 0x000000fc0b0b7210 */ /* 0x000fca0007f3e0ff */
        /* <DEDUP_REMOVED lines=16> */
[----:B------:R-:W-:-:S04]  /*fd1c0*/  IMAD.X R38, R38, 0x1, R0, P1 ;  /* 0x0000000126267824 */ /* 0x000fc800008e0600 */
[----:B------:R-:W-:Y:S02]  /*fd1d0*/  IMAD.X R37, R37, 0x1, R0, P2 ;  /* 0x0000000125257824 */ /* 0x000fe400010e0600 */
[----:B-1----:R-:W-:Y:S01]  /*fd1e0*/  IMAD.MOV.U32 R8, RZ, RZ, R26 ;  /* 0x000000ffff087224 */ /* 0x002fe200078e001a */
[----:B------:R-:W-:Y:S01]  /*fd1f0*/  MOV R9, R27 ;  /* 0x0000001b00097202 */ /* 0x000fe20000000f00 */
[----:B------:R-:W2:Y:S04]  /*fd200*/  LDL.LU R26, [R1+0x7060] ;  /* 0x00706000011a7983 */ /* 0x000ea80000300800 */
        /* <DEDUP_REMOVED lines=14> */
[----:B---3--:R-:W-:-:S05]  /*fd2f0*/  IADD3 R32, P1, R32, R252, RZ ;  /* 0x000000fc20207210 */ /* 0x008fca0007f3e0ff */
[----:B------:R3:W-:Y:S01]  /*fd300*/  STL [R1+0x6f60], R32 ;  /* 0x006f602001007387 */ /* 0x0007e20000100800 */
[----:B----4-:R-:W-:Y:S01]  /*fd310*/  IADD3 R10, P2, R10, R252, RZ ;  /* 0x000000fc0a0a7210 */ /* 0x010fe20007f5e0ff */
[----:B------:R-:W-:-:S03]  /*fd320*/  IMAD.X R34, R34, 0x1, R0, P1 ;  /* 0x0000000122227824 */ /* 0x000fc600008e0600 */
[----:B------:R-:W-:Y:S02]  /*fd330*/  IADD3.X R33, R33, R0, RZ, P2, !PT ;  /* 0x0000000021217210 */ /* 0x000fe400017fe4ff */
[----:B------:R-:W-:Y:S04]  /*fd340*/  STL [R1+0x6f5c], R34 ;  /* 0x006f5c2201007387 */ /* 0x000fe80000100800 */
[----:B------:R-:W-:Y:S01]  /*fd350*/  STL [R1+0x6fa0], R10 ;  /* 0x006fa00a01007387 */ /* 0x000fe20000100800 */
[----:B-1----:R-:W-:-:S03]  /*fd360*/  IMAD.MOV.U32 R8, RZ, RZ, R32 ;  /* 0x000000ffff087224 */ /* 0x002fc600078e0020 */
[----:B------:R-:W4:Y:S01]  /*fd370*/  LDL.LU R36, [R1+0x70e0] ;  /* 0x0070e00001247983 */ /* 0x000f220000300800 */
[----:B------:R-:W-:-:S03]  /*fd380*/  IMAD.MOV.U32 R9, RZ, RZ, R34 ;  /* 0x000000ffff097224 */ /* 0x000fc600078e0022 */
        /* <DEDUP_REMOVED lines=19> */
[----:B------:R-:W-:-:S03]  /*fd4c0*/  MOV R9, R35 ;  /* 0x0000002300097202 */ /* 0x000fc60000000f00 */
[----:B------:R1:W-:Y:S04]  /*fd4d0*/  STL [R1+0x701c], R112 ;  /* 0x00701c7001007387 */ /* 0x0003e80000100800 */
[----:B-1----:R-:W2:Y:S01]  /*fd4e0*/  LDL.LU R35, [R1+0x719c] ;  /* 0x00719c0001237983 */ /* 0x002ea20000300800 */
[----:B------:R-:W-:-:S03]  /*fd4f0*/  IADD3 R26, P1, R26, R252, RZ ;  /* 0x000000fc1a1a7210 */ /* 0x000fc60007f3e0ff */
[----:B------:R1:W-:Y:S01]  /*fd500*/  LDGSTS.E [R3+0x2100], [R8.64], P0 ;  /* 0x0210000008037fae */ /* 0x0003e20008121844 */
[----:B------:R-:W-:-:S03]  /*fd510*/  IADD3 R27, P2, R27, R252, RZ ;  /* 0x000000fc1b1b7210 */ /* 0x000fc60007f5e0ff */
[----:B------:R1:W-:Y:S02]  /*fd520*/  STL [R1+0x7060], R26 ;  /* 0x0070601a01007387 */ /* 0x0003e40000100800 */
[----:B-1----:R-:W-:Y:S02]  /*fd530*/  IMAD.MOV.U32 R8, RZ, RZ, R39 ;  /* 0x000000ffff087224 */ /* 0x002fe400078e0027 */
[----:B------:R-:W-:-:S05]  /*fd540*/  IMAD.MOV.U32 R9, RZ, RZ, R112 ;  /* 0x000000ffff097224 */ /* 0x000fca00078e0070 */
        /* <DEDUP_REMOVED lines=14> */
[----:B------:R-:W-:-:S03]  /*fd630*/  MOV R9, R29 ;  /* 0x0000001d00097202 */ /* 0x000fc60000000f00 */
        /* <DEDUP_REMOVED lines=10> */
[----:B------:R-:W-:Y:S02]  /*fd6e0*/  IMAD.X R33, R33, 0x1, R0, P2 ;  /* 0x0000000121217824 */ /* 0x000fe400010e0600 */
[----:B-1----:R-:W-:-:S02]  /*fd6f0*/  IMAD.MOV.U32 R8, RZ, RZ, R36 ;  /* 0x000000ffff087224 */ /* 0x002fc400078e0024 */
[----:B------:R-:W-:Y:S01]  /*fd700*/  IMAD.MOV.U32 R9, RZ, RZ, R37 ;  /* 0x000000ffff097224 */ /* 0x000fe200078e0025 */
[----:B------:R-:W-:Y:S01]  /*fd710*/  STL [R1+0x711c], R33 ;  /* 0x00711c2101007387 */ /* 0x000fe20000100800 */
[----:B------:R-:W-:-:S03]  /*fd720*/  IADD3 R10, P1, R10, R252, RZ ;  /* 0x000000fc0a0a7210 */ /* 0x000fc60007f3e0ff */
        /* <DEDUP_REMOVED lines=8> */
[----:B--2---:R-:W-:-:S04]  /*fd7b0*/  IMAD.X R11, R11, 0x1, R0, P1 ;  /* 0x000000010b0b7824 */ /* 0x004fc800008e0600 */
[----:B------:R-:W-:Y:S01]  /*fd7c0*/  IMAD.MOV.U32 R9, RZ, RZ, R11 ;  /* 0x000000ffff097224 */ /* 0x000fe200078e000b */
[----:B------:R1:W-:Y:S01]  /*fd7d0*/  STL [R1+0x715c], R11 ;  /* 0x00715c0b01007387 */ /* 0x0003e20000100800 */
[----:B------:R-:W-:-:S03]  /*fd7e0*/  IADD3.X R35, R35, R0, RZ, P2, !PT ;  /* 0x0000000023237210 */ /* 0x000fc600017fe4ff */
        /* <DEDUP_REMOVED lines=15> */
[----:B-1----:R-:W-:-:S03]  /*fd8e0*/  IMAD.MOV.U32 R8, RZ, RZ, R112 ;  /* 0x000000ffff087224 */ /* 0x002fc600078e0070 */
[----:B------:R1:W-:Y:S01]  /*fd8f0*/  STL [R1+0x71dc], R113 ;  /* 0x0071dc7101007387 */ /* 0x0003e20000100800 */
[----:B------:R-:W-:-:S03]  /*fd900*/  MOV R9, R113 ;  /* 0x0000007100097202 */ /* 0x000fc60000000f00 */
        /* <DEDUP_REMOVED lines=22> */
[----:B---3--:R-:W-:Y:S01]  /*fda70*/  IMAD.MOV.U32 R8, RZ, RZ, R29 ;  /* 0x000000ffff087224 */ /* 0x008fe200078e001d */
[----:B------:R-:W-:Y:S02]  /*fda80*/  MOV R9, R180 ;  /* 0x000000b400097202 */ /* 0x000fe40000000f00 */
        /* <DEDUP_REMOVED lines=12> */
[----:B------:R-:W-:-:S05]  /*fdb50*/  IADD3 R11, P1, R32, R252, RZ ;  /* 0x000000fc200b7210 */ /* 0x000fca0007f3e0ff */
[----:B------:R-:W-:Y:S01]  /*fdb60*/  IMAD.X R10, R33, 0x1, R0, P1 ;  /* 0x00000001210a7824 */ /* 0x000fe200008e0600 */
        /* <DEDUP_REMOVED lines=25> */
[----:B---3--:R-:W-:-:S05]  /*fdd00*/  IADD3 R183, P1, R184, R252, RZ ;  /* 0x000000fcb8b77210 */ /* 0x008fca0007f3e0ff */
        /* <DEDUP_REMOVED lines=52> */
[----:B------:R-:W-:Y:S01]  /*fe050*/  IMAD.X R224, R227, 0x1, R0, P1 ;  /* 0x00000001e3e07824 */ /* 0x000fe200008e0600 */
[----:B----4-:R-:W-:Y:S01]  /*fe060*/  IADD3 R227, P1, R228, R252, RZ ;  /* 0x000000fce4e37210 */ /* 0x010fe20007f3e0ff */
[----:B------:R-:W4:Y:S03]  /*fe070*/  LDL.LU.64 R244, [R1+0x5fc8] ;  /* 0x005fc80001f47983 */ /* 0x000f260000300a00 */
[----:B------:R-:W-:Y:S01]  /*fe080*/  IADD3.X R226, R229, R0, RZ, P1, !PT ;  /* 0x00000000e5e27210 */ /* 0x000fe20000ffe4ff */
[----:B------:R-:W3:Y:S01]  /*fe090*/  LDL.LU.64 R246, [R1+0x5fc0] ;  /* 0x005fc00001f67983 */ /* 0x000ee20000300a00 */
[----:B------:R-:W-:-:S03]  /*fe0a0*/  IADD3 R229, P1, R230, R252, RZ ;  /* 0x000000fce6e57210 */ /* 0x000fc60007f3e0ff */
[----:B------:R-:W3:Y:S02]  /*fe0b0*/  LDL.LU.64 R248, [R1+0x5fb8] ;  /* 0x005fb80001f87983 */ /* 0x000ee40000300a00 */
[--C-:B------:R-:W-:Y:S01]  /*fe0c0*/  IMAD.X R228, R231, 0x1, R0.reuse, P1 ;  /* 0x00000001e7e47824 */ /* 0x100fe200008e0600 */
[-C--:B------:R-:W-:Y:S01]  /*fe0d0*/  IADD3 R231, P1, R232, R252.reuse, RZ ;  /* 0x000000fce8e77210 */ /* 0x080fe20007f3e0ff */
[----:B------:R-:W4:Y:S04]  /*fe0e0*/  LDL.LU.64 R250, [R1+0x5fb0] ;  /* 0x005fb00001fa7983 */ /* 0x000f280000300a00 */
[----:B------:R-:W-:Y:S01]  /*fe0f0*/  IMAD.X R230, R233, 0x1, R0, P1 ;  /* 0x00000001e9e67824 */ /* 0x000fe200008e0600 */
        /* <DEDUP_REMOVED lines=166> */
[----:B------:R1:W-:Y:S01]  /*feb60*/  LDGSTS.E [R3+0x5d00], [R34.64], P0 ;  /* 0x05d0000022037fae */ /* 0x0003e20008121844 */
[----:B------:R-:W-:Y:S02]  /*feb70*/  LOP3.LUT R249, R249, R248, RZ, 0x3c, !PT ;  /* 0x000000f8f9f97212 */ /* 0x000fe400078e3cff */
[----:B------:R-:W-:Y:S01]  /*feb80*/  LOP3.LUT R235, R235, R234, RZ, 0x3c, !PT ;  /* 0x000000eaebeb7212 */ /* 0x000fe200078e3cff */
[----:B------:R-:W-:Y:S01]  /*feb90*/  STL.64 [R1+0x6008], R226 ;  /* 0x006008e201007387 */ /* 0x000fe20000100a00 */
        /* <DEDUP_REMOVED lines=29> */
[----:B------:R3:W-:Y:S04]  /*fed70*/  LDGSTS.E [R3+0x9500], [R198.64], P0 ;  /* 0x09500000c6037fae */ /* 0x0007e80008121844 */
        /* <DEDUP_REMOVED lines=58> */
[----:B---3--:R-:W-:Y:S02]  /*ff120*/  IADD3 R39, P2, R39, R252, RZ ;  /* 0x000000fc27277210 */ /* 0x008fe40007f5e0ff */
[----:B------:R-:W-:Y:S01]  /*ff130*/  IADD3.X R9, R9, R0, RZ, P1, !PT ;  /* 0x0000000009097210 */ /* 0x000fe20000ffe4ff */
[----:B------:R1:W-:Y:S02]  /*ff140*/  STL [R1+0x6de8], R8 ;  /* 0x006de80801007387 */ /* 0x0003e40000100800 */
[----:B----4-:R-:W-:Y:S02]  /*ff150*/  IMAD.X R112, R112, 0x1, R0, P2 ;  /* 0x0000000170707824 */ /* 0x010fe400010e0600 */
        /* <DEDUP_REMOVED lines=20> */
[----:B------:R-:W-:-:S03]  /*ff2a0*/  MOV R9, R35 ;  /* 0x0000002300097202 */ /* 0x000fc60000000f00 */
        /* <DEDUP_REMOVED lines=9> */
[----:B-1----:R-:W-:Y:S02]  /*ff340*/  IMAD.MOV.U32 R8, RZ, RZ, R26 ;  /* 0x000000ffff087224 */ /* 0x002fe400078e001a */
[----:B------:R-:W-:Y:S01]  /*ff350*/  IMAD.MOV.U32 R9, RZ, RZ, R27 ;  /* 0x000000ffff097224 */ /* 0x000fe200078e001b */
        /* <DEDUP_REMOVED lines=12> */
[----:B-1----:R-:W-:Y:S01]  /*ff420*/  IMAD.MOV.U32 R8, RZ, RZ, R36 ;  /* 0x000000ffff087224 */ /* 0x002fe200078e0024 */
[----:B------:R-:W-:-:S05]  /*ff430*/  MOV R9, R37 ;  /* 0x0000002500097202 */ /* 0x000fca0000000f00 */
[----:B------:R1:W-:Y:S01]  /*ff440*/  LDGSTS.E [R3+0x1580], [R8.64], P0 ;  /* 0x0158000008037fae */ /* 0x0003e20008121844 */
[-C--:B---3--:R-:W-:Y:S02]  /*ff450*/  IADD3 R32, P1, R32, R252.reuse, RZ ;  /* 0x000000fc20207210 */ /* 0x088fe40007f3e0ff */
[----:B----4-:R-:W-:-:S03]  /*ff460*/  IADD3 R10, P2, R10, R252, RZ ;  /* 0x000000fc0a0a7210 */ /* 0x010fc60007f5e0ff */
[--C-:B------:R-:W-:Y:S01]  /*ff470*/  IMAD.X R34, R34, 0x1, R0.reuse, P1 ;  /* 0x0000000122227824 */ /* 0x100fe200008e0600 */
[----:B------:R3:W-:Y:S01]  /*ff480*/  STL [R1+0x6f68], R32 ;  /* 0x006f682001007387 */ /* 0x0007e20000100800 */
[----:B------:R-:W-:-:S03]  /*ff490*/  IMAD.X R33, R33, 0x1, R0, P2 ;  /* 0x0000000121217824 */ /* 0x000fc600010e0600 */
        /* <DEDUP_REMOVED lines=21> */
[----:B------:R-:W-:-:S03]  /*ff5f0*/  IADD3.X R112, R112, R0, RZ, P2, !PT ;  /* 0x0000000070707210 */ /* 0x000fc600017fe4ff */
        /* <DEDUP_REMOVED lines=18> */
[----:B------:R-:W-:-:S03]  /*ff720*/  MOV R9, R38 ;  /* 0x0000002600097202 */ /* 0x000fc60000000f00 */
        /* <DEDUP_REMOVED lines=26> */
[----:B-1----:R-:W-:Y:S01]  /*ff8d0*/  IMAD.MOV.U32 R8, RZ, RZ, R32 ;  /* 0x000000ffff087224 */ /* 0x002fe200078e0020 */
[----:B------:R-:W-:-:S05]  /*ff8e0*/  MOV R9, R33 ;  /* 0x0000002100097202 */ /* 0x000fca0000000f00 */
[----:B------:R1:W-:Y:S02]  /*ff8f0*/  LDGSTS.E [R3+0x3580], [R8.64], P0 ;  /* 0x0358000008037fae */ /* 0x0003e40008121844 */
[----:B-1----:R-:W-:Y:S02]  /*ff900*/  IMAD.MOV.U32 R8, RZ, RZ, R10 ;  /* 0x000000ffff087224 */ /* 0x002fe400078e000a */
[----:B--2---:R-:W-:-:S04]  /*ff910*/  IMAD.X R11, R11, 0x1, R0, P1 ;  /* 0x000000010b0b7824 */ /* 0x004fc800008e0600 */
[----:B------:R-:W-:Y:S01]  /*ff920*/  IMAD.MOV.U32 R9, RZ, RZ, R11 ;  /* 0x000000ffff097224 */ /* 0x000fe200078e000b */
[----:B------:R1:W-:Y:S01]  /*ff930*/  STL [R1+0x7164], R11 ;  /* 0x0071640b01007387 */ /* 0x0003e20000100800 */
[----:B------:R-:W-:-:S03]  /*ff940*/  IMAD.X R35, R35, 0x1, R0, P2 ;  /* 0x0000000123237824 */ /* 0x000fc600010e0600 */
        /* <DEDUP_REMOVED lines=21> */
[----:B------:R-:W-:-:S05]  /*ffaa0*/  IADD3.X R27, R27, R0, RZ, P2, !PT ;  /* 0x000000001b1b7210 */ /* 0x000fca00017fe4ff */
        /* <DEDUP_REMOVED lines=10> */
[----:B---3--:R-:W-:-:S05]  /*ffb50*/  IMAD.X R182, R182, 0x1, R0, P1 ;  /* 0x00000001b6b67824 */ /* 0x008fca00008e0600 */
[----:B------:R1:W-:Y:S01]  /*ffb60*/  STL [R1+0x7264], R182 ;  /* 0x007264b601007387 */ /* 0x0003e20000100800 */
[----:B------:R-:W-:-:S03]  /*ffb70*/  MOV R9, R182 ;  /* 0x000000b600097202 */ /* 0x000fc60000000f00 */
        /* <DEDUP_REMOVED lines=72> */
[----:B------:R-:W-:Y:S01]  /*100000*/  IMAD.X R204, R207, 0x1, R0, P1 ;  /* 0x00000001cfcc7824 */ /* 0x000fe200008e0600 */
[----:B------:R-:W-:Y:S01]  /*100010*/  IADD3 R207, P1, R208, R252, RZ ;  /* 0x000000fcd0cf7210 */ /* 0x000fe20007f3e0ff */
[----:B------:R-:W3:Y:S03]  /*100020*/  LDL.LU.64 R230, [R1+0x5e80] ;  /* 0x005e800001e67983 */ /* 0x000ee60000300a00 */
[----:B------:R-:W-:Y:S01]  /*100030*/  IADD3.X R206, R209, R0, RZ, P1, !PT ;  /* 0x00000000d1ce7210 */ /* 0x000fe20000ffe4ff */
[----:B------:R-:W3:Y:S01]  /*100040*/  LDL.LU.64 R232, [R1+0x5e78] ;  /* 0x005e780001e87983 */ /* 0x000ee20000300a00 */
        /* <DEDUP_REMOVED lines=14> */
[----:B--2---:R-:W-:-:S04]  /*100130*/  IADD3 R223, P1, R26, R252, RZ ;  /* 0x000000fc1adf7210 */ /* 0x004fc80007f3e0ff */
[----:B------:R-:W-:Y:S02]  /*100140*/  IADD3.X R222, R27, R0, RZ, P1, !PT ;  /* 0x000000001bde7210 */ /* 0x000fe40000ffe4ff */
        /* <DEDUP_REMOVED lines=14> */
[----:B------:R-:W4:Y:S04]  /*100230*/  LDL.LU.64 R248, [R1+0x5e38] ;  /* 0x005e380001f87983 */ /* 0x000f280000300a00 */
[----:B------:R-:W-:Y:S01]  /*100240*/  IMAD.X R230, R233, 0x1, R0, P1 ;  /* 0x00000001e9e67824 */ /* 0x000fe200008e0600 */
        /* <DEDUP_REMOVED lines=8> */
[----:B------:R-:W-:Y:S01]  /*1002d0*/  IMAD.X R236, R239, 0x1, R0, P1 ;  /* 0x00000001efec7824 */ /* 0x000fe200008e0600 */
[----:B------:R-:W-:Y:S02]  /*1002e0*/  IADD3 R239, P1, R240, R252, RZ ;  /* 0x000000fcf0ef7210 */ /* 0x000fe40007f3e0ff */
[----:B------:R-:W-:Y:S02]  /*1002f0*/  LOP3.LUT R11, R11, R10, RZ, 0x3c, !PT ;  /* 0x0000000a0b0b7212 */ /* 0x000fe400078e3cff */
[----:B------:R-:W-:Y:S02]  /*100300*/  IADD3.X R238, R241, R0, RZ, P1, !PT ;  /* 0x00000000f1ee7210 */ /* 0x000fe40000ffe4ff */
        /* <DEDUP_REMOVED lines=8> */
[----:B------:R-:W-:Y:S01]  /*100390*/  LOP3.LUT R113, R113, R112, RZ, 0x3c, !PT ;  /* 0x0000007071717212 */ /* 0x000fe200078e3cff */
[----:B------:R-:W-:Y:S01]  /*1003a0*/  IMAD.X R240, R243, 0x1, R0, P1 ;  /* 0x00000001f3f07824 */ /* 0x000fe200008e0600 */
[----:B------:R-:W-:-:S02]  /*1003b0*/  LOP3.LUT R34, R35, R34, RZ, 0x3c, !PT ;  /* 0x0000002223227212 */ /* 0x000fc400078e3cff */
[----:B------:R-:W-:Y:S02]  /*1003c0*/  LOP3.LUT R115, R115, R114, RZ, 0x3c, !PT ;  /* 0x0000007273737212 */ /* 0x000fe400078e3cff */
[----:B------:R-:W-:Y:S02]  /*1003d0*/  LOP3.LUT R9, R9, R8, RZ, 0x3c, !PT ;  /* 0x0000000809097212 */ /* 0x000fe400078e3cff */
[----:B------:R-:W-:Y:S02]  /*1003e0*/  LOP3.LUT R36, R37, R36, RZ, 0x3c, !PT ;  /* 0x0000002425247212 */ /* 0x000fe400078e3cff */
[----:B------:R-:W-:Y:S02]  /*1003f0*/  LOP3.LUT R181, R181, R180, RZ, 0x3c, !PT ;  /* 0x000000b4b5b57212 */ /* 0x000fe400078e3cff */
[----:B----4-:R-:W-:Y:S02]  /*100400*/  IADD3 R243, P1, R244, R252, RZ ;  /* 0x000000fcf4f37210 */ /* 0x010fe40007f3e0ff */
[----:B------:R-:W-:-:S02]  /*100410*/  LOP3.LUT R11, R11, R10, RZ, 0x3c, !PT ;  /* 0x0000000a0b0b7212 */ /* 0x000fc400078e3cff */
[----:B------:R-:W-:Y:S02]  /*100420*/  LOP3.LUT R38, R39, R38, RZ, 0x3c, !PT ;  /* 0x0000002627267212 */ /* 0x000fe400078e3cff */
[----:B------:R-:W-:Y:S02]  /*100430*/  LOP3.LUT R183, R183, R182, RZ, 0x3c, !PT ;  /* 0x000000b6b7b77212 */ /* 0x000fe400078e3cff */
        /* <DEDUP_REMOVED lines=29> */
[----:B------:R3:W-:Y:S01]  /*100610*/  STL.64 [R1+0x6468], R38 ;  /* 0x0064682601007387 */ /* 0x0007e20000100a00 */
[----:B------:R-:W-:Y:S02]  /*100620*/  LOP3.LUT R183, R183, R182, RZ, 0x3c, !PT ;  /* 0x000000b6b7b77212 */ /* 0x000fe400078e3cff */
[----:B------:R-:W-:-:S02]  /*100630*/  LOP3.LUT R190, R191, R190, RZ, 0x3c, !PT ;  /* 0x000000bebfbe7212 */ /* 0x000fc400078e3cff */
        /* <DEDUP_REMOVED lines=133> */
[----:B------:R-:W-:Y:S01]  /*100e90*/  IMAD.X R250, R27, 0x1, R0, P1 ;  /* 0x000000011bfa7824 */ /* 0x000fe200008e0600 */
[----:B------:R-:W-:Y:S01]  /*100ea0*/  MOV R27, R230 ;  /* 0x000000e6001b7202 */ /* 0x000fe20000000f00 */
[----:B------:R3:W-:Y:S03]  /*100eb0*/  LDGSTS.E [R3+0x8d80], [R194.64], P0 ;  /* 0x08d80000c2037fae */ /* 0x0007e60008121844 */
[-C--:B------:R-:W-:Y:S01]  /*100ec0*/  LOP3.LUT R251, R251, R250.reuse, RZ, 0x3c, !PT ;  /* 0x000000fafbfb7212 */ /* 0x080fe200078e3cff */
[----:B------:R1:W-:Y:S03]  /*100ed0*/  STL.64 [R1+0x5e78], R26 ;  /* 0x005e781a01007387 */ /* 0x0003e60000100a00 */
[C---:B------:R-:W-:Y:S01]  /*100ee0*/  LOP3.LUT R250, R251.reuse, R250, RZ, 0x3c, !PT ;  /* 0x000000fafbfa7212 */ /* 0x040fe200078e3cff */
        /* <DEDUP_REMOVED lines=76> */
[----:B------:R-:W-:-:S03]  /*1013b0*/  IMAD.X R35, R35, 0x1, R0, P1 ;  /* 0x0000000123237824 */ /* 0x000fc600008e0600 */
[----:B------:R-:W-:Y:S02]  /*1013c0*/  IADD3.X R27, R27, R0, RZ, P2, !PT ;  /* 0x000000001b1b7210 */ /* 0x000fe400017fe4ff */
        /* <DEDUP_REMOVED lines=21> */
[----:B-1----:R-:W-:-:S03]  /*101520*/  MOV R9, R38 ;  /* 0x0000002600097202 */ /* 0x002fc60000000f00 */
        /* <DEDUP_REMOVED lines=22> */
[----:B-1----:R-:W-:-:S02]  /*101690*/  MOV R9, R33 ;  /* 0x0000002100097202 */ /* 0x002fc40000000f00 */
        /* <DEDUP_REMOVED lines=26> */
[----:B------:R-:W-:-:S03]  /*101840*/  IADD3.X R29, R29, R0, RZ, P2, !PT ;  /* 0x000000001d1d7210 */ /* 0x000fc600017fe4ff */
        /* <DEDUP_REMOVED lines=43> */
[----:B--2---:R-:W-:Y:S01]  /*101b00*/  IMAD.MOV.U32 R8, RZ, RZ, R34 ;  /* 0x000000ffff087224 */ /* 0x004fe200078e0022 */
[----:B------:R-:W-:-:S02]  /*101b10*/  MOV R9, R35 ;  /* 0x0000002300097202 */ /* 0x000fc40000000f00 */
        /* <DEDUP_REMOVED lines=1201> */
[----:B------:R-:W4:Y:S02]  /*106630*/  LDL.LU.64 R248, [R1+0x5b18] ;  /* 0x005b180001f87983 */ /* 0x000f240000300a00 */
        /* <DEDUP_REMOVED lines=9> */
[----:B------:R-:W-:-:S05]  /*1066d0*/  IADD3 R237, P1, R238, R252, RZ ;  /* 0x000000fceeed7210 */ /* 0x000fca0007f3e0ff */
[----:B------:R-:W-:Y:S01]  /*1066e0*/  IMAD.X R236, R239, 0x1, R0, P1 ;  /* 0x00000001efec7824 */ /* 0x000fe200008e0600 */
[----:B------:R-:W-:-:S05]  /*1066f0*/  IADD3 R239, P1, R240, R252, RZ ;  /* 0x000000fcf0ef7210 */ /* 0x000fca0007f3e0ff */
[----:B------:R-:W-:Y:S01]  /*106700*/  IMAD.X R238, R241, 0x1, R0, P1 ;  /* 0x00000001f1ee7824 */ /* 0x000fe200008e0600 */
[----:B---3--:R-:W-:-:S05]  /*106710*/  IADD3 R241, P1, R242, R252, RZ ;  /* 0x000000fcf2f17210 */ /* 0x008fca0007f3e0ff */
[----:B------:R-:W-:Y:S01]  /*106720*/  IMAD.X R240, R243, 0x1, R0, P1 ;  /* 0x00000001f3f07824 */ /* 0x000fe200008e0600 */
[----:B----4-:R-:W-:-:S04]  /*106730*/  IADD3 R243, P1, R244, R252, RZ ;  /* 0x000000fcf4f37210 */ /* 0x010fc80007f3e0ff */
[----:B------:R-:W-:Y:S02]  /*106740*/  IADD3.X R242, R245, R0, RZ, P1, !PT ;  /* 0x00000000f5f27210 */ /* 0x000fe40000ffe4ff */
[----:B------:R-:W-:-:S05]  /*106750*/  IADD3 R245, P1, R246, R252, RZ ;  /* 0x000000fcf6f57210 */ /* 0x000fca0007f3e0ff */
[----:B------:R-:W-:Y:S01]  /*106760*/  IMAD.X R244, R247, 0x1, R0, P1 ;  /* 0x00000001f7f47824 */ /* 0x000fe200008e0600 */
[----:B------:R-:W-:-:S05]  /*106770*/  IADD3 R247, P1, R248, R252, RZ ;  /* 0x000000fcf8f77210 */ /* 0x000fca0007f3e0ff */
        /* <DEDUP_REMOVED lines=102> */
[----:B------:R-:W-:Y:S01]  /*106de0*/  LOP3.LUT R241, R241, R240, RZ, 0x3c, !PT ;  /* 0x000000f0f1f17212 */ /* 0x000fe200078e3cff */
[----:B------:R-:W-:Y:S01]  /*106df0*/  IMAD.MOV.U32 R29, RZ, RZ, R228 ;  /* 0x000000ffff1d7224 */ /* 0x000fe200078e00e4 */
        /* <DEDUP_REMOVED lines=8> */
[----:B--2---:R-:W-:Y:S01]  /*106e80*/  IADD3 R251, P1, R26, R252, RZ ;  /* 0x000000fc1afb7210 */ /* 0x004fe20007f3e0ff */
[----:B------:R-:W-:-:S04]  /*106e90*/  IMAD.MOV.U32 R26, RZ, RZ, R9 ;  /* 0x000000ffff1a7224 */ /* 0x000fc800078e0009 */
[----:B------:R-:W-:Y:S02]  /*106ea0*/  IMAD.X R250, R27, 0x1, R0, P1 ;  /* 0x000000011bfa7824 */ /* 0x000fe400008e0600 */
[----:B------:R-:W-:-:S05]  /*106eb0*/  IMAD.MOV.U32 R27, RZ, RZ, R8 ;  /* 0x000000ffff1b7224 */ /* 0x000fca00078e0008 */
[----:B------:R1:W-:Y:S04]  /*106ec0*/  STL.64 [R1+0x6590], R26 ;  /* 0x0065901a01007387 */ /* 0x0003e80000100a00 */
[----:B------:R2:W-:Y:S04]  /*106ed0*/  STL.64 [R1+0x6550], R10 ;  /* 0x0065500a01007387 */ /* 0x0005e80000100a00 */
[----:B------:R-:W-:Y:S04]  /*106ee0*/  STL.64 [R1+0x6510], R32 ;  /* 0x0065102001007387 */ /* 0x000fe80000100a00 */
[----:B------:R-:W-:Y:S04]  /*106ef0*/  STL.64 [R1+0x64d0], R34 ;  /* 0x0064d02201007387 */ /* 0x000fe80000100a00 */
[----:B------:R-:W-:Y:S04]  /*106f00*/  STL.64 [R1+0x6490], R36 ;  /* 0x0064902401007387 */ /* 0x000fe80000100a00 */
        /* <DEDUP_REMOVED lines=20> */
[----:B------:R-:W-:-:S03]  /*107050*/  MOV R28, R229 ;  /* 0x000000e5001c7202 */ /* 0x000fc60000000f00 */
[----:B------:R-:W-:Y:S04]  /*107060*/  STL.64 [R1+0x5c98], R212 ;  /* 0x005c98d401007387 */ /* 0x000fe80000100a00 */
[----:B------:R-:W-:Y:S01]  /*107070*/  STL.64 [R1+0x5c80], R214 ;  /* 0x005c80d601007387 */ /* 0x000fe20000100a00 */
[----:B------:R-:W-:-:S03]  /*107080*/  LOP3.LUT R240, R241, R240, RZ, 0x3c, !PT ;  /* 0x000000f0f1f07212 */ /* 0x000fc600078e3cff */
[----:B------:R-:W-:Y:S01]  /*107090*/  STL.64 [R1+0x5c68], R216 ;  /* 0x005c68d801007387 */ /* 0x000fe20000100a00 */
[----:B------:R-:W-:-:S03]  /*1070a0*/  LOP3.LUT R247, R247, R246, RZ, 0x3c, !PT ;  /* 0x000000f6f7f77212 */ /* 0x000fc600078e3cff */
[----:B------:R-:W-:Y:S01]  /*1070b0*/  STL.64 [R1+0x5c50], R218 ;  /* 0x005c50da01007387 */ /* 0x000fe20000100a00 */
[----:B------:R-:W-:-:S03]  /*1070c0*/  LOP3.LUT R235, R235, R234, RZ, 0x3c, !PT ;  /* 0x000000eaebeb7212 */ /* 0x000fc600078e3cff */
[----:B------:R-:W-:Y:S01]  /*1070d0*/  STL.64 [R1+0x5c38], R220 ;  /* 0x005c38dc01007387 */ /* 0x000fe20000100a00 */
[----:B------:R-:W-:Y:S02]  /*1070e0*/  LOP3.LUT R242, R243, R242, RZ, 0x3c, !PT ;  /* 0x000000f2f3f27212 */ /* 0x000fe400078e3cff */
[----:B------:R-:W-:Y:S01]  /*1070f0*/  LOP3.LUT R249, R249, R248, RZ, 0x3c, !PT ;  /* 0x000000f8f9f97212 */ /* 0x000fe200078e3cff */
[----:B------:R-:W-:Y:S01]  /*107100*/  STL.64 [R1+0x5bb0], R222 ;  /* 0x005bb0de01007387 */ /* 0x000fe20000100a00 */
[----:B------:R-:W-:Y:S02]  /*107110*/  LOP3.LUT R237, R237, R236, RZ, 0x3c, !PT ;  /* 0x000000eceded7212 */ /* 0x000fe400078e3cff */
[----:B------:R-:W-:Y:S01]  /*107120*/  LOP3.LUT R244, R245, R244, RZ, 0x3c, !PT ;  /* 0x000000f4f5f47212 */ /* 0x000fe200078e3cff */
[----:B------:R-:W-:Y:S01]  /*107130*/  STL.64 [R1+0x5ba0], R224 ;  /* 0x005ba0e001007387 */ /* 0x000fe20000100a00 */
[----:B------:R-:W-:Y:S02]  /*107140*/  LOP3.LUT R251, R251, R250, RZ, 0x3c, !PT ;  /* 0x000000fafbfb7212 */ /* 0x000fe400078e3cff */
[----:B------:R-:W-:Y:S01]  /*107150*/  LOP3.LUT R239, R239, R238, RZ, 0x3c, !PT ;  /* 0x000000eeefef7212 */ /* 0x000fe200078e3cff */
[----:B------:R-:W-:Y:S01]  /*107160*/  STL.64 [R1+0x5b90], R226 ;  /* 0x005b90e201007387 */ /* 0x000fe20000100a00 */
[----:B------:R-:W-:-:S02]  /*107170*/  LOP3.LUT R241, R241, R240, RZ, 0x3c, !PT ;  /* 0x000000f0f1f17212 */ /* 0x000fc400078e3cff */
[----:B------:R-:W-:Y:S01]  /*107180*/  LOP3.LUT R246, R247, R246, RZ, 0x3c, !PT ;  /* 0x000000f6f7f67212 */ /* 0x000fe200078e3cff */
[----:B------:R4:W-:Y:S01]  /*107190*/  STL.64 [R1+0x5b80], R28 ;  /* 0x005b801c01007387 */ /* 0x0009e20000100a00 */
[----:B------:R-:W-:Y:S02]  /*1071a0*/  LOP3.LUT R243, R243, R242, RZ, 0x3c, !PT ;  /* 0x000000f2f3f37212 */ /* 0x000fe400078e3cff */
[----:B------:R-:W-:Y:S01]  /*1071b0*/  LOP3.LUT R248, R249, R248, RZ, 0x3c, !PT ;  /* 0x000000f8f9f87212 */ /* 0x000fe200078e3cff */
[----:B------:R-:W-:Y:S01]  /*1071c0*/  STL.64 [R1+0x5b70], R230 ;  /* 0x005b70e601007387 */ /* 0x000fe20000100a00 */
[----:B------:R-:W-:Y:S02]  /*1071d0*/  LOP3.LUT R245, R245, R244, RZ, 0x3c, !PT ;  /* 0x000000f4f5f57212 */ /* 0x000fe400078e3cff */
[----:B------:R-:W-:Y:S01]  /*1071e0*/  LOP3.LUT R250, R251, R250, RZ, 0x3c, !PT ;  /* 0x000000fafbfa7212 */ /* 0x000fe200078e3cff */
[----:B------:R-:W-:Y:S01]  /*1071f0*/  STL.64 [R1+0x5b60], R232 ;  /* 0x005b60e801007387 */ /* 0x000fe20000100a00 */
[----:B------:R-:W-:-:S03]  /*107200*/  LOP3.LUT R247, R247, R246, RZ, 0x3c, !PT ;  /* 0x000000f6f7f77212 */ /* 0x000fc600078e3cff */
[----:B------:R-:W-:Y:S01]  /*107210*/  STL.64 [R1+0x5b50], R234 ;  /* 0x005b50ea01007387 */ /* 0x000fe20000100a00 */
[----:B------:R-:W-:-:S03]  /*107220*/  LOP3.LUT R249, R249, R248, RZ, 0x3c, !PT ;  /* 0x000000f8f9f97212 */ /* 0x000fc600078e3cff */
[----:B------:R-:W-:Y:S01]  /*107230*/  STL.64 [R1+0x5b40], R236 ;  /* 0x005b40ec01007387 */ /* 0x000fe20000100a00 */
[----:B------:R-:W-:-:S03]  /*107240*/  LOP3.LUT R251, R251, R250, RZ, 0x3c, !PT ;  /* 0x000000fafbfb7212 */ /* 0x000fc600078e3cff */
[----:B------:R-:W-:Y:S04]  /*107250*/  STL.64 [R1+0x5b38], R238 ;  /* 0x005b38ee01007387 */ /* 0x000fe80000100a00 */
[----:B------:R-:W-:Y:S04]  /*107260*/  STL.64 [R1+0x5b30], R240 ;  /* 0x005b30f001007387 */ /* 0x000fe80000100a00 */
[----:B------:R-:W-:Y:S04]  /*107270*/  STL.64 [R1+0x5b28], R242 ;  /* 0x005b28f201007387 */ /* 0x000fe80000100a00 */
[----:B------:R1:W-:Y:S04]  /*107280*/  LDGSTS.E [R3+0x5300], [R26.64], P0 ;  /* 0x053000001a037fae */ /* 0x0003e80008121844 */
[----:B------:R-:W-:Y:S04]  /*107290*/  STL.64 [R1+0x5b20], R244 ;  /* 0x005b20f401007387 */ /* 0x000fe80000100a00 */
[----:B------:R2:W-:Y:S04]  /*1072a0*/  LDGSTS.E [R3+0x5700], [R10.64], P0 ;  /* 0x057000000a037fae */ /* 0x0005e80008121844 */
[----:B-1----:R1:W5:Y:S04]  /*1072b0*/  LDL.LU.64 R26, [R1+0x7b10] ;  /* 0x007b1000011a7983 */ /* 0x0023680000300a00 */
[----:B------:R1:W-:Y:S04]  /*1072c0*/  LDGSTS.E [R3+0x5b00], [R32.64], P0 ;  /* 0x05b0000020037fae */ /* 0x0003e80008121844 */
[----:B------:R-:W-:Y:S01]  /*1072d0*/  STL.64 [R1+0x5b18], R246 ;  /* 0x005b18f601007387 */ /* 0x000fe20000100a00 */
[----:B--2---:R-:W-:-:S03]  /*1072e0*/  IMAD.MOV.U32 R10, RZ, RZ, R8 ;  /* 0x000000ffff0a7224 */ /* 0x004fc600078e0008 */
[----:B------:R3:W-:Y:S04]  /*1072f0*/  LDGSTS.E [R3+0x5f00], [R34.64], P0 ;  /* 0x05f0000022037fae */ /* 0x0007e80008121844 */
[----:B------:R-:W-:Y:S04]  /*107300*/  STL.64 [R1+0x5b10], R248 ;  /* 0x005b10f801007387 */ /* 0x000fe80000100a00 */
[----:B------:R1:W-:Y:S04]  /*107310*/  LDGSTS.E [R3+0x6300], [R36.64], P0 ;  /* 0x0630000024037fae */ /* 0x0003e80008121844 */
[----:B------:R-:W-:Y:S04]  /*107320*/  STL.64 [R1+0x5b08], R250 ;  /* 0x005b08fa01007387 */ /* 0x000fe80000100a00 */
[----:B------:R1:W-:Y:S04]  /*107330*/  LDGSTS.E [R3+0x6700], [R38.64], P0 ;  /* 0x0670000026037fae */ /* 0x0003e80008121844 */
[----:B------:R3:W-:Y:S04]  /*107340*/  LDGSTS.E [R3+0x6b00], [R112.64], P0 ;  /* 0x06b0000070037fae */ /* 0x0007e80008121844 */
[----:B------:R-:W2:Y:S04]  /*107350*/  LDL.LU R8, [R1+0x6e08] ;  /* 0x006e080001087983 */ /* 0x000ea80000300800 */
[----:B------:R1:W-:Y:S04]  /*107360*/  LDGSTS.E [R3+0x6f00], [R114.64], P0 ;  /* 0x06f0000072037fae */ /* 0x0003e80008121844 */
[----:B------:R1:W-:Y:S04]  /*107370*/  LDGSTS.E [R3+0x7300], [R180.64], P0 ;  /* 0x07300000b4037fae */ /* 0x0003e80008121844 */
[----:B------:R1:W-:Y:S04]  /*107380*/  LDGSTS.E [R3+0x7700], [R182.64], P0 ;  /* 0x07700000b6037fae */ /* 0x0003e80008121844 */
[----:B------:R1:W-:Y:S04]  /*107390*/  LDGSTS.E [R3+0x7b00], [R184.64], P0 ;  /* 0x07b00000b8037fae */ /* 0x0003e80008121844 */
[----:B---3--:R-:W3:Y:S04]  /*1073a0*/  LDL.LU R112, [R1+0x6e48] ;  /* 0x006e480001707983 */ /* 0x008ee80000300800 */
[----:B------:R1:W-:Y:S04]  /*1073b0*/  LDGSTS.E [R3+0x7f00], [R186.64], P0 ;  /* 0x07f00000ba037fae */ /* 0x0003e80008121844 */
[----:B------:R-:W3:Y:S04]  /*1073c0*/  LDL.LU R9, [R1+0x6e04] ;  /* 0x006e040001097983 */ /* 0x000ee80000300800 */
[----:B------:R1:W-:Y:S04]  /*1073d0*/  LDGSTS.E [R3+0x8300], [R188.64], P0 ;  /* 0x08300000bc037fae */ /* 0x0003e80008121844 */
[----:B------:R1:W-:Y:S04]  /*1073e0*/  LDGSTS.E [R3+0x8700], [R190.64], P0 ;  /* 0x08700000be037fae */ /* 0x0003e80008121844 */
[----:B------:R1:W-:Y:S04]  /*1073f0*/  LDGSTS.E [R3+0x8b00], [R192.64], P0 ;  /* 0x08b00000c0037fae */ /* 0x0003e80008121844 */
[----:B------:R1:W-:Y:S04]  /*107400*/  LDGSTS.E [R3+0x8f00], [R194.64], P0 ;  /* 0x08f00000c2037fae */ /* 0x0003e80008121844 */
[----:B------:R1:W-:Y:S04]  /*107410*/  LDGSTS.E [R3+0x9300], [R196.64], P0 ;  /* 0x09300000c4037fae */ /* 0x0003e80008121844 */
        /* <DEDUP_REMOVED lines=18> */
[----:B-1----:R-:W1:Y:S04]  /*107540*/  S2R R32, SR_TID.X ;  /* 0x0000000000207919 */ /* 0x002e680000002100 */
[----:B------:R1:W-:Y:S04]  /*107550*/  LDGSTS.E [R3+0xd700], [R230.64], P0 ;  /* 0x0d700000e6037fae */ /* 0x0003e80008121844 */
[----:B----4-:R-:W4:Y:S04]  /*107560*/  LDL.LU R28, [R1+0x6ec8] ;  /* 0x006ec800011c7983 */ /* 0x010f280000300800 */
[----:B------:R-:W4:Y:S04]  /*107570*/  LDL.LU R35, [R1+0x6e84] ;  /* 0x006e840001237983 */ /* 0x000f280000300800 */
[----:B------:R-:W4:Y:S04]  /*107580*/  LDL.LU R29, [R1+0x6ec4] ;  /* 0x006ec400011d7983 */ /* 0x000f280000300800 */
[----:B------:R-:W4:Y:S04]  /*107590*/  LDL.LU R38, [R1+0x6f08] ;  /* 0x006f080001267983 */ /* 0x000f280000300800 */
[----:B------:R-:W4:Y:S04]  /*1075a0*/  LDL.LU R36, [R1+0x6f48] ;  /* 0x006f480001247983 */ /* 0x000f280000300800 */
[----:B------:R-:W4:Y:S04]  /*1075b0*/  LDL.LU R39, [R1+0x6f04] ;  /* 0x006f040001277983 */ /* 0x000f280000300800 */
[----:B------:R-:W4:Y:S01]  /*1075c0*/  LDL.LU R37, [R1+0x6f44] ;  /* 0x006f440001257983 */ /* 0x000f220000300800 */
[----:B-1----:R-:W-:-:S03]  /*1075d0*/  LOP3.LUT R32, R32, 0x1f, RZ, 0xc0, !PT ;  /* 0x0000001f20207812 */ /* 0x002fc600078ec0ff */
        /* <DEDUP_REMOVED lines=13> */
[----:B--2---:R-:W-:-:S05]  /*1076b0*/  IADD3 R8, P1, R8, R252, RZ ;  /* 0x000000fc08087210 */ /* 0x004fca0007f3e0ff */
[----:B------:R1:W-:Y:S01]  /*1076c0*/  STL [R1+0x6e08], R8 ;  /* 0x006e080801007387 */ /* 0x0003e20000100800 */
[----:B---3--:R-:W-:Y:S01]  /*1076d0*/  IADD3 R112, P2, R112, R252, RZ ;  /* 0x000000fc70707210 */ /* 0x008fe20007f5e0ff */
[----:B------:R-:W-:-:S05]  /*1076e0*/  IMAD.X R9, R9, 0x1, R0, P1 ;  /* 0x0000000109097824 */ /* 0x000fca00008e0600 */
[----:B------:R2:W-:Y:S04]  /*1076f0*/  STL [R1+0x6e04], R9 ;  /* 0x006e040901007387 */ /* 0x0005e80000100800 */
[----:B------:R-:W-:Y:S04]  /*107700*/  STL [R1+0x6e48], R112 ;  /* 0x006e487001007387 */ /* 0x000fe80000100800 */
[----:B------:R-:W3:Y:S04]  /*107710*/  LDL.LU R32, [R1+0x6f88] ;  /* 0x006f880001207983 */ /* 0x000ee80000300800 */
[----:B------:R1:W-:Y:S01]  /*107720*/  LDGSTS.E [R3+0x380], [R8.64], P0 ;  /* 0x0038000008037fae */ /* 0x0003e20008121844 */
[----:B------:R-:W-:-:S05]  /*107730*/  IMAD.X R113, R113, 0x1, R0, P2 ;  /* 0x0000000171717824 */ /* 0x000fca00010e0600 */
[----:B------:R-:W-:Y:S04]  /*107740*/  STL [R1+0x6e44], R113 ;  /* 0x006e447101007387 */ /* 0x000fe80000100800 */
[----:B------:R-:W3:Y:S04]  /*107750*/  LDL.LU R10, [R1+0x6fc8] ;  /* 0x006fc800010a7983 */ /* 0x000ee80000300800 */
[----:B------:R-:W3:Y:S04]  /*107760*/  LDL.LU R34, [R1+0x6f84] ;  /* 0x006f840001227983 */ /* 0x000ee80000300800 */
[----:B------:R-:W3:Y:S01]  /*107770*/  LDL.LU R33, [R1+0x6fc4] ;  /* 0x006fc40001217983 */ /* 0x000ee20000300800 */
[----:B-1----:R-:W-:Y:S01]  /*107780*/  IMAD.MOV.U32 R8, RZ, RZ, R112 ;  /* 0x000000ffff087224 */ /* 0x002fe200078e0070 */
[----:B--2---:R-:W-:-:S05]  /*107790*/  MOV R9, R113 ;  /* 0x0000007100097202 */ /* 0x004fca0000000f00 */
[----:B------:R1:W-:Y:S01]  /*1077a0*/  LDGSTS.E [R3+0x780], [R8.64], P0 ;  /* 0x0078000008037fae */ /* 0x0003e20008121844 */
[----:B------:R-:W-:-:S05]  /*1077b0*/  IADD3 R11, P1, R11, R252, RZ ;  /* 0x000000fc0b0b7210 */ /* 0x000fca0007f3e0ff */
[----:B------:R2:W-:Y:S01]  /*1077c0*/  STL [R1+0x6e88], R11 ;  /* 0x006e880b01007387 */ /* 0x0005e20000100800 */
[----:B-1----:R-:W-:Y:S01]  /*1077d0*/  IMAD.MOV.U32 R8, RZ, RZ, R11 ;  /* 0x000000ffff087224 */ /* 0x002fe200078e000b */
[----:B----4-:R-:W-:Y:S01]  /*1077e0*/  IADD3 R28, P2, R28, R252, RZ ;  /* 0x000000fc1c1c7210 */ /* 0x010fe20007f5e0ff */
        /* <DEDUP_REMOVED lines=34> */
[----:B-1----:R-:W-:Y:S01]  /*107a10*/  IMAD.MOV.U32 R8, RZ, RZ, R32 ;  /* 0x000000ffff087224 */ /* 0x002fe200078e0020 */
[----:B------:R-:W-:Y:S01]  /*107a20*/  IADD3 R10, P2, R10, R252, RZ ;  /* 0x000000fc0a0a7210 */ /* 0x000fe20007f5e0ff */
[----:B------:R-:W-:-:S04]  /*107a30*/  IMAD.X R34, R34, 0x1, R0, P1 ;  /* 0x0000000122227824 */ /* 0x000fc800008e0600 */
[----:B------:R-:W-:Y:S01]  /*107a40*/  IMAD.X R33, R33, 0x1, R0, P2 ;  /* 0x0000000121217824 */ /* 0x000fe200010e0600 */
[----:B------:R-:W-:Y:S04]  /*107a50*/  STL [R1+0x6f84], R34 ;  /* 0x006f842201007387 */ /* 0x000fe80000100800 */
[----:B------:R-:W-:Y:S04]  /*107a60*/  STL [R1+0x6fc8], R10 ;  /* 0x006fc80a01007387 */ /* 0x000fe80000100800 */
        /* <DEDUP_REMOVED lines=19> */
[----:B------:R1:W-:Y:S04]  /*107ba0*/  STL [R1+0x7048], R112 ;  /* 0x0070487001007387 */ /* 0x0003e80000100800 */
[----:B--2---:R-:W2:Y:S01]  /*107bb0*/  LDL.LU R11, [R1+0x7184] ;  /* 0x00718400010b7983 */ /* 0x004ea20000300800 */
[----:B------:R-:W-:-:S03]  /*107bc0*/  IMAD.MOV.U32 R9, RZ, RZ, R35 ;  /* 0x000000ffff097224 */ /* 0x000fc600078e0023 */
[----:B------:R-:W-:Y:S04]  /*107bd0*/  STL [R1+0x7044], R113 ;  /* 0x0070447101007387 */ /* 0x000fe80000100800 */
        /* <DEDUP_REMOVED lines=15> */
[----:B------:R-:W-:Y:S04]  /*107cd0*/  STL [R1+0x70c4], R38 ;  /* 0x0070c42601007387 */ /* 0x000fe80000100800 */
[----:B------:R-:W2:Y:S04]  /*107ce0*/  LDL.LU R28, [R1+0x7248] ;  /* 0x00724800011c7983 */ /* 0x000ea80000300800 */
[----:B------:R-:W2:Y:S04]  /*107cf0*/  LDL.LU R113, [R1+0x7204] ;  /* 0x0072040001717983 */ /* 0x000ea80000300800 */
[----:B------:R1:W-:Y:S02]  /*107d00*/  LDGSTS.E [R3+0x2b80], [R8.64], P0 ;  /* 0x02b8000008037fae */ /* 0x0003e40008121844 */
[----:B-1----:R-:W-:-:S02]  /*107d10*/  IMAD.MOV.U32 R8, RZ, RZ, R29 ;  /* 0x000000ffff087224 */ /* 0x002fc400078e001d */
[----:B------:R-:W2:Y:S04]  /*107d20*/  LDL.LU R29, [R1+0x7244] ;  /* 0x00724400011d7983 */ /* 0x000ea80000300800 */
[----:B------:R-:W2:Y:S01]  /*107d30*/  LDL.LU R182, [R1+0x7288] ;  /* 0x0072880001b67983 */ /* 0x000ea20000300800 */
[----:B------:R-:W-:-:S03]  /*107d40*/  IMAD.MOV.U32 R9, RZ, RZ, R38 ;  /* 0x000000ffff097224 */ /* 0x000fc600078e0026 */
        /* <DEDUP_REMOVED lines=182> */
[----:B----4-:R-:W-:-:S05]  /*1088b0*/  IADD3 R243, P1, R244, R252, RZ ;  /* 0x000000fcf4f37210 */ /* 0x010fca0007f3e0ff */
[----:B------:R-:W-:Y:S01]  /*1088c0*/  IMAD.X R242, R245, 0x1, R0, P1 ;  /* 0x00000001f5f27824 */ /* 0x000fe200008e0600 */
[----:B------:R-:W-:-:S05]  /*1088d0*/  IADD3 R245, P1, R246, R252, RZ ;  /* 0x000000fcf6f57210 */ /* 0x000fca0007f3e0ff */
[----:B------:R-:W-:Y:S01]  /*1088e0*/  IMAD.X R244, R247, 0x1, R0, P1 ;  /* 0x00000001f7f47824 */ /* 0x000fe200008e0600 */
[----:B------:R-:W-:Y:S02]  /*1088f0*/  IADD3 R247, P1, R248, R252, RZ ;  /* 0x000000fcf8f77210 */ /* 0x000fe40007f3e0ff */
[----:B------:R-:W-:Y:S02]  /*108900*/  LOP3.LUT R9, R9, R8, RZ, 0x3c, !PT ;  /* 0x0000000809097212 */ /* 0x000fe400078e3cff */
[----:B------:R-:W-:Y:S02]  /*108910*/  IADD3.X R246, R249, R0, RZ, P1, !PT ;  /* 0x00000000f9f67210 */ /* 0x000fe40000ffe4ff */
[----:B------:R-:W-:Y:S02]  /*108920*/  IADD3 R249, P1, R250, R252, RZ ;  /* 0x000000fcfaf97210 */ /* 0x000fe40007f3e0ff */
        /* <DEDUP_REMOVED lines=14> */
[----:B------:R-:W-:Y:S01]  /*108a10*/  LOP3.LUT R181, R181, R180, RZ, 0x3c, !PT ;  /* 0x000000b4b5b57212 */ /* 0x000fe200078e3cff */
[----:B------:R1:W-:Y:S01]  /*108a20*/  LDGSTS.E [R3+0x5380], [R8.64], P0 ;  /* 0x0538000008037fae */ /* 0x0003e20008121844 */
[----:B------:R-:W-:-:S02]  /*108a30*/  LOP3.LUT R11, R11, R10, RZ, 0x3c, !PT ;  /* 0x0000000a0b0b7212 */ /* 0x000fc400078e3cff */
[----:B------:R-:W-:Y:S02]  /*108a40*/  LOP3.LUT R38, R39, R38, RZ, 0x3c, !PT ;  /* 0x0000002627267212 */ /* 0x000fe400078e3cff */
[----:B------:R-:W-:Y:S01]  /*108a50*/  LOP3.LUT R183, R183, R182, RZ, 0x3c, !PT ;  /* 0x000000b6b7b77212 */ /* 0x000fe200078e3cff */
[----:B------:R3:W-:Y:S01]  /*108a60*/  LDGSTS.E [R3+0x5780], [R10.64], P0 ;  /* 0x057800000a037fae */ /* 0x0007e20008121844 */
        /* <DEDUP_REMOVED lines=125> */
[----:B--2---:R-:W-:-:S03]  /*109240*/  IADD3 R251, P1, R28, R252, RZ ;  /* 0x000000fc1cfb7210 */ /* 0x004fc60007f3e0ff */
[----:B------:R3:W-:Y:S02]  /*109250*/  LDGSTS.E [R3+0xd780], [R230.64], P0 ;  /* 0x0d780000e6037fae */ /* 0x0007e40008121844 */
[----:B------:R-:W-:Y:S02]  /*109260*/  IMAD.X R250, R29, 0x1, R0, P1 ;  /* 0x000000011dfa7824 */ /* 0x000fe400008e0600 */
[----:B------:R3:W5:Y:S04]  /*109270*/  LDL.LU.64 R28, [R1+0x7b08] ;  /* 0x007b0800011c7983 */ /* 0x0007680000300a00 */
        /* <DEDUP_REMOVED lines=20> */
[----:B-1----:R-:W-:-:S03]  /*1093c0*/  IMAD.MOV.U32 R8, RZ, RZ, c[0x0][0x180] ;  /* 0x00006000ff087624 */ /* 0x002fc600078e00ff */
[----:B------:R-:W-:Y:S04]  /*1093d0*/  STL.64 [R1+0x5da8], R204 ;  /* 0x005da8cc01007387 */ /* 0x000fe80000100a00 */
[----:B------:R-:W-:Y:S04]  /*1093e0*/  STL.64 [R1+0x5d88], R206 ;  /* 0x005d88ce01007387 */ /* 0x000fe80000100a00 */
[----:B------:R-:W-:Y:S04]  /*1093f0*/  STL.64 [R1+0x5d68], R208 ;  /* 0x005d68d001007387 */ /* 0x000fe80000100a00 */
[----:B------:R-:W-:Y:S04]  /*109400*/  STL.64 [R1+0x5ca8], R210 ;  /* 0x005ca8d201007387 */ /* 0x000fe80000100a00 */
[----:B------:R-:W-:Y:S01]  /*109410*/  STL.64 [R1+0x5c90], R212 ;  /* 0x005c90d401007387 */ /* 0x000fe20000100a00 */
[----:B------:R-:W-:-:S03]  /*109420*/  LOP3.LUT R238, R239, R238, RZ, 0x3c, !PT ;  /* 0x000000eeefee7212 */ /* 0x000fc600078e3cff */
[----:B------:R-:W-:Y:S01]  /*109430*/  STL.64 [R1+0x5c78], R214 ;  /* 0x005c78d601007387 */ /* 0x000fe20000100a00 */
[----:B------:R-:W-:-:S03]  /*109440*/  LOP3.LUT R247, R247, R246, RZ, 0x3c, !PT ;  /* 0x000000f6f7f77212 */ /* 0x000fc600078e3cff */
[----:B------:R-:W-:Y:S01]  /*109450*/  STL.64 [R1+0x5c60], R216 ;  /* 0x005c60d801007387 */ /* 0x000fe20000100a00 */
[----:B------:R-:W-:-:S03]  /*109460*/  IADD3 R9, R8, 0x1f, RZ ;  /* 0x0000001f08097810 */ /* 0x000fc60007ffe0ff */
        /* <DEDUP_REMOVED lines=16> */
[----:B------:R-:W-:Y:S02]  /*109570*/  SHF.R.S32.HI R8, RZ, 0x1f, R9 ;  /* 0x0000001fff087819 */ /* 0x000fe40000011409 */
[----:B------:R-:W-:Y:S01]  /*109580*/  LOP3.LUT R241, R241, R240, RZ, 0x3c, !PT ;  /* 0x000000f0f1f17212 */ /* 0x000fe200078e3cff */
[----:B------:R-:W-:Y:S01]  /*109590*/  STL.64 [R1+0x5b68], R230 ;  /* 0x005b68e601007387 */ /* 0x000fe20000100a00 */
[----:B------:R-:W-:-:S02]  /*1095a0*/  LOP3.LUT R248, R249, R248, RZ, 0x3c, !PT ;  /* 0x000000f8f9f87212 */ /* 0x000fc400078e3cff */
[----:B------:R-:W-:Y:S01]  /*1095b0*/  LOP3.LUT R243, R243, R242, RZ, 0x3c, !PT ;  /* 0x000000f2f3f37212 */ /* 0x000fe200078e3cff */
[----:B------:R-:W-:Y:S01]  /*1095c0*/  STL.64 [R1+0x5b58], R232 ;  /* 0x005b58e801007387 */ /* 0x000fe20000100a00 */
[----:B------:R-:W-:Y:S02]  /*1095d0*/  LOP3.LUT R250, R251, R250, RZ, 0x3c, !PT ;  /* 0x000000fafbfa7212 */ /* 0x000fe400078e3cff */
[----:B------:R-:W-:Y:S01]  /*1095e0*/  LOP3.LUT R245, R245, R244, RZ, 0x3c, !PT ;  /* 0x000000f4f5f57212 */ /* 0x000fe200078e3cff */
[----:B------:R3:W-:Y:S01]  /*1095f0*/  LDGSTS.E [R3+0xdb80], [R232.64], P0 ;  /* 0x0db80000e8037fae */ /* 0x0007e20008121844 */
[----:B------:R-:W-:Y:S02]  /*109600*/  LOP3.LUT R247, R247, R246, RZ, 0x3c, !PT ;  /* 0x000000f6f7f77212 */ /* 0x000fe400078e3cff */
[----:B------:R-:W-:Y:S01]  /*109610*/  LEA.HI R8, R8, R9, RZ, 0x5 ;  /* 0x0000000908087211 */ /* 0x000fe200078f28ff */
[----:B------:R-:W-:Y:S01]  /*109620*/  STL.64 [R1+0x5b48], R234 ;  /* 0x005b48ea01007387 */ /* 0x000fe20000100a00 */
[----:B------:R-:W-:-:S03]  /*109630*/  LOP3.LUT R249, R249, R248, RZ, 0x3c, !PT ;  /* 0x000000f8f9f97212 */ /* 0x000fc600078e3cff */
[----:B------:R3:W-:Y:S01]  /*109640*/  LDGSTS.E [R3+0xdf80], [R234.64], P0 ;  /* 0x0df80000ea037fae */ /* 0x0007e20008121844 */
[----:B------:R-:W-:-:S03]  /*109650*/  LOP3.LUT R251, R251, R250, RZ, 0x3c, !PT ;  /* 0x000000fafbfb7212 */ /* 0x000fc600078e3cff */
[----:B------:R-:W-:Y:S01]  /*109660*/  STL.64 [R1+0x5b00], R236 ;  /* 0x005b00ec01007387 */ /* 0x000fe20000100a00 */
[----:B------:R-:W-:-:S03]  /*109670*/  IADD3 R31, R31, 0x1, RZ ;  /* 0x000000011f1f7810 */ /* 0x000fc60007ffe0ff */
[----:B------:R3:W-:Y:S01]  /*109680*/  LDGSTS.E [R3+0xe380], [R236.64], P0 ;  /* 0x0e380000ec037fae */ /* 0x0007e20008121844 */
[----:B------:R-:W-:-:S03]  /*109690*/  SHF.R.S32.HI R8, RZ, 0x5, R8 ;  /* 0x00000005ff087819 */ /* 0x000fc60000011408 */
[----:B------:R-:W-:Y:S04]  /*1096a0*/  STL.64 [R1+0x5af8], R238 ;  /* 0x005af8ee01007387 */ /* 0x000fe80000100a00 */
[----:B------:R3:W-:Y:S04]  /*1096b0*/  LDGSTS.E [R3+0xe780], [R238.64], P0 ;  /* 0x0e780000ee037fae */ /* 0x0007e80008121844 */
        /* <DEDUP_REMOVED lines=11> */
[----:B------:R3:W-:Y:S01]  /*109770*/  LDGSTS.E [R3+0xff80], [R250.64], P0 ;  /* 0x0ff80000fa037fae */ /* 0x0007e20008121844 */
[----:B------:R-:W-:-:S03]  /*109780*/  ISETP.NE.U32.AND P0, PT, R31, R8, PT ;  /* 0x000000081f00720c */ /* 0x000fc60003f05070 */
[----:B------:R1:W-:Y:S04]  /*109790*/  STL [R1+0x5ac4], R31 ;  /* 0x005ac41f01007387 */ /* 0x0003e80000100800 */
[----:B------:R-:W0:Y:S04]  /*1097a0*/  LDGDEPBAR ;  /* 0x00000000000079af */ /* 0x000e280000000000 */
[----:B-1----:R3:W5:Y:S02]  /*1097b0*/  LDL.LU R31, [R1+0x7b00] ;  /* 0x007b0000011f7983 */ /* 0x0027640000300800 */
[----:B------:R-:W-:Y:S01]  /*1097c0*/  @!P0 CALL.REL.NOINC `(.L_x_0) ;  /* 0x0000001000008944 */ /* 0x000fe20003c00000 */
[----:B------:R-:W-:Y:S05]  /*1097d0*/  BRA `(.L_x_1) ;  /* 0xfff67be000007947 */ /* 0x000fea000383ffff */
.L_x_0:
[----:B---3--:R-:W3:Y:S01]  /*1097e0*/  LDL.LU R10, [R1+0x72f0] ;  /* 0x0072f000010a7983 */ /* 0x008ee20000300800 */
[----:B------:R-:W-:-:S04]  /*1097f0*/  DEPBAR.LE SB0, 0x0 ;  /* 0x000080000000791a */ /* 0x000fc80000000000 */
[----:B------:R-:W1:Y:S04]  /*109800*/  S2R R9, SR_TID.X ;  /* 0x0000000000097919 */ /* 0x000e680000002100 */
[----:B------:R-:W4:Y:S04]  /*109810*/  LDL.LU R112, [R1+0x24e0] ;  /* 0x0024e00001707983 */ /* 0x000f280000300800 */
[----:B------:R-:W4:Y:S04]  /*109820*/  LDL.LU R113, [R1+0x24e4] ;  /* 0x0024e40001717983 */ /* 0x000f280000300800 */
[----:B------:R-:W4:Y:S04]  /*109830*/  LDL.LU R114, [R1+0x2730] ;  /* 0x0027300001727983 */ /* 0x000f280000300800 */
[----:B------:R-:W4:Y:S04]  /*109840*/  LDL.LU R115, [R1+0x2734] ;  /* 0x0027340001737983 */ /* 0x000f280000300800 */
[----:B--2---:R-:W2:Y:S01]  /*109850*/  LDL.LU R36, [R1+0x24e8] ;  /* 0x0024e80001247983 */ /* 0x004ea20000300800 */
[----:B-1----:R-:W-:-:S03]  /*109860*/  IMAD.SHL.U32 R2, R9, 0x40, RZ ;  /* 0x0000004009027824 */ /* 0x002fc600078e00ff */
[----:B------:R-:W2:Y:S01]  /*109870*/  LDL.LU R37, [R1+0x24ec] ;  /* 0x0024ec0001257983 */ /* 0x000ea20000300800 */
[C---:B------:R-:W-:Y:S02]  /*109880*/  IMAD.SHL.U32 R3, R9.reuse, 0x20, RZ ;  /* 0x0000002009037824 */ /* 0x040fe400078e00ff */
[C---:B------:R-:W-:Y:S01]  /*109890*/  IMAD.SHL.U32 R0, R9.reuse, 0x100, RZ ;  /* 0x0000010009007824 */ /* 0x040fe200078e00ff */
[----:B------:R-:W-:Y:S01]  /*1098a0*/  LOP3.LUT R2, R2, 0x600, RZ, 0xc0, !PT ;  /* 0x0000060002027812 */ /* 0x000fe200078ec0ff */
[C---:B------:R-:W-:Y:S01]  /*1098b0*/  IMAD.SHL.U32 R8, R9.reuse, 0x4, RZ ;  /* 0x0000000409087824 */ /* 0x040fe200078e00ff */
[----:B------:R-:W2:Y:S01]  /*1098c0*/  LDL.LU R38, [R1+0x2738] ;  /* 0x0027380001267983 */ /* 0x000ea20000300800 */
[----:B------:R-:W-:Y:S02]  /*1098d0*/  LOP3.LUT R9, R9, 0x1f, RZ, 0xc0, !PT ;  /* 0x0000001f09097812 */ /* 0x000fe400078ec0ff */
[----:B------:R-:W-:Y:S01]  /*1098e0*/  LOP3.LUT R2, R2, 0x60, R3, 0xf8, !PT ;  /* 0x0000006002027812 */ /* 0x000fe200078ef803 */
[----:B------:R-:W2:Y:S01]  /*1098f0*/  LDL.LU R39, [R1+0x273c] ;  /* 0x00273c0001277983 */ /* 0x000ea20000300800 */
[----:B------:R-:W-:-:S03]  /*109900*/  LOP3.LUT R0, R0, 0x600, RZ, 0xc0, !PT ;  /* 0x0000060000007812 */ /* 0x000fc600078ec0ff */
[----:B------:R-:W2:Y:S01]  /*109910*/  LDL.LU R32, [R1+0x16d0] ;  /* 0x0016d00001207983 */ /* 0x000ea20000300800 */
[----:B------:R-:W-:-:S03]  /*109920*/  LOP3.LUT R2, R2, 0x70, R8, 0x78, !PT ;  /* 0x0000007002027812 */ /* 0x000fc600078e7808 */
[----:B------:R-:W2:Y:S01]  /*109930*/  LDL.LU R33, [R1+0x16d4] ;  /* 0x0016d40001217983 */ /* 0x000ea20000300800 */
[----:B------:R-:W-:-:S03]  /*109940*/  LEA R0, R9, R0, 0x4 ;  /* 0x0000000009007211 */ /* 0x000fc600078e20ff */
[----:B------:R-:W2:Y:S04]  /*109950*/  LDL.LU R34, [R1+0x1690] ;  /* 0x0016900001227983 */ /* 0x000ea80000300800 */
[----:B------:R-:W2:Y:S04]  /*109960*/  LDL.LU R35, [R1+0x1694] ;  /* 0x0016940001237983 */ /* 0x000ea80000300800 */
[----:B------:R-:W2:Y:S04]  /*109970*/  LDL.LU R8, [R1+0x16d8] ;  /* 0x0016d80001087983 */ /* 0x000ea80000300800 */
[----:B------:R-:W2:Y:S04]  /*109980*/  LDL.LU R9, [R1+0x16dc] ;  /* 0x0016dc0001097983 */ /* 0x000ea80000300800 */
[----:B------:R-:W-:Y:S01]  /*109990*/  BAR.SYNC.DEFER_BLOCKING 0x0 ;  /* 0x0000000000007b1d */ /* 0x000fe20000010000 */
[----:B---3--:R-:W-:-:S05]  /*1099a0*/  ISETP.GE.AND P0, PT, R10, c[0x0][0x17c], PT ;  /* 0x00005f000a007a0c */ /* 0x008fca0003f06270 */
[----:B------:R-:W3:Y:S04]  /*1099b0*/  LDL.LU R10, [R1+0x1698] ;  /* 0x00169800010a7983 */ /* 0x000ee80000300800 */
[----:B------:R-:W3:Y:S04]  /*1099c0*/  LDL.LU R11, [R1+0x169c] ;  /* 0x00169c00010b7983 */ /* 0x000ee80000300800 */
[----:B----4-:R1:W-:Y:S04]  /*1099d0*/  STS.128 [R2], R112 ;  /* 0x0000007002007388 */ /* 0x0103e80000000c00 */
[----:B-1----:R1:W5:Y:S04]  /*1099e0*/  LDL.LU R112, [R1+0x22e0] ;  /* 0x0022e00001707983 */ /* 0x0023680000300800 */
[----:B------:R1:W5:Y:S04]  /*1099f0*/  LDL.LU R113, [R1+0x22e4] ;  /* 0x0022e40001717983 */ /* 0x0003680000300800 */
[----:B------:R1:W5:Y:S04]  /*109a00*/  LDL.LU R114, [R1+0x2420] ;  /* 0x0024200001727983 */ /* 0x0003680000300800 */
[----:B--2---:R2:W-:Y:S04]  /*109a10*/  STS.128 [R2+0x80], R36 ;  /* 0x0000802402007388 */ /* 0x0045e80000000c00 */
[----:B------:R1:W5:Y:S04]  /*109a20*/  LDL.LU R115, [R1+0x2424] ;  /* 0x0024240001737983 */ /* 0x0003680000300800 */
[----:B------:R4:W-:Y:S04]  /*109a30*/  STS.128 [R2+0x100], R32 ;  /* 0x0001002002007388 */ /* 0x0009e80000000c00 */
[----:B--2---:R1:W5:Y:S04]  /*109a40*/  LDL.LU R36, [R1+0x22e8] ;  /* 0x0022e80001247983 */ /* 0x0043680000300800 */
[----:B------:R1:W5:Y:S04]  /*109a50*/  LDL.LU R37, [R1+0x22ec] ;  /* 0x0022ec0001257983 */ /* 0x0003680000300800 */
[----:B------:R1:W5:Y:S04]  /*109a60*/  LDL.LU R38, [R1+0x2428] ;  /* 0x0024280001267983 */ /* 0x0003680000300800 */
[----:B------:R1:W5:Y:S04]  /*109a70*/  LDL.LU R39, [R1+0x242c] ;  /* 0x00242c0001277983 */ /* 0x0003680000300800 */
[----:B----4-:R1:W5:Y:S04]  /*109a80*/  LDL.LU R32, [R1+0x1450] ;  /* 0x0014500001207983 */ /* 0x0103680000300800 */
[----:B------:R1:W5:Y:S04]  /*109a90*/  LDL.LU R33, [R1+0x1454] ;  /* 0x0014540001217983 */ /* 0x0003680000300800 */
[----:B------:R1:W5:Y:S04]  /*109aa0*/  LDL.LU R34, [R1+0x1440] ;  /* 0x0014400001227983 */ /* 0x0003680000300800 */
[----:B------:R1:W5:Y:S04]  /*109ab0*/  LDL.LU R35, [R1+0x1444] ;  /* 0x0014440001237983 */ /* 0x0003680000300800 */
[----:B---3--:R2:W-:Y:S04]  /*109ac0*/  STS.128 [R2+0x180], R8 ;  /* 0x0001800802007388 */ /* 0x0085e80000000c00 */
[----:B--2---:R1:W5:Y:S04]  /*109ad0*/  LDL.LU R8, [R1+0x1458] ;  /* 0x0014580001087983 */ /* 0x0043680000300800 */
[----:B------:R1:W5:Y:S04]  /*109ae0*/  LDL.LU R9, [R1+0x145c] ;  /* 0x00145c0001097983 */ /* 0x0003680000300800 */
[----:B------:R1:W5:Y:S04]  /*109af0*/  LDL.LU R10, [R1+0x1448] ;  /* 0x00144800010a7983 */ /* 0x0003680000300800 */
[----:B------:R1:W5:Y:S02]  /*109b00*/  LDL.LU R11, [R1+0x144c] ;  /* 0x00144c00010b7983 */ /* 0x0003640000300800 */
[----:B------:R-:W-:-:S06]  /*109b10*/  NOP ;  /* 0x0000000000007918 */ /* 0x000fcc0000000000 */
[----:B------:R-:W2:Y:S01]  /*109b20*/  LDS.128 R180, [R0] ;  /* 0x0000000000b47984 */ /* 0x000ea20000000c00 */
[C---:B------:R-:W-:Y:S02]  /*109b30*/  LOP3.LUT R216, R0.reuse, 0x20, RZ, 0x3c, !PT ;  /* 0x0000002000d87812 */ /* 0x040fe400078e3cff */
[C---:B------:R-:W-:Y:S02]  /*109b40*/  LOP3.LUT R3, R0.reuse, 0x40, RZ, 0x3c, !PT ;  /* 0x0000004000037812 */ /* 0x040fe400078e3cff */
[----:B------:R-:W-:Y:S01]  /*109b50*/  LOP3.LUT R252, R0, 0x60, RZ, 0x3c, !PT ;  /* 0x0000006000fc7812 */ /* 0x000fe200078e3cff */
[----:B------:R-:W3:Y:S04]  /*109b60*/  LDS.128 R188, [R216] ;  /* 0x00000000d8bc7984 */ /* 0x000ee80000000c00 */
[----:B------:R-:W4:Y:S04]  /*109b70*/  LDS.128 R184, [R3] ;  /* 0x0000000003b87984 */ /* 0x000f280000000c00 */
[----:B--2---:R-:W-:Y:S04]  /*109b80*/  STL.64 [R1+0xf00], R180 ;  /* 0x000f00b401007387 */ /* 0x004fe80000100a00 */
[----:B------:R-:W-:Y:S04]  /*109b90*/  STL.64 [R1+0xf08], R182 ;  /* 0x000f08b601007387 */ /* 0x000fe80000100a00 */
[----:B------:R-:W2:Y:S01]  /*109ba0*/  LDS.128 R180, [R252] ;  /* 0x00000000fcb47984 */ /* 0x000ea20000000c00 */
[----:B------:R-:W-:-:S06]  /*109bb0*/  NOP ;  /* 0x0000000000007918 */ /* 0x000fcc0000000000 */
[----:B---3--:R-:W-:Y:S04]  /*109bc0*/  STL.64 [R1+0xf20], R188 ;  /* 0x000f20bc01007387 */ /* 0x008fe80000100a00 */
[----:B------:R-:W-:Y:S04]  /*109bd0*/  STL.64 [R1+0xf28], R190 ;  /* 0x000f28be01007387 */ /* 0x000fe80000100a00 */
[----:B----4-:R-:W-:Y:S04]  /*109be0*/  STL.64 [R1+0xf40], R184 ;  /* 0x000f40b801007387 */ /* 0x010fe80000100a00 */
[----:B------:R-:W-:Y:S04]  /*109bf0*/  STL.64 [R1+0xf48], R186 ;  /* 0x000f48ba01007387 */ /* 0x000fe80000100a00 */
[----:B-----5:R3:W-:Y:S04]  /*109c00*/  STS.128 [R2], R112 ;  /* 0x0000007002007388 */ /* 0x0207e80000000c00 */
[----:B------:R4:W-:Y:S04]  /*109c10*/  STS.128 [R2+0x80], R36 ;  /* 0x0000802402007388 */ /* 0x0009e80000000c00 */
[----:B------:R1:W-:Y:S04]  /*109c20*/  STS.128 [R2+0x100], R32 ;  /* 0x0001002002007388 */ /* 0x0003e80000000c00 */
[----:B------:R1:W-:Y:S01]  /*109c30*/  STS.128 [R2+0x180], R8 ;  /* 0x0001800802007388 */ /* 0x0003e20000000c00 */
[----:B------:R-:W-:-:S06]  /*109c40*/  NOP ;  /* 0x0000000000007918 */ /* 0x000fcc0000000000 */
[----:B--2---:R-:W-:Y:S04]  /*109c50*/  STL.64 [R1+0x1140], R180 ;  /* 0x001140b401007387 */ /* 0x004fe80000100a00 */
[----:B------:R-:W-:Y:S04]  /*109c60*/  STL.64 [R1+0x1148], R182 ;  /* 0x001148b601007387 */ /* 0x000fe80000100a00 */
[----:B---3--:R-:W2:Y:S04]  /*109c70*/  LDL.LU R112, [R1+0x21e0] ;  /* 0x0021e00001707983 */ /* 0x008ea80000300800 */
[----:B------:R-:W2:Y:S04]  /*109c80*/  LDL.LU R113, [R1+0x21e4] ;  /* 0x0021e40001717983 */ /* 0x000ea80000300800 */
[----:B------:R-:W2:Y:S04]  /*109c90*/  LDL.LU R114, [R1+0x21f0] ;  /* 0x0021f00001727983 */ /* 0x000ea80000300800 */
[----:B------:R-:W2:Y:S04]  /*109ca0*/  LDL.LU R115, [R1+0x21f4] ;  /* 0x0021f40001737983 */ /* 0x000ea80000300800 */
[----:B----4-:R-:W3:Y:S04]  /*109cb0*/  LDL.LU R36, [R1+0x21e8] ;  /* 0x0021e80001247983 */ /* 0x010ee80000300800 */
[----:B------:R-:W3:Y:S04]  /*109cc0*/  LDL.LU R37, [R1+0x21ec] ;  /* 0x0021ec0001257983 */ /* 0x000ee80000300800 */
[----:B------:R-:W3:Y:S04]  /*109cd0*/  LDL.LU R38, [R1+0x21f8] ;  /* 0x0021f80001267983 */ /* 0x000ee80000300800 */
[----:B------:R-:W3:Y:S04]  /*109ce0*/  LDL.LU R39, [R1+0x21fc] ;  /* 0x0021fc0001277983 */ /* 0x000ee80000300800 */
        /* <DEDUP_REMOVED lines=8> */
[----:B------:R-:W1:Y:S04]  /*109d70*/  LDS.128 R180, [R0] ;  /* 0x0000000000b47984 */ /* 0x000e680000000c00 */
[----:B------:R-:W1:Y:S04]  /*109d80*/  LDS.128 R188, [R216] ;  /* 0x00000000d8bc7984 */ /* 0x000e680000000c00 */
[----:B------:R-:W1:Y:S04]  /*109d90*/  LDS.128 R184, [R3] ;  /* 0x0000000003b87984 */ /* 0x000e680000000c00 */
[----:B-1----:R-:W-:Y:S04]  /*109da0*/  STL.64 [R1+0x90], R180 ;  /* 0x000090b401007387 */ /* 0x002fe80000100a00 */
[----:B------:R-:W-:Y:S04]  /*109db0*/  STL.64 [R1+0x98], R182 ;  /* 0x000098b601007387 */ /* 0x000fe80000100a00 */
[----:B------:R-:W1:Y:S01]  /*109dc0*/  LDS.128 R180, [R252] ;  /* 0x00000000fcb47984 */ /* 0x000e620000000c00 */
[----:B------:R-:W-:-:S06]  /*109dd0*/  NOP ;  /* 0x0000000000007918 */ /* 0x000fcc0000000000 */
[----:B------:R-:W-:Y:S04]  /*109de0*/  STL.64 [R1+0xf10], R188 ;  /* 0x000f10bc01007387 */ /* 0x000fe80000100a00 */
[----:B------:R-:W-:Y:S04]  /*109df0*/  STL.64 [R1+0xf18], R190 ;  /* 0x000f18be01007387 */ /* 0x000fe80000100a00 */
[----:B------:R-:W-:Y:S04]  /*109e00*/  STL.64 [R1+0xf30], R184 ;  /* 0x000f30b801007387 */ /* 0x000fe80000100a00 */
[----:B------:R-:W-:Y:S04]  /*109e10*/  STL.64 [R1+0xf38], R186 ;  /* 0x000f38ba01007387 */ /* 0x000fe80000100a00 */
[----:B-1----:R-:W-:Y:S04]  /*109e20*/  STL.64 [R1+0xf60], R180 ;  /* 0x000f60b401007387 */ /* 0x002fe80000100a00 */
[----:B------:R-:W-:Y:S04]  /*109e30*/  STL.64 [R1+0xf68], R182 ;  /* 0x000f68b601007387 */ /* 0x000fe80000100a00 */
[----:B--2---:R1:W-:Y:S04]  /*109e40*/  STS.128 [R2], R112 ;  /* 0x0000007002007388 */ /* 0x0043e80000000c00 */
[----:B-1----:R-:W2:Y:S04]  /*109e50*/  LDL.LU R112, [R1+0x1f00] ;  /* 0x001f000001707983 */ /* 0x002ea80000300800 */
[----:B------:R-:W2:Y:S04]  /*109e60*/  LDL.LU R113, [R1+0x1f04] ;  /* 0x001f040001717983 */ /* 0x000ea80000300800 */
[----:B------:R-:W2:Y:S04]  /*109e70*/  LDL.LU R114, [R1+0x1f80] ;  /* 0x001f800001727983 */ /* 0x000ea80000300800 */
[----:B---3--:R1:W-:Y:S04]  /*109e80*/  STS.128 [R2+0x80], R36 ;  /* 0x0000802402007388 */ /* 0x0083e80000000c00 */
[----:B------:R-:W2:Y:S04]  /*109e90*/  LDL.LU R115, [R1+0x1f84] ;  /* 0x001f840001737983 */ /* 0x000ea80000300800 */
[----:B----4-:R3:W-:Y:S04]  /*109ea0*/  STS.128 [R2+0x100], R32 ;  /* 0x0001002002007388 */ /* 0x0107e80000000c00 */
[----:B-1----:R-:W4:Y:S04]  /*109eb0*/  LDL.LU R36, [R1+0x1f08] ;  /* 0x001f080001247983 */ /* 0x002f280000300800 */
[----:B------:R-:W4:Y:S04]  /*109ec0*/  LDL.LU R37, [R1+0x1f0c] ;  /* 0x001f0c0001257983 */ /* 0x000f280000300800 */
[----:B------:R-:W4:Y:S04]  /*109ed0*/  LDL.LU R38, [R1+0x1f88] ;  /* 0x001f880001267983 */ /* 0x000f280000300800 */
[----:B------:R-:W4:Y:S04]  /*109ee0*/  LDL.LU R39, [R1+0x1f8c] ;  /* 0x001f8c0001277983 */ /* 0x000f280000300800 */
[----:B---3--:R-:W3:Y:S04]  /*109ef0*/  LDL.LU R32, [R1+0x290] ;  /* 0x0002900001207983 */ /* 0x008ee80000300800 */
[----:B------:R-:W3:Y:S04]  /*109f00*/  LDL.LU R33, [R1+0x294] ;  /* 0x0002940001217983 */ /* 0x000ee80000300800 */
[----:B------:R-:W3:Y:S04]  /*109f10*/  LDL.LU R34, [R1+0x370] ;  /* 0x0003700001227983 */ /* 0x000ee80000300800 */
[----:B------:R-:W3:Y:S04]  /*109f20*/  LDL.LU R35, [R1+0x374] ;  /* 0x0003740001237983 */ /* 0x000ee80000300800 */
[----:B------:R1:W-:Y:S01]  /*109f30*/  STS.128 [R2+0x180], R8 ;  /* 0x0001800802007388 */ /* 0x0003e20000000c00 */
[----:B------:R-:W-:-:S06]  /*109f40*/  NOP ;  /* 0x0000000000007918 */ /* 0x000fcc0000000000 */
[----:B------:R-:W1:Y:S04]  /*109f50*/  LDS.128 R180, [R0] ;  /* 0x0000000000b47984 */ /* 0x000e680000000c00 */
[----:B------:R-:W1:Y:S04]  /*109f60*/  LDS.128 R188, [R216] ;  /* 0x00000000d8bc7984 */ /* 0x000e680000000c00 */
[----:B------:R-:W1:Y:S04]  /*109f70*/  LDS.128 R184, [R3] ;  /* 0x0000000003b87984 */ /* 0x000e680000000c00 */
[----:B-1----:R-:W3:Y:S04]  /*109f80*/  LDL.LU R8, [R1+0x298] ;  /* 0x0002980001087983 */ /* 0x002ee80000300800 */
[----:B------:R-:W3:Y:S04]  /*109f90*/  LDL.LU R9, [R1+0x29c] ;  /* 0x00029c0001097983 */ /* 0x000ee80000300800 */
[----:B------:R-:W3:Y:S04]  /*109fa0*/  LDL.LU R10, [R1+0x378] ;  /* 0x00037800010a7983 */ /* 0x000ee80000300800 */
[----:B------:R-:W3:Y:S04]  /*109fb0*/  LDL.LU R11, [R1+0x37c] ;  /* 0x00037c00010b7983 */ /* 0x000ee80000300800 */
[----:B------:R-:W-:Y:S01]  /*109fc0*/  STL.64 [R1+0x50], R180 ;  /* 0x000050b401007387 */ /* 0x000fe20000100a00 */
[----:B------:R-:W-:-:S03]  /*109fd0*/  IMAD.MOV.U32 R231, RZ, RZ, R180 ;  /* 0x000000ffffe77224 */ /* 0x000fc600078e00b4 */
        /* <DEDUP_REMOVED lines=13> */
[----:B----4-:R1:W-:Y:S04]  /*10a0b0*/  STS.128 [R2+0x80], R36 ;  /* 0x0000802402007388 */ /* 0x0103e80000000c00 */
[----:B------:R-:W2:Y:S04]  /*10a0c0*/  LDL.LU R115, [R1+0x1b64] ;  /* 0x001b640001737983 */ /* 0x000ea80000300800 */
[----:B-1----:R-:W4:Y:S04]  /*10a0d0*/  LDL.LU R36, [R1+0x1b48] ;  /* 0x001b480001247983 */ /* 0x002f280000300800 */
[----:B------:R-:W4:Y:S04]  /*10a0e0*/  LDL.LU R37, [R1+0x1b4c] ;  /* 0x001b4c0001257983 */ /* 0x000f280000300800 */
[----:B------:R-:W4:Y:S04]  /*10a0f0*/  LDL.LU R38, [R1+0x1b68] ;  /* 0x001b680001267983 */ /* 0x000f280000300800 */
[----:B------:R-:W4:Y:S04]  /*10a100*/  LDL.LU R39, [R1+0x1b6c] ;  /* 0x001b6c0001277983 */ /* 0x000f280000300800 */
[----:B---3--:R1:W-:Y:S04]  /*10a110*/  STS.128 [R2+0x100], R32 ;  /* 0x0001002002007388 */ /* 0x0083e80000000c00 */
[----:B-1----:R-:W3:Y:S04]  /*10a120*/  LDL.LU R32, [R1+0x220] ;  /* 0x0002200001207983 */ /* 0x002ee80000300800 */
        /* <DEDUP_REMOVED lines=47> */
[----:B------:R-:W-:Y:S01]  /*10a420*/  LDS.128 R248, [R0] ;  /* 0x0000000000f87984 */ /* 0x000fe20000000c00 */
[----:B------:R-:W-:-:S06]  /*10a430*/  NOP ;  /* 0x0000000000007918 */ /* 0x000fcc0000000000 */
[----:B------:R-:W-:Y:S04]  /*10a440*/  STL.64 [R1+0x70], R188 ;  /* 0x000070bc01007387 */ /* 0x000fe80000100a00 */
[----:B------:R-:W-:Y:S04]  /*10a450*/  STL.64 [R1+0x78], R190 ;  /* 0x000078be01007387 */ /* 0x000fe80000100a00 */
[----:B------:R-:W-:Y:S04]  /*10a460*/  STL.64 [R1+0x120], R184 ;  /* 0x000120b801007387 */ /* 0x000fe80000100a00 */
[----:B------:R-:W-:Y:S04]  /*10a470*/  STL.64 [R1+0x128], R186 ;  /* 0x000128ba01007387 */ /* 0x000fe80000100a00 */
[----:B------:R-:W-:Y:S04]  /*10a480*/  STL.64 [R1+0x180], R180 ;  /* 0x000180b401007387 */ /* 0x000fe80000100a00 */
        /* <DEDUP_REMOVED lines=14> */
[----:B------:R1:W-:Y:S01]  /*10a570*/  STS.128 [R2+0x180], R8 ;  /* 0x0001800802007388 */ /* 0x0003e20000000c00 */
[----:B------:R-:W-:-:S06]  /*10a580*/  NOP ;  /* 0x0000000000007918 */ /* 0x000fcc0000000000 */
[----:B------:R-:W1:Y:S01]  /*10a590*/  LDS.128 R184, [R216] ;  /* 0x00000000d8b87984 */ /* 0x000e620000000c00 */
[----:B------:R-:W-:Y:S02]  /*10a5a0*/  IMAD.MOV.U32 R32, RZ, RZ, R28 ;  /* 0x000000ffff207224 */ /* 0x000fe400078e001c */
[----:B------:R-:W-:Y:S01]  /*10a5b0*/  IMAD.MOV.U32 R33, RZ, RZ, R29 ;  /* 0x000000ffff217224 */ /* 0x000fe200078e001d */
[----:B------:R-:W1:Y:S04]  /*10a5c0*/  LDS.128 R180, [R3] ;  /* 0x0000000003b47984 */ /* 0x000e680000000c00 */
[----:B------:R-:W-:Y:S04]  /*10a5d0*/  LDS.128 R244, [R0] ;  /* 0x0000000000f47984 */ /* 0x000fe80000000c00 */
[----:B-1----:R-:W2:Y:S04]  /*10a5e0*/  LDL.LU R10, [R1+0x158] ;  /* 0x00015800010a7983 */ /* 0x002ea80000300800 */
[----:B------:R-:W2:Y:S01]  /*10a5f0*/  LDL.LU R11, [R1+0x15c] ;  /* 0x00015c00010b7983 */ /* 0x000ea20000300800 */
[----:B------:R-:W-:-:S02]  /*10a600*/  IMAD.MOV.U32 R8, RZ, RZ, R30 ;  /* 0x000000ffff087224 */ /* 0x000fc400078e001e */
[----:B------:R-:W-:Y:S02]  /*10a610*/  IMAD.MOV.U32 R9, RZ, RZ, R31 ;  /* 0x000000ffff097224 */ /* 0x000fe400078e001f */
        /* <DEDUP_REMOVED lines=8> */
[----:B----4-:R1:W-:Y:S04]  /*10a6a0*/  STS.128 [R2+0x80], R36 ;  /* 0x0000802402007388 */ /* 0x0103e80000000c00 */
[----:B-1----:R-:W4:Y:S04]  /*10a6b0*/  LDL.LU R36, [R1+0x130] ;  /* 0x0001300001247983 */ /* 0x002f280000300800 */
[----:B------:R-:W4:Y:S04]  /*10a6c0*/  LDL.LU R37, [R1+0x134] ;  /* 0x0001340001257983 */ /* 0x000f280000300800 */
[----:B------:R-:W4:Y:S04]  /*10a6d0*/  LDL.LU R38, [R1+0x1a0] ;  /* 0x0001a00001267983 */ /* 0x000f280000300800 */
[----:B---3--:R1:W-:Y:S04]  /*10a6e0*/  STS.128 [R2+0x100], R32 ;  /* 0x0001002002007388 */ /* 0x0083e80000000c00 */
[----:B------:R-:W4:Y:S04]  /*10a6f0*/  LDL.LU R39, [R1+0x1a4] ;  /* 0x0001a40001277983 */ /* 0x000f280000300800 */
[----:B-1----:R-:W3:Y:S04]  /*10a700*/  LDL.LU R32, [R1+0x138] ;  /* 0x0001380001207983 */ /* 0x002ee80000300800 */
[----:B------:R-:W3:Y:S04]  /*10a710*/  LDL.LU R33, [R1+0x13c] ;  /* 0x00013c0001217983 */ /* 0x000ee80000300800 */
[----:B------:R-:W3:Y:S04]  /*10a720*/  LDL.LU R34, [R1+0x1a8] ;  /* 0x0001a80001227983 */ /* 0x000ee80000300800 */
[----:B------:R-:W3:Y:S04]  /*10a730*/  LDL.LU R35, [R1+0x1ac] ;  /* 0x0001ac0001237983 */ /* 0x000ee80000300800 */
[----:B------:R-:W4:Y:S04]  /*10a740*/  LDL.LU R30, [R1+0x100] ;  /* 0x00010000011e7983 */ /* 0x000f280000300800 */
[----:B------:R-:W4:Y:S04]  /*10a750*/  LDL.LU R31, [R1+0x104] ;  /* 0x00010400011f7983 */ /* 0x000f280000300800 */
[----:B--2---:R1:W-:Y:S04]  /*10a760*/  STS.128 [R2+0x180], R8 ;  /* 0x0001800802007388 */ /* 0x0043e80000000c00 */
[----:B-1----:R-:W2:Y:S04]  /*10a770*/  LDL.LU R10, [R1+0x108] ;  /* 0x00010800010a7983 */ /* 0x002ea80000300800 */
[----:B------:R-:W2:Y:S04]  /*10a780*/  LDL.LU R11, [R1+0x10c] ;  /* 0x00010c00010b7983 */ /* 0x000ea80000300800 */
[----:B------:R-:W-:Y:S01]  /*10a790*/  STS.128 [R2], R112 ;  /* 0x0000007002007388 */ /* 0x000fe20000000c00 */
[----:B------:R-:W-:-:S06]  /*10a7a0*/  NOP ;  /* 0x0000000000007918 */ /* 0x000fcc0000000000 */
[----:B------:R-:W1:Y:S01]  /*10a7b0*/  LDS.128 R180, [R216] ;  /* 0x00000000d8b47984 */ /* 0x000e620000000c00 */
[----:B------:R-:W-:Y:S01]  /*10a7c0*/  IMAD.MOV.U32 R28, RZ, RZ, R24 ;  /* 0x000000ffff1c7224 */ /* 0x000fe200078e0018 */
[----:B------:R-:W-:Y:S01]  /*10a7d0*/  MOV R29, R25 ;  /* 0x00000019001d7202 */ /* 0x000fe20000000f00 */
[----:B------:R-:W-:Y:S01]  /*10a7e0*/  IMAD.MOV.U32 R8, RZ, RZ, R26 ;  /* 0x000000ffff087224 */ /* 0x000fe200078e001a */
[----:B------:R-:W1:Y:S01]  /*10a7f0*/  LDS.128 R112, [R3] ;  /* 0x0000000003707984 */ /* 0x000e620000000c00 */
[----:B------:R-:W-:-:S03]  /*10a800*/  IMAD.MOV.U32 R9, RZ, RZ, R27 ;  /* 0x000000ffff097224 */ /* 0x000fc600078e001b */
[----:B------:R-:W1:Y:S04]  /*10a810*/  LDS.128 R24, [R252] ;  /* 0x00000000fc187984 */ /* 0x000e680000000c00 */
[----:B------:R-:W-:Y:S01]  /*10a820*/  LDS.128 R236, [R0] ;  /* 0x0000000000ec7984 */ /* 0x000fe20000000c00 */
[----:B------:R-:W-:-:S06]  /*10a830*/  NOP ;  /* 0x0000000000007918 */ /* 0x000fcc0000000000 */
[----:B-1----:R-:W-:Y:S04]  /*10a840*/  STL.64 [R1], R180 ;  /* 0x000000b401007387 */ /* 0x002fe80000100a00 */
[----:B------:R-:W-:Y:S04]  /*10a850*/  STL.64 [R1+0x8], R182 ;  /* 0x000008b601007387 */ /* 0x000fe80000100a00 */
[----:B------:R-:W-:Y:S04]  /*10a860*/  STL.64 [R1+0xd0], R112 ;  /* 0x0000d07001007387 */ /* 0x000fe80000100a00 */
[----:B------:R-:W-:Y:S04]  /*10a870*/  STL.64 [R1+0xd8], R114 ;  /* 0x0000d87201007387 */ /* 0x000fe80000100a00 */
[----:B------:R-:W-:Y:S04]  /*10a880*/  STL.64 [R1+0x100], R24 ;  /* 0x0001001801007387 */ /* 0x000fe80000100a00 */
[----:B------:R-:W-:Y:S04]  /*10a890*/  STL.64 [R1+0x108], R26 ;  /* 0x0001081a01007387 */ /* 0x000fe80000100a00 */
[----:B---3--:R1:W-:Y:S04]  /*10a8a0*/  STS.128 [R2+0x80], R32 ;  /* 0x0000802002007388 */ /* 0x0083e80000000c00 */
        /* <DEDUP_REMOVED lines=13> */
[----:B--2---:R1:W-:Y:S04]  /*10a980*/  STS.128 [R2+0x180], R8 ;  /* 0x0001800802007388 */ /* 0x0043e80000000c00 */
[----:B-1----:R-:W2:Y:S04]  /*10a990*/  LDL.LU R8, [R1+0x1708] ;  /* 0x0017080001087983 */ /* 0x002ea80000300800 */
[----:B------:R-:W2:Y:S04]  /*10a9a0*/  LDL.LU R9, [R1+0x170c] ;  /* 0x00170c0001097983 */ /* 0x000ea80000300800 */
[----:B------:R-:W2:Y:S04]  /*10a9b0*/  LDL.LU R10, [R1+0x16f8] ;  /* 0x0016f800010a7983 */ /* 0x000ea80000300800 */
[----:B------:R-:W2:Y:S04]  /*10a9c0*/  LDL.LU R11, [R1+0x16fc] ;  /* 0x0016fc00010b7983 */ /* 0x000ea80000300800 */
[----:B------:R-:W-:Y:S01]  /*10a9d0*/  STS.128 [R2], R36 ;  /* 0x0000002402007388 */ /* 0x000fe20000000c00 */
[----:B------:R-:W-:-:S06]  /*10a9e0*/  NOP ;  /* 0x0000000000007918 */ /* 0x000fcc0000000000 */
[----:B------:R-:W1:Y:S04]  /*10a9f0*/  LDS.128 R112, [R3] ;  /* 0x0000000003707984 */ /* 0x000e680000000c00 */
[----:B------:R-:W1:Y:S04]  /*10aa00*/  LDS.128 R36, [R252] ;  /* 0x00000000fc247984 */ /* 0x000e680000000c00 */
[----:B------:R-:W-:Y:S04]  /*10aa10*/  LDS.128 R232, [R0] ;  /* 0x0000000000e87984 */ /* 0x000fe80000000c00 */
[----:B------:R-:W-:Y:S01]  /*10aa20*/  LDS.128 R240, [R216] ;  /* 0x00000000d8f07984 */ /* 0x000fe20000000c00 */
[----:B------:R-:W-:-:S06]  /*10aa30*/  NOP ;  /* 0x0000000000007918 */ /* 0x000fcc0000000000 */
[----:B-1----:R-:W-:Y:S04]  /*10aa40*/  STL.64 [R1+0x30], R112 ;  /* 0x0000307001007387 */ /* 0x002fe80000100a00 */
[----:B------:R-:W-:Y:S04]  /*10aa50*/  STL.64 [R1+0x38], R114 ;  /* 0x0000387201007387 */ /* 0x000fe80000100a00 */
[----:B------:R-:W-:Y:S04]  /*10aa60*/  STL.64 [R1+0xb0], R36 ;  /* 0x0000b02401007387 */ /* 0x000fe80000100a00 */
[----:B------:R-:W-:Y:S04]  /*10aa70*/  STL.64 [R1+0xb8], R38 ;  /* 0x0000b82601007387 */ /* 0x000fe80000100a00 */
[----:B----4-:R1:W-:Y:S04]  /*10aa80*/  STS.128 [R2], R32 ;  /* 0x0000002002007388 */ /* 0x0103e80000000c00 */
[----:B-1----:R-:W4:Y:S04]  /*10aa90*/  LDL.LU R32, [R1+0x24b0] ;  /* 0x0024b00001207983 */ /* 0x002f280000300800 */
[----:B------:R-:W4:Y:S04]  /*10aaa0*/  LDL.LU R33, [R1+0x24b4] ;  /* 0x0024b40001217983 */ /* 0x000f280000300800 */
[----:B------:R-:W4:Y:S04]  /*10aab0*/  LDL.LU R34, [R1+0x24d0] ;  /* 0x0024d00001227983 */ /* 0x000f280000300800 */
[----:B---3--:R1:W-:Y:S04]  /*10aac0*/  STS.128 [R2+0x80], R28 ;  /* 0x0000801c02007388 */ /* 0x0083e80000000c00 */
[----:B------:R-:W4:Y:S04]  /*10aad0*/  LDL.LU R35, [R1+0x24d4] ;  /* 0x0024d40001237983 */ /* 0x000f280000300800 */
[----:B------:R3:W-:Y:S04]  /*10aae0*/  STS.128 [R2+0x100], R24 ;  /* 0x0001001802007388 */ /* 0x0007e80000000c00 */
        /* <DEDUP_REMOVED lines=8> */
[----:B--2---:R1:W-:Y:S01]  /*10ab70*/  STS.128 [R2+0x180], R8 ;  /* 0x0001800802007388 */ /* 0x0043e20000000c00 */
[----:B------:R-:W-:-:S06]  /*10ab80*/  NOP ;  /* 0x0000000000007918 */ /* 0x000fcc0000000000 */
[----:B------:R-:W2:Y:S04]  /*10ab90*/  LDS.128 R36, [R0] ;  /* 0x0000000000247984 */ /* 0x000ea80000000c00 */
[----:B------:R-:W2:Y:S04]  /*10aba0*/  LDS.128 R180, [R216] ;  /* 0x00000000d8b47984 */ /* 0x000ea80000000c00 */
[----:B------:R-:W2:Y:S04]  /*10abb0*/  LDS.128 R112, [R3] ;  /* 0x0000000003707984 */ /* 0x000ea80000000c00 */
[----:B-1----:R-:W3:Y:S04]  /*10abc0*/  LDL.LU R8, [R1+0x1478] ;  /* 0x0014780001087983 */ /* 0x002ee80000300800 */
[----:B------:R-:W3:Y:S04]  /*10abd0*/  LDL.LU R9, [R1+0x147c] ;  /* 0x00147c0001097983 */ /* 0x000ee80000300800 */
[----:B------:R-:W3:Y:S04]  /*10abe0*/  LDL.LU R10, [R1+0x1468] ;  /* 0x00146800010a7983 */ /* 0x000ee80000300800 */
[----:B------:R-:W3:Y:S04]  /*10abf0*/  LDL.LU R11, [R1+0x146c] ;  /* 0x00146c00010b7983 */ /* 0x000ee80000300800 */
[----:B--2---:R-:W-:Y:S04]  /*10ac00*/  STL.64 [R1+0x10a0], R36 ;  /* 0x0010a02401007387 */ /* 0x004fe80000100a00 */
        /* <DEDUP_REMOVED lines=9> */
[----:B----4-:R1:W-:Y:S04]  /*10aca0*/  STS.128 [R2], R32 ;  /* 0x0000002002007388 */ /* 0x0103e80000000c00 */
[----:B-1----:R-:W2:Y:S04]  /*10acb0*/  LDL.LU R32, [R1+0x2210] ;  /* 0x0022100001207983 */ /* 0x002ea80000300800 */
[----:B------:R-:W2:Y:S04]  /*10acc0*/  LDL.LU R33, [R1+0x2214] ;  /* 0x0022140001217983 */ /* 0x000ea80000300800 */
[----:B------:R-:W2:Y:S04]  /*10acd0*/  LDL.LU R34, [R1+0x2240] ;  /* 0x0022400001227983 */ /* 0x000ea80000300800 */
[----:B------:R1:W-:Y:S04]  /*10ace0*/  STS.128 [R2+0x80], R28 ;  /* 0x0000801c02007388 */ /* 0x0003e80000000c00 */
        /* <DEDUP_REMOVED lines=19> */
[----:B------:R-:W-:Y:S04]  /*10ae20*/  STL.64 [R1+0x280], R36 ;  /* 0x0002802401007387 */ /* 0x000fe80000100a00 */
        /* <DEDUP_REMOVED lines=159> */
[----:B------:R-:W-:Y:S01]  /*10b820*/  IMAD.MOV.U32 R24, RZ, RZ, R20 ;  /* 0x000000ffff187224 */ /* 0x000fe200078e0014 */
[----:B------:R-:W-:-:S06]  /*10b830*/  NOP ;  /* 0x0000000000007918 */ /* 0x000fcc0000000000 */
[----:B------:R-:W-:Y:S01]  /*10b840*/  IMAD.MOV.U32 R25, RZ, RZ, R21 ;  /* 0x000000ffff197224 */ /* 0x000fe200078e0015 */
[----:B------:R-:W-:Y:S04]  /*10b850*/  LDS.128 R112, [R216] ;  /* 0x00000000d8707984 */ /* 0x000fe80000000c00 */
[----:B------:R-:W-:Y:S04]  /*10b860*/  LDS.128 R36, [R3] ;  /* 0x0000000003247984 */ /* 0x000fe80000000c00 */
[----:B-1----:R-:W2:Y:S04]  /*10b870*/  LDL.LU R10, [R1+0xe8] ;  /* 0x0000e800010a7983 */ /* 0x002ea80000300800 */
[----:B------:R-:W2:Y:S01]  /*10b880*/  LDL.LU R11, [R1+0xec] ;  /* 0x0000ec00010b7983 */ /* 0x000ea20000300800 */
[----:B------:R-:W-:-:S02]  /*10b890*/  IMAD.MOV.U32 R8, RZ, RZ, R22 ;  /* 0x000000ffff087224 */ /* 0x000fc400078e0016 */
[----:B------:R-:W-:Y:S02]  /*10b8a0*/  IMAD.MOV.U32 R9, RZ, RZ, R23 ;  /* 0x000000ffff097224 */ /* 0x000fe400078e0017 */
        /* <DEDUP_REMOVED lines=85> */
[----:B---3--:R3:W-:Y:S04]  /*10be00*/  STS.128 [R2+0x100], R20 ;  /* 0x0001001402007388 */ /* 0x0087e80000000c00 */
        /* <DEDUP_REMOVED lines=149> */
[----:B-1----:R-:W2:Y:S04]  /*10c760*/  LDL.LU R8, [R1+0x1b8] ;  /* 0x0001b80001087983 */ /* 0x002ea80000300800 */
[----:B------:R-:W2:Y:S04]  /*10c770*/  LDL.LU R9, [R1+0x1bc] ;  /* 0x0001bc0001097983 */ /* 0x000ea80000300800 */
[----:B------:R-:W2:Y:S04]  /*10c780*/  LDL.LU R10, [R1+0x268] ;  /* 0x00026800010a7983 */ /* 0x000ea80000300800 */
[----:B------:R-:W2:Y:S04]  /*10c790*/  LDL.LU R11, [R1+0x26c] ;  /* 0x00026c00010b7983 */ /* 0x000ea80000300800 */
        /* <DEDUP_REMOVED lines=20> */
[----:B--2---:R1:W-:Y:S04]  /*10c8e0*/  STS.128 [R2+0x180], R8 ;  /* 0x0001800802007388 */ /* 0x0043e80000000c00 */
[----:B-1----:R-:W2:Y:S04]  /*10c8f0*/  LDL.LU R10, [R1+0xc0] ;  /* 0x0000c000010a7983 */ /* 0x002ea80000300800 */
[----:B------:R-:W2:Y:S01]  /*10c900*/  LDL.LU R11, [R1+0xc4] ;  /* 0x0000c400010b7983 */ /* 0x000ea20000300800 */
[----:B------:R-:W-:Y:S01]  /*10c910*/  IMAD.MOV.U32 R8, RZ, RZ, R4 ;  /* 0x000000ffff087224 */ /* 0x000fe200078e0004 */
[----:B------:R-:W-:-:S02]  /*10c920*/  MOV R9, R5 ;  /* 0x0000000500097202 */ /* 0x000fc40000000f00 */
[----:B------:R-:W-:Y:S01]  /*10c930*/  STS.128 [R2], R28 ;  /* 0x0000001c02007388 */ /* 0x000fe20000000c00 */
[----:B------:R-:W-:-:S06]  /*10c940*/  NOP ;  /* 0x0000000000007918 */ /* 0x000fcc0000000000 */
[----:B------:R-:W-:Y:S01]  /*10c950*/  IMAD.MOV.U32 R4, RZ, RZ, R6 ;  /* 0x000000ffff047224 */ /* 0x000fe200078e0006 */
[----:B------:R-:W1:Y:S01]  /*10c960*/  LDS.128 R28, [R0] ;  /* 0x00000000001c7984 */ /* 0x000e620000000c00 */
[----:B------:R-:W-:-:S03]  /*10c970*/  IMAD.MOV.U32 R5, RZ, RZ, R7 ;  /* 0x000000ffff057224 */ /* 0x000fc600078e0007 */
[----:B------:R-:W2:Y:S04]  /*10c980*/  LDL.LU R6, [R1+0xc8] ;  /* 0x0000c80001067983 */ /* 0x000ea80000300800 */
[----:B------:R-:W2:Y:S04]  /*10c990*/  LDL.LU R7, [R1+0xcc] ;  /* 0x0000cc0001077983 */ /* 0x000ea80000300800 */
        /* <DEDUP_REMOVED lines=263> */
[----:B------:R-:W-:-:S02]  /*10da10*/  IMAD.MOV.U32 R8, RZ, RZ, R12 ;  /* 0x000000ffff087224 */ /* 0x000fc400078e000c */
[----:B------:R-:W-:Y:S01]  /*10da20*/  IMAD.MOV.U32 R9, RZ, RZ, R13 ;  /* 0x000000ffff097224 */ /* 0x000fe200078e000d */
[----:B------:R1:W-:Y:S01]  /*10da30*/  STS.128 [R2+0x180], R4 ;  /* 0x0001800402007388 */ /* 0x0003e20000000c00 */
[----:B------:R-:W-:-:S06]  /*10da40*/  NOP ;  /* 0x0000000000007918 */ /* 0x000fcc0000000000 */
[----:B------:R-:W-:Y:S04]  /*10da50*/  LDS.128 R32, [R216] ;  /* 0x00000000d8207984 */ /* 0x000fe80000000c00 */
[----:B------:R-:W-:Y:S01]  /*10da60*/  LDS.128 R28, [R3] ;  /* 0x00000000031c7984 */ /* 0x000fe20000000c00 */
[----:B-1----:R-:W-:-:S03]  /*10da70*/  IMAD.MOV.U32 R4, RZ, RZ, R14 ;  /* 0x000000ffff047224 */ /* 0x002fc600078e000e */
[----:B------:R-:W4:Y:S01]  /*10da80*/  LDL.LU R6, [R1+0xa8] ;  /* 0x0000a80001067983 */ /* 0x000f220000300800 */
[----:B------:R-:W-:-:S03]  /*10da90*/  IMAD.MOV.U32 R5, RZ, RZ, R15 ;  /* 0x000000ffff057224 */ /* 0x000fc600078e000f */
[----:B------:R-:W1:Y:S04]  /*10daa0*/  LDS.128 R12, [R0] ;  /* 0x00000000000c7984 */ /* 0x000e680000000c00 */
[----:B------:R-:W4:Y:S04]  /*10dab0*/  LDL.LU R7, [R1+0xac] ;  /* 0x0000ac0001077983 */ /* 0x000f280000300800 */
        /* <DEDUP_REMOVED lines=10> */
[----:B---3--:R1:W-:Y:S04]  /*10db60*/  STS.128 [R2+0x80], R20 ;  /* 0x0000801402007388 */ /* 0x0083e80000000c00 */
        /* <DEDUP_REMOVED lines=13> */
[----:B----4-:R-:W-:Y:S04]  /*10dc40*/  STS.128 [R2], R24 ;  /* 0x0000001802007388 */ /* 0x010fe80000000c00 */
[----:B------:R1:W-:Y:S01]  /*10dc50*/  STS.128 [R2+0x180], R4 ;  /* 0x0001800402007388 */ /* 0x0003e20000000c00 */
[----:B------:R-:W-:-:S06]  /*10dc60*/  NOP ;  /* 0x0000000000007918 */ /* 0x000fcc0000000000 */
[----:B------:R-:W4:Y:S04]  /*10dc70*/  LDS.128 R24, [R0] ;  /* 0x0000000000187984 */ /* 0x000f280000000c00 */
[----:B------:R-:W4:Y:S04]  /*10dc80*/  LDS.128 R32, [R216] ;  /* 0x00000000d8207984 */ /* 0x000f280000000c00 */
[----:B------:R-:W4:Y:S04]  /*10dc90*/  LDS.128 R28, [R3] ;  /* 0x00000000031c7984 */ /* 0x000f280000000c00 */
[----:B-1----:R-:W2:Y:S04]  /*10dca0*/  LDL.LU R4, [R1+0x1778] ;  /* 0x0017780001047983 */ /* 0x002ea80000300800 */
[----:B------:R-:W2:Y:S04]  /*10dcb0*/  LDL.LU R5, [R1+0x177c] ;  /* 0x00177c0001057983 */ /* 0x000ea80000300800 */
[----:B------:R-:W2:Y:S04]  /*10dcc0*/  LDL.LU R6, [R1+0x1768] ;  /* 0x0017680001067983 */ /* 0x000ea80000300800 */
[----:B------:R-:W2:Y:S04]  /*10dcd0*/  LDL.LU R7, [R1+0x176c] ;  /* 0x00176c0001077983 */ /* 0x000ea80000300800 */
[----:B----4-:R-:W-:Y:S04]  /*10dce0*/  STL.64 [R1+0xa0], R24 ;  /* 0x0000a01801007387 */ /* 0x010fe80000100a00 */
        /* <DEDUP_REMOVED lines=9> */
[----:B---3--:R1:W-:Y:S04]  /*10dd80*/  STS.128 [R2], R20 ;  /* 0x0000001402007388 */ /* 0x0083e80000000c00 */
[----:B-1----:R-:W3:Y:S04]  /*10dd90*/  LDL.LU R20, [R1+0x2970] ;  /* 0x0029700001147983 */ /* 0x002ee80000300800 */
[----:B------:R-:W3:Y:S04]  /*10dda0*/  LDL.LU R21, [R1+0x2974] ;  /* 0x0029740001157983 */ /* 0x000ee80000300800 */
[----:B------:R-:W3:Y:S04]  /*10ddb0*/  LDL.LU R22, [R1+0x29f0] ;  /* 0x0029f00001167983 */ /* 0x000ee80000300800 */
[----:B------:R1:W-:Y:S04]  /*10ddc0*/  STS.128 [R2+0x80], R12 ;  /* 0x0000800c02007388 */ /* 0x0003e80000000c00 */
[----:B------:R-:W3:Y:S04]  /*10ddd0*/  LDL.LU R23, [R1+0x29f4] ;  /* 0x0029f40001177983 */ /* 0x000ee80000300800 */
[----:B-1----:R-:W4:Y:S04]  /*10dde0*/  LDL.LU R12, [R1+0x2978] ;  /* 0x00297800010c7983 */ /* 0x002f280000300800 */
[----:B------:R-:W4:Y:S04]  /*10ddf0*/  LDL.LU R13, [R1+0x297c] ;  /* 0x00297c00010d7983 */ /* 0x000f280000300800 */
[----:B------:R-:W4:Y:S04]  /*10de00*/  LDL.LU R14, [R1+0x29f8] ;  /* 0x0029f800010e7983 */ /* 0x000f280000300800 */
[----:B------:R-:W4:Y:S04]  /*10de10*/  LDL.LU R15, [R1+0x29fc] ;  /* 0x0029fc00010f7983 */ /* 0x000f280000300800 */
        /* <DEDUP_REMOVED lines=28> */
[----:B----4-:R1:W-:Y:S04]  /*10dfe0*/  STS.128 [R2+0x80], R12 ;  /* 0x0000800c02007388 */ /* 0x0103e80000000c00 */
        /* <DEDUP_REMOVED lines=177> */
[----:B------:R-:W2:Y:S01]  /*10eb00*/  LDL.LU R11, [R1+0x84] ;  /* 0x00008400010b7983 */ /* 0x000ea20000300800 */
[----:B------:R-:W-:Y:S01]  /*10eb10*/  IMAD.MOV.U32 R8, RZ, RZ, R16 ;  /* 0x000000ffff087224 */ /* 0x000fe200078e0010 */
[----:B------:R-:W-:-:S02]  /*10eb20*/  MOV R9, R17 ;  /* 0x0000001100097202 */ /* 0x000fc40000000f00 */
[----:B------:R1:W-:Y:S01]  /*10eb30*/  STS.128 [R2+0x180], R4 ;  /* 0x0001800402007388 */ /* 0x0003e20000000c00 */
[----:B------:R-:W-:-:S06]  /*10eb40*/  NOP ;  /* 0x0000000000007918 */ /* 0x000fcc0000000000 */
[----:B------:R-:W-:Y:S04]  /*10eb50*/  LDS.128 R28, [R216] ;  /* 0x00000000d81c7984 */ /* 0x000fe80000000c00 */
[----:B------:R-:W-:Y:S01]  /*10eb60*/  LDS.128 R24, [R3] ;  /* 0x0000000003187984 */ /* 0x000fe20000000c00 */
[----:B-1----:R-:W-:-:S03]  /*10eb70*/  IMAD.MOV.U32 R4, RZ, RZ, R18 ;  /* 0x000000ffff047224 */ /* 0x002fc600078e0012 */
[----:B------:R-:W3:Y:S01]  /*10eb80*/  LDL.LU R6, [R1+0x88] ;  /* 0x0000880001067983 */ /* 0x000ee20000300800 */
[----:B------:R-:W-:-:S03]  /*10eb90*/  IMAD.MOV.U32 R5, RZ, RZ, R19 ;  /* 0x000000ffff057224 */ /* 0x000fc600078e0013 */
[----:B------:R-:W1:Y:S04]  /*10eba0*/  LDS.128 R16, [R0] ;  /* 0x0000000000107984 */ /* 0x000e680000000c00 */
[----:B------:R-:W3:Y:S04]  /*10ebb0*/  LDL.LU R7, [R1+0x8c] ;  /* 0x00008c0001077983 */ /* 0x000ee80000300800 */
        /* <DEDUP_REMOVED lines=8> */
[----:B-1----:R1:W-:Y:S04]  /*10ec40*/  STL.64 [R1+0x1760], R16 ;  /* 0x0017601001007387 */ /* 0x0023e80000100a00 */
[----:B------:R1:W-:Y:S04]  /*10ec50*/  STL.64 [R1+0x1768], R18 ;  /* 0x0017681201007387 */ /* 0x0003e80000100a00 */
[----:B-1----:R-:W3:Y:S04]  /*10ec60*/  LDL.LU R16, [R1+0x3610] ;  /* 0x0036100001107983 */ /* 0x002ee80000300800 */
[----:B------:R-:W3:Y:S04]  /*10ec70*/  LDL.LU R17, [R1+0x3614] ;  /* 0x0036140001117983 */ /* 0x000ee80000300800 */
[----:B------:R-:W3:Y:S04]  /*10ec80*/  LDL.LU R18, [R1+0x3730] ;  /* 0x0037300001127983 */ /* 0x000ee80000300800 */
[----:B------:R-:W3:Y:S04]  /*10ec90*/  LDL.LU R19, [R1+0x3734] ;  /* 0x0037340001137983 */ /* 0x000ee80000300800 */
[----:B----4-:R1:W-:Y:S04]  /*10eca0*/  STS.128 [R2+0x80], R12 ;  /* 0x0000800c02007388 */ /* 0x0103e80000000c00 */
        /* <DEDUP_REMOVED lines=9> */
[----:B---3--:R-:W-:Y:S04]  /*10ed40*/  STS.128 [R2], R20 ;  /* 0x0000001402007388 */ /* 0x008fe80000000c00 */
[----:B------:R1:W-:Y:S01]  /*10ed50*/  STS.128 [R2+0x180], R4 ;  /* 0x0001800402007388 */ /* 0x0003e20000000c00 */
[----:B------:R-:W-:-:S06]  /*10ed60*/  NOP ;  /* 0x0000000000007918 */ /* 0x000fcc0000000000 */
[----:B------:R-:W3:Y:S04]  /*10ed70*/  LDS.128 R20, [R0] ;  /* 0x0000000000147984 */ /* 0x000ee80000000c00 */
[----:B------:R-:W3:Y:S04]  /*10ed80*/  LDS.128 R28, [R216] ;  /* 0x00000000d81c7984 */ /* 0x000ee80000000c00 */
[----:B------:R-:W3:Y:S04]  /*10ed90*/  LDS.128 R24, [R3] ;  /* 0x0000000003187984 */ /* 0x000ee80000000c00 */
[----:B-1----:R-:W2:Y:S04]  /*10eda0*/  LDL.LU R4, [R1+0x1798] ;  /* 0x0017980001047983 */ /* 0x002ea80000300800 */
[----:B------:R-:W2:Y:S04]  /*10edb0*/  LDL.LU R5, [R1+0x179c] ;  /* 0x00179c0001057983 */ /* 0x000ea80000300800 */
[----:B------:R-:W2:Y:S04]  /*10edc0*/  LDL.LU R6, [R1+0x1788] ;  /* 0x0017880001067983 */ /* 0x000ea80000300800 */
[----:B------:R-:W2:Y:S04]  /*10edd0*/  LDL.LU R7, [R1+0x178c] ;  /* 0x00178c0001077983 */ /* 0x000ea80000300800 */
[----:B---3--:R-:W-:Y:S04]  /*10ede0*/  STL.64 [R1+0x80], R20 ;  /* 0x0000801401007387 */ /* 0x008fe80000100a00 */
        /* <DEDUP_REMOVED lines=9> */
[----:B------:R1:W-:Y:S04]  /*10ee80*/  STS.128 [R2], R16 ;  /* 0x0000001002007388 */ /* 0x0003e80000000c00 */
        /* <DEDUP_REMOVED lines=230> */
[----:B------:R-:W-:Y:S01]  /*10fcf0*/  STL.64 [R1+0x6d8], R26 ;  /* 0x0006d81a01007387 */ /* 0x000fe20000100a00 */
[----:B------:R-:W-:-:S02]  /*10fd00*/  IMAD.MOV.U32 R8, RZ, RZ, R52 ;  /* 0x000000ffff087224 */ /* 0x000fc400078e0034 */
[----:B------:R-:W-:Y:S01]  /*10fd10*/  IMAD.MOV.U32 R9, RZ, RZ, R53 ;  /* 0x000000ffff097224 */ /* 0x000fe200078e0035 */
        /* <DEDUP_REMOVED lines=16> */
[----:B------:R-:W2:Y:S01]  /*10fe20*/  LDL.LU R11, [R1+0x17b4] ;  /* 0x0017b400010b7983 */ /* 0x000ea20000300800 */
[----:B------:R-:W-:-:S02]  /*10fe30*/  IMAD.MOV.U32 R4, RZ, RZ, R54 ;  /* 0x000000ffff047224 */ /* 0x000fc400078e0036 */
[----:B------:R-:W-:-:S05]  /*10fe40*/  IMAD.MOV.U32 R5, RZ, RZ, R55 ;  /* 0x000000ffff057224 */ /* 0x000fca00078e0037 */
        /* <DEDUP_REMOVED lines=251> */
[----:B------:R-:W-:Y:S01]  /*110e00*/  IMAD.MOV.U32 R8, RZ, RZ, R48 ;  /* 0x000000ffff087224 */ /* 0x000fe200078e0030 */
[----:B------:R-:W-:-:S02]  /*110e10*/  MOV R9, R49 ;  /* 0x0000003100097202 */ /* 0x000fc40000000f00 */
        /* <DEDUP_REMOVED lines=11> */
[----:B--2---:R1:W-:Y:S04]  /*110ed0*/  STS.128 [R2+0x100], R8 ;  /* 0x0001000802007388 */ /* 0x0043e80000000c00 */
[----:B------:R-:W4:Y:S04]  /*110ee0*/  LDL.LU R15, [R1+0x384c] ;  /* 0x00384c00010f7983 */ /* 0x000f280000300800 */
        /* <DEDUP_REMOVED lines=233> */
[----:B--2---:R1:W-:Y:S04]  /*111d80*/  STS.128 [R2+0x100], R8 ;  /* 0x0001000802007388 */ /* 0x0043e80000000c00 */
[----:B------:R-:W4:Y:S04]  /*111d90*/  LDL.LU R15, [R1+0x774] ;  /* 0x00077400010f7983 */ /* 0x000f280000300800 */
[----:B-1----:R-:W4:Y:S04]  /*111da0*/  LDL.LU R8, [R1+0x688] ;  /* 0x0006880001087983 */ /* 0x002f280000300800 */
[----:B------:R-:W4:Y:S04]  /*111db0*/  LDL.LU R9, [R1+0x68c] ;  /* 0x00068c0001097983 */ /* 0x000f280000300800 */
[----:B------:R-:W4:Y:S04]  /*111dc0*/  LDL.LU R10, [R1+0x778] ;  /* 0x00077800010a7983 */ /* 0x000f280000300800 */
[----:B------:R-:W4:Y:S04]  /*111dd0*/  LDL.LU R11, [R1+0x77c] ;  /* 0x00077c00010b7983 */ /* 0x000f280000300800 */
[----:B---3--:R-:W-:Y:S04]  /*111de0*/  STS.128 [R2], R16 ;  /* 0x0000001002007388 */ /* 0x008fe80000000c00 */
[----:B------:R-:W-:Y:S01]  /*111df0*/  STS.128 [R2+0x180], R4 ;  /* 0x0001800402007388 */ /* 0x000fe20000000c00 */
[----:B------:R-:W-:-:S06]  /*111e00*/  NOP ;  /* 0x0000000000007918 */ /* 0x000fcc0000000000 */
[----:B------:R-:W1:Y:S04]  /*111e10*/  LDS.128 R16, [R0] ;  /* 0x0000000000107984 */ /* 0x000e680000000c00 */
[----:B------:R-:W3:Y:S04]  /*111e20*/  LDS.128 R24, [R216] ;  /* 0x00000000d8187984 */ /* 0x000ee80000000c00 */
[----:B------:R-:W3:Y:S04]  /*111e30*/  LDS.128 R20, [R3] ;  /* 0x0000000003147984 */ /* 0x000ee80000000c00 */
[----:B-1----:R-:W-:Y:S04]  /*111e40*/  STL.64 [R1+0x680], R16 ;  /* 0x0006801001007387 */ /* 0x002fe80000100a00 */
[----:B------:R-:W-:Y:S04]  /*111e50*/  STL.64 [R1+0x688], R18 ;  /* 0x0006881201007387 */ /* 0x000fe80000100a00 */
[----:B------:R-:W1:Y:S01]  /*111e60*/  LDS.128 R16, [R252] ;  /* 0x00000000fc107984 */ /* 0x000e620000000c00 */
[----:B------:R-:W-:-:S06]  /*111e70*/  NOP ;  /* 0x0000000000007918 */ /* 0x000fcc0000000000 */
[----:B---3--:R-:W-:Y:S04]  /*111e80*/  STL.64 [R1+0x700], R24 ;  /* 0x0007001801007387 */ /* 0x008fe80000100a00 */
[----:B------:R-:W-:Y:S04]  /*111e90*/  STL.64 [R1+0x708], R26 ;  /* 0x0007081a01007387 */ /* 0x000fe80000100a00 */
[----:B------:R-:W-:Y:S04]  /*111ea0*/  STL.64 [R1+0x8f0], R20 ;  /* 0x0008f01401007387 */ /* 0x000fe80000100a00 */
[----:B------:R-:W-:Y:S04]  /*111eb0*/  STL.64 [R1+0x8f8], R22 ;  /* 0x0008f81601007387 */ /* 0x000fe80000100a00 */
[----:B-1----:R1:W-:Y:S04]  /*111ec0*/  STL.64 [R1+0x1850], R16 ;  /* 0x0018501001007387 */ /* 0x0023e80000100a00 */
[----:B------:R3:W-:Y:S04]  /*111ed0*/  STL.64 [R1+0x1858], R18 ;  /* 0x0018581201007387 */ /* 0x0007e80000100a00 */
[----:B-1----:R-:W2:Y:S04]  /*111ee0*/  LDL.LU R16, [R1+0x38a0] ;  /* 0x0038a00001107983 */ /* 0x002ea80000300800 */
[----:B------:R-:W2:Y:S04]  /*111ef0*/  LDL.LU R17, [R1+0x38a4] ;  /* 0x0038a40001117983 */ /* 0x000ea80000300800 */
[----:B---3--:R-:W2:Y:S04]  /*111f00*/  LDL.LU R18, [R1+0x38e0] ;  /* 0x0038e00001127983 */ /* 0x008ea80000300800 */
[----:B------:R-:W2:Y:S04]  /*111f10*/  LDL.LU R19, [R1+0x38e4] ;  /* 0x0038e40001137983 */ /* 0x000ea80000300800 */
[----:B----4-:R1:W-:Y:S04]  /*111f20*/  STS.128 [R2], R12 ;  /* 0x0000000c02007388 */ /* 0x0103e80000000c00 */
        /* <DEDUP_REMOVED lines=14> */
[----:B------:R-:W-:-:S03]  /*112010*/  IMAD.MOV.U32 R64, RZ, RZ, R46 ;  /* 0x000000ffff407224 */ /* 0x000fc600078e002e */
[----:B------:R1:W-:Y:S04]  /*112020*/  STS.128 [R2+0x100], R4 ;  /* 0x0001000402007388 */ /* 0x0003e80000000c00 */
[----:B------:R-:W-:Y:S01]  /*112030*/  STS.128 [R2+0x180], R64 ;  /* 0x0001804002007388 */ /* 0x000fe20000000c00 */
[----:B------:R-:W-:-:S06]  /*112040*/  NOP ;  /* 0x0000000000007918 */ /* 0x000fcc0000000000 */
[----:B------:R-:W1:Y:S04]  /*112050*/  LDS.128 R20, [R0] ;  /* 0x0000000000147984 */ /* 0x000e680000000c00 */
[----:B------:R-:W1:Y:S04]  /*112060*/  LDS.128 R28, [R216] ;  /* 0x00000000d81c7984 */ /* 0x000e680000000c00 */
[----:B-1----:R-:W4:Y:S04]  /*112070*/  LDL.LU R4, [R1+0x1878] ;  /* 0x0018780001047983 */ /* 0x002f280000300800 */
[----:B------:R-:W4:Y:S04]  /*112080*/  LDL.LU R5, [R1+0x187c] ;  /* 0x00187c0001057983 */ /* 0x000f280000300800 */
[----:B------:R-:W4:Y:S04]  /*112090*/  LDL.LU R6, [R1+0x1868] ;  /* 0x0018680001067983 */ /* 0x000f280000300800 */
[----:B------:R-:W4:Y:S04]  /*1120a0*/  LDL.LU R7, [R1+0x186c] ;  /* 0x00186c0001077983 */ /* 0x000f280000300800 */
[----:B------:R-:W1:Y:S04]  /*1120b0*/  LDS.128 R24, [R3] ;  /* 0x0000000003187984 */ /* 0x000e680000000c00 */
[----:B------:R-:W-:Y:S04]  /*1120c0*/  STL.64 [R1+0x5c0], R20 ;  /* 0x0005c01401007387 */ /* 0x000fe80000100a00 */
[----:B------:R-:W-:Y:S04]  /*1120d0*/  STL.64 [R1+0x5c8], R22 ;  /* 0x0005c81601007387 */ /* 0x000fe80000100a00 */
[----:B------:R-:W2:Y:S01]  /*1120e0*/  LDS.128 R20, [R252] ;  /* 0x00000000fc147984 */ /* 0x000ea20000000c00 */
[----:B------:R-:W-:-:S06]  /*1120f0*/  NOP ;  /* 0x0000000000007918 */ /* 0x000fcc0000000000 */
[----:B------:R-:W-:Y:S04]  /*112100*/  STL.64 [R1+0x640], R28 ;  /* 0x0006401c01007387 */ /* 0x000fe80000100a00 */
[----:B------:R-:W-:Y:S04]  /*112110*/  STL.64 [R1+0x648], R30 ;  /* 0x0006481e01007387 */ /* 0x000fe80000100a00 */
[----:B-1----:R-:W-:Y:S04]  /*112120*/  STL.64 [R1+0x770], R24 ;  /* 0x0007701801007387 */ /* 0x002fe80000100a00 */
[----:B------:R-:W-:Y:S04]  /*112130*/  STL.64 [R1+0x778], R26 ;  /* 0x0007781a01007387 */ /* 0x000fe80000100a00 */
[----:B--2---:R-:W-:Y:S04]  /*112140*/  STL.64 [R1+0x7f0], R20 ;  /* 0x0007f01401007387 */ /* 0x004fe80000100a00 */
[----:B------:R-:W-:Y:S04]  /*112150*/  STL.64 [R1+0x7f8], R22 ;  /* 0x0007f81601007387 */ /* 0x000fe80000100a00 */
[----:B------:R1:W-:Y:S04]  /*112160*/  STS.128 [R2], R16 ;  /* 0x0000001002007388 */ /* 0x0003e80000000c00 */
[----:B-1----:R-:W2:Y:S04]  /*112170*/  LDL.LU R16, [R1+0x3480] ;  /* 0x0034800001107983 */ /* 0x002ea80000300800 */
[----:B------:R-:W2:Y:S04]  /*112180*/  LDL.LU R17, [R1+0x3484] ;  /* 0x0034840001117983 */ /* 0x000ea80000300800 */
[----:B------:R-:W2:Y:S04]  /*112190*/  LDL.LU R18, [R1+0x3510] ;  /* 0x0035100001127983 */ /* 0x000ea80000300800 */
[----:B------:R-:W2:Y:S04]  /*1121a0*/  LDL.LU R19, [R1+0x3514] ;  /* 0x0035140001137983 */ /* 0x000ea80000300800 */
[----:B---3--:R1:W-:Y:S04]  /*1121b0*/  STS.128 [R2+0x80], R12 ;  /* 0x0000800c02007388 */ /* 0x0083e80000000c00 */
        /* <DEDUP_REMOVED lines=9> */
[----:B------:R1:W-:Y:S01]  /*112250*/  STS.128 [R2+0x180], R4 ;  /* 0x0001800402007388 */ /* 0x0003e20000000c00 */
[----:B------:R-:W-:-:S06]  /*112260*/  NOP ;  /* 0x0000000000007918 */ /* 0x000fcc0000000000 */
[----:B------:R-:W1:Y:S04]  /*112270*/  LDS.128 R20, [R0] ;  /* 0x0000000000147984 */ /* 0x000e680000000c00 */
[----:B------:R-:W1:Y:S04]  /*112280*/  LDS.128 R28, [R216] ;  /* 0x00000000d81c7984 */ /* 0x000e680000000c00 */
[----:B------:R-:W1:Y:S04]  /*112290*/  LDS.128 R24, [R3] ;  /* 0x0000000003187984 */ /* 0x000e680000000c00 */
[----:B-1----:R-:W4:Y:S04]  /*1122a0*/  LDL.LU R4, [R1+0x15a8] ;  /* 0x0015a80001047983 */ /* 0x002f280000300800 */
[----:B------:R-:W4:Y:S04]  /*1122b0*/  LDL.LU R5, [R1+0x15ac] ;  /* 0x0015ac0001057983 */ /* 0x000f280000300800 */
[----:B------:R-:W4:Y:S04]  /*1122c0*/  LDL.LU R6, [R1+0x1598] ;  /* 0x0015980001067983 */ /* 0x000f280000300800 */
[----:B------:R-:W4:Y:S04]  /*1122d0*/  LDL.LU R7, [R1+0x159c] ;  /* 0x00159c0001077983 */ /* 0x000f280000300800 */
        /* <DEDUP_REMOVED lines=184> */
[----:B----4-:R1:W-:Y:S04]  /*112e60*/  STS.128 [R2+0x100], R8 ;  /* 0x0001000802007388 */ /* 0x0103e80000000c00 */
[----:B------:R-:W3:Y:S04]  /*112e70*/  LDL.LU R15, [R1+0x854] ;  /* 0x00085400010f7983 */ /* 0x000ee80000300800 */
[----:B-1----:R-:W3:Y:S04]  /*112e80*/  LDL.LU R8, [R1+0x768] ;  /* 0x0007680001087983 */ /* 0x002ee80000300800 */
[----:B------:R-:W3:Y:S04]  /*112e90*/  LDL.LU R9, [R1+0x76c] ;  /* 0x00076c0001097983 */ /* 0x000ee80000300800 */
[----:B------:R-:W3:Y:S04]  /*112ea0*/  LDL.LU R10, [R1+0x858] ;  /* 0x00085800010a7983 */ /* 0x000ee80000300800 */
[----:B------:R-:W3:Y:S04]  /*112eb0*/  LDL.LU R11, [R1+0x85c] ;  /* 0x00085c00010b7983 */ /* 0x000ee80000300800 */
[----:B--2---:R-:W-:Y:S04]  /*112ec0*/  STS.128 [R2], R16 ;  /* 0x0000001002007388 */ /* 0x004fe80000000c00 */
[----:B------:R-:W-:Y:S01]  /*112ed0*/  STS.128 [R2+0x180], R4 ;  /* 0x0001800402007388 */ /* 0x000fe20000000c00 */
[----:B------:R-:W-:-:S06]  /*112ee0*/  NOP ;  /* 0x0000000000007918 */ /* 0x000fcc0000000000 */
[----:B------:R-:W1:Y:S04]  /*112ef0*/  LDS.128 R16, [R0] ;  /* 0x0000000000107984 */ /* 0x000e680000000c00 */
[----:B------:R-:W2:Y:S04]  /*112f00*/  LDS.128 R24, [R216] ;  /* 0x00000000d8187984 */ /* 0x000ea80000000c00 */
[----:B------:R-:W2:Y:S04]  /*112f10*/  LDS.128 R20, [R3] ;  /* 0x0000000003147984 */ /* 0x000ea80000000c00 */
[----:B-1----:R-:W-:Y:S04]  /*112f20*/  STL.64 [R1+0x760], R16 ;  /* 0x0007601001007387 */ /* 0x002fe80000100a00 */
[----:B------:R-:W-:Y:S04]  /*112f30*/  STL.64 [R1+0x768], R18 ;  /* 0x0007681201007387 */ /* 0x000fe80000100a00 */
[----:B------:R-:W1:Y:S01]  /*112f40*/  LDS.128 R16, [R252] ;  /* 0x00000000fc107984 */ /* 0x000e620000000c00 */
[----:B------:R-:W-:-:S06]  /*112f50*/  NOP ;  /* 0x0000000000007918 */ /* 0x000fcc0000000000 */
[----:B--2---:R-:W-:Y:S04]  /*112f60*/  STL.64 [R1+0x7e0], R24 ;  /* 0x0007e01801007387 */ /* 0x004fe80000100a00 */
[----:B------:R-:W-:Y:S04]  /*112f70*/  STL.64 [R1+0x7e8], R26 ;  /* 0x0007e81a01007387 */ /* 0x000fe80000100a00 */
[----:B------:R-:W-:Y:S04]  /*112f80*/  STL.64 [R1+0x9b0], R20 ;  /* 0x0009b01401007387 */ /* 0x000fe80000100a00 */
[----:B------:R-:W-:Y:S04]  /*112f90*/  STL.64 [R1+0x9b8], R22 ;  /* 0x0009b81601007387 */ /* 0x000fe80000100a00 */
[----:B-1----:R1:W-:Y:S04]  /*112fa0*/  STL.64 [R1+0x1870], R16 ;  /* 0x0018701001007387 */ /* 0x0023e80000100a00 */
[----:B------:R2:W-:Y:S04]  /*112fb0*/  STL.64 [R1+0x1878], R18 ;  /* 0x0018781201007387 */ /* 0x0005e80000100a00 */
[----:B-1----:R-:W4:Y:S04]  /*112fc0*/  LDL.LU R16, [R1+0x3950] ;  /* 0x0039500001107983 */ /* 0x002f280000300800 */
[----:B------:R-:W4:Y:S04]  /*112fd0*/  LDL.LU R17, [R1+0x3954] ;  /* 0x0039540001117983 */ /* 0x000f280000300800 */
[----:B--2---:R-:W4:Y:S04]  /*112fe0*/  LDL.LU R18, [R1+0x39d0] ;  /* 0x0039d00001127983 */ /* 0x004f280000300800 */
[----:B------:R-:W4:Y:S04]  /*112ff0*/  LDL.LU R19, [R1+0x39d4] ;  /* 0x0039d40001137983 */ /* 0x000f280000300800 */
[----:B---3--:R1:W-:Y:S04]  /*113000*/  STS.128 [R2], R12 ;  /* 0x0000000c02007388 */ /* 0x0083e80000000c00 */
[----:B-1----:R-:W2:Y:S04]  /*113010*/  LDL.LU R12, [R1+0x3958] ;  /* 0x00395800010c7983 */ /* 0x002ea80000300800 */
[----:B------:R-:W2:Y:S04]  /*113020*/  LDL.LU R13, [R1+0x395c] ;  /* 0x00395c00010d7983 */ /* 0x000ea80000300800 */
[----:B------:R-:W2:Y:S04]  /*113030*/  LDL.LU R14, [R1+0x39d8] ;  /* 0x0039d800010e7983 */ /* 0x000ea80000300800 */
[----:B------:R1:W-:Y:S04]  /*113040*/  STS.128 [R2+0x80], R8 ;  /* 0x0000800802007388 */ /* 0x0003e80000000c00 */
[----:B------:R-:W2:Y:S04]  /*113050*/  LDL.LU R15, [R1+0x39dc] ;  /* 0x0039dc00010f7983 */ /* 0x000ea80000300800 */
[----:B-1----:R-:W3:Y:S04]  /*113060*/  LDL.LU R8, [R1+0x18a0] ;  /* 0x0018a00001087983 */ /* 0x002ee80000300800 */
[----:B------:R-:W3:Y:S04]  /*113070*/  LDL.LU R9, [R1+0x18a4] ;  /* 0x0018a40001097983 */ /* 0x000ee80000300800 */
[----:B------:R-:W3:Y:S04]  /*113080*/  LDL.LU R10, [R1+0x1890] ;  /* 0x00189000010a7983 */ /* 0x000ee80000300800 */
[----:B------:R-:W3:Y:S01]  /*113090*/  LDL.LU R11, [R1+0x1894] ;  /* 0x00189400010b7983 */ /* 0x000ee20000300800 */
[----:B------:R-:W-:-:S02]  /*1130a0*/  IMAD.MOV.U32 R6, RZ, RZ, R60 ;  /* 0x000000ffff067224 */ /* 0x000fc400078e003c */
[----:B------:R-:W-:Y:S02]  /*1130b0*/  IMAD.MOV.U32 R7, RZ, RZ, R61 ;  /* 0x000000ffff077224 */ /* 0x000fe400078e003d */
[----:B------:R-:W-:Y:S02]  /*1130c0*/  IMAD.MOV.U32 R4, RZ, RZ, R40 ;  /* 0x000000ffff047224 */ /* 0x000fe400078e0028 */
[----:B------:R-:W-:Y:S02]  /*1130d0*/  IMAD.MOV.U32 R5, RZ, RZ, R41 ;  /* 0x000000ffff057224 */ /* 0x000fe400078e0029 */
[----:B------:R-:W-:Y:S02]  /*1130e0*/  IMAD.MOV.U32 R60, RZ, RZ, R42 ;  /* 0x000000ffff3c7224 */ /* 0x000fe400078e002a */
[----:B------:R-:W-:Y:S01]  /*1130f0*/  IMAD.MOV.U32 R61, RZ, RZ, R43 ;  /* 0x000000ffff3d7224 */ /* 0x000fe200078e002b */
[----:B------:R1:W-:Y:S04]  /*113100*/  STS.128 [R2+0x100], R4 ;  /* 0x0001000402007388 */ /* 0x0003e80000000c00 */
[----:B------:R-:W-:Y:S01]  /*113110*/  STS.128 [R2+0x180], R60 ;  /* 0x0001803c02007388 */ /* 0x000fe20000000c00 */
[----:B------:R-:W-:-:S06]  /*113120*/  NOP ;  /* 0x0000000000007918 */ /* 0x000fcc0000000000 */
[----:B------:R-:W1:Y:S04]  /*113130*/  LDS.128 R20, [R0] ;  /* 0x0000000000147984 */ /* 0x000e680000000c00 */
[----:B------:R-:W1:Y:S04]  /*113140*/  LDS.128 R28, [R216] ;  /* 0x00000000d81c7984 */ /* 0x000e680000000c00 */
[----:B-1----:R-:W3:Y:S04]  /*113150*/  LDL.LU R4, [R1+0x18a8] ;  /* 0x0018a80001047983 */ /* 0x002ee80000300800 */
[----:B------:R-:W3:Y:S04]  /*113160*/  LDL.LU R5, [R1+0x18ac] ;  /* 0x0018ac0001057983 */ /* 0x000ee80000300800 */
[----:B------:R-:W3:Y:S04]  /*113170*/  LDL.LU R6, [R1+0x1898] ;  /* 0x0018980001067983 */ /* 0x000ee80000300800 */
[----:B------:R-:W3:Y:S04]  /*113180*/  LDL.LU R7, [R1+0x189c] ;  /* 0x00189c0001077983 */ /* 0x000ee80000300800 */
[----:B------:R-:W1:Y:S04]  /*113190*/  LDS.128 R24, [R3] ;  /* 0x0000000003187984 */ /* 0x000e680000000c00 */
[----:B------:R-:W-:Y:S04]  /*1131a0*/  STL.64 [R1+0x6a0], R20 ;  /* 0x0006a01401007387 */ /* 0x000fe80000100a00 */
[----:B------:R-:W-:Y:S04]  /*1131b0*/  STL.64 [R1+0x6a8], R22 ;  /* 0x0006a81601007387 */ /* 0x000fe80000100a00 */
[----:B------:R-:W4:Y:S01]  /*1131c0*/  LDS.128 R20, [R252] ;  /* 0x00000000fc147984 */ /* 0x000f220000000c00 */
[----:B------:R-:W-:-:S06]  /*1131d0*/  NOP ;  /* 0x0000000000007918 */ /* 0x000fcc0000000000 */
[----:B------:R-:W-:Y:S04]  /*1131e0*/  STL.64 [R1+0x720], R28 ;  /* 0x0007201c01007387 */ /* 0x000fe80000100a00 */
[----:B------:R-:W-:Y:S04]  /*1131f0*/  STL.64 [R1+0x728], R30 ;  /* 0x0007281e01007387 */ /* 0x000fe80000100a00 */
[----:B-1----:R-:W-:Y:S04]  /*113200*/  STL.64 [R1+0x850], R24 ;  /* 0x0008501801007387 */ /* 0x002fe80000100a00 */
[----:B------:R-:W-:Y:S04]  /*113210*/  STL.64 [R1+0x858], R26 ;  /* 0x0008581a01007387 */ /* 0x000fe80000100a00 */
[----:B----4-:R1:W-:Y:S04]  /*113220*/  STS.128 [R2], R16 ;  /* 0x0000001002007388 */ /* 0x0103e80000000c00 */
[----:B------:R-:W-:Y:S04]  /*113230*/  STL.64 [R1+0x8b0], R20 ;  /* 0x0008b01401007387 */ /* 0x000fe80000100a00 */
[----:B------:R-:W-:Y:S04]  /*113240*/  STL.64 [R1+0x8b8], R22 ;  /* 0x0008b81601007387 */ /* 0x000fe80000100a00 */
        /* <DEDUP_REMOVED lines=8> */
[----:B---3--:R1:W-:Y:S04]  /*1132d0*/  STS.128 [R2+0x100], R8 ;  /* 0x0001000802007388 */ /* 0x0083e80000000c00 */
[----:B------:R-:W2:Y:S04]  /*1132e0*/  LDL.LU R15, [R1+0x35dc] ;  /* 0x0035dc00010f7983 */ /* 0x000ea80000300800 */
        /* <DEDUP_REMOVED lines=21> */
[----:B----4-:R4:W-:Y:S04]  /*113440*/  STS.128 [R2], R16 ;  /* 0x0000001002007388 */ /* 0x0109e80000000c00 */
[----:B-1----:R-:W-:Y:S04]  /*113450*/  STL.64 [R1+0x2310], R20 ;  /* 0x0023101401007387 */ /* 0x002fe80000100a00 */
[----:B------:R-:W-:Y:S04]  /*113460*/  STL.64 [R1+0x2318], R22 ;  /* 0x0023181601007387 */ /* 0x000fe80000100a00 */
[----:B----4-:R-:W4:Y:S04]  /*113470*/  LDL.LU R16, [R1+0x30e0] ;  /* 0x0030e00001107983 */ /* 0x010f280000300800 */
        /* <DEDUP_REMOVED lines=168> */
[----:B--2---:R1:W-:Y:S04]  /*113f00*/  STS.128 [R2+0x80], R12 ;  /* 0x0000800c02007388 */ /* 0x0043e80000000c00 */
[----:B-1----:R-:W2:Y:S04]  /*113f10*/  LDL.LU R12, [R1+0x840] ;  /* 0x00084000010c7983 */ /* 0x002ea80000300800 */
[----:B------:R-:W2:Y:S04]  /*113f20*/  LDL.LU R13, [R1+0x844] ;  /* 0x00084400010d7983 */ /* 0x000ea80000300800 */
[----:B------:R-:W2:Y:S04]  /*113f30*/  LDL.LU R14, [R1+0x910] ;  /* 0x00091000010e7983 */ /* 0x000ea80000300800 */
[----:B---3--:R1:W-:Y:S04]  /*113f40*/  STS.128 [R2+0x100], R8 ;  /* 0x0001000802007388 */ /* 0x0083e80000000c00 */
[----:B------:R-:W2:Y:S04]  /*113f50*/  LDL.LU R15, [R1+0x914] ;  /* 0x00091400010f7983 */ /* 0x000ea80000300800 */
[----:B-1----:R-:W2:Y:S04]  /*113f60*/  LDL.LU R8, [R1+0x848] ;  /* 0x0008480001087983 */ /* 0x002ea80000300800 */
[----:B------:R-:W2:Y:S04]  /*113f70*/  LDL.LU R9, [R1+0x84c] ;  /* 0x00084c0001097983 */ /* 0x000ea80000300800 */
[----:B------:R-:W2:Y:S04]  /*113f80*/  LDL.LU R10, [R1+0x918] ;  /* 0x00091800010a7983 */ /* 0x000ea80000300800 */
[----:B------:R-:W2:Y:S04]  /*113f90*/  LDL.LU R11, [R1+0x91c] ;  /* 0x00091c00010b7983 */ /* 0x000ea80000300800 */
[----:B----4-:R-:W-:Y:S04]  /*113fa0*/  STS.128 [R2], R16 ;  /* 0x0000001002007388 */ /* 0x010fe80000000c00 */
[----:B------:R-:W-:Y:S01]  /*113fb0*/  STS.128 [R2+0x180], R4 ;  /* 0x0001800402007388 */ /* 0x000fe20000000c00 */
[----:B------:R-:W-:-:S06]  /*113fc0*/  NOP ;  /* 0x0000000000007918 */ /* 0x000fcc0000000000 */
[----:B------:R-:W1:Y:S04]  /*113fd0*/  LDS.128 R16, [R0] ;  /* 0x0000000000107984 */ /* 0x000e680000000c00 */
[----:B------:R-:W4:Y:S04]  /*113fe0*/  LDS.128 R24, [R216] ;  /* 0x00000000d8187984 */ /* 0x000f280000000c00 */
[----:B------:R-:W4:Y:S04]  /*113ff0*/  LDS.128 R20, [R3] ;  /* 0x0000000003147984 */ /* 0x000f280000000c00 */
[----:B-1----:R-:W-:Y:S04]  /*114000*/  STL.64 [R1+0x840], R16 ;  /* 0x0008401001007387 */ /* 0x002fe80000100a00 */
[----:B------:R-:W-:Y:S04]  /*114010*/  STL.64 [R1+0x848], R18 ;  /* 0x0008481201007387 */ /* 0x000fe80000100a00 */
[----:B------:R-:W1:Y:S01]  /*114020*/  LDS.128 R16, [R252] ;  /* 0x00000000fc107984 */ /* 0x000e620000000c00 */
[----:B------:R-:W-:-:S06]  /*114030*/  NOP ;  /* 0x0000000000007918 */ /* 0x000fcc0000000000 */
[----:B----4-:R-:W-:Y:S04]  /*114040*/  STL.64 [R1+0x8a0], R24 ;  /* 0x0008a01801007387 */ /* 0x010fe80000100a00 */
[----:B------:R-:W-:Y:S04]  /*114050*/  STL.64 [R1+0x8a8], R26 ;  /* 0x0008a81a01007387 */ /* 0x000fe80000100a00 */
[----:B------:R-:W-:Y:S04]  /*114060*/  STL.64 [R1+0xa70], R20 ;  /* 0x000a701401007387 */ /* 0x000fe80000100a00 */
[----:B------:R-:W-:Y:S04]  /*114070*/  STL.64 [R1+0xa78], R22 ;  /* 0x000a781601007387 */ /* 0x000fe80000100a00 */
[----:B-1----:R1:W-:Y:S04]  /*114080*/  STL.64 [R1+0x18a0], R16 ;  /* 0x0018a01001007387 */ /* 0x0023e80000100a00 */
[----:B------:R4:W-:Y:S04]  /*114090*/  STL.64 [R1+0x18a8], R18 ;  /* 0x0018a81201007387 */ /* 0x0009e80000100a00 */
[----:B-1----:R-:W3:Y:S04]  /*1140a0*/  LDL.LU R16, [R1+0x3a90] ;  /* 0x003a900001107983 */ /* 0x002ee80000300800 */
[----:B------:R-:W3:Y:S04]  /*1140b0*/  LDL.LU R17, [R1+0x3a94] ;  /* 0x003a940001117983 */ /* 0x000ee80000300800 */
[----:B----4-:R-:W3:Y:S04]  /*1140c0*/  LDL.LU R18, [R1+0x3ab0] ;  /* 0x003ab00001127983 */ /* 0x010ee80000300800 */
[----:B------:R-:W3:Y:S04]  /*1140d0*/  LDL.LU R19, [R1+0x3ab4] ;  /* 0x003ab40001137983 */ /* 0x000ee80000300800 */
[----:B--2---:R1:W-:Y:S04]  /*1140e0*/  STS.128 [R2], R12 ;  /* 0x0000000c02007388 */ /* 0x0043e80000000c00 */
        /* <DEDUP_REMOVED lines=8> */
[----:B------:R-:W4:Y:S01]  /*114170*/  LDL.LU R11, [R1+0x18d4] ;  /* 0x0018d400010b7983 */ /* 0x000f220000300800 */
[----:B------:R-:W-:Y:S01]  /*114180*/  IMAD.MOV.U32 R6, RZ, RZ, R72 ;  /* 0x000000ffff067224 */ /* 0x000fe200078e0048 */
[----:B------:R-:W-:Y:S01]  /*114190*/  MOV R5, R69 ;  /* 0x0000004500057202 */ /* 0x000fe20000000f00 */
[----:B------:R-:W-:-:S02]  /*1141a0*/  IMAD.MOV.U32 R7, RZ, RZ, R73 ;  /* 0x000000ffff077224 */ /* 0x000fc400078e0049 */
        /* <DEDUP_REMOVED lines=15> */
[----:B------:R-:W3:Y:S01]  /*1142a0*/  LDS.128 R20, [R252] ;  /* 0x00000000fc147984 */ /* 0x000ee20000000c00 */
[----:B------:R-:W-:-:S06]  /*1142b0*/  NOP ;  /* 0x0000000000007918 */ /* 0x000fcc0000000000 */
[----:B------:R-:W-:Y:S04]  /*1142c0*/  STL.64 [R1+0x800], R28 ;  /* 0x0008001c01007387 */ /* 0x000fe80000100a00 */
[----:B------:R-:W-:Y:S04]  /*1142d0*/  STL.64 [R1+0x808], R30 ;  /* 0x0008081e01007387 */ /* 0x000fe80000100a00 */
[----:B-1----:R-:W-:Y:S04]  /*1142e0*/  STL.64 [R1+0x910], R24 ;  /* 0x0009101801007387 */ /* 0x002fe80000100a00 */
[----:B------:R-:W-:Y:S04]  /*1142f0*/  STL.64 [R1+0x918], R26 ;  /* 0x0009181a01007387 */ /* 0x000fe80000100a00 */
[----:B---3--:R1:W-:Y:S04]  /*114300*/  STS.128 [R2], R16 ;  /* 0x0000001002007388 */ /* 0x0083e80000000c00 */
[----:B------:R-:W-:Y:S04]  /*114310*/  STL.64 [R1+0x970], R20 ;  /* 0x0009701401007387 */ /* 0x000fe80000100a00 */
[----:B------:R-:W-:Y:S04]  /*114320*/  STL.64 [R1+0x978], R22 ;  /* 0x0009781601007387 */ /* 0x000fe80000100a00 */
        /* <DEDUP_REMOVED lines=31> */
[----:B---3--:R3:W-:Y:S04]  /*114520*/  STS.128 [R2], R16 ;  /* 0x0000001002007388 */ /* 0x0087e80000000c00 */
[----:B-1----:R-:W-:Y:S04]  /*114530*/  STL.64 [R1+0x23e0], R20 ;  /* 0x0023e01401007387 */ /* 0x002fe80000100a00 */
[----:B------:R-:W-:Y:S04]  /*114540*/  STL.64 [R1+0x23e8], R22 ;  /* 0x0023e81601007387 */ /* 0x000fe80000100a00 */
[----:B---3--:R-:W3:Y:S04]  /*114550*/  LDL.LU R16, [R1+0x3220] ;  /* 0x0032200001107983 */ /* 0x008ee80000300800 */
        /* <DEDUP_REMOVED lines=191> */
[----:B------:R-:W-:Y:S01]  /*115150*/  STL.64 [R1+0xb38], R22 ;  /* 0x000b381601007387 */ /* 0x000fe20000100a00 */
[----:B------:R-:W-:Y:S01]  /*115160*/  IMAD.MOV.U32 R4, RZ, RZ, R76 ;  /* 0x000000ffff047224 */ /* 0x000fe200078e004c */
[----:B------:R-:W-:Y:S01]  /*115170*/  MOV R7, R81 ;  /* 0x0000005100077202 */ /* 0x000fe20000000f00 */
[----:B------:R-:W-:-:S02]  /*115180*/  IMAD.MOV.U32 R5, RZ, RZ, R77 ;  /* 0x000000ffff057224 */ /* 0x000fc400078e004d */
[----:B------:R-:W-:Y:S01]  /*115190*/  IMAD.MOV.U32 R6, RZ, RZ, R80 ;  /* 0x000000ffff067224 */ /* 0x000fe200078e0050 */
[----:B-1----:R1:W-:Y:S04]  /*1151a0*/  STL.64 [R1+0x18e0], R16 ;  /* 0x0018e01001007387 */ /* 0x0023e80000100a00 */
[----:B------:R3:W-:Y:S04]  /*1151b0*/  STL.64 [R1+0x18e8], R18 ;  /* 0x0018e81201007387 */ /* 0x0007e80000100a00 */
[----:B-1----:R1:W5:Y:S04]  /*1151c0*/  LDL.LU R16, [R1+0x3b50] ;  /* 0x003b500001107983 */ /* 0x0023680000300800 */
[----:B------:R1:W5:Y:S04]  /*1151d0*/  LDL.LU R17, [R1+0x3b54] ;  /* 0x003b540001117983 */ /* 0x0003680000300800 */
[----:B---3--:R1:W5:Y:S04]  /*1151e0*/  LDL.LU R18, [R1+0x3bd0] ;  /* 0x003bd00001127983 */ /* 0x0083680000300800 */
[----:B------:R1:W5:Y:S04]  /*1151f0*/  LDL.LU R19, [R1+0x3bd4] ;  /* 0x003bd40001137983 */ /* 0x0003680000300800 */
[----:B------:R-:W-:Y:S04]  /*115200*/  STS.128 [R2+0x100], R4 ;  /* 0x0001000402007388 */ /* 0x000fe80000000c00 */
[----:B--2---:R2:W-:Y:S04]  /*115210*/  STS.128 [R2], R12 ;  /* 0x0000000c02007388 */ /* 0x0045e80000000c00 */
[----:B--2---:R1:W5:Y:S04]  /*115220*/  LDL.LU R12, [R1+0x3b58] ;  /* 0x003b5800010c7983 */ /* 0x0043680000300800 */
[----:B------:R1:W5:Y:S04]  /*115230*/  LDL.LU R13, [R1+0x3b5c] ;  /* 0x003b5c00010d7983 */ /* 0x0003680000300800 */
[----:B------:R1:W5:Y:S04]  /*115240*/  LDL.LU R14, [R1+0x3bd8] ;  /* 0x003bd800010e7983 */ /* 0x0003680000300800 */
[----:B----4-:R2:W-:Y:S04]  /*115250*/  STS.128 [R2+0x80], R8 ;  /* 0x0000800802007388 */ /* 0x0105e80000000c00 */
[----:B------:R1:W5:Y:S04]  /*115260*/  LDL.LU R15, [R1+0x3bdc] ;  /* 0x003bdc00010f7983 */ /* 0x0003680000300800 */
[----:B--2---:R1:W5:Y:S04]  /*115270*/  LDL.LU R8, [R1+0x1910] ;  /* 0x0019100001087983 */ /* 0x0043680000300800 */
[----:B------:R1:W5:Y:S04]  /*115280*/  LDL.LU R9, [R1+0x1914] ;  /* 0x0019140001097983 */ /* 0x0003680000300800 */
[----:B------:R1:W5:Y:S04]  /*115290*/  LDL.LU R10, [R1+0x1a80] ;  /* 0x001a8000010a7983 */ /* 0x0003680000300800 */
[----:B------:R1:W5:Y:S04]  /*1152a0*/  LDL.LU R11, [R1+0x1a84] ;  /* 0x001a8400010b7983 */ /* 0x0003680000300800 */
[----:B------:R1:W5:Y:S04]  /*1152b0*/  LDL.LU R4, [R1+0x1918] ;  /* 0x0019180001047983 */ /* 0x0003680000300800 */
[----:B------:R1:W5:Y:S04]  /*1152c0*/  LDL.LU R5, [R1+0x191c] ;  /* 0x00191c0001057983 */ /* 0x0003680000300800 */
[----:B------:R1:W5:Y:S04]  /*1152d0*/  LDL.LU R6, [R1+0x1a88] ;  /* 0x001a880001067983 */ /* 0x0003680000300800 */
[----:B------:R1:W5:Y:S01]  /*1152e0*/  LDL.LU R7, [R1+0x1a8c] ;  /* 0x001a8c0001077983 */ /* 0x0003620000300800 */
[----:B------:R-:W-:-:S02]  /*1152f0*/  IMAD.MOV.U32 R80, RZ, RZ, R78 ;  /* 0x000000ffff507224 */ /* 0x000fc400078e004e */
[----:B------:R-:W-:-:S05]  /*115300*/  IMAD.MOV.U32 R81, RZ, RZ, R79 ;  /* 0x000000ffff517224 */ /* 0x000fca00078e004f */
[----:B------:R1:W-:Y:S02]  /*115310*/  STS.128 [R2+0x180], R80 ;  /* 0x0001805002007388 */ /* 0x0003e40000000c00 */
[----:B------:R-:W-:-:S06]  /*115320*/  NOP ;  /* 0x0000000000007918 */ /* 0x000fcc0000000000 */
[----:B------:R-:W2:Y:S04]  /*115330*/  LDS.128 R20, [R0] ;  /* 0x0000000000147984 */ /* 0x000ea80000000c00 */
        /* <DEDUP_REMOVED lines=31> */
[----:B------:R-:W1:Y:S04]  /*115530*/  LDS.128 R20, [R0] ;  /* 0x0000000000147984 */ /* 0x000e680000000c00 */
[----:B------:R-:W4:Y:S04]  /*115540*/  LDL.LU R6, [R1+0x1608] ;  /* 0x0016080001067983 */ /* 0x000f280000300800 */
[----:B------:R-:W4:Y:S04]  /*115550*/  LDL.LU R7, [R1+0x160c] ;  /* 0x00160c0001077983 */ /* 0x000f280000300800 */
        /* <DEDUP_REMOVED lines=188> */
[----:B-1----:R-:W4:Y:S04]  /*116120*/  LDL.LU R8, [R1+0x9c8] ;  /* 0x0009c80001087983 */ /* 0x002f280000300800 */
[----:B------:R-:W4:Y:S04]  /*116130*/  LDL.LU R9, [R1+0x9cc] ;  /* 0x0009cc0001097983 */ /* 0x000f280000300800 */
[----:B------:R-:W4:Y:S04]  /*116140*/  LDL.LU R10, [R1+0xa98] ;  /* 0x000a9800010a7983 */ /* 0x000f280000300800 */
[----:B------:R-:W4:Y:S04]  /*116150*/  LDL.LU R11, [R1+0xa9c] ;  /* 0x000a9c00010b7983 */ /* 0x000f280000300800 */
        /* <DEDUP_REMOVED lines=16> */
[----:B-1----:R-:W3:Y:S04]  /*116260*/  LDL.LU R16, [R1+0x3ca0] ;  /* 0x003ca00001107983 */ /* 0x002ee80000300800 */
[----:B------:R-:W3:Y:S04]  /*116270*/  LDL.LU R17, [R1+0x3ca4] ;  /* 0x003ca40001117983 */ /* 0x000ee80000300800 */
[----:B--2---:R-:W3:Y:S04]  /*116280*/  LDL.LU R18, [R1+0x3d20] ;  /* 0x003d200001127983 */ /* 0x004ee80000300800 */
[----:B------:R-:W3:Y:S04]  /*116290*/  LDL.LU R19, [R1+0x3d24] ;  /* 0x003d240001137983 */ /* 0x000ee80000300800 */
        /* <DEDUP_REMOVED lines=246> */
[----:B-1----:R-:W2:Y:S04]  /*117200*/  LDL.LU R8, [R1+0xa88] ;  /* 0x000a880001087983 */ /* 0x002ea80000300800 */
[----:B------:R-:W2:Y:S04]  /*117210*/  LDL.LU R9, [R1+0xa8c] ;  /* 0x000a8c0001097983 */ /* 0x000ea80000300800 */
[----:B------:R-:W2:Y:S04]  /*117220*/  LDL.LU R10, [R1+0xb58] ;  /* 0x000b5800010a7983 */ /* 0x000ea80000300800 */
[----:B------:R-:W2:Y:S04]  /*117230*/  LDL.LU R11, [R1+0xb5c] ;  /* 0x000b5c00010b7983 */ /* 0x000ea80000300800 */
        /* <DEDUP_REMOVED lines=16> */
[----:B-1----:R-:W4:Y:S04]  /*117340*/  LDL.LU R16, [R1+0x3dc0] ;  /* 0x003dc00001107983 */ /* 0x002f280000300800 */
[----:B------:R-:W4:Y:S04]  /*117350*/  LDL.LU R17, [R1+0x3dc4] ;  /* 0x003dc40001117983 */ /* 0x000f280000300800 */
[----:B---3--:R-:W4:Y:S04]  /*117360*/  LDL.LU R18, [R1+0x3e60] ;  /* 0x003e600001127983 */ /* 0x008f280000300800 */
[----:B------:R-:W4:Y:S04]  /*117370*/  LDL.LU R19, [R1+0x3e64] ;  /* 0x003e640001137983 */ /* 0x000f280000300800 */
[----:B--2---:R1:W-:Y:S04]  /*117380*/  STS.128 [R2], R12 ;  /* 0x0000000c02007388 */ /* 0x0043e80000000c00 */
        /* <DEDUP_REMOVED lines=2699> */
[----:B-1----:R-:W4:Y:S04]  /*121c40*/  LDL.LU R16, [R1+0x4cb0] ;  /* 0x004cb00001107983 */ /* 0x002f280000300800 */
[----:B------:R-:W4:Y:S04]  /*121c50*/  LDL.LU R17, [R1+0x4cb4] ;  /* 0x004cb40001117983 */ /* 0x000f280000300800 */
[----:B---3--:R-:W4:Y:S04]  /*121c60*/  LDL.LU R18, [R1+0x4cf0] ;  /* 0x004cf00001127983 */ /* 0x008f280000300800 */
[----:B------:R-:W4:Y:S04]  /*121c70*/  LDL.LU R19, [R1+0x4cf4] ;  /* 0x004cf40001137983 */ /* 0x000f280000300800 */
[----:B------:R-:W-:Y:S04]  /*121c80*/  STS.128 [R2+0x100], R4 ;  /* 0x0001000402007388 */ /* 0x000fe80000000c00 */
        /* <DEDUP_REMOVED lines=9> */
[----:B------:R-:W3:Y:S04]  /*121d20*/  LDL.LU R11, [R1+0x3a64] ;  /* 0x003a6400010b7983 */ /* 0x000ee80000300800 */
[----:B------:R-:W3:Y:S04]  /*121d30*/  LDL.LU R4, [R1+0x38f8] ;  /* 0x0038f80001047983 */ /* 0x000ee80000300800 */
[----:B------:R-:W3:Y:S04]  /*121d40*/  LDL.LU R5, [R1+0x38fc] ;  /* 0x0038fc0001057983 */ /* 0x000ee80000300800 */
[----:B------:R-:W3:Y:S04]  /*121d50*/  LDL.LU R6, [R1+0x3a68] ;  /* 0x003a680001067983 */ /* 0x000ee80000300800 */
[----:B------:R-:W3:Y:S01]  /*121d60*/  LDL.LU R7, [R1+0x3a6c] ;  /* 0x003a6c0001077983 */ /* 0x000ee20000300800 */
[----:B------:R-:W-:-:S02]  /*121d70*/  IMAD.MOV.U32 R176, RZ, RZ, R174 ;  /* 0x000000ffffb07224 */ /* 0x000fc400078e00ae */
[----:B------:R-:W-:-:S05]  /*121d80*/  IMAD.MOV.U32 R177, RZ, RZ, R175 ;  /* 0x000000ffffb17224 */ /* 0x000fca00078e00af */
[----:B------:R-:W-:Y:S01]  /*121d90*/  STS.128 [R2+0x180], R176 ;  /* 0x000180b002007388 */ /* 0x000fe20000000c00 */
[----:B------:R-:W-:-:S06]  /*121da0*/  NOP ;  /* 0x0000000000007918 */ /* 0x000fcc0000000000 */
[----:B------:R-:W1:Y:S04]  /*121db0*/  LDS.128 R20, [R0] ;  /* 0x0000000000147984 */ /* 0x000e680000000c00 */
[----:B------:R-:W1:Y:S04]  /*121dc0*/  LDS.128 R28, [R216] ;  /* 0x00000000d81c7984 */ /* 0x000e680000000c00 */
[----:B------:R-:W4:Y:S04]  /*121dd0*/  LDS.128 R24, [R3] ;  /* 0x0000000003187984 */ /* 0x000f280000000c00 */
[----:B-1----:R-:W-:Y:S04]  /*121de0*/  STL.64 [R1+0x1ab0], R20 ;  /* 0x001ab01401007387 */ /* 0x002fe80000100a00 */
[----:B------:R-:W-:Y:S04]  /*121df0*/  STL.64 [R1+0x1ab8], R22 ;  /* 0x001ab81601007387 */ /* 0x000fe80000100a00 */
[----:B------:R-:W1:Y:S01]  /*121e00*/  LDS.128 R20, [R252] ;  /* 0x00000000fc147984 */ /* 0x000e620000000c00 */
[----:B------:R-:W-:-:S06]  /*121e10*/  NOP ;  /* 0x0000000000007918 */ /* 0x000fcc0000000000 */
[----:B------:R-:W-:Y:S04]  /*121e20*/  STL.64 [R1+0x1ac0], R28 ;  /* 0x001ac01c01007387 */ /* 0x000fe80000100a00 */
[----:B------:R-:W-:Y:S04]  /*121e30*/  STL.64 [R1+0x1ac8], R30 ;  /* 0x001ac81e01007387 */ /* 0x000fe80000100a00 */
[----:B----4-:R-:W-:Y:S04]  /*121e40*/  STL.64 [R1+0x1bf0], R24 ;  /* 0x001bf01801007387 */ /* 0x010fe80000100a00 */
[----:B------:R-:W-:Y:S04]  /*121e50*/  STL.64 [R1+0x1bf8], R26 ;  /* 0x001bf81a01007387 */ /* 0x000fe80000100a00 */
[----:B------:R4:W-:Y:S04]  /*121e60*/  STS.128 [R2], R16 ;  /* 0x0000001002007388 */ /* 0x0009e80000000c00 */
        /* <DEDUP_REMOVED lines=12> */
[----:B------:R3:W-:Y:S01]  /*121f30*/  STS.128 [R2+0x180], R4 ;  /* 0x0001800402007388 */ /* 0x0007e20000000c00 */
[----:B------:R-:W-:-:S06]  /*121f40*/  NOP ;  /* 0x0000000000007918 */ /* 0x000fcc0000000000 */
[----:B-1----:R-:W2:Y:S04]  /*121f50*/  LDL.LU R8, [R1+0x3600] ;  /* 0x0036000001087983 */ /* 0x002ea80000300800 */
[----:B------:R-:W2:Y:S04]  /*121f60*/  LDL.LU R9, [R1+0x3604] ;  /* 0x0036040001097983 */ /* 0x000ea80000300800 */
[----:B------:R-:W2:Y:S04]  /*121f70*/  LDL.LU R10, [R1+0x36a0] ;  /* 0x0036a000010a7983 */ /* 0x000ea80000300800 */
[----:B------:R-:W2:Y:S04]  /*121f80*/  LDL.LU R11, [R1+0x36a4] ;  /* 0x0036a400010b7983 */ /* 0x000ea80000300800 */
[----:B---3--:R-:W3:Y:S04]  /*121f90*/  LDL.LU R4, [R1+0x3608] ;  /* 0x0036080001047983 */ /* 0x008ee80000300800 */
[----:B------:R-:W3:Y:S04]  /*121fa0*/  LDL.LU R5, [R1+0x360c] ;  /* 0x00360c0001057983 */ /* 0x000ee80000300800 */
[----:B------:R-:W3:Y:S04]  /*121fb0*/  LDL.LU R6, [R1+0x36a8] ;  /* 0x0036a80001067983 */ /* 0x000ee80000300800 */
[----:B------:R-:W3:Y:S04]  /*121fc0*/  LDL.LU R7, [R1+0x36ac] ;  /* 0x0036ac0001077983 */ /* 0x000ee80000300800 */
        /* <DEDUP_REMOVED lines=22> */
[----:B------:R1:W-:Y:S04]  /*122130*/  STS.128 [R2+0x100], R8 ;  /* 0x0001000802007388 */ /* 0x0003e80000000c00 */
[----:B------:R-:W2:Y:S04]  /*122140*/  LDL.LU R15, [R1+0x4a3c] ;  /* 0x004a3c00010f7983 */ /* 0x000ea80000300800 */
[----:B-1----:R-:W2:Y:S04]  /*122150*/  LDL.LU R8, [R1+0x3310] ;  /* 0x0033100001087983 */ /* 0x002ea80000300800 */
[----:B------:R-:W2:Y:S04]  /*122160*/  LDL.LU R9, [R1+0x3314] ;  /* 0x0033140001097983 */ /* 0x000ea80000300800 */
[----:B------:R-:W2:Y:S04]  /*122170*/  LDL.LU R10, [R1+0x33f0] ;  /* 0x0033f000010a7983 */ /* 0x000ea80000300800 */
[----:B---3--:R1:W-:Y:S01]  /*122180*/  STS.128 [R2+0x180], R4 ;  /* 0x0001800402007388 */ /* 0x0083e20000000c00 */
[----:B------:R-:W-:-:S06]  /*122190*/  NOP ;  /* 0x0000000000007918 */ /* 0x000fcc0000000000 */
[----:B------:R-:W3:Y:S04]  /*1221a0*/  LDL.LU R11, [R1+0x33f4] ;  /* 0x0033f400010b7983 */ /* 0x000ee80000300800 */
        /* <DEDUP_REMOVED lines=15> */
[----:B----4-:R-:W-:Y:S04]  /*1222a0*/  STL.64 [R1+0x3420], R20 ;  /* 0x0034201401007387 */ /* 0x010fe80000100a00 */
[----:B------:R1:W-:Y:S04]  /*1222b0*/  STS.128 [R2], R16 ;  /* 0x0000001002007388 */ /* 0x0003e80000000c00 */
        /* <DEDUP_REMOVED lines=14> */
[----:B------:R1:W-:Y:S01]  /*1223a0*/  STS.128 [R2+0x180], R4 ;  /* 0x0001800402007388 */ /* 0x0003e20000000c00 */
        /* <DEDUP_REMOVED lines=738> */
[----:B--2---:R-:W-:Y:S04]  /*1251d0*/  STS.128 [R2+0x80], R12 ;  /* 0x0000800c02007388 */ /* 0x004fe80000000c00 */
[----:B---3--:R-:W-:Y:S04]  /*1251e0*/  STS.128 [R2+0x100], R8 ;  /* 0x0001000802007388 */ /* 0x008fe80000000c00 */
[----:B------:R1:W-:Y:S01]  /*1251f0*/  STS.128 [R2+0x180], R4 ;  /* 0x0001800402007388 */ /* 0x0003e20000000c00 */
[----:B------:R-:W-:-:S06]  /*125200*/  NOP ;  /* 0x0000000000007918 */ /* 0x000fcc0000000000 */
[----:B------:R-:W2:Y:S04]  /*125210*/  LDS.128 R20, [R0] ;  /* 0x0000000000147984 */ /* 0x000ea80000000c00 */
[----:B------:R-:W3:Y:S04]  /*125220*/  LDS.128 R28, [R216] ;  /* 0x00000000d81c7984 */ /* 0x000ee80000000c00 */
[----:B------:R-:W2:Y:S04]  /*125230*/  LDS.128 R24, [R3] ;  /* 0x0000000003187984 */ /* 0x000ea80000000c00 */
        /* <DEDUP_REMOVED lines=12> */
[----:B--2---:R-:W-:Y:S04]  /*125300*/  STL.64 [R1+0x36f0], R20 ;  /* 0x0036f01401007387 */ /* 0x004fe80000100a00 */
[----:B------:R-:W-:Y:S04]  /*125310*/  STL.64 [R1+0x36f8], R22 ;  /* 0x0036f81601007387 */ /* 0x000fe80000100a00 */
[----:B------:R-:W1:Y:S01]  /*125320*/  LDS.128 R20, [R252] ;  /* 0x00000000fc147984 */ /* 0x000e620000000c00 */
[----:B------:R-:W-:-:S06]  /*125330*/  NOP ;  /* 0x0000000000007918 */ /* 0x000fcc0000000000 */
[----:B---3--:R-:W-:Y:S04]  /*125340*/  STL.64 [R1+0x3750], R28 ;  /* 0x0037501c01007387 */ /* 0x008fe80000100a00 */
[----:B------:R-:W-:Y:S04]  /*125350*/  STL.64 [R1+0x3758], R30 ;  /* 0x0037581e01007387 */ /* 0x000fe80000100a00 */
[----:B------:R-:W-:Y:S04]  /*125360*/  STL.64 [R1+0x37b0], R24 ;  /* 0x0037b01801007387 */ /* 0x000fe80000100a00 */
[----:B------:R-:W-:Y:S04]  /*125370*/  STL.64 [R1+0x37b8], R26 ;  /* 0x0037b81a01007387 */ /* 0x000fe80000100a00 */
[----:B-1----:R-:W-:Y:S04]  /*125380*/  STL.64 [R1+0x3800], R20 ;  /* 0x0038001401007387 */ /* 0x002fe80000100a00 */
[----:B------:R-:W-:Y:S04]  /*125390*/  STL.64 [R1+0x3808], R22 ;  /* 0x0038081601007387 */ /* 0x000fe80000100a00 */
[----:B----4-:R1:W-:Y:S04]  /*1253a0*/  STS.128 [R2+0x80], R4 ;  /* 0x0000800402007388 */ /* 0x0103e80000000c00 */
[----:B-1----:R-:W2:Y:S04]  /*1253b0*/  LDL.LU R4, [R1+0x4c80] ;  /* 0x004c800001047983 */ /* 0x002ea80000300800 */
[----:B------:R-:W2:Y:S04]  /*1253c0*/  LDL.LU R5, [R1+0x4c84] ;  /* 0x004c840001057983 */ /* 0x000ea80000300800 */
[----:B------:R-:W2:Y:S04]  /*1253d0*/  LDL.LU R6, [R1+0x4d20] ;  /* 0x004d200001067983 */ /* 0x000ea80000300800 */
[----:B------:R1:W-:Y:S04]  /*1253e0*/  STS.128 [R2+0x100], R8 ;  /* 0x0001000802007388 */ /* 0x0003e80000000c00 */
[----:B------:R-:W2:Y:S04]  /*1253f0*/  LDL.LU R7, [R1+0x4d24] ;  /* 0x004d240001077983 */ /* 0x000ea80000300800 */
        /* <DEDUP_REMOVED lines=9> */
[----:B------:R1:W-:Y:S01]  /*125490*/  STS.128 [R2], R16 ;  /* 0x0000001002007388 */ /* 0x0003e20000000c00 */
        /* <DEDUP_REMOVED lines=18> */
[----:B--2---:R-:W-:Y:S04]  /*1255c0*/  STS.128 [R2], R4 ;  /* 0x0000000402007388 */ /* 0x004fe80000000c00 */
[----:B----4-:R-:W-:Y:S04]  /*1255d0*/  STS.128 [R2+0x80], R8 ;  /* 0x0000800802007388 */ /* 0x010fe80000000c00 */
[----:B---3--:R1:W-:Y:S04]  /*1255e0*/  STS.128 [R2+0x100], R12 ;  /* 0x0001000c02007388 */ /* 0x0083e80000000c00 */
[----:B-1----:R-:W2:Y:S04]  /*1255f0*/  LDL.LU R12, [R1+0x4b30] ;  /* 0x004b3000010c7983 */ /* 0x002ea80000300800 */
        /* <DEDUP_REMOVED lines=31> */
[----:B---3--:R-:W-:Y:S04]  /*1257f0*/  STS.128 [R2+0x80], R8 ;  /* 0x0000800802007388 */ /* 0x008fe80000000c00 */
[----:B----4-:R1:W-:Y:S04]  /*125800*/  STS.128 [R2+0x100], R4 ;  /* 0x0001000402007388 */ /* 0x0103e80000000c00 */
        /* <DEDUP_REMOVED lines=745> */
[----:B---3--:R-:W-:Y:S04]  /*1286a0*/  STS.128 [R2+0x80], R8 ;  /* 0x0000800802007388 */ /* 0x008fe80000000c00 */
[----:B----4-:R1:W-:Y:S04]  /*1286b0*/  STS.128 [R2+0x100], R4 ;  /* 0x0001000402007388 */ /* 0x0103e80000000c00 */
[----:B-1----:R-:W3:Y:S04]  /*1286c0*/  LDL.LU R4, [R1+0x5060] ;  /* 0x0050600001047983 */ /* 0x002ee80000300800 */
[----:B------:R-:W3:Y:S04]  /*1286d0*/  LDL.LU R5, [R1+0x5064] ;  /* 0x0050640001057983 */ /* 0x000ee80000300800 */
[----:B------:R-:W3:Y:S04]  /*1286e0*/  LDL.LU R6, [R1+0x50a0] ;  /* 0x0050a00001067983 */ /* 0x000ee80000300800 */
[----:B------:R-:W3:Y:S04]  /*1286f0*/  LDL.LU R7, [R1+0x50a4] ;  /* 0x0050a40001077983 */ /* 0x000ee80000300800 */
[----:B------:R-:W4:Y:S04]  /*128700*/  LDL.LU R8, [R1+0x5068] ;  /* 0x0050680001087983 */ /* 0x000f280000300800 */
[----:B------:R-:W4:Y:S04]  /*128710*/  LDL.LU R9, [R1+0x506c] ;  /* 0x00506c0001097983 */ /* 0x000f280000300800 */
[----:B------:R-:W4:Y:S04]  /*128720*/  LDL.LU R10, [R1+0x50a8] ;  /* 0x0050a800010a7983 */ /* 0x000f280000300800 */
[----:B------:R-:W4:Y:S04]  /*128730*/  LDL.LU R11, [R1+0x50ac] ;  /* 0x0050ac00010b7983 */ /* 0x000f280000300800 */
[----:B--2---:R1:W-:Y:S04]  /*128740*/  STS.128 [R2], R12 ;  /* 0x0000000c02007388 */ /* 0x0043e80000000c00 */
[----:B------:R2:W-:Y:S01]  /*128750*/  STS.128 [R2+0x180], R16 ;  /* 0x0001801002007388 */ /* 0x0005e20000000c00 */
[----:B------:R-:W-:-:S06]  /*128760*/  NOP ;  /* 0x0000000000007918 */ /* 0x000fcc0000000000 */
[----:B------:R-:W2:Y:S04]  /*128770*/  LDS.128 R20, [R0] ;  /* 0x0000000000147984 */ /* 0x000ea80000000c00 */
[----:B------:R-:W2:Y:S04]  /*128780*/  LDS.128 R28, [R216] ;  /* 0x00000000d81c7984 */ /* 0x000ea80000000c00 */
[----:B-1----:R-:W4:Y:S04]  /*128790*/  LDL.LU R12, [R1+0x4b50] ;  /* 0x004b5000010c7983 */ /* 0x002f280000300800 */
[----:B------:R-:W4:Y:S04]  /*1287a0*/  LDL.LU R13, [R1+0x4b54] ;  /* 0x004b5400010d7983 */ /* 0x000f280000300800 */
[----:B------:R-:W4:Y:S04]  /*1287b0*/  LDL.LU R14, [R1+0x4c20] ;  /* 0x004c2000010e7983 */ /* 0x000f280000300800 */
[----:B------:R-:W4:Y:S04]  /*1287c0*/  LDL.LU R15, [R1+0x4c24] ;  /* 0x004c2400010f7983 */ /* 0x000f280000300800 */
[----:B--2---:R-:W2:Y:S04]  /*1287d0*/  LDL.LU R16, [R1+0x4b58] ;  /* 0x004b580001107983 */ /* 0x004ea80000300800 */
[----:B------:R-:W2:Y:S04]  /*1287e0*/  LDL.LU R17, [R1+0x4b5c] ;  /* 0x004b5c0001117983 */ /* 0x000ea80000300800 */
[----:B------:R-:W2:Y:S04]  /*1287f0*/  LDL.LU R18, [R1+0x4c28] ;  /* 0x004c280001127983 */ /* 0x000ea80000300800 */
[----:B------:R-:W2:Y:S04]  /*128800*/  LDL.LU R19, [R1+0x4c2c] ;  /* 0x004c2c0001137983 */ /* 0x000ea80000300800 */
[----:B------:R-:W1:Y:S04]  /*128810*/  LDS.128 R24, [R3] ;  /* 0x0000000003187984 */ /* 0x000e680000000c00 */
[----:B------:R-:W-:Y:S04]  /*128820*/  STL.64 [R1+0x3ad0], R20 ;  /* 0x003ad01401007387 */ /* 0x000fe80000100a00 */
[----:B------:R-:W-:Y:S04]  /*128830*/  STL.64 [R1+0x3ad8], R22 ;  /* 0x003ad81601007387 */ /* 0x000fe80000100a00 */
[----:B------:R-:W1:Y:S01]  /*128840*/  LDS.128 R20, [R252] ;  /* 0x00000000fc147984 */ /* 0x000e620000000c00 */
[----:B------:R-:W-:-:S06]  /*128850*/  NOP ;  /* 0x0000000000007918 */ /* 0x000fcc0000000000 */
[----:B------:R-:W-:Y:S04]  /*128860*/  STL.64 [R1+0x3b90], R28 ;  /* 0x003b901c01007387 */ /* 0x000fe80000100a00 */
[----:B------:R-:W-:Y:S04]  /*128870*/  STL.64 [R1+0x3b98], R30 ;  /* 0x003b981e01007387 */ /* 0x000fe80000100a00 */
[----:B-1----:R-:W-:Y:S04]  /*128880*/  STL.64 [R1+0x3c00], R24 ;  /* 0x003c001801007387 */ /* 0x002fe80000100a00 */
[----:B------:R-:W-:Y:S04]  /*128890*/  STL.64 [R1+0x3c08], R26 ;  /* 0x003c081a01007387 */ /* 0x000fe80000100a00 */
[----:B------:R-:W-:Y:S04]  /*1288a0*/  STL.64 [R1+0x3c90], R20 ;  /* 0x003c901401007387 */ /* 0x000fe80000100a00 */
        /* <DEDUP_REMOVED lines=11> */
[----:B------:R1:W-:Y:S04]  /*128960*/  STS.128 [R2+0x100], R12 ;  /* 0x0001000c02007388 */ /* 0x0003e80000000c00 */
[----:B--2---:R2:W-:Y:S01]  /*128970*/  STS.128 [R2+0x180], R16 ;  /* 0x0001801002007388 */ /* 0x0045e20000000c00 */
        /* <DEDUP_REMOVED lines=33> */
[----:B-1----:R-:W4:Y:S04]  /*128b90*/  LDL.LU R12, [R1+0x4580] ;  /* 0x00458000010c7983 */ /* 0x002f280000300800 */
[----:B------:R-:W4:Y:S04]  /*128ba0*/  LDL.LU R13, [R1+0x4584] ;  /* 0x00458400010d7983 */ /* 0x000f280000300800 */
[----:B------:R-:W4:Y:S04]  /*128bb0*/  LDL.LU R14, [R1+0x4800] ;  /* 0x00480000010e7983 */ /* 0x000f280000300800 */
[----:B--2---:R1:W-:Y:S01]  /*128bc0*/  STS.128 [R2+0x180], R16 ;  /* 0x0001801002007388 */ /* 0x0043e20000000c00 */
[----:B------:R-:W-:-:S06]  /*128bd0*/  NOP ;  /* 0x0000000000007918 */ /* 0x000fcc0000000000 */
[----:B------:R-:W2:Y:S04]  /*128be0*/  LDL.LU R15, [R1+0x4804] ;  /* 0x00480400010f7983 */ /* 0x000ea80000300800 */
[----:B------:R-:W1:Y:S04]  /*128bf0*/  LDS.128 R20, [R0] ;  /* 0x0000000000147984 */ /* 0x000e680000000c00 */
[----:B------:R-:W1:Y:S04]  /*128c00*/  LDS.128 R28, [R216] ;  /* 0x00000000d81c7984 */ /* 0x000e680000000c00 */
[----:B-1----:R-:W2:Y:S04]  /*128c10*/  LDL.LU R16, [R1+0x4588] ;  /* 0x0045880001107983 */ /* 0x002ea80000300800 */
        /* <DEDUP_REMOVED lines=28> */
[----:B------:R1:W-:Y:S01]  /*128de0*/  STS.128 [R2+0x180], R16 ;  /* 0x0001801002007388 */ /* 0x0003e20000000c00 */
        /* <DEDUP_REMOVED lines=171> */
[----:B------:R-:W2:Y:S04]  /*1298a0*/  LDL.LU R14, [R1+0x4d90] ;  /* 0x004d9000010e7983 */ /* 0x000ea80000300800 */
[----:B------:R-:W2:Y:S04]  /*1298b0*/  LDL.LU R15, [R1+0x4d94] ;  /* 0x004d9400010f7983 */ /* 0x000ea80000300800 */
[----:B-1----:R-:W2:Y:S04]  /*1298c0*/  LDL.LU R16, [R1+0x4d18] ;  /* 0x004d180001107983 */ /* 0x002ea80000300800 */
[----:B------:R-:W2:Y:S04]  /*1298d0*/  LDL.LU R17, [R1+0x4d1c] ;  /* 0x004d1c0001117983 */ /* 0x000ea80000300800 */
[----:B------:R-:W2:Y:S04]  /*1298e0*/  LDL.LU R18, [R1+0x4d98] ;  /* 0x004d980001127983 */ /* 0x000ea80000300800 */
[----:B------:R-:W1:Y:S04]  /*1298f0*/  LDS.128 R28, [R216] ;  /* 0x00000000d81c7984 */ /* 0x000e680000000c00 */
[----:B------:R-:W2:Y:S04]  /*129900*/  LDL.LU R19, [R1+0x4d9c] ;  /* 0x004d9c0001137983 */ /* 0x000ea80000300800 */
[----:B------:R-:W1:Y:S04]  /*129910*/  LDS.128 R24, [R3] ;  /* 0x0000000003187984 */ /* 0x000e680000000c00 */
[----:B------:R-:W-:Y:S04]  /*129920*/  STL.64 [R1+0x3b70], R20 ;  /* 0x003b701401007387 */ /* 0x000fe80000100a00 */
[----:B------:R-:W-:Y:S04]  /*129930*/  STL.64 [R1+0x3b78], R22 ;  /* 0x003b781601007387 */ /* 0x000fe80000100a00 */
[----:B------:R-:W1:Y:S01]  /*129940*/  LDS.128 R20, [R252] ;  /* 0x00000000fc147984 */ /* 0x000e620000000c00 */
[----:B------:R-:W-:-:S06]  /*129950*/  NOP ;  /* 0x0000000000007918 */ /* 0x000fcc0000000000 */
[----:B-1----:R-:W-:Y:S04]  /*129960*/  STL.64 [R1+0x3b40], R28 ;  /* 0x003b401c01007387 */ /* 0x002fe80000100a00 */
[----:B------:R-:W-:Y:S04]  /*129970*/  STL.64 [R1+0x3b48], R30 ;  /* 0x003b481e01007387 */ /* 0x000fe80000100a00 */
[----:B------:R-:W-:Y:S04]  /*129980*/  STL.64 [R1+0x3b30], R24 ;  /* 0x003b301801007387 */ /* 0x000fe80000100a00 */
        /* <DEDUP_REMOVED lines=8> */
[----:B------:R-:W3:Y:S04]  /*129a10*/  LDL.LU R20, [R1+0x5098] ;  /* 0x0050980001147983 */ /* 0x000ee80000300800 */
[----:B------:R-:W3:Y:S04]  /*129a20*/  LDL.LU R21, [R1+0x509c] ;  /* 0x00509c0001157983 */ /* 0x000ee80000300800 */
[----:B------:R-:W3:Y:S04]  /*129a30*/  LDL.LU R22, [R1+0x50c8] ;  /* 0x0050c80001167983 */ /* 0x000ee80000300800 */
[----:B----4-:R1:W-:Y:S04]  /*129a40*/  STS.128 [R2+0x80], R8 ;  /* 0x0000800802007388 */ /* 0x0103e80000000c00 */
[----:B------:R-:W4:Y:S04]  /*129a50*/  LDL.LU R23, [R1+0x50cc] ;  /* 0x0050cc0001177983 */ /* 0x000f280000300800 */
[----:B-1----:R-:W4:Y:S04]  /*129a60*/  LDL.LU R8, [R1+0x4b90] ;  /* 0x004b900001087983 */ /* 0x002f280000300800 */
[----:B------:R-:W4:Y:S04]  /*129a70*/  LDL.LU R9, [R1+0x4b94] ;  /* 0x004b940001097983 */ /* 0x000f280000300800 */
[----:B------:R-:W4:Y:S04]  /*129a80*/  LDL.LU R10, [R1+0x4c30] ;  /* 0x004c3000010a7983 */ /* 0x000f280000300800 */
[----:B------:R-:W4:Y:S04]  /*129a90*/  LDL.LU R11, [R1+0x4c34] ;  /* 0x004c3400010b7983 */ /* 0x000f280000300800 */
[----:B--2---:R1:W-:Y:S04]  /*129aa0*/  STS.128 [R2+0x100], R12 ;  /* 0x0001000c02007388 */ /* 0x0043e80000000c00 */
[----:B-1----:R-:W2:Y:S04]  /*129ab0*/  LDL.LU R12, [R1+0x4b98] ;  /* 0x004b9800010c7983 */ /* 0x002ea80000300800 */
[----:B------:R-:W-:Y:S01]  /*129ac0*/  STS.128 [R2+0x180], R16 ;  /* 0x0001801002007388 */ /* 0x000fe20000000c00 */
[----:B------:R-:W-:-:S06]  /*129ad0*/  NOP ;  /* 0x0000000000007918 */ /* 0x000fcc0000000000 */
[----:B------:R-:W2:Y:S04]  /*129ae0*/  LDL.LU R13, [R1+0x4b9c] ;  /* 0x004b9c00010d7983 */ /* 0x000ea80000300800 */
[----:B------:R-:W1:Y:S04]  /*129af0*/  LDS.128 R64, [R0] ;  /* 0x0000000000407984 */ /* 0x000e680000000c00 */
[----:B------:R-:W1:Y:S04]  /*129b00*/  LDS.128 R48, [R216] ;  /* 0x00000000d8307984 */ /* 0x000e680000000c00 */
[----:B------:R-:W1:Y:S04]  /*129b10*/  LDS.128 R32, [R3] ;  /* 0x0000000003207984 */ /* 0x000e680000000c00 */
[----:B------:R-:W1:Y:S01]  /*129b20*/  LDS.128 R16, [R252] ;  /* 0x00000000fc107984 */ /* 0x000e620000000c00 */
[----:B------:R-:W-:-:S06]  /*129b30*/  NOP ;  /* 0x0000000000007918 */ /* 0x000fcc0000000000 */
[----:B------:R-:W2:Y:S04]  /*129b40*/  LDL.LU R14, [R1+0x4c38] ;  /* 0x004c3800010e7983 */ /* 0x000ea80000300800 */
[----:B------:R-:W2:Y:S04]  /*129b50*/  LDL.LU R15, [R1+0x4c3c] ;  /* 0x004c3c00010f7983 */ /* 0x000ea80000300800 */
[----:B---3--:R-:W-:Y:S04]  /*129b60*/  STS.128 [R2], R4 ;  /* 0x0000000402007388 */ /* 0x008fe80000000c00 */
[----:B----4-:R3:W-:Y:S04]  /*129b70*/  STS.128 [R2+0x100], R8 ;  /* 0x0001000802007388 */ /* 0x0107e80000000c00 */
[----:B---3--:R-:W3:Y:S04]  /*129b80*/  LDL.LU R8, [R1+0x5000] ;  /* 0x0050000001087983 */ /* 0x008ee80000300800 */
        /* <DEDUP_REMOVED lines=15> */
[----:B------:R-:W-:Y:S04]  /*129c80*/  STS.128 [R2+0x80], R20 ;  /* 0x0000801402007388 */ /* 0x000fe80000000c00 */
[----:B--2---:R-:W-:Y:S01]  /*129c90*/  STS.128 [R2+0x180], R12 ;  /* 0x0001800c02007388 */ /* 0x004fe20000000c00 */
[----:B------:R-:W-:-:S06]  /*129ca0*/  NOP ;  /* 0x0000000000007918 */ /* 0x000fcc0000000000 */
[----:B------:R-:W2:Y:S04]  /*129cb0*/  LDS.128 R60, [R0] ;  /* 0x00000000003c7984 */ /* 0x000ea80000000c00 */
[----:B------:R-:W1:Y:S04]  /*129cc0*/  LDS.128 R44, [R216] ;  /* 0x00000000d82c7984 */ /* 0x000e680000000c00 */
[----:B------:R-:W1:Y:S04]  /*129cd0*/  LDS.128 R20, [R3] ;  /* 0x0000000003147984 */ /* 0x000e680000000c00 */
[----:B------:R-:W1:Y:S01]  /*129ce0*/  LDS.128 R12, [R252] ;  /* 0x00000000fc0c7984 */ /* 0x000e620000000c00 */
[----:B------:R-:W-:-:S06]  /*129cf0*/  NOP ;  /* 0x0000000000007918 */ /* 0x000fcc0000000000 */
[----:B---3--:R3:W-:Y:S04]  /*129d00*/  STS.128 [R2+0x100], R4 ;  /* 0x0001000402007388 */ /* 0x0087e80000000c00 */
[----:B---3--:R3:W5:Y:S04]  /*129d10*/  LDL.LU R4, [R1+0x4700] ;  /* 0x0047000001047983 */ /* 0x0087680000300800 */
[----:B------:R3:W5:Y:S04]  /*129d20*/  LDL.LU R5, [R1+0x4704] ;  /* 0x0047040001057983 */ /* 0x0007680000300800 */
[----:B------:R3:W5:Y:S04]  /*129d30*/  LDL.LU R6, [R1+0x4960] ;  /* 0x0049600001067983 */ /* 0x0007680000300800 */
[----:B----4-:R4:W-:Y:S04]  /*129d40*/  STS.128 [R2+0x180], R24 ;  /* 0x0001801802007388 */ /* 0x0109e80000000c00 */
[----:B------:R3:W5:Y:S04]  /*129d50*/  LDL.LU R7, [R1+0x4964] ;  /* 0x0049640001077983 */ /* 0x0007680000300800 */
[----:B----4-:R3:W5:Y:S04]  /*129d60*/  LDL.LU R24, [R1+0x4708] ;  /* 0x0047080001187983 */ /* 0x0107680000300800 */
[----:B------:R3:W5:Y:S04]  /*129d70*/  LDL.LU R25, [R1+0x470c] ;  /* 0x00470c0001197983 */ /* 0x0007680000300800 */
        /* <DEDUP_REMOVED lines=10> */
[----:B------:R3:W-:Y:S04]  /*129e20*/  STS.128 [R2], R8 ;  /* 0x0000000802007388 */ /* 0x0007e80000000c00 */
[----:B------:R3:W-:Y:S01]  /*129e30*/  STS.128 [R2+0x80], R28 ;  /* 0x0000801c02007388 */ /* 0x0007e20000000c00 */
[----:B------:R-:W-:-:S06]  /*129e40*/  NOP ;  /* 0x0000000000007918 */ /* 0x000fcc0000000000 */
[----:B-12---:R-:W-:Y:S04]  /*129e50*/  STL [R1+0x7b2c], R18 ;  /* 0x007b2c1201007387 */ /* 0x006fe80000100800 */
[----:B------:R-:W-:Y:S04]  /*129e60*/  STL [R1+0x7b28], R14 ;  /* 0x007b280e01007387 */ /* 0x000fe80000100800 */
[----:B------:R-:W-:Y:S04]  /*129e70*/  STL [R1+0x7b24], R19 ;  /* 0x007b241301007387 */ /* 0x000fe80000100800 */
[----:B------:R-:W-:Y:S04]  /*129e80*/  STL [R1+0x7b20], R15 ;  /* 0x007b200f01007387 */ /* 0x000fe80000100800 */
        /* <DEDUP_REMOVED lines=48> */
[----:B------:R-:W-:Y:S04]  /*12a190*/  LDS.128 R56, [R0] ;  /* 0x0000000000387984 */ /* 0x000fe80000000c00 */
[----:B------:R-:W-:Y:S04]  /*12a1a0*/  LDS.128 R40, [R216] ;  /* 0x00000000d8287984 */ /* 0x000fe80000000c00 */
[----:B------:R-:W-:Y:S04]  /*12a1b0*/  LDS.128 R28, [R3] ;  /* 0x00000000031c7984 */ /* 0x000fe80000000c00 */
[----:B------:R-:W-:Y:S01]  /*12a1c0*/  LDS.128 R8, [R252] ;  /* 0x00000000fc087984 */ /* 0x000fe20000000c00 */
[----:B------:R-:W-:-:S06]  /*12a1d0*/  NOP ;  /* 0x0000000000007918 */ /* 0x000fcc0000000000 */
[----:B-----5:R-:W-:Y:S04]  /*12a1e0*/  STS.128 [R2], R4 ;  /* 0x0000000402007388 */ /* 0x020fe80000000c00 */
[----:B------:R-:W-:Y:S04]  /*12a1f0*/  STS.128 [R2+0x80], R24 ;  /* 0x0000801802007388 */ /* 0x000fe80000000c00 */
[----:B------:R-:W-:Y:S04]  /*12a200*/  STS.128 [R2+0x100], R36 ;  /* 0x0001002402007388 */ /* 0x000fe80000000c00 */
[----:B------:R-:W-:Y:S01]  /*12a210*/  STS.128 [R2+0x180], R52 ;  /* 0x0001803402007388 */ /* 0x000fe20000000c00 */
[----:B------:R-:W-:-:S06]  /*12a220*/  NOP ;  /* 0x0000000000007918 */ /* 0x000fcc0000000000 */
[----:B------:R-:W-:Y:S04]  /*12a230*/  LDS.128 R52, [R0] ;  /* 0x0000000000347984 */ /* 0x000fe80000000c00 */
[----:B------:R-:W-:Y:S04]  /*12a240*/  LDS.128 R36, [R216] ;  /* 0x00000000d8247984 */ /* 0x000fe80000000c00 */
[----:B------:R-:W-:Y:S04]  /*12a250*/  LDS.128 R24, [R3] ;  /* 0x0000000003187984 */ /* 0x000fe80000000c00 */
[----:B------:R-:W-:Y:S01]  /*12a260*/  LDS.128 R4, [R252] ;  /* 0x00000000fc047984 */ /* 0x000fe20000000c00 */
[----:B------:R-:W-:-:S06]  /*12a270*/  NOP ;  /* 0x0000000000007918 */ /* 0x000fcc0000000000 */
        /* <DEDUP_REMOVED lines=16> */
[----:B--2---:R-:W-:Y:S04]  /*12a380*/  STS.128 [R2], R68 ;  /* 0x0000004402007388 */ /* 0x004fe80000000c00 */
[----:B----4-:R-:W-:Y:S04]  /*12a390*/  STS.128 [R2+0x80], R72 ;  /* 0x0000804802007388 */ /* 0x010fe80000000c00 */
[----:B---3--:R-:W-:Y:S04]  /*12a3a0*/  STS.128 [R2+0x100], R76 ;  /* 0x0001004c02007388 */ /* 0x008fe80000000c00 */
[----:B------:R-:W-:Y:S01]  /*12a3b0*/  STS.128 [R2+0x180], R80 ;  /* 0x0001805002007388 */ /* 0x000fe20000000c00 */
[----:B------:R-:W-:-:S06]  /*12a3c0*/  NOP ;  /* 0x0000000000007918 */ /* 0x000fcc0000000000 */
[----:B------:R-:W-:Y:S04]  /*12a3d0*/  LDS.128 R68, [R0] ;  /* 0x0000000000447984 */ /* 0x000fe80000000c00 */
[----:B------:R-:W-:Y:S04]  /*12a3e0*/  LDS.128 R72, [R216] ;  /* 0x00000000d8487984 */ /* 0x000fe80000000c00 */
[----:B------:R-:W-:Y:S04]  /*12a3f0*/  LDS.128 R76, [R3] ;  /* 0x00000000034c7984 */ /* 0x000fe80000000c00 */
[----:B------:R-:W-:Y:S01]  /*12a400*/  LDS.128 R80, [R252] ;  /* 0x00000000fc507984 */ /* 0x000fe20000000c00 */
[----:B------:R-:W-:-:S06]  /*12a410*/  NOP ;  /* 0x0000000000007918 */ /* 0x000fcc0000000000 */
[----:B------:R-:W-:Y:S04]  /*12a420*/  STS.128 [R2], R84 ;  /* 0x0000005402007388 */ /* 0x000fe80000000c00 */
        /* <DEDUP_REMOVED lines=14> */
[----:B------:R-:W1:Y:S04]  /*12a510*/  LDS.128 R112, [R252] ;  /* 0x00000000fc707984 */ /* 0x000e680000000c00 */
[----:B------:R-:W-:Y:S04]  /*12a520*/  LDS.128 R100, [R0] ;  /* 0x0000000000647984 */ /* 0x000fe80000000c00 */
[----:B------:R-:W-:Y:S04]  /*12a530*/  LDS.128 R104, [R216] ;  /* 0x00000000d8687984 */ /* 0x000fe80000000c00 */
[----:B------:R-:W-:Y:S01]  /*12a540*/  LDS.128 R108, [R3] ;  /* 0x00000000036c7984 */ /* 0x000fe20000000c00 */
[----:B------:R-:W-:-:S06]  /*12a550*/  NOP ;  /* 0x0000000000007918 */ /* 0x000fcc0000000000 */
[----:B-1----:R-:W-:Y:S04]  /*12a560*/  STL [R1+0x7b14], R115 ;  /* 0x007b147301007387 */ /* 0x002fe80000100800 */
        /* <DEDUP_REMOVED lines=43> */
[----:B--2---:R-:W-:Y:S04]  /*12a820*/  STS.128 [R2], R132 ;  /* 0x0000008402007388 */ /* 0x004fe80000000c00 */
[----:B---3--:R-:W-:Y:S04]  /*12a830*/  STS.128 [R2+0x80], R136 ;  /* 0x0000808802007388 */ /* 0x008fe80000000c00 */
[----:B----4-:R-:W-:Y:S04]  /*12a840*/  STS.128 [R2+0x100], R140 ;  /* 0x0001008c02007388 */ /* 0x010fe80000000c00 */
        /* <DEDUP_REMOVED lines=89> */
[----:B------:R-:W-:Y:S04]  /*12ade0*/  STL [R1+0x7b10], R195 ;  /* 0x007b10c301007387 */ /* 0x000fe80000100800 */
[----:B--2---:R1:W-:Y:S04]  /*12adf0*/  STS.128 [R2], R196 ;  /* 0x000000c402007388 */ /* 0x0043e80000000c00 */
[----:B---3--:R2:W-:Y:S04]  /*12ae00*/  STS.128 [R2+0x80], R200 ;  /* 0x000080c802007388 */ /* 0x0085e80000000c00 */
[----:B-1----:R-:W3:Y:S04]  /*12ae10*/  LDL.LU R196, [R1+0x48f0] ;  /* 0x0048f00001c47983 */ /* 0x002ee80000300800 */
[----:B------:R-:W3:Y:S04]  /*12ae20*/  LDL.LU R197, [R1+0x48f4] ;  /* 0x0048f40001c57983 */ /* 0x000ee80000300800 */
[----:B------:R-:W3:Y:S04]  /*12ae30*/  LDL.LU R198, [R1+0x4a00] ;  /* 0x004a000001c67983 */ /* 0x000ee80000300800 */
[----:B----4-:R1:W-:Y:S04]  /*12ae40*/  STS.128 [R2+0x100], R204 ;  /* 0x000100cc02007388 */ /* 0x0103e80000000c00 */
[----:B------:R-:W3:Y:S04]  /*12ae50*/  LDL.LU R199, [R1+0x4a04] ;  /* 0x004a040001c77983 */ /* 0x000ee80000300800 */
[----:B--2---:R-:W2:Y:S04]  /*12ae60*/  LDL.LU R200, [R1+0x48f8] ;  /* 0x0048f80001c87983 */ /* 0x004ea80000300800 */
[----:B------:R-:W2:Y:S04]  /*12ae70*/  LDL.LU R201, [R1+0x48fc] ;  /* 0x0048fc0001c97983 */ /* 0x000ea80000300800 */
[----:B------:R4:W-:Y:S01]  /*12ae80*/  STS.128 [R2+0x180], R208 ;  /* 0x000180d002007388 */ /* 0x0009e20000000c00 */
[----:B------:R-:W-:-:S06]  /*12ae90*/  NOP ;  /* 0x0000000000007918 */ /* 0x000fcc0000000000 */
[----:B------:R-:W4:Y:S04]  /*12aea0*/  LDS.128 R224, [R252] ;  /* 0x00000000fce07984 */ /* 0x000f280000000c00 */
        /* <DEDUP_REMOVED lines=8> */
[----:B----4-:R-:W4:Y:S04]  /*12af30*/  LDL.LU R208, [R1+0x3c48] ;  /* 0x003c480001d07983 */ /* 0x010f280000300800 */
[----:B------:R-:W4:Y:S04]  /*12af40*/  LDL.LU R209, [R1+0x3c4c] ;  /* 0x003c4c0001d17983 */ /* 0x000f280000300800 */
[----:B------:R-:W4:Y:S04]  /*12af50*/  LDL.LU R210, [R1+0x4038] ;  /* 0x0040380001d27983 */ /* 0x000f280000300800 */
[----:B------:R-:W4:Y:S04]  /*12af60*/  LDL.LU R211, [R1+0x403c] ;  /* 0x00403c0001d37983 */ /* 0x000f280000300800 */
[----:B------:R-:W4:Y:S04]  /*12af70*/  LDL.LU R195, [R1+0x2b2c] ;  /* 0x002b2c0001c37983 */ /* 0x000f280000300800 */
[----:B------:R-:W4:Y:S04]  /*12af80*/  LDL.LU R14, [R1+0xf00] ;  /* 0x000f0000010e7983 */ /* 0x000f280000300800 */
[----:B------:R-:W4:Y:S04]  /*12af90*/  LDL.LU R18, [R1+0x90] ;  /* 0x0000900001127983 */ /* 0x000f280000300800 */
[----:B------:R1:W-:Y:S01]  /*12afa0*/  STL [R1+0x7b18], R227 ;  /* 0x007b18e301007387 */ /* 0x0003e20000100800 */
[----:B------:R-:W-:-:S03]  /*12afb0*/  IMAD.MOV.U32 R228, RZ, RZ, c[0x0][0x194] ;  /* 0x00006500ffe47624 */ /* 0x000fc600078e00ff */
[----:B------:R1:W-:Y:S04]  /*12afc0*/  LDS.128 R220, [R3] ;  /* 0x0000000003dc7984 */ /* 0x0003e80000000c00 */
[----:B------:R-:W2:Y:S04]  /*12afd0*/  LDS.128 R212, [R0] ;  /* 0x0000000000d47984 */ /* 0x000ea80000000c00 */
[----:B-1----:R-:W4:Y:S04]  /*12afe0*/  LDL.LU R227, [R1+0x2b24] ;  /* 0x002b240001e37983 */ /* 0x002f280000300800 */
[----:B------:R-:W4:Y:S04]  /*12aff0*/  LDL.LU R115, [R1+0x2b28] ;  /* 0x002b280001737983 */ /* 0x000f280000300800 */
[----:B------:R-:W4:Y:S04]  /*12b000*/  LDL.LU R163, [R1+0x3570] ;  /* 0x0035700001a37983 */ /* 0x000f280000300800 */
[----:B------:R-:W4:Y:S04]  /*12b010*/  LDL.LU R131, [R1+0x3578] ;  /* 0x0035780001837983 */ /* 0x000f280000300800 */
[----:B------:R-:W-:Y:S01]  /*12b020*/  LDS.128 R216, [R216] ;  /* 0x00000000d8d87984 */ /* 0x000fe20000000c00 */
[----:B------:R-:W-:-:S06]  /*12b030*/  NOP ;  /* 0x0000000000007918 */ /* 0x000fcc0000000000 */
[----:B------:R-:W4:Y:S04]  /*12b040*/  LDL.LU R147, [R1+0x3810] ;  /* 0x0038100001937983 */ /* 0x000f280000300800 */
[----:B------:R-:W4:Y:S04]  /*12b050*/  LDL.LU R179, [R1+0x357c] ;  /* 0x00357c0001b37983 */ /* 0x000f280000300800 */
[----:B---3--:R1:W-:Y:S01]  /*12b060*/  STS.128 [R2], R196 ;  /* 0x000000c402007388 */ /* 0x0083e20000000c00 */
[C---:B--2---:R-:W-:Y:S01]  /*12b070*/  ISETP.GE.AND P1, PT, R15.reuse, c[0x0][0x17c], PT ;  /* 0x00005f000f007a0c */ /* 0x044fe20003f26270 */
[----:B------:R-:W-:-:S02]  /*12b080*/  IMAD R230, R15, c[0x0][0x198], RZ ;  /* 0x000066000fe67a24 */ /* 0x000fc400078e02ff */
[----:B------:R-:W-:Y:S01]  /*12b090*/  STS.128 [R2+0x80], R200 ;  /* 0x000080c802007388 */ /* 0x000fe20000000c00 */
[C---:B------:R-:W-:Y:S01]  /*12b0a0*/  IMAD R3, R194.reuse, c[0x0][0x194], RZ ;  /* 0x00006500c2037a24 */ /* 0x040fe200078e02ff */
[----:B------:R-:W-:-:S04]  /*12b0b0*/  ISETP.GE.AND P2, PT, R194, c[0x0][0x178], PT ;  /* 0x00005e00c2007a0c */ /* 0x000fc80003f46270 */
[----:B-1----:R-:W-:Y:S02]  /*12b0c0*/  LEA R196, P3, R3, c[0x0][0x170], 0x2 ;  /* 0x00005c0003c47a11 */ /* 0x002fe400078610ff */
[----:B------:R-:W-:Y:S02]  /*12b0d0*/  ISETP.LT.AND P2, PT, R15, c[0x0][0x17c], !P2 ;  /* 0x00005f000f007a0c */ /* 0x000fe40005741270 */
[----:B------:R-:W-:Y:S01]  /*12b0e0*/  LEA.HI.X.SX32 R197, R3, c[0x0][0x174], 0x2, P3 ;  /* 0x00005d0003c57a11 */ /* 0x000fe200018f16ff */
[----:B------:R-:W2:Y:S04]  /*12b0f0*/  LDL.LU R15, [R1+0x72f4] ;  /* 0x0072f400010f7983 */ /* 0x000ea80000300800 */
[----:B------:R-:W3:Y:S04]  /*12b100*/  LDL.LU R19, [R1+0x94] ;  /* 0x0000940001137983 */ /* 0x000ee80000300800 */
[----:B------:R-:W-:Y:S04]  /*12b110*/  STS.128 [R2+0x100], R204 ;  /* 0x000100cc02007388 */ /* 0x000fe80000000c00 */
[----:B----4-:R1:W-:Y:S02]  /*12b120*/  STS.128 [R2+0x180], R208 ;  /* 0x000180d002007388 */ /* 0x0103e40000000c00 */
[----:B-1----:R-:W-:-:S05]  /*12b130*/  IMAD R2, R228, 0x20, R3 ;  /* 0x00000020e4027824 */ /* 0x002fca00078e0203 */
[----:B------:R-:W-:Y:S01]  /*12b140*/  LEA R210, P4, R2, c[0x0][0x170], 0x2 ;  /* 0x00005c0002d27a11 */ /* 0x000fe200078810ff */
[----:B------:R-:W-:-:S03]  /*12b150*/  IMAD R199, R228, 0x20, R2 ;  /* 0x00000020e4c77824 */ /* 0x000fc600078e0202 */
[----:B------:R-:W-:Y:S01]  /*12b160*/  LEA.HI.X.SX32 R211, R2, c[0x0][0x174], 0x2, P4 ;  /* 0x00005d0002d37a11 */ /* 0x000fe200020f16ff */
[----:B------:R-:W-:Y:S01]  /*12b170*/  IMAD.WIDE R2, R230, 0x4, R196 ;  /* 0x00000004e6027825 */ /* 0x000fe200078e02c4 */
[----:B------:R-:W-:Y:S01]  /*12b180*/  ISETP.LT.AND P3, PT, R227, c[0x0][0x178], !P1 ;  /* 0x00005e00e3007a0c */ /* 0x000fe20004f61270 */
[----:B------:R-:W-:-:S06]  /*12b190*/  NOP ;  /* 0x0000000000007918 */ /* 0x000fcc0000000000 */
[C---:B------:R-:W-:Y:S01]  /*12b1a0*/  IMAD R200, R228.reuse, 0x20, R199 ;  /* 0x00000020e4c87824 */ /* 0x040fe200078e02c7 */
[C---:B------:R-:W-:Y:S01]  /*12b1b0*/  LEA R198, P4, R199.reuse, c[0x0][0x170], 0x2 ;  /* 0x00005c00c7c67a11 */ /* 0x040fe200078810ff */
[----:B------:R1:W-:Y:S02]  /*12b1c0*/  @P2 STG.E [R2.64], R14 ;  /* 0x0000000e02002986 */ /* 0x0003e4000c101904 */
[----:B------:R-:W-:Y:S01]  /*12b1d0*/  IMAD R202, R228, 0x20, R200 ;  /* 0x00000020e4ca7824 */ /* 0x000fe200078e02c8 */
[----:B------:R-:W-:Y:S02]  /*12b1e0*/  LEA R208, P5, R200, c[0x0][0x170], 0x2 ;  /* 0x00005c00c8d07a11 */ /* 0x000fe400078a10ff */
[----:B------:R-:W-:Y:S02]  /*12b1f0*/  LEA.HI.X.SX32 R199, R199, c[0x0][0x174], 0x2, P4 ;  /* 0x00005d00c7c77a11 */ /* 0x000fe400020f16ff */
[----:B------:R-:W-:Y:S01]  /*12b200*/  ISETP.LT.AND P4, PT, R115, c[0x0][0x178], !P1 ;  /* 0x00005e0073007a0c */ /* 0x000fe20004f81270 */
[----:B-1----:R-:W-:Y:S01]  /*12b210*/  IMAD.WIDE R2, R230, 0x4, R210 ;  /* 0x00000004e6027825 */ /* 0x002fe200078e02d2 */
[----:B------:R-:W-:Y:S01]  /*12b220*/  LEA.HI.X.SX32 R209, R200, c[0x0][0x174], 0x2, P5 ;  /* 0x00005d00c8d17a11 */ /* 0x000fe200028f16ff */
[----:B------:R-:W2:Y:S01]  /*12b230*/  LDL.LU R14, [R1+0x54] ;  /* 0x00005400010e7983 */ /* 0x000ea20000300800 */
[----:B------:R-:W-:-:S02]  /*12b240*/  ISETP.LT.AND P2, PT, R195, c[0x0][0x178], !P1 ;  /* 0x00005e00c3007a0c */ /* 0x000fc40004f41270 */
[C---:B------:R-:W-:Y:S01]  /*12b250*/  LEA R206, P5, R202.reuse, c[0x0][0x170], 0x2 ;  /* 0x00005c00cace7a11 */ /* 0x040fe200078a10ff */
[----:B------:R1:W-:Y:S01]  /*12b260*/  @P3 STG.E [R2.64], R18 ;  /* 0x0000001202003986 */ /* 0x0003e2000c101904 */
[----:B------:R-:W-:Y:S02]  /*12b270*/  ISETP.LT.AND P3, PT, R163, c[0x0][0x178], !P1 ;  /* 0x00005e00a3007a0c */ /* 0x000fe40004f61270 */
[----:B------:R-:W-:Y:S02]  /*12b280*/  LEA.HI.X.SX32 R207, R202, c[0x0][0x174], 0x2, P5 ;  /* 0x00005d00cacf7a11 */ /* 0x000fe400028f16ff */
[----:B------:R-:W-:Y:S01]  /*12b290*/  LEA R205, R228, R202, 0x5 ;  /* 0x000000cae4cd7211 */ /* 0x000fe200078e28ff */
[----:B------:R-:W-:-:S04]  /*12b2a0*/  IMAD.WIDE R200, R230, 0x4, R208 ;  /* 0x00000004e6c87825 */ /* 0x000fc800078e02d0 */
[C---:B-1----:R-:W-:Y:S01]  /*12b2b0*/  IMAD.WIDE R2, R230.reuse, 0x4, R198 ;  /* 0x00000004e6027825 */ /* 0x042fe200078e02c6 */
[----:B------:R-:W2:Y:S03]  /*12b2c0*/  LDL.LU R18, [R1+0x14] ;  /* 0x0000140001127983 */ /* 0x000ea60000300800 */
[----:B------:R-:W-:Y:S01]  /*12b2d0*/  IMAD.WIDE R202, R230, 0x4, R206 ;  /* 0x00000004e6ca7825 */ /* 0x000fe200078e02ce */
[----:B------:R1:W-:Y:S01]  /*12b2e0*/  @P4 STG.E [R2.64], R231 ;  /* 0x000000e702004986 */ /* 0x0003e2000c101904 */
[----:B------:R-:W-:-:S03]  /*12b2f0*/  ISETP.LT.AND P5, PT, R131, c[0x0][0x178], !P1 ;  /* 0x00005e0083007a0c */ /* 0x000fc60004fa1270 */
[----:B------:R-:W-:Y:S04]  /*12b300*/  @P2 STG.E [R200.64], R229 ;  /* 0x000000e5c8002986 */ /* 0x000fe8000c101904 */
[----:B------:R1:W-:Y:S02]  /*12b310*/  @P3 STG.E [R202.64], R248 ;  /* 0x000000f8ca003986 */ /* 0x0003e4000c101904 */
[----:B-1----:R-:W-:Y:S01]  /*12b320*/  IMAD R2, R228, 0x20, R205 ;  /* 0x00000020e4027824 */ /* 0x002fe200078e02cd */
[----:B------:R-:W-:-:S03]  /*12b330*/  LEA R204, P3, R205, c[0x0][0x170], 0x2 ;  /* 0x00005c00cdcc7a11 */ /* 0x000fc600078610ff */
[----:B------:R-:W-:Y:S01]  /*12b340*/  IMAD R3, R228, 0x20, R2 ;  /* 0x00000020e4037824 */ /* 0x000fe200078e0202 */
[----:B------:R-:W-:Y:S02]  /*12b350*/  LEA.HI.X.SX32 R205, R205, c[0x0][0x174], 0x2, P3 ;  /* 0x00005d00cdcd7a11 */ /* 0x000fe400018f16ff */
[C---:B------:R-:W-:Y:S02]  /*12b360*/  LEA R202, P6, R2.reuse, c[0x0][0x170], 0x2 ;  /* 0x00005c0002ca7a11 */ /* 0x040fe400078c10ff */
[C---:B------:R-:W-:Y:S02]  /*12b370*/  LEA R200, P4, R3.reuse, c[0x0][0x170], 0x2 ;  /* 0x00005c0003c87a11 */ /* 0x040fe400078810ff */
[----:B------:R-:W-:Y:S02]  /*12b380*/  LEA.HI.X.SX32 R203, R2, c[0x0][0x174], 0x2, P6 ;  /* 0x00005d0002cb7a11 */ /* 0x000fe400030f16ff */
[----:B------:R-:W-:Y:S01]  /*12b390*/  LEA.HI.X.SX32 R201, R3, c[0x0][0x174], 0x2, P4 ;  /* 0x00005d0003c97a11 */ /* 0x000fe200020f16ff */
[----:B------:R-:W-:-:S05]  /*12b3a0*/  IMAD.WIDE R2, R230, 0x4, R204 ;  /* 0x00000004e6027825 */ /* 0x000fca00078e02cc */
[----:B------:R1:W-:Y:S04]  /*12b3b0*/  @P5 STG.E [R2.64], R244 ;  /* 0x000000f402005986 */ /* 0x0003e8000c101904 */
[----:B-1----:R-:W2:Y:S01]  /*12b3c0*/  LDL.LU R244, [R1+0xf04] ;  /* 0x000f040001f47983 */ /* 0x002ea20000300800 */
[----:B------:R-:W-:Y:S02]  /*12b3d0*/  ISETP.LT.AND P3, PT, R147, c[0x0][0x178], !P1 ;  /* 0x00005e0093007a0c */ /* 0x000fe40004f61270 */
[----:B------:R-:W-:Y:S02]  /*12b3e0*/  ISETP.LT.AND P1, PT, R179, c[0x0][0x178], !P1 ;  /* 0x00005e00b3007a0c */ /* 0x000fe40004f21270 */
[----:B------:R-:W-:Y:S02]  /*12b3f0*/  ISETP.LT.AND P2, PT, R194, c[0x0][0x178], !P0 ;  /* 0x00005e00c2007a0c */ /* 0x000fe40004741270 */
[C---:B------:R-:W-:Y:S01]  /*12b400*/  IADD3 R248, R230.reuse, c[0x0][0x198], RZ ;  /* 0x00006600e6f87a10 */ /* 0x040fe20007ffe0ff */
[----:B------:R-:W-:-:S04]  /*12b410*/  IMAD.WIDE R228, R230, 0x4, R202 ;  /* 0x00000004e6e47825 */ /* 0x000fc800078e02ca */
[----:B------:R-:W-:-:S04]  /*12b420*/  IMAD.WIDE R230, R230, 0x4, R200 ;  /* 0x00000004e6e67825 */ /* 0x000fc800078e02c8 */
[----:B------:R-:W-:Y:S01]  /*12b430*/  IMAD.WIDE R2, R248, 0x4, R196 ;  /* 0x00000004f8027825 */ /* 0x000fe200078e02c4 */
[----:B------:R1:W-:Y:S04]  /*12b440*/  @P3 STG.E [R228.64], R236 ;  /* 0x000000ece4003986 */ /* 0x0003e8000c101904 */
[----:B------:R1:W-:Y:S01]  /*12b450*/  @P1 STG.E [R230.64], R232 ;  /* 0x000000e8e6001986 */ /* 0x0003e2000c101904 */
[----:B------:R-:W-:Y:S02]  /*12b460*/  ISETP.LT.AND P4, PT, R227, c[0x0][0x178], !P0 ;  /* 0x00005e00e3007a0c */ /* 0x000fe40004781270 */
[----:B------:R-:W-:Y:S02]  /*12b470*/  ISETP.LT.AND P6, PT, R115, c[0x0][0x178], !P0 ;  /* 0x00005e0073007a0c */ /* 0x000fe400047c1270 */
[----:B------:R-:W-:Y:S01]  /*12b480*/  ISETP.LT.AND P5, PT, R195, c[0x0][0x178], !P0 ;  /* 0x00005e00c3007a0c */ /* 0x000fe200047a1270 */
[----:B--2---:R2:W-:Y:S01]  /*12b490*/  @P2 STG.E [R2.64], R244 ;  /* 0x000000f402002986 */ /* 0x0045e2000c101904 */
[----:B------:R-:W-:-:S03]  /*12b4a0*/  ISETP.GE.AND P2, PT, R15, c[0x0][0x17c], PT ;  /* 0x00005f000f007a0c */ /* 0x000fc60003f46270 */
[----:B------:R-:W4:Y:S01]  /*12b4b0*/  LDL.LU R15, [R1+0x72f8] ;  /* 0x0072f800010f7983 */ /* 0x000f220000300800 */
[----:B------:R-:W-:Y:S01]  /*12b4c0*/  ISETP.LT.AND P1, PT, R163, c[0x0][0x178], !P0 ;  /* 0x00005e00a3007a0c */ /* 0x000fe20004721270 */
[C---:B-1----:R-:W-:Y:S01]  /*12b4d0*/  IMAD.WIDE R228, R248.reuse, 0x4, R210 ;  /* 0x00000004f8e47825 */ /* 0x042fe200078e02d2 */
[----:B------:R-:W-:Y:S01]  /*12b4e0*/  ISETP.LT.AND P3, PT, R131, c[0x0][0x178], !P0 ;  /* 0x00005e0083007a0c */ /* 0x000fe20004761270 */
[----:B------:R-:W4:Y:S02]  /*12b4f0*/  LDL.LU R232, [R1+0xf10] ;  /* 0x000f100001e87983 */ /* 0x000f240000300800 */
[C---:B------:R-:W-:Y:S02]  /*12b500*/  IMAD.WIDE R230, R248.reuse, 0x4, R198 ;  /* 0x00000004f8e67825 */ /* 0x040fe400078e02c6 */
[----:B---3--:R1:W-:Y:S02]  /*12b510*/  @P4 STG.E [R228.64], R19 ;  /* 0x00000013e4004986 */ /* 0x0083e4000c101904 */
[----:B--2---:R-:W-:-:S02]  /*12b520*/  IMAD.WIDE R2, R248, 0x4, R208 ;  /* 0x00000004f8027825 */ /* 0x004fc400078e02d0 */
[----:B------:R2:W-:Y:S04]  /*12b530*/  @P6 STG.E [R230.64], R14 ;  /* 0x0000000ee6006986 */ /* 0x0005e8000c101904 */
[----:B------:R3:W-:Y:S01]  /*12b540*/  @P5 STG.E [R2.64], R18 ;  /* 0x0000001202005986 */ /* 0x0007e2000c101904 */
[----:B-1----:R-:W-:-:S04]  /*12b550*/  IMAD.WIDE R228, R248, 0x4, R206 ;  /* 0x00000004f8e47825 */ /* 0x002fc800078e02ce */
[----:B--2---:R-:W-:Y:S01]  /*12b560*/  IMAD.WIDE R230, R248, 0x4, R204 ;  /* 0x00000004f8e67825 */ /* 0x004fe200078e02cc */
[----:B------:R-:W2:Y:S01]  /*12b570*/  LDL.LU R14, [R1+0x290] ;  /* 0x00029000010e7983 */ /* 0x000ea20000300800 */
[----:B------:R-:W-:-:S03]  /*12b580*/  ISETP.LT.AND P4, PT, R147, c[0x0][0x178], !P0 ;  /* 0x00005e0093007a0c */ /* 0x000fc60004781270 */
[----:B---3--:R-:W3:Y:S04]  /*12b590*/  LDL.LU R18, [R1+0xf0] ;  /* 0x0000f00001127983 */ /* 0x008ee80000300800 */
[----:B------:R-:W2:Y:S04]  /*12b5a0*/  LDL.LU R244, [R1+0x20] ;  /* 0x0000200001f47983 */ /* 0x000ea80000300800 */
[----:B------:R-:W-:Y:S04]  /*12b5b0*/  @P1 STG.E [R228.64], R249 ;  /* 0x000000f9e4001986 */ /* 0x000fe8000c101904 */
[----:B------:R-:W2:Y:S04]  /*12b5c0*/  LDL.LU R19, [R1] ;  /* 0x0000000001137983 */ /* 0x000ea80000300800 */
[----:B------:R1:W-:Y:S01]  /*12b5d0*/  @P3 STG.E [R230.64], R245 ;  /* 0x000000f5e6003986 */ /* 0x0003e2000c101904 */
[----:B------:R-:W-:-:S03]  /*12b5e0*/  IMAD.WIDE R2, R248, 0x4, R202 ;  /* 0x00000004f8027825 */ /* 0x000fc600078e02ca */
[----:B-1----:R-:W2:Y:S04]  /*12b5f0*/  LDL.LU R245, [R1+0xf20] ;  /* 0x000f200001f57983 */ /* 0x002ea80000300800 */
[----:B------:R-:W3:Y:S04]  /*12b600*/  LDL.LU R249, [R1+0xf4] ;  /* 0x0000f40001f97983 */ /* 0x000ee80000300800 */
[----:B------:R1:W-:Y:S01]  /*12b610*/  @P4 STG.E [R2.64], R237 ;  /* 0x000000ed02004986 */ /* 0x0003e2000c101904 */
[----:B----4-:R-:W-:-:S03]  /*12b620*/  ISETP.GE.AND P1, PT, R15, c[0x0][0x17c], PT ;  /* 0x00005f000f007a0c */ /* 0x010fc60003f26270 */
[----:B------:R-:W4:Y:S04]  /*12b630*/  LDL.LU R15, [R1+0x74] ;  /* 0x00007400010f7983 */ /* 0x000f280000300800 */
[----:B-1----:R-:W4:Y:S01]  /*12b640*/  LDL.LU R237, [R1+0x70] ;  /* 0x0000700001ed7983 */ /* 0x002f220000300800 */
[----:B------:R-:W-:Y:S02]  /*12b650*/  ISETP.LT.AND P0, PT, R179, c[0x0][0x178], !P0 ;  /* 0x00005e00b3007a0c */ /* 0x000fe40004701270 */
[----:B------:R-:W-:Y:S02]  /*12b660*/  ISETP.LT.AND P6, PT, R194, c[0x0][0x178], !P2 ;  /* 0x00005e00c2007a0c */ /* 0x000fe400057c1270 */
[----:B------:R-:W-:Y:S02]  /*12b670*/  ISETP.LT.AND P5, PT, R227, c[0x0][0x178], !P2 ;  /* 0x00005e00e3007a0c */ /* 0x000fe400057a1270 */
[C---:B------:R-:W-:Y:S01]  /*12b680*/  IADD3 R236, R248.reuse, c[0x0][0x198], RZ ;  /* 0x00006600f8ec7a10 */ /* 0x040fe20007ffe0ff */
[----:B------:R-:W-:Y:S01]  /*12b690*/  IMAD.WIDE R228, R248, 0x4, R200 ;  /* 0x00000004f8e47825 */ /* 0x000fe200078e02c8 */
[----:B------:R-:W-:Y:S01]  /*12b6a0*/  ISETP.LT.AND P3, PT, R115, c[0x0][0x178], !P2 ;  /* 0x00005e0073007a0c */ /* 0x000fe20005761270 */
[----:B------:R-:W4:Y:S02]  /*12b6b0*/  LDL.LU R248, [R1+0xf24] ;  /* 0x000f240001f87983 */ /* 0x000f240000300800 */
[----:B------:R-:W-:-:S04]  /*12b6c0*/  IMAD.WIDE R230, R236, 0x4, R196 ;  /* 0x00000004ece67825 */ /* 0x000fc800078e02c4 */
[C---:B------:R-:W-:Y:S01]  /*12b6d0*/  IMAD.WIDE R2, R236.reuse, 0x4, R210 ;  /* 0x00000004ec027825 */ /* 0x040fe200078e02d2 */
[----:B------:R1:W-:Y:S01]  /*12b6e0*/  @P0 STG.E [R228.64], R233 ;  /* 0x000000e9e4000986 */ /* 0x0003e2000c101904 */
[----:B------:R-:W-:Y:S02]  /*12b6f0*/  ISETP.LT.AND P4, PT, R195, c[0x0][0x178], !P2 ;  /* 0x00005e00c3007a0c */ /* 0x000fe40005781270 */
[----:B------:R-:W-:Y:S01]  /*12b700*/  ISETP.LT.AND P0, PT, R163, c[0x0][0x178], !P2 ;  /* 0x00005e00a3007a0c */ /* 0x000fe20005701270 */
[----:B-1----:R-:W-:Y:S01]  /*12b710*/  IMAD.WIDE R228, R236, 0x4, R198 ;  /* 0x00000004ece47825 */ /* 0x002fe200078e02c6 */
[----:B--2---:R1:W-:Y:S01]  /*12b720*/  @P6 STG.E [R230.64], R245 ;  /* 0x000000f5e6006986 */ /* 0x0043e2000c101904 */
[----:B------:R-:W-:-:S03]  /*12b730*/  ISETP.LT.AND P6, PT, R147, c[0x0][0x178], !P2 ;  /* 0x00005e0093007a0c */ /* 0x000fc600057c1270 */
[----:B------:R2:W-:Y:S01]  /*12b740*/  @P5 STG.E [R2.64], R232 ;  /* 0x000000e802005986 */ /* 0x0005e2000c101904 */
[----:B------:R-:W-:-:S03]  /*12b750*/  ISETP.LT.AND P5, PT, R131, c[0x0][0x178], !P2 ;  /* 0x00005e0083007a0c */ /* 0x000fc600057a1270 */
[----:B------:R3:W-:Y:S01]  /*12b760*/  @P3 STG.E [R228.64], R14 ;  /* 0x0000000ee4003986 */ /* 0x0007e2000c101904 */
[----:B-1----:R-:W-:-:S04]  /*12b770*/  IMAD.WIDE R230, R236, 0x4, R204 ;  /* 0x00000004ece67825 */ /* 0x002fc800078e02cc */
[----:B--2---:R-:W-:-:S04]  /*12b780*/  IMAD.WIDE R2, R236, 0x4, R208 ;  /* 0x00000004ec027825 */ /* 0x004fc800078e02d0 */
[C---:B---3--:R-:W-:Y:S01]  /*12b790*/  IMAD.WIDE R228, R236.reuse, 0x4, R206 ;  /* 0x00000004ece47825 */ /* 0x048fe200078e02ce */
[----:B------:R-:W2:Y:S03]  /*12b7a0*/  LDL.LU R14, [R1+0xf14] ;  /* 0x000f1400010e7983 */ /* 0x000ea60000300800 */
[C---:B------:R-:W-:Y:S01]  /*12b7b0*/  IMAD.WIDE R232, R236.reuse, 0x4, R202 ;  /* 0x00000004ece87825 */ /* 0x040fe200078e02ca */
[----:B------:R-:W3:Y:S04]  /*12b7c0*/  LDL.LU R245, [R1+0x294] ;  /* 0x0002940001f57983 */ /* 0x000ee80000300800 */
[----:B------:R1:W-:Y:S04]  /*12b7d0*/  @P4 STG.E [R2.64], R18 ;  /* 0x0000001202004986 */ /* 0x0003e8000c101904 */
[----:B-1----:R-:W3:Y:S01]  /*12b7e0*/  LDL.LU R18, [R1+0x7b2c] ;  /* 0x007b2c0001127983 */ /* 0x002ee20000300800 */
[----:B------:R-:W-:-:S03]  /*12b7f0*/  IMAD.WIDE R2, R236, 0x4, R200 ;  /* 0x00000004ec027825 */ /* 0x000fc600078e02c8 */
[----:B----4-:R1:W-:Y:S04]  /*12b800*/  @P0 STG.E [R228.64], R237 ;  /* 0x000000ede4000986 */ /* 0x0103e8000c101904 */
[----:B------:R4:W-:Y:S04]  /*12b810*/  @P5 STG.E [R230.64], R244 ;  /* 0x000000f4e6005986 */ /* 0x0009e8000c101904 */
[----:B------:R4:W-:Y:S01]  /*12b820*/  @P6 STG.E [R232.64], R19 ;  /* 0x00000013e8006986 */ /* 0x0009e2000c101904 */
[----:B-1----:R-:W-:-:S03]  /*12b830*/  IADD3 R237, R236, c[0x0][0x198], RZ ;  /* 0x00006600eced7a10 */ /* 0x002fc60007ffe0ff */
[----:B----4-:R-:W4:Y:S04]  /*12b840*/  LDL.LU R244, [R1+0x24] ;  /* 0x0000240001f47983 */ /* 0x010f280000300800 */
[----:B------:R-:W4:Y:S04]  /*12b850*/  LDL.LU R19, [R1+0x4] ;  /* 0x0000040001137983 */ /* 0x000f280000300800 */
[----:B------:R-:W4:Y:S01]  /*12b860*/  LDL.LU R236, [R1+0x72fc] ;  /* 0x0072fc0001ec7983 */ /* 0x000f220000300800 */
[----:B------:R-:W-:Y:S02]  /*12b870*/  ISETP.LT.AND P2, PT, R179, c[0x0][0x178], !P2 ;  /* 0x00005e00b3007a0c */ /* 0x000fe40005741270 */
[----:B------:R-:W-:-:S02]  /*12b880*/  ISETP.LT.AND P3, PT, R194, c[0x0][0x178], !P1 ;  /* 0x00005e00c2007a0c */ /* 0x000fc40004f61270 */
[----:B------:R-:W-:Y:S02]  /*12b890*/  ISETP.LT.AND P0, PT, R227, c[0x0][0x178], !P1 ;  /* 0x00005e00e3007a0c */ /* 0x000fe40004f01270 */
[----:B------:R-:W-:Y:S01]  /*12b8a0*/  ISETP.LT.AND P4, PT, R115, c[0x0][0x178], !P1 ;  /* 0x00005e0073007a0c */ /* 0x000fe20004f81270 */
[----:B------:R-:W-:Y:S01]  /*12b8b0*/  IMAD.WIDE R228, R237, 0x4, R196 ;  /* 0x00000004ede47825 */ /* 0x000fe200078e02c4 */
[----:B------:R-:W-:Y:S02]  /*12b8c0*/  ISETP.LT.AND P5, PT, R195, c[0x0][0x178], !P1 ;  /* 0x00005e00c3007a0c */ /* 0x000fe40004fa1270 */
[----:B------:R-:W-:-:S03]  /*12b8d0*/  ISETP.LT.AND P6, PT, R163, c[0x0][0x178], !P1 ;  /* 0x00005e00a3007a0c */ /* 0x000fc60004fc1270 */
[----:B------:R1:W-:Y:S01]  /*12b8e0*/  @P2 STG.E [R2.64], R240 ;  /* 0x000000f002002986 */ /* 0x0003e2000c101904 */
[----:B------:R-:W-:-:S03]  /*12b8f0*/  IMAD.WIDE R230, R237, 0x4, R208 ;  /* 0x00000004ede67825 */ /* 0x000fc600078e02d0 */
[----:B------:R1:W-:Y:S01]  /*12b900*/  @P3 STG.E [R228.64], R248 ;  /* 0x000000f8e4003986 */ /* 0x0003e2000c101904 */
[----:B------:R-:W-:Y:S01]  /*12b910*/  ISETP.LT.AND P3, PT, R131, c[0x0][0x178], !P1 ;  /* 0x00005e0083007a0c */ /* 0x000fe20004f61270 */
[----:B------:R-:W-:-:S04]  /*12b920*/  IMAD.WIDE R232, R237, 0x4, R206 ;  /* 0x00000004ede87825 */ /* 0x000fc800078e02ce */
[C---:B-1----:R-:W-:Y:S01]  /*12b930*/  IMAD.WIDE R2, R237.reuse, 0x4, R210 ;  /* 0x00000004ed027825 */ /* 0x042fe200078e02d2 */
[----:B------:R-:W4:Y:S03]  /*12b940*/  LDL.LU R240, [R1+0xf40] ;  /* 0x000f400001f07983 */ /* 0x000f260000300800 */
[C---:B------:R-:W-:Y:S01]  /*12b950*/  IMAD.WIDE R228, R237.reuse, 0x4, R198 ;  /* 0x00000004ede47825 */ /* 0x040fe200078e02c6 */
[----:B------:R-:W4:Y:S04]  /*12b960*/  LDL.LU R248, [R1+0xf30] ;  /* 0x000f300001f87983 */ /* 0x000f280000300800 */
[----:B--2---:R1:W-:Y:S04]  /*12b970*/  @P0 STG.E [R2.64], R14 ;  /* 0x0000000e02000986 */ /* 0x0043e8000c101904 */
[----:B---3--:R-:W-:Y:S04]  /*12b980*/  @P4 STG.E [R228.64], R245 ;  /* 0x000000f5e4004986 */ /* 0x008fe8000c101904 */
[----:B------:R-:W-:Y:S04]  /*12b990*/  @P5 STG.E [R230.64], R249 ;  /* 0x000000f9e6005986 */ /* 0x000fe8000c101904 */
[----:B-1----:R-:W2:Y:S01]  /*12b9a0*/  LDL.LU R14, [R1+0x7b28] ;  /* 0x007b2800010e7983 */ /* 0x002ea20000300800 */
[----:B------:R-:W-:-:S03]  /*12b9b0*/  IMAD.WIDE R2, R237, 0x4, R204 ;  /* 0x00000004ed027825 */ /* 0x000fc600078e02cc */
[----:B------:R1:W-:Y:S04]  /*12b9c0*/  @P6 STG.E [R232.64], R15 ;  /* 0x0000000fe8006986 */ /* 0x0003e8000c101904 */
[----:B-1----:R-:W3:Y:S04]  /*12b9d0*/  LDL.LU R15, [R1+0x7300] ;  /* 0x00730000010f7983 */ /* 0x002ee80000300800 */
[----:B----4-:R1:W-:Y:S01]  /*12b9e0*/  @P3 STG.E [R2.64], R244 ;  /* 0x000000f402003986 */ /* 0x0103e2000c101904 */
[----:B------:R-:W-:-:S03]  /*12b9f0*/  ISETP.GE.AND P0, PT, R236, c[0x0][0x17c], PT ;  /* 0x00005f00ec007a0c */ /* 0x000fc60003f06270 */
[----:B------:R-:W4:Y:S04]  /*12ba00*/  LDL.LU R236, [R1+0x220] ;  /* 0x0002200001ec7983 */ /* 0x000f280000300800 */
[----:B------:R-:W2:Y:S04]  /*12ba10*/  LDL.LU R245, [R1+0x120] ;  /* 0x0001200001f57983 */ /* 0x000ea80000300800 */
[----:B-1----:R-:W2:Y:S01]  /*12ba20*/  LDL.LU R3, [R1+0x370] ;  /* 0x0003700001037983 */ /* 0x002ea20000300800 */
[----:B------:R-:W-:Y:S01]  /*12ba30*/  ISETP.LT.AND P2, PT, R147, c[0x0][0x178], !P1 ;  /* 0x00005e0093007a0c */ /* 0x000fe20004f41270 */
[----:B------:R-:W-:Y:S01]  /*12ba40*/  IMAD.WIDE R228, R237, 0x4, R202 ;  /* 0x00000004ede47825 */ /* 0x000fe200078e02ca */
[----:B------:R-:W-:Y:S01]  /*12ba50*/  ISETP.LT.AND P1, PT, R179, c[0x0][0x178], !P1 ;  /* 0x00005e00b3007a0c */ /* 0x000fe20004f21270 */
[----:B------:R-:W4:Y:S01]  /*12ba60*/  LDL.LU R249, [R1+0xd0] ;  /* 0x0000d00001f97983 */ /* 0x000f220000300800 */
[----:B------:R-:W-:-:S02]  /*12ba70*/  ISETP.LT.AND P4, PT, R194, c[0x0][0x178], !P0 ;  /* 0x00005e00c2007a0c */ /* 0x000fc40004781270 */
[----:B------:R-:W-:Y:S01]  /*12ba80*/  ISETP.LT.AND P5, PT, R227, c[0x0][0x178], !P0 ;  /* 0x00005e00e3007a0c */ /* 0x000fe200047a1270 */
[----:B------:R-:W4:Y:S01]  /*12ba90*/  LDL.LU R244, [R1+0x30] ;  /* 0x0000300001f47983 */ /* 0x000f220000300800 */
[----:B------:R-:W-:Y:S02]  /*12baa0*/  IADD3 R2, R237, c[0x0][0x198], RZ ;  /* 0x00006600ed027a10 */ /* 0x000fe40007ffe0ff */
[----:B------:R-:W-:-:S03]  /*12bab0*/  ISETP.LT.AND P3, PT, R115, c[0x0][0x178], !P0 ;  /* 0x00005e0073007a0c */ /* 0x000fc60004761270 */
[----:B------:R1:W-:Y:S01]  /*12bac0*/  @P2 STG.E [R228.64], R19 ;  /* 0x00000013e4002986 */ /* 0x0003e2000c101904 */
[----:B------:R-:W-:Y:S01]  /*12bad0*/  ISETP.LT.AND P2, PT, R195, c[0x0][0x178], !P0 ;  /* 0x00005e00c3007a0c */ /* 0x000fe20004741270 */
[----:B------:R-:W-:Y:S01]  /*12bae0*/  IMAD.WIDE R230, R2, 0x4, R196 ;  /* 0x0000000402e67825 */ /* 0x000fe200078e02c4 */
[----:B------:R-:W-:-:S03]  /*12baf0*/  ISETP.LT.AND P6, PT, R163, c[0x0][0x178], !P0 ;  /* 0x00005e00a3007a0c */ /* 0x000fc600047c1270 */
[----:B------:R-:W-:-:S04]  /*12bb00*/  IMAD.WIDE R232, R2, 0x4, R210 ;  /* 0x0000000402e87825 */ /* 0x000fc800078e02d2 */
[----:B-1----:R-:W-:Y:S02]  /*12bb10*/  IMAD.WIDE R228, R237, 0x4, R200 ;  /* 0x00000004ede47825 */ /* 0x002fe400078e02c8 */
[----:B------:R-:W4:Y:S04]  /*12bb20*/  LDL.LU R237, [R1+0x110] ;  /* 0x0001100001ed7983 */ /* 0x000f280000300800 */
[----:B------:R1:W-:Y:S04]  /*12bb30*/  @P1 STG.E [R228.64], R241 ;  /* 0x000000f1e4001986 */ /* 0x0003e8000c101904 */
[----:B------:R1:W-:Y:S04]  /*12bb40*/  @P4 STG.E [R230.64], R240 ;  /* 0x000000f0e6004986 */ /* 0x0003e8000c101904 */
[----:B------:R1:W-:Y:S02]  /*12bb50*/  @P5 STG.E [R232.64], R248 ;  /* 0x000000f8e8005986 */ /* 0x0003e4000c101904 */
[----:B-1----:R-:W-:-:S04]  /*12bb60*/  IMAD.WIDE R228, R2, 0x4, R198 ;  /* 0x0000000402e47825 */ /* 0x002fc800078e02c6 */
[----:B------:R-:W-:-:S04]  /*12bb70*/  IMAD.WIDE R230, R2, 0x4, R208 ;  /* 0x0000000402e67825 */ /* 0x000fc800078e02d0 */
[----:B------:R-:W-:Y:S01]  /*12bb80*/  IMAD.WIDE R232, R2, 0x4, R206 ;  /* 0x0000000402e87825 */ /* 0x000fe200078e02ce */
[----:B---3--:R-:W-:Y:S02]  /*12bb90*/  ISETP.GE.AND P1, PT, R15, c[0x0][0x17c], PT ;  /* 0x00005f000f007a0c */ /* 0x008fe40003f26270 */
[----:B------:R-:W4:Y:S04]  /*12bba0*/  LDL.LU R15, [R1+0x374] ;  /* 0x00037400010f7983 */ /* 0x000f280000300800 */
[----:B------:R-:W4:Y:S04]  /*12bbb0*/  LDL.LU R19, [R1+0x114] ;  /* 0x0001140001137983 */ /* 0x000f280000300800 */
[----:B------:R-:W4:Y:S04]  /*12bbc0*/  LDL.LU R240, [R1+0xf44] ;  /* 0x000f440001f07983 */ /* 0x000f280000300800 */
[----:B------:R-:W4:Y:S04]  /*12bbd0*/  LDL.LU R248, [R1+0xf34] ;  /* 0x000f340001f87983 */ /* 0x000f280000300800 */
[----:B--2---:R1:W-:Y:S04]  /*12bbe0*/  @P3 STG.E [R228.64], R3 ;  /* 0x00000003e4003986 */ /* 0x0043e8000c101904 */
[----:B----4-:R2:W-:Y:S04]  /*12bbf0*/  @P2 STG.E [R230.64], R236 ;  /* 0x000000ece6002986 */ /* 0x0105e8000c101904 */
[----:B------:R4:W-:Y:S04]  /*12bc00*/  @P6 STG.E [R232.64], R245 ;  /* 0x000000f5e8006986 */ /* 0x0009e8000c101904 */
[----:B-1----:R-:W3:Y:S04]  /*12bc10*/  LDL.LU R3, [R1+0x7304] ;  /* 0x0073040001037983 */ /* 0x002ee80000300800 */
[----:B--2---:R-:W2:Y:S04]  /*12bc20*/  LDL.LU R236, [R1+0x224] ;  /* 0x0002240001ec7983 */ /* 0x004ea80000300800 */
[----:B----4-:R-:W4:Y:S01]  /*12bc30*/  LDL.LU R245, [R1+0x124] ;  /* 0x0001240001f57983 */ /* 0x010f220000300800 */
[----:B------:R-:W-:-:S02]  /*12bc40*/  ISETP.LT.AND P4, PT, R131, c[0x0][0x178], !P0 ;  /* 0x00005e0083007a0c */ /* 0x000fc40004781270 */
[----:B------:R-:W-:Y:S02]  /*12bc50*/  ISETP.LT.AND P5, PT, R147, c[0x0][0x178], !P0 ;  /* 0x00005e0093007a0c */ /* 0x000fe400047a1270 */
[----:B------:R-:W-:Y:S01]  /*12bc60*/  ISETP.LT.AND P0, PT, R179, c[0x0][0x178], !P0 ;  /* 0x00005e00b3007a0c */ /* 0x000fe20004701270 */
[----:B------:R-:W-:Y:S01]  /*12bc70*/  IMAD.WIDE R232, R2, 0x4, R204 ;  /* 0x0000000402e87825 */ /* 0x000fe200078e02cc */
[----:B------:R-:W-:Y:S02]  /*12bc80*/  ISETP.LT.AND P2, PT, R194, c[0x0][0x178], !P1 ;  /* 0x00005e00c2007a0c */ /* 0x000fe40004f41270 */
[----:B------:R-:W-:Y:S01]  /*12bc90*/  ISETP.LT.AND P6, PT, R227, c[0x0][0x178], !P1 ;  /* 0x00005e00e3007a0c */ /* 0x000fe20004fc1270 */
[----:B------:R-:W-:Y:S01]  /*12bca0*/  IMAD.WIDE R230, R2, 0x4, R202 ;  /* 0x0000000402e67825 */ /* 0x000fe200078e02ca */
[----:B------:R-:W-:-:S03]  /*12bcb0*/  ISETP.LT.AND P3, PT, R115, c[0x0][0x178], !P1 ;  /* 0x00005e0073007a0c */ /* 0x000fc60004f61270 */
[C---:B------:R-:W-:Y:S01]  /*12bcc0*/  IMAD.WIDE R228, R2.reuse, 0x4, R200 ;  /* 0x0000000402e47825 */ /* 0x040fe200078e02c8 */
[----:B------:R-:W-:Y:S01]  /*12bcd0*/  IADD3 R2, R2, c[0x0][0x198], RZ ;  /* 0x0000660002027a10 */ /* 0x000fe20007ffe0ff */
[----:B------:R1:W-:Y:S01]  /*12bce0*/  @P4 STG.E [R232.64], R237 ;  /* 0x000000ede8004986 */ /* 0x0003e2000c101904 */
[----:B------:R-:W-:-:S03]  /*12bcf0*/  ISETP.LT.AND P4, PT, R131, c[0x0][0x178], !P1 ;  /* 0x00005e0083007a0c */ /* 0x000fc60004f81270 */
[----:B------:R1:W-:Y:S01]  /*12bd00*/  @P5 STG.E [R230.64], R249 ;  /* 0x000000f9e6005986 */ /* 0x0003e2000c101904 */
[----:B------:R-:W-:-:S03]  /*12bd10*/  ISETP.LT.AND P5, PT, R195, c[0x0][0x178], !P1 ;  /* 0x00005e00c3007a0c */ /* 0x000fc60004fa1270 */
[----:B------:R1:W-:Y:S01]  /*12bd20*/  @P0 STG.E [R228.64], R244 ;  /* 0x000000f4e4000986 */ /* 0x0003e2000c101904 */
[----:B------:R-:W-:Y:S01]  /*12bd30*/  ISETP.LT.AND P0, PT, R163, c[0x0][0x178], !P1 ;  /* 0x00005e00a3007a0c */ /* 0x000fe20004f01270 */
[----:B-1----:R-:W-:-:S04]  /*12bd40*/  IMAD.WIDE R232, R2, 0x4, R198 ;  /* 0x0000000402e87825 */ /* 0x002fc800078e02c6 */
[C---:B------:R-:W-:Y:S01]  /*12bd50*/  IMAD.WIDE R230, R2.reuse, 0x4, R210 ;  /* 0x0000000402e67825 */ /* 0x040fe200078e02d2 */
[----:B------:R-:W3:Y:S03]  /*12bd60*/  LDL.LU R249, [R1+0xd4] ;  /* 0x0000d40001f97983 */ /* 0x000ee60000300800 */
[C---:B------:R-:W-:Y:S01]  /*12bd70*/  IMAD.WIDE R228, R2.reuse, 0x4, R196 ;  /* 0x0000000402e47825 */ /* 0x040fe200078e02c4 */
[----:B------:R-:W3:Y:S04]  /*12bd80*/  LDL.LU R244, [R1+0x34] ;  /* 0x0000340001f47983 */ /* 0x000ee80000300800 */
[----:B------:R1:W-:Y:S04]  /*12bd90*/  @P2 STG.E [R228.64], R240 ;  /* 0x000000f0e4002986 */ /* 0x0003e8000c101904 */
[----:B------:R1:W-:Y:S04]  /*12bda0*/  @P6 STG.E [R230.64], R248 ;  /* 0x000000f8e6006986 */ /* 0x0003e8000c101904 */
[----:B------:R1:W-:Y:S02]  /*12bdb0*/  @P3 STG.E [R232.64], R15 ;  /* 0x0000000fe8003986 */ /* 0x0003e4000c101904 */
[----:B-1----:R-:W-:-:S04]  /*12bdc0*/  IMAD.WIDE R228, R2, 0x4, R208 ;  /* 0x0000000402e47825 */ /* 0x002fc800078e02d0 */
[C---:B------:R-:W-:Y:S01]  /*12bdd0*/  IMAD.WIDE R230, R2.reuse, 0x4, R206 ;  /* 0x0000000402e67825 */ /* 0x040fe200078e02ce */
[----:B------:R-:W3:Y:S03]  /*12bde0*/  LDL.LU R248, [R1+0x7308] ;  /* 0x0073080001f87983 */ /* 0x000ee60000300800 */
[----:B------:R-:W-:Y:S01]  /*12bdf0*/  IMAD.WIDE R232, R2, 0x4, R204 ;  /* 0x0000000402e87825 */ /* 0x000fe200078e02cc */
[----:B------:R-:W3:Y:S04]  /*12be00*/  LDL.LU R240, [R1+0xf60] ;  /* 0x000f600001f07983 */ /* 0x000ee80000300800 */
[----:B------:R-:W3:Y:S04]  /*12be10*/  LDL.LU R15, [R1+0xf50] ;  /* 0x000f5000010f7983 */ /* 0x000ee80000300800 */
[----:B--2---:R-:W-:Y:S04]  /*12be20*/  @P5 STG.E [R228.64], R236 ;  /* 0x000000ece4005986 */ /* 0x004fe8000c101904 */
[----:B----4-:R-:W-:Y:S04]  /*12be30*/  @P0 STG.E [R230.64], R245 ;  /* 0x000000f5e6000986 */ /* 0x010fe8000c101904 */
[----:B------:R1:W-:Y:S04]  /*12be40*/  @P4 STG.E [R232.64], R19 ;  /* 0x00000013e8004986 */ /* 0x0003e8000c101904 */
[----:B-1----:R-:W2:Y:S01]  /*12be50*/  LDL.LU R233, [R1+0x1140] ;  /* 0x0011400001e97983 */ /* 0x002ea20000300800 */
[----:B------:R-:W-:-:S02]  /*12be60*/  ISETP.LT.AND P3, PT, R147, c[0x0][0x178], !P1 ;  /* 0x00005e0093007a0c */ /* 0x000fc40004f61270 */
[----:B------:R-:W-:Y:S01]  /*12be70*/  ISETP.LT.AND P1, PT, R179, c[0x0][0x178], !P1 ;  /* 0x00005e00b3007a0c */ /* 0x000fe20004f21270 */
[----:B------:R-:W4:Y:S01]  /*12be80*/  LDL.LU R19, [R1+0x2f0] ;  /* 0x0002f00001137983 */ /* 0x000f220000300800 */
[----:B---3--:R-:W-:Y:S01]  /*12be90*/  ISETP.GE.AND P2, PT, R3, c[0x0][0x17c], PT ;  /* 0x00005f0003007a0c */ /* 0x008fe20003f46270 */
[C---:B------:R-:W-:Y:S01]  /*12bea0*/  IMAD.WIDE R228, R2.reuse, 0x4, R202 ;  /* 0x0000000402e47825 */ /* 0x040fe200078e02ca */
[----:B------:R-:W-:Y:S01]  /*12beb0*/  IADD3 R236, R2, c[0x0][0x198], RZ ;  /* 0x0000660002ec7a10 */ /* 0x000fe20007ffe0ff */
[----:B------:R-:W3:Y:S01]  /*12bec0*/  LDL.LU R237, [R1+0x180] ;  /* 0x0001800001ed7983 */ /* 0x000ee20000300800 */
[----:B------:R-:W-:Y:S02]  /*12bed0*/  ISETP.LT.AND P6, PT, R194, c[0x0][0x178], !P2 ;  /* 0x00005e00c2007a0c */ /* 0x000fe400057c1270 */
[----:B------:R-:W-:Y:S01]  /*12bee0*/  ISETP.LT.AND P5, PT, R227, c[0x0][0x178], !P2 ;  /* 0x00005e00e3007a0c */ /* 0x000fe200057a1270 */
[----:B------:R-:W-:Y:S01]  /*12bef0*/  IMAD.WIDE R2, R2, 0x4, R200 ;  /* 0x0000000402027825 */ /* 0x000fe200078e02c8 */
[----:B------:R-:W-:Y:S01]  /*12bf00*/  ISETP.LT.AND P4, PT, R115, c[0x0][0x178], !P2 ;  /* 0x00005e0073007a0c */ /* 0x000fe20005781270 */
[----:B------:R-:W3:Y:S02]  /*12bf10*/  LDL.LU R241, [R1+0x150] ;  /* 0x0001500001f17983 */ /* 0x000ee40000300800 */
[----:B------:R-:W-:-:S02]  /*12bf20*/  IMAD.WIDE R230, R236, 0x4, R196 ;  /* 0x00000004ece67825 */ /* 0x000fc400078e02c4 */
[----:B------:R1:W-:Y:S04]  /*12bf30*/  @P3 STG.E [R228.64], R249 ;  /* 0x000000f9e4003986 */ /* 0x0003e8000c101904 */
[----:B------:R1:W-:Y:S04]  /*12bf40*/  @P1 STG.E [R2.64], R244 ;  /* 0x000000f402001986 */ /* 0x0003e8000c101904 */
[----:B------:R-:W3:Y:S01]  /*12bf50*/  LDL.LU R245, [R1+0x100] ;  /* 0x0001000001f57983 */ /* 0x000ee20000300800 */
[----:B-1----:R-:W-:-:S04]  /*12bf60*/  IMAD.WIDE R228, R236, 0x4, R198 ;  /* 0x00000004ece47825 */ /* 0x002fc800078e02c6 */
[----:B------:R-:W-:Y:S01]  /*12bf70*/  IMAD.WIDE R2, R236, 0x4, R210 ;  /* 0x00000004ec027825 */ /* 0x000fe200078e02d2 */
[----:B------:R-:W-:Y:S02]  /*12bf80*/  ISETP.GE.AND P0, PT, R248, c[0x0][0x17c], PT ;  /* 0x00005f00f8007a0c */ /* 0x000fe40003f06270 */
[----:B------:R-:W3:Y:S04]  /*12bf90*/  LDL.LU R248, [R1+0xb0] ;  /* 0x0000b00001f87983 */ /* 0x000ee80000300800 */
[----:B------:R-:W3:Y:S04]  /*12bfa0*/  LDL.LU R244, [R1+0x1144] ;  /* 0x0011440001f47983 */ /* 0x000ee80000300800 */
[----:B------:R-:W3:Y:S04]  /*12bfb0*/  LDL.LU R249, [R1+0x2f4] ;  /* 0x0002f40001f97983 */ /* 0x000ee80000300800 */
[----:B--2---:R-:W-:Y:S04]  /*12bfc0*/  @P6 STG.E [R230.64], R233 ;  /* 0x000000e9e6006986 */ /* 0x004fe8000c101904 */
[----:B------:R-:W-:Y:S04]  /*12bfd0*/  @P5 STG.E [R2.64], R240 ;  /* 0x000000f002005986 */ /* 0x000fe8000c101904 */
[----:B------:R1:W-:Y:S04]  /*12bfe0*/  @P4 STG.E [R228.64], R15 ;  /* 0x0000000fe4004986 */ /* 0x0003e8000c101904 */
[----:B-1----:R-:W2:Y:S04]  /*12bff0*/  LDL.LU R15, [R1+0xf64] ;  /* 0x000f6400010f7983 */ /* 0x002ea80000300800 */
[----:B------:R-:W2:Y:S01]  /*12c000*/  LDL.LU R240, [R1+0xf54] ;  /* 0x000f540001f07983 */ /* 0x000ea20000300800 */
[----:B------:R-:W-:-:S02]  /*12c010*/  ISETP.LT.AND P3, PT, R195, c[0x0][0x178], !P2 ;  /* 0x00005e00c3007a0c */ /* 0x000fc40005761270 */
[----:B------:R-:W-:Y:S01]  /*12c020*/  ISETP.LT.AND P1, PT, R163, c[0x0][0x178], !P2 ;  /* 0x00005e00a3007a0c */ /* 0x000fe20005721270 */
[C---:B------:R-:W-:Y:S01]  /*12c030*/  IMAD.WIDE R2, R236.reuse, 0x4, R208 ;  /* 0x00000004ec027825 */ /* 0x040fe200078e02d0 */
[----:B------:R-:W-:Y:S02]  /*12c040*/  ISETP.LT.AND P5, PT, R131, c[0x0][0x178], !P2 ;  /* 0x00005e0083007a0c */ /* 0x000fe400057a1270 */
[----:B------:R-:W-:Y:S01]  /*12c050*/  ISETP.LT.AND P6, PT, R147, c[0x0][0x178], !P2 ;  /* 0x00005e0093007a0c */ /* 0x000fe200057c1270 */
[----:B------:R-:W-:Y:S01]  /*12c060*/  IMAD.WIDE R228, R236, 0x4, R206 ;  /* 0x00000004ece47825 */ /* 0x000fe200078e02ce */
[----:B------:R-:W-:Y:S02]  /*12c070*/  ISETP.LT.AND P2, PT, R179, c[0x0][0x178], !P2 ;  /* 0x00005e00b3007a0c */ /* 0x000fe40005741270 */
[----:B------:R-:W-:Y:S01]  /*12c080*/  ISETP.LT.AND P4, PT, R194, c[0x0][0x178], !P0 ;  /* 0x00005e00c2007a0c */ /* 0x000fe20004781270 */
[C---:B------:R-:W-:Y:S02]  /*12c090*/  IMAD.WIDE R230, R236.reuse, 0x4, R204 ;  /* 0x00000004ece67825 */ /* 0x040fe400078e02cc */
[----:B----4-:R1:W-:Y:S02]  /*12c0a0*/  @P3 STG.E [R2.64], R19 ;  /* 0x0000001302003986 */ /* 0x0103e4000c101904 */
[----:B------:R-:W-:-:S02]  /*12c0b0*/  IMAD.WIDE R232, R236, 0x4, R202 ;  /* 0x00000004ece87825 */ /* 0x000fc400078e02ca */
[----:B---3--:R3:W-:Y:S01]  /*12c0c0*/  @P1 STG.E [R228.64], R237 ;  /* 0x000000ede4001986 */ /* 0x0087e2000c101904 */
[----:B------:R-:W-:Y:S02]  /*12c0d0*/  ISETP.LT.AND P1, PT, R227, c[0x0][0x178], !P0 ;  /* 0x00005e00e3007a0c */ /* 0x000fe40004721270 */
[----:B------:R-:W-:Y:S01]  /*12c0e0*/  ISETP.LT.AND P3, PT, R115, c[0x0][0x178], !P0 ;  /* 0x00005e0073007a0c */ /* 0x000fe20004761270 */
[----:B------:R-:W-:Y:S01]  /*12c0f0*/  @P5 STG.E [R230.64], R241 ;  /* 0x000000f1e6005986 */ /* 0x000fe2000c101904 */
[----:B-1----:R-:W-:-:S03]  /*12c100*/  IMAD.WIDE R2, R236, 0x4, R200 ;  /* 0x00000004ec027825 */ /* 0x002fc600078e02c8 */
[----:B------:R-:W4:Y:S01]  /*12c110*/  LDL.LU R19, [R1+0x7b24] ;  /* 0x007b240001137983 */ /* 0x000f220000300800 */
[----:B---3--:R-:W-:-:S03]  /*12c120*/  IADD3 R237, R236, c[0x0][0x198], RZ ;  /* 0x00006600eced7a10 */ /* 0x008fc60007ffe0ff */
[----:B------:R1:W-:Y:S01]  /*12c130*/  @P6 STG.E [R232.64], R245 ;  /* 0x000000f5e8006986 */ /* 0x0003e2000c101904 */
[----:B------:R-:W-:Y:S01]  /*12c140*/  ISETP.LT.AND P5, PT, R195, c[0x0][0x178], !P0 ;  /* 0x00005e00c3007a0c */ /* 0x000fe200047a1270 */
[C---:B------:R-:W-:Y:S02]  /*12c150*/  IMAD.WIDE R228, R237.reuse, 0x4, R196 ;  /* 0x00000004ede47825 */ /* 0x040fe400078e02c4 */
[----:B------:R3:W-:Y:S04]  /*12c160*/  @P2 STG.E [R2.64], R248 ;  /* 0x000000f802002986 */ /* 0x0007e8000c101904 */
[----:B------:R3:W-:Y:S04]  /*12c170*/  @P4 STG.E [R228.64], R244 ;  /* 0x000000f4e4004986 */ /* 0x0007e8000c101904 */
[----:B-1----:R-:W4:Y:S01]  /*12c180*/  LDL.LU R245, [R1+0x104] ;  /* 0x0001040001f57983 */ /* 0x002f220000300800 */
[----:B---3--:R-:W-:-:S03]  /*12c190*/  IMAD.WIDE R2, R237, 0x4, R210 ;  /* 0x00000004ed027825 */ /* 0x008fc600078e02d2 */
[----:B------:R-:W3:Y:S04]  /*12c1a0*/  LDL.LU R236, [R1+0x730c] ;  /* 0x00730c0001ec7983 */ /* 0x000ee80000300800 */
[----:B------:R-:W4:Y:S01]  /*12c1b0*/  LDL.LU R244, [R1+0xb4] ;  /* 0x0000b40001f47983 */ /* 0x000f220000300800 */
[----:B------:R-:W-:-:S03]  /*12c1c0*/  IMAD.WIDE R228, R237, 0x4, R198 ;  /* 0x00000004ede47825 */ /* 0x000fc600078e02c6 */
[----:B------:R-:W4:Y:S01]  /*12c1d0*/  LDL.LU R241, [R1+0xf08] ;  /* 0x000f080001f17983 */ /* 0x000f220000300800 */
[----:B------:R-:W-:-:S03]  /*12c1e0*/  IMAD.WIDE R230, R237, 0x4, R208 ;  /* 0x00000004ede67825 */ /* 0x000fc600078e02d0 */
[----:B------:R-:W4:Y:S04]  /*12c1f0*/  LDL.LU R248, [R1+0x98] ;  /* 0x0000980001f87983 */ /* 0x000f280000300800 */
[----:B--2---:R1:W-:Y:S04]  /*12c200*/  @P1 STG.E [R2.64], R15 ;  /* 0x0000000f02001986 */ /* 0x0043e8000c101904 */
[----:B------:R-:W-:Y:S04]  /*12c210*/  @P3 STG.E [R228.64], R240 ;  /* 0x000000f0e4003986 */ /* 0x000fe8000c101904 */
[----:B-1----:R-:W2:Y:S04]  /*12c220*/  LDL.LU R15, [R1+0x7b20] ;  /* 0x007b2000010f7983 */ /* 0x002ea80000300800 */
[----:B------:R-:W2:Y:S04]  /*12c230*/  LDL.LU R3, [R1+0x184] ;  /* 0x0001840001037983 */ /* 0x000ea80000300800 */
[----:B------:R1:W-:Y:S04]  /*12c240*/  @P5 STG.E [R230.64], R249 ;  /* 0x000000f9e6005986 */ /* 0x0003e8000c101904 */
[----:B-1----:R-:W4:Y:S01]  /*12c250*/  LDL.LU R231, [R1+0x154] ;  /* 0x0001540001e77983 */ /* 0x002f220000300800 */
[----:B------:R-:W-:-:S02]  /*12c260*/  ISETP.LT.AND P6, PT, R163, c[0x0][0x178], !P0 ;  /* 0x00005e00a3007a0c */ /* 0x000fc400047c1270 */
[----:B------:R-:W-:Y:S01]  /*12c270*/  ISETP.LT.AND P4, PT, R131, c[0x0][0x178], !P0 ;  /* 0x00005e0083007a0c */ /* 0x000fe20004781270 */
[----:B------:R-:W-:Y:S01]  /*12c280*/  IMAD.WIDE R232, R237, 0x4, R206 ;  /* 0x00000004ede87825 */ /* 0x000fe200078e02ce */
[----:B------:R-:W-:Y:S02]  /*12c290*/  ISETP.LT.AND P2, PT, R147, c[0x0][0x178], !P0 ;  /* 0x00005e0093007a0c */ /* 0x000fe40004741270 */
[----:B------:R-:W-:Y:S01]  /*12c2a0*/  ISETP.LT.AND P0, PT, R179, c[0x0][0x178], !P0 ;  /* 0x00005e00b3007a0c */ /* 0x000fe20004701270 */
[C---:B------:R-:W-:Y:S01]  /*12c2b0*/  IMAD.WIDE R228, R237.reuse, 0x4, R202 ;  /* 0x00000004ede47825 */ /* 0x040fe200078e02ca */
[----:B---3--:R-:W-:Y:S02]  /*12c2c0*/  ISETP.GE.AND P1, PT, R236, c[0x0][0x17c], PT ;  /* 0x00005f00ec007a0c */ /* 0x008fe40003f26270 */
[----:B------:R-:W3:Y:S04]  /*12c2d0*/  LDL.LU R236, [R1+0x7310] ;  /* 0x0073100001ec7983 */ /* 0x000ee80000300800 */
[----:B------:R-:W3:Y:S04]  /*12c2e0*/  LDL.LU R240, [R1+0x58] ;  /* 0x0000580001f07983 */ /* 0x000ee80000300800 */
[----:B------:R-:W3:Y:S04]  /*12c2f0*/  LDL.LU R249, [R1+0x18] ;  /* 0x0000180001f97983 */ /* 0x000ee80000300800 */
[----:B--2---:R1:W-:Y:S02]  /*12c300*/  @P6 STG.E [R232.64], R3 ;  /* 0x00000003e8006986 */ /* 0x0043e4000c101904 */
[----:B-1----:R-:W-:-:S05]  /*12c310*/  IMAD.WIDE R2, R237, 0x4, R204 ;  /* 0x00000004ed027825 */ /* 0x002fca00078e02cc */
[----:B----4-:R-:W-:Y:S04]  /*12c320*/  @P4 STG.E [R2.64], R231 ;  /* 0x000000e702004986 */ /* 0x010fe8000c101904 */
[----:B------:R1:W-:Y:S02]  /*12c330*/  @P2 STG.E [R228.64], R245 ;  /* 0x000000f5e4002986 */ /* 0x0003e4000c101904 */
[----:B-1----:R-:W-:-:S05]  /*12c340*/  IMAD.WIDE R228, R237, 0x4, R200 ;  /* 0x00000004ede47825 */ /* 0x002fca00078e02c8 */
[----:B------:R1:W-:Y:S04]  /*12c350*/  @P0 STG.E [R228.64], R244 ;  /* 0x000000f4e4000986 */ /* 0x0003e8000c101904 */
[----:B-1----:R-:W2:Y:S01]  /*12c360*/  LDL.LU R244, [R1+0xf0c] ;  /* 0x000f0c0001f47983 */ /* 0x002ea20000300800 */
[----:B------:R-:W-:Y:S02]  /*12c370*/  ISETP.LT.AND P3, PT, R194, c[0x0][0x178], !P1 ;  /* 0x00005e00c2007a0c */ /* 0x000fe40004f61270 */
[----:B------:R-:W-:Y:S01]  /*12c380*/  ISETP.LT.AND P5, PT, R227, c[0x0][0x178], !P1 ;  /* 0x00005e00e3007a0c */ /* 0x000fe20004fa1270 */
[----:B------:R-:W4:Y:S01]  /*12c390*/  LDL.LU R3, [R1+0x7314] ;  /* 0x0073140001037983 */ /* 0x000f220000300800 */
[----:B------:R-:W-:Y:S02]  /*12c3a0*/  IADD3 R2, R237, c[0x0][0x198], RZ ;  /* 0x00006600ed027a10 */ /* 0x000fe40007ffe0ff */
[----:B------:R-:W-:Y:S01]  /*12c3b0*/  ISETP.LT.AND P4, PT, R115, c[0x0][0x178], !P1 ;  /* 0x00005e0073007a0c */ /* 0x000fe20004f81270 */
[----:B------:R-:W4:Y:S01]  /*12c3c0*/  LDL.LU R245, [R1+0x5c] ;  /* 0x00005c0001f57983 */ /* 0x000f220000300800 */
[----:B------:R-:W-:Y:S01]  /*12c3d0*/  ISETP.LT.AND P2, PT, R195, c[0x0][0x178], !P1 ;  /* 0x00005e00c3007a0c */ /* 0x000fe20004f41270 */
[----:B------:R-:W-:Y:S01]  /*12c3e0*/  IMAD.WIDE R230, R2, 0x4, R196 ;  /* 0x0000000402e67825 */ /* 0x000fe200078e02c4 */
[----:B------:R-:W-:-:S03]  /*12c3f0*/  ISETP.LT.AND P6, PT, R163, c[0x0][0x178], !P1 ;  /* 0x00005e00a3007a0c */ /* 0x000fc60004fc1270 */
[C---:B------:R-:W-:Y:S01]  /*12c400*/  IMAD.WIDE R232, R2.reuse, 0x4, R210 ;  /* 0x0000000402e87825 */ /* 0x040fe200078e02d2 */
[----:B------:R1:W-:Y:S01]  /*12c410*/  @P3 STG.E [R230.64], R241 ;  /* 0x000000f1e6003986 */ /* 0x0003e2000c101904 */
[----:B------:R-:W-:Y:S02]  /*12c420*/  ISETP.LT.AND P3, PT, R131, c[0x0][0x178], !P1 ;  /* 0x00005e0083007a0c */ /* 0x000fe40004f61270 */
[----:B------:R-:W-:Y:S01]  /*12c430*/  IMAD.WIDE R228, R2, 0x4, R198 ;  /* 0x0000000402e47825 */ /* 0x000fe200078e02c6 */
[----:B------:R1:W-:Y:S01]  /*12c440*/  @P5 STG.E [R232.64], R248 ;  /* 0x000000f8e8005986 */ /* 0x0003e2000c101904 */
[----:B------:R-:W-:Y:S02]  /*12c450*/  ISETP.LT.AND P5, PT, R147, c[0x0][0x178], !P1 ;  /* 0x00005e0093007a0c */ /* 0x000fe40004fa1270 */
[----:B------:R-:W-:Y:S01]  /*12c460*/  ISETP.LT.AND P1, PT, R179, c[0x0][0x178], !P1 ;  /* 0x00005e00b3007a0c */ /* 0x000fe20004f21270 */
[----:B---3--:R3:W-:Y:S01]  /*12c470*/  @P4 STG.E [R228.64], R240 ;  /* 0x000000f0e4004986 */ /* 0x0087e2000c101904 */
[----:B------:R-:W-:Y:S01]  /*12c480*/  ISETP.GE.AND P0, PT, R236, c[0x0][0x17c], PT ;  /* 0x00005f00ec007a0c */ /* 0x000fe20003f06270 */
[----:B-1----:R-:W-:-:S04]  /*12c490*/  IMAD.WIDE R230, R2, 0x4, R208 ;  /* 0x0000000402e67825 */ /* 0x002fc800078e02d0 */
[----:B------:R-:W-:Y:S01]  /*12c4a0*/  IMAD.WIDE R232, R2, 0x4, R206 ;  /* 0x0000000402e87825 */ /* 0x000fe200078e02ce */
[----:B------:R-:W4:Y:S04]  /*12c4b0*/  LDL.LU R248, [R1+0x9c] ;  /* 0x00009c0001f87983 */ /* 0x000f280000300800 */
[----:B------:R1:W-:Y:S01]  /*12c4c0*/  @P2 STG.E [R230.64], R249 ;  /* 0x000000f9e6002986 */ /* 0x0003e2000c101904 */
[----:B------:R-:W-:-:S03]  /*12c4d0*/  ISETP.LT.AND P2, PT, R194, c[0x0][0x178], !P0 ;  /* 0x00005e00c2007a0c */ /* 0x000fc60004741270 */
[----:B------:R1:W-:Y:S01]  /*12c4e0*/  @P6 STG.E [R232.64], R250 ;  /* 0x000000fae8006986 */ /* 0x0003e2000c101904 */
[----:B---3--:R-:W-:-:S04]  /*12c4f0*/  IMAD.WIDE R228, R2, 0x4, R200 ;  /* 0x0000000402e47825 */ /* 0x008fc800078e02c8 */
[C---:B-1----:R-:W-:Y:S01]  /*12c500*/  IMAD.WIDE R230, R2.reuse, 0x4, R202 ;  /* 0x0000000402e67825 */ /* 0x042fe200078e02ca */
[----:B------:R-:W3:Y:S03]  /*12c510*/  LDL.LU R249, [R1+0x1c] ;  /* 0x00001c0001f97983 */ /* 0x000ee60000300800 */
[C---:B------:R-:W-:Y:S01]  /*12c520*/  IMAD.WIDE R232, R2.reuse, 0x4, R204 ;  /* 0x0000000402e87825 */ /* 0x040fe200078e02cc */
[----:B------:R-:W-:-:S04]  /*12c530*/  IADD3 R2, R2, c[0x0][0x198], RZ ;  /* 0x0000660002027a10 */ /* 0x000fc80007ffe0ff */
[----:B------:R-:W-:Y:S04]  /*12c540*/  @P3 STG.E [R232.64], R246 ;  /* 0x000000f6e8003986 */ /* 0x000fe8000c101904 */
[----:B------:R-:W-:Y:S04]  /*12c550*/  @P5 STG.E [R230.64], R238 ;  /* 0x000000eee6005986 */ /* 0x000fe8000c101904 */
[----:B------:R1:W-:Y:S02]  /*12c560*/  @P1 STG.E [R228.64], R234 ;  /* 0x000000eae4001986 */ /* 0x0003e4000c101904 */
[----:B-1----:R-:W-:-:S05]  /*12c570*/  IMAD.WIDE R228, R2, 0x4, R196 ;  /* 0x0000000402e47825 */ /* 0x002fca00078e02c4 */
[----:B--2---:R1:W-:Y:S04]  /*12c580*/  @P2 STG.E [R228.64], R244 ;  /* 0x000000f4e4002986 */ /* 0x0043e8000c101904 */
[----:B-1----:R-:W2:Y:S01]  /*12c590*/  LDL.LU R244, [R1+0xf28] ;  /* 0x000f280001f47983 */ /* 0x002ea20000300800 */
[----:B------:R-:W-:Y:S02]  /*12c5a0*/  ISETP.LT.AND P6, PT, R227, c[0x0][0x178], !P0 ;  /* 0x00005e00e3007a0c */ /* 0x000fe400047c1270 */
[----:B------:R-:W-:Y:S01]  /*12c5b0*/  ISETP.LT.AND P4, PT, R115, c[0x0][0x178], !P0 ;  /* 0x00005e0073007a0c */ /* 0x000fe20004781270 */
[----:B------:R-:W-:Y:S01]  /*12c5c0*/  IMAD.WIDE R230, R2, 0x4, R210 ;  /* 0x0000000402e67825 */ /* 0x000fe200078e02d2 */
[----:B------:R-:W2:Y:S01]  /*12c5d0*/  LDL.LU R238, [R1+0x7318] ;  /* 0x0073180001ee7983 */ /* 0x000ea20000300800 */
[----:B------:R-:W-:-:S02]  /*12c5e0*/  ISETP.LT.AND P5, PT, R195, c[0x0][0x178], !P0 ;  /* 0x00005e00c3007a0c */ /* 0x000fc400047a1270 */
[C---:B------:R-:W-:Y:S01]  /*12c5f0*/  IMAD.WIDE R232, R2.reuse, 0x4, R198 ;  /* 0x0000000402e87825 */ /* 0x040fe200078e02c6 */
[----:B------:R-:W2:Y:S01]  /*12c600*/  LDL.LU R236, [R1+0xf18] ;  /* 0x000f180001ec7983 */ /* 0x000ea20000300800 */
[----:B------:R-:W-:Y:S02]  /*12c610*/  ISETP.LT.AND P1, PT, R163, c[0x0][0x178], !P0 ;  /* 0x00005e00a3007a0c */ /* 0x000fe40004721270 */
[----:B----4-:R-:W-:Y:S01]  /*12c620*/  ISETP.GE.AND P2, PT, R3, c[0x0][0x17c], PT ;  /* 0x00005f0003007a0c */ /* 0x010fe20003f46270 */
[----:B------:R-:W4:Y:S01]  /*12c630*/  LDL.LU R241, [R1+0x298] ;  /* 0x0002980001f17983 */ /* 0x000f220000300800 */
[----:B------:R-:W-:Y:S01]  /*12c640*/  ISETP.LT.AND P3, PT, R131, c[0x0][0x178], !P0 ;  /* 0x00005e0083007a0c */ /* 0x000fe20004761270 */
[C---:B------:R-:W-:Y:S01]  /*12c650*/  IMAD.WIDE R228, R2.reuse, 0x4, R208 ;  /* 0x0000000402e47825 */ /* 0x040fe200078e02d0 */
[----:B------:R-:W-:Y:S01]  /*12c660*/  IADD3 R234, R2, c[0x0][0x198], RZ ;  /* 0x0000660002ea7a10 */ /* 0x000fe20007ffe0ff */
[----:B------:R-:W4:Y:S04]  /*12c670*/  LDL.LU R246, [R1+0xf8] ;  /* 0x0000f80001f67983 */ /* 0x000f280000300800 */
[----:B------:R1:W-:Y:S01]  /*12c680*/  @P6 STG.E [R230.64], R248 ;  /* 0x000000f8e6006986 */ /* 0x0003e2000c101904 */
[----:B------:R-:W-:-:S03]  /*12c690*/  ISETP.LT.AND P6, PT, R194, c[0x0][0x178], !P2 ;  /* 0x00005e00c2007a0c */ /* 0x000fc600057c1270 */
[----:B------:R3:W-:Y:S01]  /*12c6a0*/  @P4 STG.E [R232.64], R245 ;  /* 0x000000f5e8004986 */ /* 0x0007e2000c101904 */
[----:B------:R-:W-:Y:S02]  /*12c6b0*/  ISETP.LT.AND P4, PT, R147, c[0x0][0x178], !P0 ;  /* 0x00005e0093007a0c */ /* 0x000fe40004781270 */
[----:B------:R-:W-:Y:S01]  /*12c6c0*/  ISETP.LT.AND P0, PT, R179, c[0x0][0x178], !P0 ;  /* 0x00005e00b3007a0c */ /* 0x000fe20004701270 */
[----:B------:R-:W4:Y:S01]  /*12c6d0*/  LDL.LU R237, [R1+0x78] ;  /* 0x0000780001ed7983 */ /* 0x000f220000300800 */
[----:B-1----:R-:W-:-:S04]  /*12c6e0*/  IMAD.WIDE R230, R2, 0x4, R206 ;  /* 0x0000000402e67825 */ /* 0x002fc800078e02ce */
[C---:B---3--:R-:W-:Y:S01]  /*12c6f0*/  IMAD.WIDE R232, R2.reuse, 0x4, R204 ;  /* 0x0000000402e87825 */ /* 0x048fe200078e02cc */
[----:B------:R1:W-:Y:S04]  /*12c700*/  @P5 STG.E [R228.64], R249 ;  /* 0x000000f9e4005986 */ /* 0x0003e8000c101904 */
[----:B------:R-:W3:Y:S04]  /*12c710*/  LDL.LU R245, [R1+0x28] ;  /* 0x0000280001f57983 */ /* 0x000ee80000300800 */
[----:B------:R1:W-:Y:S02]  /*12c720*/  @P1 STG.E [R230.64], R251 ;  /* 0x000000fbe6001986 */ /* 0x0003e4000c101904 */
[----:B-1----:R-:W-:-:S02]  /*12c730*/  IMAD.WIDE R228, R2, 0x4, R202 ;  /* 0x0000000402e47825 */ /* 0x002fc400078e02ca */
[----:B------:R-:W3:Y:S02]  /*12c740*/  LDL.LU R249, [R1+0x8] ;  /* 0x0000080001f97983 */ /* 0x000ee40000300800 */
[----:B------:R-:W-:Y:S02]  /*12c750*/  IMAD.WIDE R2, R2, 0x4, R200 ;  /* 0x0000000402027825 */ /* 0x000fe400078e02c8 */
[----:B------:R-:W-:Y:S02]  /*12c760*/  @P3 STG.E [R232.64], R247 ;  /* 0x000000f7e8003986 */ /* 0x000fe4000c101904 */
[C---:B------:R-:W-:Y:S02]  /*12c770*/  IMAD.WIDE R230, R234.reuse, 0x4, R196 ;  /* 0x00000004eae67825 */ /* 0x040fe400078e02c4 */
[----:B------:R-:W-:Y:S04]  /*12c780*/  @P4 STG.E [R228.64], R239 ;  /* 0x000000efe4004986 */ /* 0x000fe8000c101904 */
[----:B------:R-:W3:Y:S04]  /*12c790*/  LDL.LU R240, [R1+0xfc] ;  /* 0x0000fc0001f07983 */ /* 0x000ee80000300800 */
[----:B------:R-:W-:Y:S04]  /*12c7a0*/  @P0 STG.E [R2.64], R235 ;  /* 0x000000eb02000986 */ /* 0x000fe8000c101904 */
[----:B------:R-:W3:Y:S04]  /*12c7b0*/  LDL.LU R248, [R1+0x7c] ;  /* 0x00007c0001f87983 */ /* 0x000ee80000300800 */
[----:B--2---:R1:W-:Y:S04]  /*12c7c0*/  @P6 STG.E [R230.64], R244 ;  /* 0x000000f4e6006986 */ /* 0x0043e8000c101904 */
[----:B-1----:R-:W2:Y:S01]  /*12c7d0*/  LDL.LU R244, [R1+0xf2c] ;  /* 0x000f2c0001f47983 */ /* 0x002ea20000300800 */
[----:B------:R-:W-:Y:S01]  /*12c7e0*/  ISETP.LT.AND P5, PT, R227, c[0x0][0x178], !P2 ;  /* 0x00005e00e3007a0c */ /* 0x000fe200057a1270 */
[----:B------:R-:W-:Y:S01]  /*12c7f0*/  IMAD.WIDE R2, R234, 0x4, R210 ;  /* 0x00000004ea027825 */ /* 0x000fe200078e02d2 */
[----:B------:R-:W-:Y:S01]  /*12c800*/  ISETP.LT.AND P3, PT, R115, c[0x0][0x178], !P2 ;  /* 0x00005e0073007a0c */ /* 0x000fe20005761270 */
[----:B------:R-:W2:Y:S01]  /*12c810*/  LDL.LU R250, [R1+0xf1c] ;  /* 0x000f1c0001fa7983 */ /* 0x000ea20000300800 */
[----:B------:R-:W-:-:S02]  /*12c820*/  ISETP.LT.AND P4, PT, R195, c[0x0][0x178], !P2 ;  /* 0x00005e00c3007a0c */ /* 0x000fc40005781270 */
[----:B------:R-:W-:Y:S01]  /*12c830*/  ISETP.LT.AND P0, PT, R163, c[0x0][0x178], !P2 ;  /* 0x00005e00a3007a0c */ /* 0x000fe20005701270 */
[----:B------:R-:W-:Y:S01]  /*12c840*/  IMAD.WIDE R228, R234, 0x4, R198 ;  /* 0x00000004eae47825 */ /* 0x000fe200078e02c6 */
[----:B------:R-:W-:-:S05]  /*12c850*/  ISETP.LT.AND P6, PT, R147, c[0x0][0x178], !P2 ;  /* 0x00005e0093007a0c */ /* 0x000fca00057c1270 */
[----:B------:R1:W-:Y:S01]  /*12c860*/  @P5 STG.E [R2.64], R236 ;  /* 0x000000ec02005986 */ /* 0x0003e2000c101904 */
[----:B------:R-:W-:Y:S02]  /*12c870*/  ISETP.LT.AND P5, PT, R131, c[0x0][0x178], !P2 ;  /* 0x00005e0083007a0c */ /* 0x000fe400057a1270 */
[----:B------:R-:W-:Y:S01]  /*12c880*/  ISETP.GE.AND P1, PT, R238, c[0x0][0x17c], PT ;  /* 0x00005f00ee007a0c */ /* 0x000fe20003f26270 */
[----:B----4-:R4:W-:Y:S01]  /*12c890*/  @P3 STG.E [R228.64], R241 ;  /* 0x000000f1e4003986 */ /* 0x0109e2000c101904 */
[----:B------:R-:W-:Y:S01]  /*12c8a0*/  ISETP.LT.AND P2, PT, R179, c[0x0][0x178], !P2 ;  /* 0x00005e00b3007a0c */ /* 0x000fe20005741270 */
[----:B------:R-:W-:Y:S01]  /*12c8b0*/  IMAD.WIDE R230, R234, 0x4, R204 ;  /* 0x00000004eae67825 */ /* 0x000fe200078e02cc */
[----:B------:R-:W-:Y:S01]  /*12c8c0*/  ISETP.LT.AND P3, PT, R194, c[0x0][0x178], !P1 ;  /* 0x00005e00c2007a0c */ /* 0x000fe20004f61270 */
[----:B-1----:R-:W2:Y:S02]  /*12c8d0*/  LDL.LU R236, [R1+0x731c] ;  /* 0x00731c0001ec7983 */ /* 0x002ea40000300800 */
[----:B------:R-:W-:-:S02]  /*12c8e0*/  IMAD.WIDE R2, R234, 0x4, R208 ;  /* 0x00000004ea027825 */ /* 0x000fc400078e02d0 */
[----:B----4-:R-:W4:Y:S02]  /*12c8f0*/  LDL.LU R241, [R1+0x29c] ;  /* 0x00029c0001f17983 */ /* 0x010f240000300800 */
[C---:B------:R-:W-:Y:S01]  /*12c900*/  IMAD.WIDE R228, R234.reuse, 0x4, R206 ;  /* 0x00000004eae47825 */ /* 0x040fe200078e02ce */
[----:B------:R-:W-:-:S03]  /*12c910*/  IADD3 R235, R234, c[0x0][0x198], RZ ;  /* 0x00006600eaeb7a10 */ /* 0x000fc60007ffe0ff */
[C---:B------:R-:W-:Y:S01]  /*12c920*/  IMAD.WIDE R232, R234.reuse, 0x4, R202 ;  /* 0x00000004eae87825 */ /* 0x040fe200078e02ca */
[----:B------:R1:W-:Y:S04]  /*12c930*/  @P4 STG.E [R2.64], R246 ;  /* 0x000000f602004986 */ /* 0x0003e8000c101904 */
[----:B------:R3:W-:Y:S04]  /*12c940*/  @P0 STG.E [R228.64], R237 ;  /* 0x000000ede4000986 */ /* 0x0007e8000c101904 */
[----:B---3--:R3:W-:Y:S04]  /*12c950*/  @P5 STG.E [R230.64], R245 ;  /* 0x000000f5e6005986 */ /* 0x0087e8000c101904 */
[----:B------:R3:W-:Y:S01]  /*12c960*/  @P6 STG.E [R232.64], R249 ;  /* 0x000000f9e8006986 */ /* 0x0007e2000c101904 */
[----:B-1----:R-:W-:-:S04]  /*12c970*/  IMAD.WIDE R2, R234, 0x4, R200 ;  /* 0x00000004ea027825 */ /* 0x002fc800078e02c8 */
[----:B------:R-:W-:Y:S01]  /*12c980*/  IMAD.WIDE R228, R235, 0x4, R196 ;  /* 0x00000004ebe47825 */ /* 0x000fe200078e02c4 */
[----:B---3--:R-:W3:Y:S04]  /*12c990*/  LDL.LU R245, [R1+0x2c] ;  /* 0x00002c0001f57983 */ /* 0x008ee80000300800 */
[----:B------:R-:W3:Y:S04]  /*12c9a0*/  LDL.LU R249, [R1+0xc] ;  /* 0x00000c0001f97983 */ /* 0x000ee80000300800 */
[----:B------:R-:W-:Y:S04]  /*12c9b0*/  @P2 STG.E [R2.64], R242 ;  /* 0x000000f202002986 */ /* 0x000fe8000c101904 */
[----:B------:R-:W3:Y:S04]  /*12c9c0*/  LDL.LU R234, [R1+0x7320] ;  /* 0x0073200001ea7983 */ /* 0x000ee80000300800 */
[----:B------:R-:W3:Y:S04]  /*12c9d0*/  LDL.LU R237, [R1+0xf48] ;  /* 0x000f480001ed7983 */ /* 0x000ee80000300800 */
[----:B--2---:R1:W-:Y:S04]  /*12c9e0*/  @P3 STG.E [R228.64], R244 ;  /* 0x000000f4e4003986 */ /* 0x0043e8000c101904 */
[----:B-1----:R-:W2:Y:S01]  /*12c9f0*/  LDL.LU R244, [R1+0xf38] ;  /* 0x000f380001f47983 */ /* 0x002ea20000300800 */
[----:B------:R-:W-:-:S02]  /*12ca00*/  ISETP.LT.AND P0, PT, R227, c[0x0][0x178], !P1 ;  /* 0x00005e00e3007a0c */ /* 0x000fc40004f01270 */
[----:B------:R-:W-:Y:S02]  /*12ca10*/  ISETP.LT.AND P4, PT, R115, c[0x0][0x178], !P1 ;  /* 0x00005e0073007a0c */ /* 0x000fe40004f81270 */
[----:B------:R-:W-:Y:S01]  /*12ca20*/  ISETP.LT.AND P5, PT, R195, c[0x0][0x178], !P1 ;  /* 0x00005e00c3007a0c */ /* 0x000fe20004fa1270 */
[----:B------:R-:W-:Y:S01]  /*12ca30*/  IMAD.WIDE R2, R235, 0x4, R210 ;  /* 0x00000004eb027825 */ /* 0x000fe200078e02d2 */
[----:B------:R-:W-:Y:S01]  /*12ca40*/  ISETP.LT.AND P6, PT, R163, c[0x0][0x178], !P1 ;  /* 0x00005e00a3007a0c */ /* 0x000fe20004fc1270 */
[----:B------:R-:W2:Y:S01]  /*12ca50*/  LDL.LU R246, [R1+0x378] ;  /* 0x0003780001f67983 */ /* 0x000ea20000300800 */
[----:B------:R-:W-:Y:S01]  /*12ca60*/  ISETP.LT.AND P3, PT, R131, c[0x0][0x178], !P1 ;  /* 0x00005e0083007a0c */ /* 0x000fe20004f61270 */
[----:B------:R-:W-:Y:S01]  /*12ca70*/  IMAD.WIDE R228, R235, 0x4, R198 ;  /* 0x00000004ebe47825 */ /* 0x000fe200078e02c6 */
[----:B------:R-:W-:-:S03]  /*12ca80*/  ISETP.LT.AND P2, PT, R147, c[0x0][0x178], !P1 ;  /* 0x00005e0093007a0c */ /* 0x000fc60004f41270 */
[C---:B------:R-:W-:Y:S01]  /*12ca90*/  IMAD.WIDE R230, R235.reuse, 0x4, R208 ;  /* 0x00000004ebe67825 */ /* 0x040fe200078e02d0 */
[----:B------:R1:W-:Y:S01]  /*12caa0*/  @P0 STG.E [R2.64], R250 ;  /* 0x000000fa02000986 */ /* 0x0003e2000c101904 */
[----:B------:R-:W-:Y:S02]  /*12cab0*/  ISETP.GE.AND P0, PT, R236, c[0x0][0x17c], PT ;  /* 0x00005f00ec007a0c */ /* 0x000fe40003f06270 */
[----:B------:R-:W-:Y:S01]  /*12cac0*/  IMAD.WIDE R232, R235, 0x4, R206 ;  /* 0x00000004ebe87825 */ /* 0x000fe200078e02ce */
[----:B----4-:R4:W-:Y:S01]  /*12cad0*/  @P4 STG.E [R228.64], R241 ;  /* 0x000000f1e4004986 */ /* 0x0109e2000c101904 */
[----:B------:R-:W-:Y:S02]  /*12cae0*/  ISETP.LT.AND P1, PT, R179, c[0x0][0x178], !P1 ;  /* 0x00005e00b3007a0c */ /* 0x000fe40004f21270 */
[----:B------:R-:W-:Y:S01]  /*12caf0*/  ISETP.LT.AND P4, PT, R194, c[0x0][0x178], !P0 ;  /* 0x00005e00c2007a0c */ /* 0x000fe20004781270 */
[----:B------:R4:W-:Y:S01]  /*12cb00*/  @P5 STG.E [R230.64], R240 ;  /* 0x000000f0e6005986 */ /* 0x0009e2000c101904 */
[----:B------:R-:W-:Y:S01]  /*12cb10*/  ISETP.LT.AND P5, PT, R227, c[0x0][0x178], !P0 ;  /* 0x00005e00e3007a0c */ /* 0x000fe200047a1270 */
[----:B-1----:R-:W-:-:S02]  /*12cb20*/  IMAD.WIDE R2, R235, 0x4, R204 ;  /* 0x00000004eb027825 */ /* 0x002fc400078e02cc */
[----:B------:R1:W-:Y:S04]  /*12cb30*/  @P6 STG.E [R232.64], R248 ;  /* 0x000000f8e8006986 */ /* 0x0003e8000c101904 */
[----:B----4-:R-:W4:Y:S01]  /*12cb40*/  LDL.LU R241, [R1+0x228] ;  /* 0x0002280001f17983 */ /* 0x010f220000300800 */
[----:B------:R-:W-:-:S03]  /*12cb50*/  IMAD.WIDE R228, R235, 0x4, R202 ;  /* 0x00000004ebe47825 */ /* 0x000fc600078e02ca */
[----:B------:R-:W4:Y:S01]  /*12cb60*/  LDL.LU R240, [R1+0x128] ;  /* 0x0001280001f07983 */ /* 0x000f220000300800 */
[----:B-1----:R-:W-:-:S03]  /*12cb70*/  IADD3 R232, R235, c[0x0][0x198], RZ ;  /* 0x00006600ebe87a10 */ /* 0x002fc60007ffe0ff */
[----:B------:R-:W4:Y:S04]  /*12cb80*/  LDL.LU R250, [R1+0x118] ;  /* 0x0001180001fa7983 */ /* 0x000f280000300800 */
[----:B---3--:R1:W-:Y:S01]  /*12cb90*/  @P3 STG.E [R2.64], R245 ;  /* 0x000000f502003986 */ /* 0x0083e2000c101904 */
[----:B------:R-:W-:-:S03]  /*12cba0*/  IMAD.WIDE R230, R232, 0x4, R210 ;  /* 0x00000004e8e67825 */ /* 0x000fc600078e02d2 */
[----:B------:R3:W-:Y:S01]  /*12cbb0*/  @P2 STG.E [R228.64], R249 ;  /* 0x000000f9e4002986 */ /* 0x0007e2000c101904 */
[----:B-1----:R-:W-:-:S03]  /*12cbc0*/  IMAD.WIDE R2, R235, 0x4, R200 ;  /* 0x00000004eb027825 */ /* 0x002fc600078e02c8 */
[----:B------:R-:W4:Y:S01]  /*12cbd0*/  LDL.LU R245, [R1+0xd8] ;  /* 0x0000d80001f57983 */ /* 0x000f220000300800 */
[----:B---3--:R-:W-:-:S03]  /*12cbe0*/  IMAD.WIDE R228, R232, 0x4, R196 ;  /* 0x00000004e8e47825 */ /* 0x008fc600078e02c4 */
[----:B------:R-:W3:Y:S04]  /*12cbf0*/  LDL.LU R249, [R1+0x38] ;  /* 0x0000380001f97983 */ /* 0x000ee80000300800 */
[----:B------:R-:W-:Y:S04]  /*12cc00*/  @P1 STG.E [R2.64], R243 ;  /* 0x000000f302001986 */ /* 0x000fe8000c101904 */
[----:B------:R-:W3:Y:S04]  /*12cc10*/  LDL.LU R236, [R1+0x37c] ;  /* 0x00037c0001ec7983 */ /* 0x000ee80000300800 */
[----:B------:R-:W-:Y:S04]  /*12cc20*/  @P4 STG.E [R228.64], R237 ;  /* 0x000000ede4004986 */ /* 0x000fe8000c101904 */
[----:B------:R-:W3:Y:S04]  /*12cc30*/  LDL.LU R248, [R1+0x11c] ;  /* 0x00011c0001f87983 */ /* 0x000ee80000300800 */
[----:B--2---:R1:W-:Y:S04]  /*12cc40*/  @P5 STG.E [R230.64], R244 ;  /* 0x000000f4e6005986 */ /* 0x0043e8000c101904 */
[----:B-1----:R-:W2:Y:S01]  /*12cc50*/  LDL.LU R244, [R1+0xf4c] ;  /* 0x000f4c0001f47983 */ /* 0x002ea20000300800 */
[----:B------:R-:W-:-:S02]  /*12cc60*/  ISETP.LT.AND P3, PT, R115, c[0x0][0x178], !P0 ;  /* 0x00005e0073007a0c */ /* 0x000fc40004761270 */
[----:B------:R-:W-:Y:S02]  /*12cc70*/  ISETP.LT.AND P2, PT, R195, c[0x0][0x178], !P0 ;  /* 0x00005e00c3007a0c */ /* 0x000fe40004741270 */
[----:B------:R-:W-:Y:S01]  /*12cc80*/  ISETP.LT.AND P6, PT, R163, c[0x0][0x178], !P0 ;  /* 0x00005e00a3007a0c */ /* 0x000fe200047c1270 */
[----:B------:R-:W-:Y:S01]  /*12cc90*/  IMAD.WIDE R2, R232, 0x4, R198 ;  /* 0x00000004e8027825 */ /* 0x000fe200078e02c6 */
[----:B------:R-:W-:Y:S02]  /*12cca0*/  ISETP.LT.AND P4, PT, R131, c[0x0][0x178], !P0 ;  /* 0x00005e0083007a0c */ /* 0x000fe40004781270 */
[----:B------:R-:W-:Y:S01]  /*12ccb0*/  ISETP.GE.AND P1, PT, R234, c[0x0][0x17c], PT ;  /* 0x00005f00ea007a0c */ /* 0x000fe20003f26270 */
[C---:B------:R-:W-:Y:S01]  /*12ccc0*/  IMAD.WIDE R228, R232.reuse, 0x4, R208 ;  /* 0x00000004e8e47825 */ /* 0x040fe200078e02d0 */
[----:B------:R-:W-:Y:S01]  /*12ccd0*/  ISETP.LT.AND P5, PT, R147, c[0x0][0x178], !P0 ;  /* 0x00005e0093007a0c */ /* 0x000fe200047a1270 */
[----:B------:R-:W2:Y:S01]  /*12cce0*/  LDL.LU R234, [R1+0x7324] ;  /* 0x0073240001ea7983 */ /* 0x000ea20000300800 */
[----:B------:R-:W-:Y:S01]  /*12ccf0*/  ISETP.LT.AND P0, PT, R179, c[0x0][0x178], !P0 ;  /* 0x00005e00b3007a0c */ /* 0x000fe20004701270 */
[----:B------:R-:W-:-:S02]  /*12cd00*/  IMAD.WIDE R230, R232, 0x4, R206 ;  /* 0x00000004e8e67825 */ /* 0x000fc400078e02ce */
[----:B------:R-:W2:Y:S04]  /*12cd10*/  LDL.LU R237, [R1+0xf3c] ;  /* 0x000f3c0001ed7983 */ /* 0x000ea80000300800 */
[----:B------:R1:W-:Y:S04]  /*12cd20*/  @P3 STG.E [R2.64], R246 ;  /* 0x000000f602003986 */ /* 0x0003e8000c101904 */
[----:B----4-:R4:W-:Y:S01]  /*12cd30*/  @P2 STG.E [R228.64], R241 ;  /* 0x000000f1e4002986 */ /* 0x0109e2000c101904 */
[----:B------:R-:W-:-:S03]  /*12cd40*/  ISETP.LT.AND P2, PT, R194, c[0x0][0x178], !P1 ;  /* 0x00005e00c2007a0c */ /* 0x000fc60004f41270 */
[----:B------:R4:W-:Y:S01]  /*12cd50*/  @P6 STG.E [R230.64], R240 ;  /* 0x000000f0e6006986 */ /* 0x0009e2000c101904 */
[----:B-1----:R-:W-:-:S04]  /*12cd60*/  IMAD.WIDE R2, R232, 0x4, R200 ;  /* 0x00000004e8027825 */ /* 0x002fc800078e02c8 */
[C---:B----4-:R-:W-:Y:S01]  /*12cd70*/  IMAD.WIDE R228, R232.reuse, 0x4, R202 ;  /* 0x00000004e8e47825 */ /* 0x050fe200078e02ca */
[----:B------:R-:W4:Y:S03]  /*12cd80*/  LDL.LU R241, [R1+0x22c] ;  /* 0x00022c0001f17983 */ /* 0x000f260000300800 */
[C---:B------:R-:W-:Y:S01]  /*12cd90*/  IMAD.WIDE R230, R232.reuse, 0x4, R204 ;  /* 0x00000004e8e67825 */ /* 0x040fe200078e02cc */
[----:B------:R-:W-:Y:S01]  /*12cda0*/  IADD3 R232, R232, c[0x0][0x198], RZ ;  /* 0x00006600e8e87a10 */ /* 0x000fe20007ffe0ff */
[----:B------:R-:W4:Y:S04]  /*12cdb0*/  LDL.LU R240, [R1+0x12c] ;  /* 0x00012c0001f07983 */ /* 0x000f280000300800 */
[----:B------:R-:W-:Y:S04]  /*12cdc0*/  @P4 STG.E [R230.64], R250 ;  /* 0x000000fae6004986 */ /* 0x000fe8000c101904 */
[----:B------:R1:W-:Y:S04]  /*12cdd0*/  @P5 STG.E [R228.64], R245 ;  /* 0x000000f5e4005986 */ /* 0x0003e8000c101904 */
[----:B---3--:R3:W-:Y:S04]  /*12cde0*/  @P0 STG.E [R2.64], R249 ;  /* 0x000000f902000986 */ /* 0x0087e8000c101904 */
[----:B------:R-:W4:Y:S04]  /*12cdf0*/  LDL.LU R233, [R1+0x7328] ;  /* 0x0073280001e97983 */ /* 0x000f280000300800 */
[----:B-1----:R-:W4:Y:S01]  /*12ce00*/  LDL.LU R245, [R1+0xdc] ;  /* 0x0000dc0001f57983 */ /* 0x002f220000300800 */
[----:B---3--:R-:W-:-:S03]  /*12ce10*/  IMAD.WIDE R2, R232, 0x4, R196 ;  /* 0x00000004e8027825 */ /* 0x008fc600078e02c4 */
[----:B------:R-:W3:Y:S04]  /*12ce20*/  LDL.LU R249, [R1+0x3c] ;  /* 0x00003c0001f97983 */ /* 0x000ee80000300800 */
[----:B--2---:R1:W-:Y:S04]  /*12ce30*/  @P2 STG.E [R2.64], R244 ;  /* 0x000000f402002986 */ /* 0x0043e8000c101904 */
[----:B-1----:R-:W2:Y:S01]  /*12ce40*/  LDL.LU R244, [R1+0x1148] ;  /* 0x0011480001f47983 */ /* 0x002ea20000300800 */
[----:B------:R-:W-:Y:S02]  /*12ce50*/  ISETP.LT.AND P6, PT, R227, c[0x0][0x178], !P1 ;  /* 0x00005e00e3007a0c */ /* 0x000fe40004fc1270 */
[----:B------:R-:W-:Y:S01]  /*12ce60*/  ISETP.LT.AND P3, PT, R115, c[0x0][0x178], !P1 ;  /* 0x00005e0073007a0c */ /* 0x000fe20004f61270 */
[C---:B------:R-:W-:Y:S01]  /*12ce70*/  IMAD.WIDE R228, R232.reuse, 0x4, R210 ;  /* 0x00000004e8e47825 */ /* 0x040fe200078e02d2 */
[----:B------:R-:W-:Y:S01]  /*12ce80*/  ISETP.LT.AND P5, PT, R195, c[0x0][0x178], !P1 ;  /* 0x00005e00c3007a0c */ /* 0x000fe20004fa1270 */
[----:B------:R-:W2:Y:S01]  /*12ce90*/  LDL.LU R250, [R1+0xf68] ;  /* 0x000f680001fa7983 */ /* 0x000ea20000300800 */
[----:B------:R-:W-:Y:S01]  /*12cea0*/  ISETP.LT.AND P0, PT, R163, c[0x0][0x178], !P1 ;  /* 0x00005e00a3007a0c */ /* 0x000fe20004f01270 */
[----:B------:R-:W-:Y:S01]  /*12ceb0*/  IMAD.WIDE R230, R232, 0x4, R198 ;  /* 0x00000004e8e67825 */ /* 0x000fe200078e02c6 */
[----:B------:R-:W-:-:S02]  /*12cec0*/  ISETP.LT.AND P4, PT, R131, c[0x0][0x178], !P1 ;  /* 0x00005e0083007a0c */ /* 0x000fc40004f81270 */
[----:B------:R-:W-:-:S03]  /*12ced0*/  ISETP.GE.AND P2, PT, R234, c[0x0][0x17c], PT ;  /* 0x00005f00ea007a0c */ /* 0x000fc60003f46270 */
[----:B------:R1:W-:Y:S01]  /*12cee0*/  @P6 STG.E [R228.64], R237 ;  /* 0x000000ede4006986 */ /* 0x0003e2000c101904 */
[----:B------:R-:W-:-:S03]  /*12cef0*/  IMAD.WIDE R2, R232, 0x4, R208 ;  /* 0x00000004e8027825 */ /* 0x000fc600078e02d0 */
[----:B------:R1:W-:Y:S01]  /*12cf00*/  @P3 STG.E [R230.64], R236 ;  /* 0x000000ece6003986 */ /* 0x0003e2000c101904 */
[----:B------:R-:W-:Y:S02]  /*12cf10*/  ISETP.LT.AND P3, PT, R147, c[0x0][0x178], !P1 ;  /* 0x00005e0093007a0c */ /* 0x000fe40004f61270 */
[----:B------:R-:W-:Y:S02]  /*12cf20*/  ISETP.LT.AND P1, PT, R179, c[0x0][0x178], !P1 ;  /* 0x00005e00b3007a0c */ /* 0x000fe40004f21270 */
[----:B------:R-:W-:Y:S01]  /*12cf30*/  ISETP.LT.AND P6, PT, R194, c[0x0][0x178], !P2 ;  /* 0x00005e00c2007a0c */ /* 0x000fe200057c1270 */
[C---:B-1----:R-:W-:Y:S01]  /*12cf40*/  IMAD.WIDE R228, R232.reuse, 0x4, R206 ;  /* 0x00000004e8e47825 */ /* 0x042fe200078e02ce */
[----:B------:R-:W2:Y:S03]  /*12cf50*/  LDL.LU R236, [R1+0xf58] ;  /* 0x000f580001ec7983 */ /* 0x000ea60000300800 */
[C---:B------:R-:W-:Y:S01]  /*12cf60*/  IMAD.WIDE R230, R232.reuse, 0x4, R204 ;  /* 0x00000004e8e67825 */ /* 0x040fe200078e02cc */
[C---:B------:R-:W-:Y:S01]  /*12cf70*/  IADD3 R234, R232.reuse, c[0x0][0x198], RZ ;  /* 0x00006600e8ea7a10 */ /* 0x040fe20007ffe0ff */
[----:B----4-:R1:W-:Y:S04]  /*12cf80*/  @P5 STG.E [R2.64], R241 ;  /* 0x000000f102005986 */ /* 0x0103e8000c101904 */
[----:B------:R-:W4:Y:S04]  /*12cf90*/  LDL.LU R246, [R1+0x2f8] ;  /* 0x0002f80001f67983 */ /* 0x000f280000300800 */
[----:B------:R3:W-:Y:S04]  /*12cfa0*/  @P0 STG.E [R228.64], R240 ;  /* 0x000000f0e4000986 */ /* 0x0007e8000c101904 */
[----:B------:R-:W4:Y:S01]  /*12cfb0*/  LDL.LU R237, [R1+0x188] ;  /* 0x0001880001ed7983 */ /* 0x000f220000300800 */
[----:B-1----:R-:W-:-:S03]  /*12cfc0*/  IMAD.WIDE R2, R232, 0x4, R202 ;  /* 0x00000004e8027825 */ /* 0x002fc600078e02ca */
[----:B------:R1:W-:Y:S04]  /*12cfd0*/  @P4 STG.E [R230.64], R248 ;  /* 0x000000f8e6004986 */ /* 0x0003e8000c101904 */
[----:B---3--:R-:W3:Y:S01]  /*12cfe0*/  LDL.LU R240, [R1+0x158] ;  /* 0x0001580001f07983 */ /* 0x008ee20000300800 */
[----:B------:R-:W-:-:S03]  /*12cff0*/  IMAD.WIDE R228, R232, 0x4, R200 ;  /* 0x00000004e8e47825 */ /* 0x000fc600078e02c8 */
[----:B------:R1:W-:Y:S04]  /*12d000*/  @P3 STG.E [R2.64], R245 ;  /* 0x000000f502003986 */ /* 0x0003e8000c101904 */
[----:B-1----:R-:W3:Y:S01]  /*12d010*/  LDL.LU R248, [R1+0x108] ;  /* 0x0001080001f87983 */ /* 0x002ee20000300800 */
[----:B------:R-:W-:-:S03]  /*12d020*/  IMAD.WIDE R230, R234, 0x4, R196 ;  /* 0x00000004eae67825 */ /* 0x000fc600078e02c4 */
[----:B------:R-:W3:Y:S04]  /*12d030*/  LDL.LU R241, [R1+0x2fc] ;  /* 0x0002fc0001f17983 */ /* 0x000ee80000300800 */
[----:B------:R1:W-:Y:S04]  /*12d040*/  @P1 STG.E [R228.64], R249 ;  /* 0x000000f9e4001986 */ /* 0x0003e8000c101904 */
[----:B------:R-:W3:Y:S04]  /*12d050*/  LDL.LU R245, [R1+0x18c] ;  /* 0x00018c0001f57983 */ /* 0x000ee80000300800 */
[----:B-1----:R-:W3:Y:S04]  /*12d060*/  LDL.LU R249, [R1+0xb8] ;  /* 0x0000b80001f97983 */ /* 0x002ee80000300800 */
[----:B--2---:R1:W-:Y:S04]  /*12d070*/  @P6 STG.E [R230.64], R244 ;  /* 0x000000f4e6006986 */ /* 0x0043e8000c101904 */
[----:B-1----:R-:W2:Y:S01]  /*12d080*/  LDL.LU R244, [R1+0x114c] ;  /* 0x00114c0001f47983 */ /* 0x002ea20000300800 */
[----:B------:R-:W-:Y:S01]  /*12d090*/  ISETP.LT.AND P5, PT, R227, c[0x0][0x178], !P2 ;  /* 0x00005e00e3007a0c */ /* 0x000fe200057a1270 */
[----:B------:R-:W-:Y:S01]  /*12d0a0*/  IMAD.WIDE R2, R234, 0x4, R210 ;  /* 0x00000004ea027825 */ /* 0x000fe200078e02d2 */
[----:B------:R-:W-:-:S02]  /*12d0b0*/  ISETP.LT.AND P4, PT, R115, c[0x0][0x178], !P2 ;  /* 0x00005e0073007a0c */ /* 0x000fc40005781270 */
[----:B------:R-:W-:Y:S02]  /*12d0c0*/  ISETP.LT.AND P3, PT, R195, c[0x0][0x178], !P2 ;  /* 0x00005e00c3007a0c */ /* 0x000fe40005761270 */
[----:B------:R-:W-:Y:S01]  /*12d0d0*/  ISETP.LT.AND P1, PT, R163, c[0x0][0x178], !P2 ;  /* 0x00005e00a3007a0c */ /* 0x000fe20005721270 */
[----:B------:R-:W-:Y:S01]  /*12d0e0*/  IMAD.WIDE R228, R234, 0x4, R198 ;  /* 0x00000004eae47825 */ /* 0x000fe200078e02c6 */
[----:B------:R-:W-:-:S05]  /*12d0f0*/  ISETP.LT.AND P6, PT, R147, c[0x0][0x178], !P2 ;  /* 0x00005e0093007a0c */ /* 0x000fca00057c1270 */
[----:B------:R1:W-:Y:S01]  /*12d100*/  @P5 STG.E [R2.64], R250 ;  /* 0x000000fa02005986 */ /* 0x0003e2000c101904 */
[----:B------:R-:W-:Y:S02]  /*12d110*/  ISETP.LT.AND P5, PT, R131, c[0x0][0x178], !P2 ;  /* 0x00005e0083007a0c */ /* 0x000fe400057a1270 */
[----:B------:R-:W-:Y:S01]  /*12d120*/  ISETP.GE.AND P0, PT, R233, c[0x0][0x17c], PT ;  /* 0x00005f00e9007a0c */ /* 0x000fe20003f06270 */
[----:B------:R4:W-:Y:S01]  /*12d130*/  @P4 STG.E [R228.64], R236 ;  /* 0x000000ece4004986 */ /* 0x0009e2000c101904 */
[----:B------:R-:W-:Y:S01]  /*12d140*/  ISETP.LT.AND P2, PT, R179, c[0x0][0x178], !P2 ;  /* 0x00005e00b3007a0c */ /* 0x000fe20005741270 */
[----:B------:R-:W-:Y:S01]  /*12d150*/  IMAD.WIDE R230, R234, 0x4, R204 ;  /* 0x00000004eae67825 */ /* 0x000fe200078e02cc */
[----:B------:R-:W-:Y:S01]  /*12d160*/  ISETP.LT.AND P4, PT, R194, c[0x0][0x178], !P0 ;  /* 0x00005e00c2007a0c */ /* 0x000fe20004781270 */
[----:B-1----:R-:W2:Y:S02]  /*12d170*/  LDL.LU R250, [R1+0xf6c] ;  /* 0x000f6c0001fa7983 */ /* 0x002ea40000300800 */
[----:B------:R-:W-:-:S02]  /*12d180*/  IMAD.WIDE R2, R234, 0x4, R208 ;  /* 0x00000004ea027825 */ /* 0x000fc400078e02d0 */
[----:B------:R-:W2:Y:S02]  /*12d190*/  LDL.LU R238, [R1+0x732c] ;  /* 0x00732c0001ee7983 */ /* 0x000ea40000300800 */
[C---:B----4-:R-:W-:Y:S02]  /*12d1a0*/  IMAD.WIDE R228, R234.reuse, 0x4, R206 ;  /* 0x00000004eae47825 */ /* 0x050fe400078e02ce */
[----:B------:R-:W4:Y:S02]  /*12d1b0*/  LDL.LU R236, [R1+0xf5c] ;  /* 0x000f5c0001ec7983 */ /* 0x000f240000300800 */
[C---:B------:R-:W-:Y:S01]  /*12d1c0*/  IMAD.WIDE R232, R234.reuse, 0x4, R202 ;  /* 0x00000004eae87825 */ /* 0x040fe200078e02ca */
[C---:B------:R-:W-:Y:S01]  /*12d1d0*/  IADD3 R235, R234.reuse, c[0x0][0x198], RZ ;  /* 0x00006600eaeb7a10 */ /* 0x040fe20007ffe0ff */
        /* <DEDUP_REMOVED lines=8> */
[----:B------:R1:W-:Y:S04]  /*12d260*/  @P2 STG.E [R2.64], R249 ;  /* 0x000000f902002986 */ /* 0x0003e8000c101904 */
[----:B-1----:R-:W3:Y:S04]  /*12d270*/  LDL.LU R249, [R1+0xbc] ;  /* 0x0000bc0001f97983 */ /* 0x002ee80000300800 */
[----:B------:R-:W3:Y:S04]  /*12d280*/  LDL.LU R234, [R1+0x7330] ;  /* 0x0073300001ea7983 */ /* 0x000ee80000300800 */
[----:B------:R-:W3:Y:S04]  /*12d290*/  LDL.LU R237, [R1+0x10a0] ;  /* 0x0010a00001ed7983 */ /* 0x000ee80000300800 */
[----:B--2---:R1:W-:Y:S04]  /*12d2a0*/  @P4 STG.E [R228.64], R244 ;  /* 0x000000f4e4004986 */ /* 0x0043e8000c101904 */
[----:B-1----:R-:W2:Y:S01]  /*12d2b0*/  LDL.LU R244, [R1+0x280] ;  /* 0x0002800001f47983 */ /* 0x002ea20000300800 */
[----:B------:R-:W-:-:S02]  /*12d2c0*/  ISETP.LT.AND P1, PT, R227, c[0x0][0x178], !P0 ;  /* 0x00005e00e3007a0c */ /* 0x000fc40004721270 */
[----:B------:R-:W-:Y:S02]  /*12d2d0*/  ISETP.LT.AND P3, PT, R115, c[0x0][0x178], !P0 ;  /* 0x00005e0073007a0c */ /* 0x000fe40004761270 */
[----:B------:R-:W-:Y:S02]  /*12d2e0*/  ISETP.LT.AND P5, PT, R195, c[0x0][0x178], !P0 ;  /* 0x00005e00c3007a0c */ /* 0x000fe400047a1270 */
[----:B------:R-:W-:Y:S01]  /*12d2f0*/  ISETP.LT.AND P6, PT, R163, c[0x0][0x178], !P0 ;  /* 0x00005e00a3007a0c */ /* 0x000fe200047c1270 */
[----:B------:R-:W-:Y:S01]  /*12d300*/  IMAD.WIDE R2, R235, 0x4, R210 ;  /* 0x00000004eb027825 */ /* 0x000fe200078e02d2 */
[----:B------:R-:W-:Y:S01]  /*12d310*/  ISETP.LT.AND P4, PT, R131, c[0x0][0x178], !P0 ;  /* 0x00005e0083007a0c */ /* 0x000fe20004781270 */
[----:B------:R-:W2:Y:S01]  /*12d320*/  LDL.LU R246, [R1+0x1f0] ;  /* 0x0001f00001f67983 */ /* 0x000ea20000300800 */
[----:B------:R-:W-:Y:S01]  /*12d330*/  ISETP.LT.AND P2, PT, R147, c[0x0][0x178], !P0 ;  /* 0x00005e0093007a0c */ /* 0x000fe20004741270 */
[C---:B------:R-:W-:Y:S02]  /*12d340*/  IMAD.WIDE R228, R235.reuse, 0x4, R198 ;  /* 0x00000004ebe47825 */ /* 0x040fe400078e02c6 */
[----:B------:R1:W-:Y:S02]  /*12d350*/  @P1 STG.E [R2.64], R250 ;  /* 0x000000fa02001986 */ /* 0x0003e4000c101904 */
[----:B------:R-:W-:Y:S01]  /*12d360*/  IMAD.WIDE R230, R235, 0x4, R208 ;  /* 0x00000004ebe67825 */ /* 0x000fe200078e02d0 */
[----:B------:R-:W-:-:S03]  /*12d370*/  ISETP.GE.AND P1, PT, R238, c[0x0][0x17c], PT ;  /* 0x00005f00ee007a0c */ /* 0x000fc60003f26270 */
[----:B------:R-:W-:Y:S01]  /*12d380*/  IMAD.WIDE R232, R235, 0x4, R206 ;  /* 0x00000004ebe87825 */ /* 0x000fe200078e02ce */
[----:B------:R-:W-:Y:S01]  /*12d390*/  ISETP.LT.AND P0, PT, R179, c[0x0][0x178], !P0 ;  /* 0x00005e00b3007a0c */ /* 0x000fe20004701270 */
[----:B----4-:R4:W-:Y:S01]  /*12d3a0*/  @P3 STG.E [R228.64], R236 ;  /* 0x000000ece4003986 */ /* 0x0109e2000c101904 */
[----:B------:R-:W-:-:S03]  /*12d3b0*/  ISETP.LT.AND P3, PT, R194, c[0x0][0x178], !P1 ;  /* 0x00005e00c2007a0c */ /* 0x000fc60004f61270 */
[----:B------:R4:W-:Y:S01]  /*12d3c0*/  @P5 STG.E [R230.64], R241 ;  /* 0x000000f1e6005986 */ /* 0x0009e2000c101904 */
[----:B-1----:R-:W-:Y:S01]  /*12d3d0*/  IMAD.WIDE R2, R235, 0x4, R202 ;  /* 0x00000004eb027825 */ /* 0x002fe200078e02ca */
[----:B------:R-:W-:Y:S02]  /*12d3e0*/  ISETP.LT.AND P5, PT, R227, c[0x0][0x178], !P1 ;  /* 0x00005e00e3007a0c */ /* 0x000fe40004fa1270 */
[----:B------:R1:W-:Y:S01]  /*12d3f0*/  @P6 STG.E [R232.64], R245 ;  /* 0x000000f5e8006986 */ /* 0x0003e2000c101904 */
[----:B----4-:R-:W-:-:S03]  /*12d400*/  IMAD.WIDE R228, R235, 0x4, R204 ;  /* 0x00000004ebe47825 */ /* 0x010fc600078e02cc */
[----:B------:R-:W4:Y:S04]  /*12d410*/  LDL.LU R241, [R1+0x1a0] ;  /* 0x0001a00001f17983 */ /* 0x000f280000300800 */
[----:B-1----:R-:W4:Y:S01]  /*12d420*/  LDL.LU R245, [R1+0x170] ;  /* 0x0001700001f57983 */ /* 0x002f220000300800 */
[----:B------:R-:W-:-:S03]  /*12d430*/  IADD3 R232, R235, c[0x0][0x198], RZ ;  /* 0x00006600ebe87a10 */ /* 0x000fc60007ffe0ff */
[----:B---3--:R1:W-:Y:S04]  /*12d440*/  @P4 STG.E [R228.64], R240 ;  /* 0x000000f0e4004986 */ /* 0x0083e8000c101904 */
[----:B------:R3:W-:Y:S01]  /*12d450*/  @P2 STG.E [R2.64], R248 ;  /* 0x000000f802002986 */ /* 0x0007e2000c101904 */
[----:B------:R-:W-:-:S03]  /*12d460*/  IMAD.WIDE R230, R232, 0x4, R210 ;  /* 0x00000004e8e67825 */ /* 0x000fc600078e02d2 */
[----:B------:R-:W4:Y:S04]  /*12d470*/  LDL.LU R250, [R1+0x160] ;  /* 0x0001600001fa7983 */ /* 0x000f280000300800 */
[----:B-1----:R-:W4:Y:S01]  /*12d480*/  LDL.LU R240, [R1+0x140] ;  /* 0x0001400001f07983 */ /* 0x002f220000300800 */
[----:B------:R-:W-:-:S03]  /*12d490*/  IMAD.WIDE R228, R232, 0x4, R196 ;  /* 0x00000004e8e47825 */ /* 0x000fc600078e02c4 */
[----:B---3--:R-:W3:Y:S01]  /*12d4a0*/  LDL.LU R248, [R1+0xe0] ;  /* 0x0000e00001f87983 */ /* 0x008ee20000300800 */
[----:B------:R-:W-:-:S03]  /*12d4b0*/  IMAD.WIDE R2, R235, 0x4, R200 ;  /* 0x00000004eb027825 */ /* 0x000fc600078e02c8 */
[----:B------:R-:W3:Y:S04]  /*12d4c0*/  LDL.LU R236, [R1+0x1f4] ;  /* 0x0001f40001ec7983 */ /* 0x000ee80000300800 */
[----:B------:R1:W-:Y:S04]  /*12d4d0*/  @P0 STG.E [R2.64], R249 ;  /* 0x000000f902000986 */ /* 0x0003e8000c101904 */
[----:B------:R-:W-:Y:S04]  /*12d4e0*/  @P3 STG.E [R228.64], R237 ;  /* 0x000000ede4003986 */ /* 0x000fe8000c101904 */
[----:B-1----:R-:W3:Y:S04]  /*12d4f0*/  LDL.LU R249, [R1+0x164] ;  /* 0x0001640001f97983 */ /* 0x002ee80000300800 */
[----:B--2---:R1:W-:Y:S04]  /*12d500*/  @P5 STG.E [R230.64], R244 ;  /* 0x000000f4e6005986 */ /* 0x0043e8000c101904 */
[----:B-1----:R-:W2:Y:S01]  /*12d510*/  LDL.LU R244, [R1+0x10a4] ;  /* 0x0010a40001f47983 */ /* 0x002ea20000300800 */
[----:B------:R-:W-:-:S02]  /*12d520*/  ISETP.LT.AND P4, PT, R115, c[0x0][0x178], !P1 ;  /* 0x00005e0073007a0c */ /* 0x000fc40004f81270 */
[----:B------:R-:W-:Y:S02]  /*12d530*/  ISETP.LT.AND P2, PT, R195, c[0x0][0x178], !P1 ;  /* 0x00005e00c3007a0c */ /* 0x000fe40004f41270 */
[----:B------:R-:W-:Y:S01]  /*12d540*/  ISETP.LT.AND P6, PT, R163, c[0x0][0x178], !P1 ;  /* 0x00005e00a3007a0c */ /* 0x000fe20004fc1270 */
[----:B------:R-:W-:Y:S01]  /*12d550*/  IMAD.WIDE R2, R232, 0x4, R198 ;  /* 0x00000004e8027825 */ /* 0x000fe200078e02c6 */
[----:B------:R-:W-:Y:S02]  /*12d560*/  ISETP.GE.AND P0, PT, R234, c[0x0][0x17c], PT ;  /* 0x00005f00ea007a0c */ /* 0x000fe40003f06270 */
[----:B------:R-:W-:Y:S01]  /*12d570*/  ISETP.LT.AND P3, PT, R131, c[0x0][0x178], !P1 ;  /* 0x00005e0083007a0c */ /* 0x000fe20004f61270 */
[----:B------:R-:W2:Y:S01]  /*12d580*/  LDL.LU R234, [R1+0x7334] ;  /* 0x0073340001ea7983 */ /* 0x000ea20000300800 */
[C---:B------:R-:W-:Y:S01]  /*12d590*/  IMAD.WIDE R228, R232.reuse, 0x4, R208 ;  /* 0x00000004e8e47825 */ /* 0x040fe200078e02d0 */
[----:B------:R-:W-:Y:S02]  /*12d5a0*/  ISETP.LT.AND P5, PT, R147, c[0x0][0x178], !P1 ;  /* 0x00005e0093007a0c */ /* 0x000fe40004fa1270 */
[----:B------:R-:W2:Y:S01]  /*12d5b0*/  LDL.LU R237, [R1+0x284] ;  /* 0x0002840001ed7983 */ /* 0x000ea20000300800 */
[----:B------:R-:W-:Y:S01]  /*12d5c0*/  IMAD.WIDE R230, R232, 0x4, R206 ;  /* 0x00000004e8e67825 */ /* 0x000fe200078e02ce */
[----:B------:R-:W-:-:S02]  /*12d5d0*/  ISETP.LT.AND P1, PT, R179, c[0x0][0x178], !P1 ;  /* 0x00005e00b3007a0c */ /* 0x000fc40004f21270 */
[----:B------:R1:W-:Y:S04]  /*12d5e0*/  @P4 STG.E [R2.64], R246 ;  /* 0x000000f602004986 */ /* 0x0003e8000c101904 */
[----:B----4-:R4:W-:Y:S01]  /*12d5f0*/  @P2 STG.E [R228.64], R241 ;  /* 0x000000f1e4002986 */ /* 0x0109e2000c101904 */
[----:B------:R-:W-:-:S03]  /*12d600*/  ISETP.LT.AND P2, PT, R194, c[0x0][0x178], !P0 ;  /* 0x00005e00c2007a0c */ /* 0x000fc60004741270 */
[----:B------:R4:W-:Y:S01]  /*12d610*/  @P6 STG.E [R230.64], R245 ;  /* 0x000000f5e6006986 */ /* 0x0009e2000c101904 */
[----:B-1----:R-:W-:-:S03]  /*12d620*/  IMAD.WIDE R2, R232, 0x4, R200 ;  /* 0x00000004e8027825 */ /* 0x002fc600078e02c8 */
[----:B----4-:R-:W4:Y:S01]  /*12d630*/  LDL.LU R241, [R1+0x1a4] ;  /* 0x0001a40001f17983 */ /* 0x010f220000300800 */
[----:B------:R-:W-:-:S03]  /*12d640*/  IMAD.WIDE R228, R232, 0x4, R202 ;  /* 0x00000004e8e47825 */ /* 0x000fc600078e02ca */
[----:B------:R-:W4:Y:S01]  /*12d650*/  LDL.LU R245, [R1+0x174] ;  /* 0x0001740001f57983 */ /* 0x000f220000300800 */
[C---:B------:R-:W-:Y:S01]  /*12d660*/  IMAD.WIDE R230, R232.reuse, 0x4, R204 ;  /* 0x00000004e8e67825 */ /* 0x040fe200078e02cc */
[----:B------:R-:W-:Y:S02]  /*12d670*/  IADD3 R232, R232, c[0x0][0x198], RZ ;  /* 0x00006600e8e87a10 */ /* 0x000fe40007ffe0ff */
[----:B------:R-:W4:Y:S04]  /*12d680*/  LDL.LU R233, [R1+0x7338] ;  /* 0x0073380001e97983 */ /* 0x000f280000300800 */
[----:B------:R-:W-:Y:S04]  /*12d690*/  @P3 STG.E [R230.64], R250 ;  /* 0x000000fae6003986 */ /* 0x000fe8000c101904 */
[----:B------:R1:W-:Y:S04]  /*12d6a0*/  @P5 STG.E [R228.64], R240 ;  /* 0x000000f0e4005986 */ /* 0x0003e8000c101904 */
[----:B---3--:R3:W-:Y:S04]  /*12d6b0*/  @P1 STG.E [R2.64], R248 ;  /* 0x000000f802001986 */ /* 0x0087e8000c101904 */
        /* <DEDUP_REMOVED lines=13> */
[----:B------:R-:W-:Y:S01]  /*12d790*/  ISETP.GE.AND P2, PT, R234, c[0x0][0x17c], PT ;  /* 0x00005f00ea007a0c */ /* 0x000fe20003f46270 */
[C---:B------:R-:W-:Y:S02]  /*12d7a0*/  IMAD.WIDE R2, R232.reuse, 0x4, R208 ;  /* 0x00000004e8027825 */ /* 0x040fe400078e02d0 */
[----:B------:R1:W-:Y:S04]  /*12d7b0*/  @P6 STG.E [R228.64], R237 ;  /* 0x000000ede4006986 */ /* 0x0003e8000c101904 */
[----:B------:R1:W-:Y:S01]  /*12d7c0*/  @P4 STG.E [R230.64], R236 ;  /* 0x000000ece6004986 */ /* 0x0003e2000c101904 */
[----:B------:R-:W-:Y:S02]  /*12d7d0*/  ISETP.LT.AND P4, PT, R147, c[0x0][0x178], !P0 ;  /* 0x00005e0093007a0c */ /* 0x000fe40004781270 */
[----:B------:R-:W-:Y:S01]  /*12d7e0*/  ISETP.LT.AND P0, PT, R179, c[0x0][0x178], !P0 ;  /* 0x00005e00b3007a0c */ /* 0x000fe20004701270 */
[C---:B-1----:R-:W-:Y:S01]  /*12d7f0*/  IMAD.WIDE R228, R232.reuse, 0x4, R206 ;  /* 0x00000004e8e47825 */ /* 0x042fe200078e02ce */
[----:B------:R-:W2:Y:S03]  /*12d800*/  LDL.LU R236, [R1+0x360] ;  /* 0x0003600001ec7983 */ /* 0x000ea60000300800 */
[----:B------:R-:W-:Y:S01]  /*12d810*/  IMAD.WIDE R230, R232, 0x4, R204 ;  /* 0x00000004e8e67825 */ /* 0x000fe200078e02cc */
[----:B------:R-:W-:Y:S01]  /*12d820*/  ISETP.LT.AND P6, PT, R194, c[0x0][0x178], !P2 ;  /* 0x00005e00c2007a0c */ /* 0x000fe200057c1270 */
[----:B----4-:R1:W-:Y:S01]  /*12d830*/  @P5 STG.E [R2.64], R241 ;  /* 0x000000f102005986 */ /* 0x0103e2000c101904 */
[----:B------:R-:W-:-:S03]  /*12d840*/  IADD3 R234, R232, c[0x0][0x198], RZ ;  /* 0x00006600e8ea7a10 */ /* 0x000fc60007ffe0ff */
        /* <DEDUP_REMOVED lines=24> */
[----:B------:R-:W-:Y:S01]  /*12d9d0*/  ISETP.LT.AND P5, PT, R131, c[0x0][0x178], !P2 ;  /* 0x00005e0083007a0c */ /* 0x000fe200057a1270 */
[C---:B------:R-:W-:Y:S02]  /*12d9e0*/  IMAD.WIDE R230, R234.reuse, 0x4, R204 ;  /* 0x00000004eae67825 */ /* 0x040fe400078e02cc */
[----:B------:R1:W-:Y:S01]  /*12d9f0*/  @P3 STG.E [R228.64], R236 ;  /* 0x000000ece4003986 */ /* 0x0003e2000c101904 */
[----:B------:R-:W-:Y:S02]  /*12da00*/  ISETP.GE.AND P1, PT, R233, c[0x0][0x17c], PT ;  /* 0x00005f00e9007a0c */ /* 0x000fe40003f26270 */
[----:B------:R-:W-:Y:S01]  /*12da10*/  ISETP.LT.AND P2, PT, R179, c[0x0][0x178], !P2 ;  /* 0x00005e00b3007a0c */ /* 0x000fe20005741270 */
[C---:B-1----:R-:W-:Y:S01]  /*12da20*/  IMAD.WIDE R2, R234.reuse, 0x4, R208 ;  /* 0x00000004ea027825 */ /* 0x042fe200078e02d0 */
[----:B------:R-:W2:Y:S03]  /*12da30*/  LDL.LU R250, [R1+0x10b4] ;  /* 0x0010b40001fa7983 */ /* 0x000ea60000300800 */
[----:B------:R-:W-:Y:S01]  /*12da40*/  IMAD.WIDE R228, R234, 0x4, R206 ;  /* 0x00000004eae47825 */ /* 0x000fe200078e02ce */
[----:B------:R-:W2:Y:S01]  /*12da50*/  LDL.LU R238, [R1+0x733c] ;  /* 0x00733c0001ee7983 */ /* 0x000ea20000300800 */
[----:B------:R-:W-:-:S03]  /*12da60*/  ISETP.LT.AND P3, PT, R194, c[0x0][0x178], !P1 ;  /* 0x00005e00c2007a0c */ /* 0x000fc60004f61270 */
[----:B------:R-:W2:Y:S01]  /*12da70*/  LDL.LU R236, [R1+0x364] ;  /* 0x0003640001ec7983 */ /* 0x000ea20000300800 */
[----:B------:R-:W-:-:S03]  /*12da80*/  IMAD.WIDE R232, R234, 0x4, R202 ;  /* 0x00000004eae87825 */ /* 0x000fc600078e02ca */
[----:B----4-:R1:W-:Y:S01]  /*12da90*/  @P4 STG.E [R2.64], R246 ;  /* 0x000000f602004986 */ /* 0x0103e2000c101904 */
[----:B------:R-:W-:-:S03]  /*12daa0*/  IADD3 R235, R234, c[0x0][0x198], RZ ;  /* 0x00006600eaeb7a10 */ /* 0x000fc60007ffe0ff */
[----:B------:R-:W-:Y:S04]  /*12dab0*/  @P0 STG.E [R228.64], R237 ;  /* 0x000000ede4000986 */ /* 0x000fe8000c101904 */
[----:B---3--:R3:W-:Y:S04]  /*12dac0*/  @P5 STG.E [R230.64], R245 ;  /* 0x000000f5e6005986 */ /* 0x0087e8000c101904 */
[----:B------:R4:W-:Y:S01]  /*12dad0*/  @P6 STG.E [R232.64], R249 ;  /* 0x000000f9e8006986 */ /* 0x0009e2000c101904 */
[----:B-1----:R-:W-:-:S03]  /*12dae0*/  IMAD.WIDE R2, R234, 0x4, R200 ;  /* 0x00000004ea027825 */ /* 0x002fc600078e02c8 */
[----:B---3--:R-:W3:Y:S01]  /*12daf0*/  LDL.LU R245, [R1+0x1c4] ;  /* 0x0001c40001f57983 */ /* 0x008ee20000300800 */
[----:B------:R-:W-:-:S03]  /*12db00*/  IMAD.WIDE R228, R235, 0x4, R196 ;  /* 0x00000004ebe47825 */ /* 0x000fc600078e02c4 */
[----:B----4-:R-:W4:Y:S04]  /*12db10*/  LDL.LU R249, [R1+0x194] ;  /* 0x0001940001f97983 */ /* 0x010f280000300800 */
[----:B------:R1:W-:Y:S04]  /*12db20*/  @P2 STG.E [R2.64], R248 ;  /* 0x000000f802002986 */ /* 0x0003e8000c101904 */
[----:B-1----:R-:W4:Y:S04]  /*12db30*/  LDL.LU R248, [R1+0x134] ;  /* 0x0001340001f87983 */ /* 0x002f280000300800 */
[----:B------:R-:W4:Y:S04]  /*12db40*/  LDL.LU R234, [R1+0x7340] ;  /* 0x0073400001ea7983 */ /* 0x000f280000300800 */
[----:B------:R-:W4:Y:S04]  /*12db50*/  LDL.LU R237, [R1+0x1430] ;  /* 0x0014300001ed7983 */ /* 0x000f280000300800 */
        /* <DEDUP_REMOVED lines=16> */
[----:B------:R1:W-:Y:S01]  /*12dc60*/  @P4 STG.E [R228.64], R236 ;  /* 0x000000ece4004986 */ /* 0x0003e2000c101904 */
[----:B------:R-:W-:Y:S01]  /*12dc70*/  ISETP.LT.AND P4, PT, R194, c[0x0][0x178], !P0 ;  /* 0x00005e00c2007a0c */ /* 0x000fe20004781270 */
[----:B-1----:R-:W-:Y:S02]  /*12dc80*/  IMAD.WIDE R2, R235, 0x4, R204 ;  /* 0x00000004eb027825 */ /* 0x002fe400078e02cc */
[----:B------:R1:W-:Y:S01]  /*12dc90*/  @P5 STG.E [R230.64], R241 ;  /* 0x000000f1e6005986 */ /* 0x0003e2000c101904 */
[----:B------:R-:W-:-:S03]  /*12dca0*/  ISETP.LT.AND P5, PT, R227, c[0x0][0x178], !P0 ;  /* 0x00005e00e3007a0c */ /* 0x000fc600047a1270 */
[----:B------:R3:W-:Y:S01]  /*12dcb0*/  @P6 STG.E [R232.64], R240 ;  /* 0x000000f0e8006986 */ /* 0x0007e2000c101904 */
[----:B------:R-:W-:-:S03]  /*12dcc0*/  IMAD.WIDE R228, R235, 0x4, R202 ;  /* 0x00000004ebe47825 */ /* 0x000fc600078e02ca */
[----:B-1----:R-:W2:Y:S04]  /*12dcd0*/  LDL.LU R241, [R1+0x3d0] ;  /* 0x0003d00001f17983 */ /* 0x002ea80000300800 */
[----:B---3--:R-:W3:Y:S04]  /*12dce0*/  LDL.LU R240, [R1+0x350] ;  /* 0x0003500001f07983 */ /* 0x008ee80000300800 */
[----:B------:R1:W-:Y:S04]  /*12dcf0*/  @P3 STG.E [R2.64], R245 ;  /* 0x000000f502003986 */ /* 0x0003e8000c101904 */
[----:B----4-:R4:W-:Y:S04]  /*12dd00*/  @P2 STG.E [R228.64], R249 ;  /* 0x000000f9e4002986 */ /* 0x0109e8000c101904 */
[----:B------:R-:W3:Y:S01]  /*12dd10*/  LDL.LU R250, [R1+0x270] ;  /* 0x0002700001fa7983 */ /* 0x000ee20000300800 */
[----:B-1----:R-:W-:-:S03]  /*12dd20*/  IADD3 R2, R235, c[0x0][0x198], RZ ;  /* 0x00006600eb027a10 */ /* 0x002fc60007ffe0ff */
[----:B------:R-:W3:Y:S01]  /*12dd30*/  LDL.LU R245, [R1+0x240] ;  /* 0x0002400001f57983 */ /* 0x000ee20000300800 */
[----:B----4-:R-:W-:-:S03]  /*12dd40*/  IMAD.WIDE R228, R235, 0x4, R200 ;  /* 0x00000004ebe47825 */ /* 0x010fc600078e02c8 */
[----:B------:R-:W4:Y:S01]  /*12dd50*/  LDL.LU R249, [R1+0x1d0] ;  /* 0x0001d00001f97983 */ /* 0x000f220000300800 */
[----:B------:R-:W-:-:S03]  /*12dd60*/  IMAD.WIDE R230, R2, 0x4, R196 ;  /* 0x0000000402e67825 */ /* 0x000fc600078e02c4 */
[----:B------:R-:W4:Y:S01]  /*12dd70*/  LDL.LU R236, [R1+0x10c4] ;  /* 0x0010c40001ec7983 */ /* 0x000f220000300800 */
[----:B------:R-:W-:-:S03]  /*12dd80*/  IMAD.WIDE R232, R2, 0x4, R210 ;  /* 0x0000000402e87825 */ /* 0x000fc600078e02d2 */
[----:B------:R1:W-:Y:S04]  /*12dd90*/  @P1 STG.E [R228.64], R248 ;  /* 0x000000f8e4001986 */ /* 0x0003e8000c101904 */
[----:B------:R-:W-:Y:S04]  /*12dda0*/  @P4 STG.E [R230.64], R237 ;  /* 0x000000ede6004986 */ /* 0x000fe8000c101904 */
[----:B-1----:R-:W4:Y:S04]  /*12ddb0*/  LDL.LU R248, [R1+0x274] ;  /* 0x0002740001f87983 */ /* 0x002f280000300800 */
[----:B--2---:R1:W-:Y:S04]  /*12ddc0*/  @P5 STG.E [R232.64], R244 ;  /* 0x000000f4e8005986 */ /* 0x0043e8000c101904 */
[----:B-1----:R-:W2:Y:S01]  /*12ddd0*/  LDL.LU R244, [R1+0x1434] ;  /* 0x0014340001f47983 */ /* 0x002ea20000300800 */
[----:B------:R-:W-:-:S02]  /*12dde0*/  ISETP.LT.AND P3, PT, R115, c[0x0][0x178], !P0 ;  /* 0x00005e0073007a0c */ /* 0x000fc40004761270 */
[----:B------:R-:W-:Y:S02]  /*12ddf0*/  ISETP.LT.AND P2, PT, R195, c[0x0][0x178], !P0 ;  /* 0x00005e00c3007a0c */ /* 0x000fe40004741270 */
[----:B------:R-:W-:Y:S01]  /*12de00*/  ISETP.LT.AND P6, PT, R163, c[0x0][0x178], !P0 ;  /* 0x00005e00a3007a0c */ /* 0x000fe200047c1270 */
[C---:B------:R-:W-:Y:S01]  /*12de10*/  IMAD.WIDE R228, R2.reuse, 0x4, R198 ;  /* 0x0000000402e47825 */ /* 0x040fe200078e02c6 */
[----:B------:R-:W-:Y:S01]  /*12de20*/  ISETP.LT.AND P4, PT, R131, c[0x0][0x178], !P0 ;  /* 0x00005e0083007a0c */ /* 0x000fe20004781270 */
[----:B------:R-:W2:Y:S01]  /*12de30*/  LDL.LU R3, [R1+0x7344] ;  /* 0x0073440001037983 */ /* 0x000ea20000300800 */
[----:B------:R-:W-:Y:S01]  /*12de40*/  ISETP.LT.AND P5, PT, R147, c[0x0][0x178], !P0 ;  /* 0x00005e0093007a0c */ /* 0x000fe200047a1270 */
[C---:B------:R-:W-:Y:S01]  /*12de50*/  IMAD.WIDE R230, R2.reuse, 0x4, R208 ;  /* 0x0000000402e67825 */ /* 0x040fe200078e02d0 */
[----:B------:R-:W-:Y:S01]  /*12de60*/  ISETP.LT.AND P0, PT, R179, c[0x0][0x178], !P0 ;  /* 0x00005e00b3007a0c */ /* 0x000fe20004701270 */
[----:B------:R-:W2:Y:S02]  /*12de70*/  LDL.LU R237, [R1+0x1414] ;  /* 0x0014140001ed7983 */ /* 0x000ea40000300800 */
[----:B------:R-:W-:Y:S01]  /*12de80*/  IMAD.WIDE R232, R2, 0x4, R206 ;  /* 0x0000000402e87825 */ /* 0x000fe200078e02ce */
[----:B------:R-:W-:Y:S01]  /*12de90*/  ISETP.GE.AND P1, PT, R234, c[0x0][0x17c], PT ;  /* 0x00005f00ea007a0c */ /* 0x000fe20003f26270 */
[----:B------:R1:W-:Y:S04]  /*12dea0*/  @P3 STG.E [R228.64], R246 ;  /* 0x000000f6e4003986 */ /* 0x0003e8000c101904 */
[----:B------:R3:W-:Y:S01]  /*12deb0*/  @P2 STG.E [R230.64], R241 ;  /* 0x000000f1e6002986 */ /* 0x0007e2000c101904 */
[----:B------:R-:W-:-:S03]  /*12dec0*/  ISETP.LT.AND P2, PT, R194, c[0x0][0x178], !P1 ;  /* 0x00005e00c2007a0c */ /* 0x000fc60004f41270 */
[----:B---3--:R3:W-:Y:S01]  /*12ded0*/  @P6 STG.E [R232.64], R240 ;  /* 0x000000f0e8006986 */ /* 0x0087e2000c101904 */
[----:B-1----:R-:W-:-:S03]  /*12dee0*/  IMAD.WIDE R228, R2, 0x4, R200 ;  /* 0x0000000402e47825 */ /* 0x002fc600078e02c8 */
[----:B------:R-:W2:Y:S01]  /*12def0*/  LDL.LU R241, [R1+0x3d4] ;  /* 0x0003d40001f17983 */ /* 0x000ea20000300800 */
[----:B------:R-:W-:-:S03]  /*12df00*/  IMAD.WIDE R230, R2, 0x4, R202 ;  /* 0x0000000402e67825 */ /* 0x000fc600078e02ca */
[----:B---3--:R-:W3:Y:S01]  /*12df10*/  LDL.LU R240, [R1+0x354] ;  /* 0x0003540001f07983 */ /* 0x008ee20000300800 */
[C---:B------:R-:W-:Y:S01]  /*12df20*/  IMAD.WIDE R232, R2.reuse, 0x4, R204 ;  /* 0x0000000402e87825 */ /* 0x040fe200078e02cc */
[----:B------:R-:W-:Y:S02]  /*12df30*/  IADD3 R2, R2, c[0x0][0x198], RZ ;  /* 0x0000660002027a10 */ /* 0x000fe40007ffe0ff */
[----:B------:R-:W3:Y:S04]  /*12df40*/  LDL.LU R235, [R1+0x7348] ;  /* 0x0073480001eb7983 */ /* 0x000ee80000300800 */
[----:B------:R-:W-:Y:S04]  /*12df50*/  @P4 STG.E [R232.64], R250 ;  /* 0x000000fae8004986 */ /* 0x000fe8000c101904 */
[----:B------:R1:W-:Y:S04]  /*12df60*/  @P5 STG.E [R230.64], R245 ;  /* 0x000000f5e6005986 */ /* 0x0003e8000c101904 */
[----:B----4-:R4:W-:Y:S04]  /*12df70*/  @P0 STG.E [R228.64], R249 ;  /* 0x000000f9e4000986 */ /* 0x0109e8000c101904 */
[----:B-1----:R-:W3:Y:S01]  /*12df80*/  LDL.LU R245, [R1+0x244] ;  /* 0x0002440001f57983 */ /* 0x002ee20000300800 */
[----:B----4-:R-:W-:-:S03]  /*12df90*/  IMAD.WIDE R228, R2, 0x4, R196 ;  /* 0x0000000402e47825 */ /* 0x010fc600078e02c4 */
[----:B------:R-:W4:Y:S04]  /*12dfa0*/  LDL.LU R249, [R1+0x1d4] ;  /* 0x0001d40001f97983 */ /* 0x000f280000300800 */
        /* <DEDUP_REMOVED lines=20> */
[----:B------:R1:W-:Y:S01]  /*12e0f0*/  @P5 STG.E [R228.64], R241 ;  /* 0x000000f1e4005986 */ /* 0x0003e2000c101904 */
[----:B------:R-:W-:-:S03]  /*12e100*/  IADD3 R234, R2, c[0x0][0x198], RZ ;  /* 0x0000660002ea7a10 */ /* 0x000fc60007ffe0ff */
[----:B------:R-:W2:Y:S04]  /*12e110*/  LDL.LU R246, [R1+0x1420] ;  /* 0x0014200001f67983 */ /* 0x000ea80000300800 */
[----:B---3--:R3:W-:Y:S04]  /*12e120*/  @P0 STG.E [R230.64], R240 ;  /* 0x000000f0e6000986 */ /* 0x0087e8000c101904 */
[----:B------:R-:W2:Y:S01]  /*12e130*/  LDL.LU R237, [R1+0x10d0] ;  /* 0x0010d00001ed7983 */ /* 0x000ea20000300800 */
[----:B-1----:R-:W-:-:S03]  /*12e140*/  IMAD.WIDE R228, R2, 0x4, R202 ;  /* 0x0000000402e47825 */ /* 0x002fc600078e02ca */
[----:B------:R1:W-:Y:S01]  /*12e150*/  @P4 STG.E [R232.64], R248 ;  /* 0x000000f8e8004986 */ /* 0x0003e2000c101904 */
[----:B------:R-:W-:-:S03]  /*12e160*/  IMAD.WIDE R2, R2, 0x4, R200 ;  /* 0x0000000402027825 */ /* 0x000fc600078e02c8 */
[----:B---3--:R-:W3:Y:S01]  /*12e170*/  LDL.LU R240, [R1+0x450] ;  /* 0x0004500001f07983 */ /* 0x008ee20000300800 */
[----:B------:R-:W-:-:S03]  /*12e180*/  IMAD.WIDE R230, R234, 0x4, R196 ;  /* 0x00000004eae67825 */ /* 0x000fc600078e02c4 */
[----:B------:R4:W-:Y:S04]  /*12e190*/  @P3 STG.E [R228.64], R245 ;  /* 0x000000f5e4003986 */ /* 0x0009e8000c101904 */
[----:B-1----:R-:W3:Y:S04]  /*12e1a0*/  LDL.LU R248, [R1+0x2b0] ;  /* 0x0002b00001f87983 */ /* 0x002ee80000300800 */
[----:B------:R-:W3:Y:S04]  /*12e1b0*/  LDL.LU R241, [R1+0x1424] ;  /* 0x0014240001f17983 */ /* 0x000ee80000300800 */
[----:B----4-:R1:W-:Y:S04]  /*12e1c0*/  @P1 STG.E [R2.64], R249 ;  /* 0x000000f902001986 */ /* 0x0103e8000c101904 */
[----:B------:R-:W4:Y:S04]  /*12e1d0*/  LDL.LU R245, [R1+0x10d4] ;  /* 0x0010d40001f57983 */ /* 0x000f280000300800 */
[----:B-1----:R-:W4:Y:S04]  /*12e1e0*/  LDL.LU R249, [R1+0x1e0] ;  /* 0x0001e00001f97983 */ /* 0x002f280000300800 */
        /* <DEDUP_REMOVED lines=22> */
[----:B------:R1:W-:Y:S01]  /*12e350*/  @P3 STG.E [R2.64], R246 ;  /* 0x000000f602003986 */ /* 0x0003e2000c101904 */
[----:B------:R-:W-:-:S03]  /*12e360*/  IADD3 R235, R234, c[0x0][0x198], RZ ;  /* 0x00006600eaeb7a10 */ /* 0x000fc60007ffe0ff */
[----:B------:R-:W-:Y:S04]  /*12e370*/  @P1 STG.E [R228.64], R237 ;  /* 0x000000ede4001986 */ /* 0x000fe8000c101904 */
[----:B---3--:R3:W-:Y:S04]  /*12e380*/  @P5 STG.E [R230.64], R240 ;  /* 0x000000f0e6005986 */ /* 0x0087e8000c101904 */
[----:B------:R3:W-:Y:S01]  /*12e390*/  @P6 STG.E [R232.64], R248 ;  /* 0x000000f8e8006986 */ /* 0x0007e2000c101904 */
[----:B-1----:R-:W-:-:S03]  /*12e3a0*/  IMAD.WIDE R2, R234, 0x4, R200 ;  /* 0x00000004ea027825 */ /* 0x002fc600078e02c8 */
[----:B---3--:R-:W3:Y:S01]  /*12e3b0*/  LDL.LU R240, [R1+0x454] ;  /* 0x0004540001f07983 */ /* 0x008ee20000300800 */
[----:B------:R-:W-:-:S03]  /*12e3c0*/  IMAD.WIDE R228, R235, 0x4, R196 ;  /* 0x00000004ebe47825 */ /* 0x000fc600078e02c4 */
[----:B------:R-:W3:Y:S04]  /*12e3d0*/  LDL.LU R248, [R1+0x2b4] ;  /* 0x0002b40001f87983 */ /* 0x000ee80000300800 */
[----:B----4-:R1:W-:Y:S04]  /*12e3e0*/  @P2 STG.E [R2.64], R249 ;  /* 0x000000f902002986 */ /* 0x0103e8000c101904 */
        /* <DEDUP_REMOVED lines=27> */
[----:B------:R-:W2:Y:S04]  /*12e5a0*/  LDL.LU R245, [R1+0x178] ;  /* 0x0001780001f57983 */ /* 0x000ea80000300800 */
[----:B---3--:R1:W-:Y:S04]  /*12e5b0*/  @P4 STG.E [R2.64], R240 ;  /* 0x000000f002004986 */ /* 0x0083e8000c101904 */
[----:B------:R3:W-:Y:S04]  /*12e5c0*/  @P2 STG.E [R228.64], R248 ;  /* 0x000000f8e4002986 */ /* 0x0007e8000c101904 */
[----:B------:R-:W2:Y:S01]  /*12e5d0*/  LDL.LU R250, [R1+0x168] ;  /* 0x0001680001fa7983 */ /* 0x000ea20000300800 */
[----:B-1----:R-:W-:-:S03]  /*12e5e0*/  IADD3 R2, R235, c[0x0][0x198], RZ ;  /* 0x00006600eb027a10 */ /* 0x002fc60007ffe0ff */
[----:B------:R-:W2:Y:S01]  /*12e5f0*/  LDL.LU R240, [R1+0x148] ;  /* 0x0001480001f07983 */ /* 0x000ea20000300800 */
[----:B---3--:R-:W-:-:S03]  /*12e600*/  IMAD.WIDE R228, R235, 0x4, R200 ;  /* 0x00000004ebe47825 */ /* 0x008fc600078e02c8 */
[----:B------:R-:W3:Y:S01]  /*12e610*/  LDL.LU R248, [R1+0xe8] ;  /* 0x0000e80001f87983 */ /* 0x000ee20000300800 */
[----:B------:R-:W-:-:S03]  /*12e620*/  IMAD.WIDE R230, R2, 0x4, R196 ;  /* 0x0000000402e67825 */ /* 0x000fc600078e02c4 */
[----:B------:R-:W3:Y:S01]  /*12e630*/  LDL.LU R236, [R1+0x1fc] ;  /* 0x0001fc0001ec7983 */ /* 0x000ee20000300800 */
[----:B------:R-:W-:-:S03]  /*12e640*/  IMAD.WIDE R232, R2, 0x4, R210 ;  /* 0x0000000402e87825 */ /* 0x000fc600078e02d2 */
[----:B----4-:R1:W-:Y:S04]  /*12e650*/  @P0 STG.E [R228.64], R249 ;  /* 0x000000f9e4000986 */ /* 0x0103e8000c101904 */
        /* <DEDUP_REMOVED lines=9> */
[----:B------:R-:W4:Y:S01]  /*12e6f0*/  LDL.LU R3, [R1+0x7354] ;  /* 0x0073540001037983 */ /* 0x000f220000300800 */
[----:B------:R-:W-:Y:S01]  /*12e700*/  ISETP.LT.AND P5, PT, R147, c[0x0][0x178], !P1 ;  /* 0x00005e0093007a0c */ /* 0x000fe20004fa1270 */
[C---:B------:R-:W-:Y:S01]  /*12e710*/  IMAD.WIDE R230, R2.reuse, 0x4, R208 ;  /* 0x0000000402e67825 */ /* 0x040fe200078e02d0 */
[----:B------:R-:W-:Y:S01]  /*12e720*/  ISETP.LT.AND P1, PT, R179, c[0x0][0x178], !P1 ;  /* 0x00005e00b3007a0c */ /* 0x000fe20004f21270 */
[----:B------:R-:W4:Y:S02]  /*12e730*/  LDL.LU R237, [R1+0x28c] ;  /* 0x00028c0001ed7983 */ /* 0x000f240000300800 */
[----:B------:R-:W-:Y:S01]  /*12e740*/  IMAD.WIDE R232, R2, 0x4, R206 ;  /* 0x0000000402e87825 */ /* 0x000fe200078e02ce */
[----:B------:R-:W-:Y:S01]  /*12e750*/  ISETP.GE.AND P0, PT, R234, c[0x0][0x17c], PT ;  /* 0x00005f00ea007a0c */ /* 0x000fe20003f06270 */
[----:B------:R1:W-:Y:S04]  /*12e760*/  @P4 STG.E [R228.64], R246 ;  /* 0x000000f6e4004986 */ /* 0x0003e8000c101904 */
[----:B------:R1:W-:Y:S01]  /*12e770*/  @P2 STG.E [R230.64], R241 ;  /* 0x000000f1e6002986 */ /* 0x0003e2000c101904 */
[----:B------:R-:W-:-:S03]  /*12e780*/  ISETP.LT.AND P2, PT, R194, c[0x0][0x178], !P0 ;  /* 0x00005e00c2007a0c */ /* 0x000fc60004741270 */
[----:B------:R1:W-:Y:S02]  /*12e790*/  @P6 STG.E [R232.64], R245 ;  /* 0x000000f5e8006986 */ /* 0x0003e4000c101904 */
[----:B-1----:R-:W-:-:S04]  /*12e7a0*/  IMAD.WIDE R228, R2, 0x4, R200 ;  /* 0x0000000402e47825 */ /* 0x002fc800078e02c8 */
[C---:B------:R-:W-:Y:S01]  /*12e7b0*/  IMAD.WIDE R230, R2.reuse, 0x4, R202 ;  /* 0x0000000402e67825 */ /* 0x040fe200078e02ca */
        /* <DEDUP_REMOVED lines=17> */
[----:B------:R-:W2:Y:S02]  /*12e8d0*/  LDL.LU R250, [R1+0x10b8] ;  /* 0x0010b80001fa7983 */ /* 0x000ea40000300800 */
[----:B------:R-:W-:Y:S01]  /*12e8e0*/  IMAD.WIDE R232, R2, 0x4, R198 ;  /* 0x0000000402e87825 */ /* 0x000fe200078e02c6 */
[----:B------:R-:W-:-:S02]  /*12e8f0*/  ISETP.LT.AND P1, PT, R163, c[0x0][0x178], !P0 ;  /* 0x00005e00a3007a0c */ /* 0x000fc40004721270 */
[----:B------:R-:W-:-:S03]  /*12e900*/  ISETP.LT.AND P3, PT, R131, c[0x0][0x178], !P0 ;  /* 0x00005e0083007a0c */ /* 0x000fc60004761270 */
[----:B----4-:R1:W-:Y:S01]  /*12e910*/  @P6 STG.E [R230.64], R237 ;  /* 0x000000ede6006986 */ /* 0x0103e2000c101904 */
[----:B------:R-:W-:-:S03]  /*12e920*/  ISETP.GE.AND P2, PT, R3, c[0x0][0x17c], PT ;  /* 0x00005f0003007a0c */ /* 0x000fc60003f46270 */
[----:B------:R4:W-:Y:S01]  /*12e930*/  @P4 STG.E [R232.64], R236 ;  /* 0x000000ece8004986 */ /* 0x0009e2000c101904 */
[----:B------:R-:W-:Y:S01]  /*12e940*/  ISETP.LT.AND P4, PT, R147, c[0x0][0x178], !P0 ;  /* 0x00005e0093007a0c */ /* 0x000fe20004781270 */
[----:B------:R-:W-:Y:S01]  /*12e950*/  IMAD.WIDE R228, R2, 0x4, R208 ;  /* 0x0000000402e47825 */ /* 0x000fe200078e02d0 */
[----:B------:R-:W-:Y:S02]  /*12e960*/  ISETP.LT.AND P0, PT, R179, c[0x0][0x178], !P0 ;  /* 0x00005e00b3007a0c */ /* 0x000fe40004701270 */
[----:B------:R-:W-:Y:S01]  /*12e970*/  ISETP.LT.AND P6, PT, R194, c[0x0][0x178], !P2 ;  /* 0x00005e00c2007a0c */ /* 0x000fe200057c1270 */
[C---:B-1----:R-:W-:Y:S01]  /*12e980*/  IMAD.WIDE R230, R2.reuse, 0x4, R206 ;  /* 0x0000000402e67825 */ /* 0x042fe200078e02ce */
[----:B----4-:R-:W4:Y:S03]  /*12e990*/  LDL.LU R236, [R1+0x368] ;  /* 0x0003680001ec7983 */ /* 0x010f260000300800 */
[C---:B------:R-:W-:Y:S01]  /*12e9a0*/  IMAD.WIDE R232, R2.reuse, 0x4, R204 ;  /* 0x0000000402e87825 */ /* 0x040fe200078e02cc */
[C---:B------:R-:W-:Y:S01]  /*12e9b0*/  IADD3 R234, R2.reuse, c[0x0][0x198], RZ ;  /* 0x0000660002ea7a10 */ /* 0x040fe20007ffe0ff */
[----:B------:R1:W-:Y:S04]  /*12e9c0*/  @P5 STG.E [R228.64], R241 ;  /* 0x000000f1e4005986 */ /* 0x0003e8000c101904 */
[----:B------:R-:W4:Y:S04]  /*12e9d0*/  LDL.LU R246, [R1+0x2e8] ;  /* 0x0002e80001f67983 */ /* 0x000f280000300800 */
[----:B------:R3:W-:Y:S01]  /*12e9e0*/  @P1 STG.E [R230.64], R245 ;  /* 0x000000f5e6001986 */ /* 0x0007e2000c101904 */
[----:B-1----:R-:W-:-:S03]  /*12e9f0*/  IMAD.WIDE R228, R2, 0x4, R202 ;  /* 0x0000000402e47825 */ /* 0x002fc600078e02ca */
[----:B------:R-:W4:Y:S01]  /*12ea00*/  LDL.LU R237, [R1+0x218] ;  /* 0x0002180001ed7983 */ /* 0x000f220000300800 */
[----:B------:R-:W-:-:S03]  /*12ea10*/  IMAD.WIDE R2, R2, 0x4, R200 ;  /* 0x0000000402027825 */ /* 0x000fc600078e02c8 */
[----:B------:R1:W-:Y:S04]  /*12ea20*/  @P3 STG.E [R232.64], R249 ;  /* 0x000000f9e8003986 */ /* 0x0003e8000c101904 */
[----:B---3--:R-:W3:Y:S01]  /*12ea30*/  LDL.LU R245, [R1+0x1c8] ;  /* 0x0001c80001f57983 */ /* 0x008ee20000300800 */
[----:B------:R-:W-:-:S03]  /*12ea40*/  IMAD.WIDE R230, R234, 0x4, R196 ;  /* 0x00000004eae67825 */ /* 0x000fc600078e02c4 */
[----:B------:R1:W-:Y:S04]  /*12ea50*/  @P4 STG.E [R228.64], R240 ;  /* 0x000000f0e4004986 */ /* 0x0003e8000c101904 */
[----:B-1----:R-:W3:Y:S04]  /*12ea60*/  LDL.LU R249, [R1+0x198] ;  /* 0x0001980001f97983 */ /* 0x002ee80000300800 */
[----:B------:R-:W3:Y:S04]  /*12ea70*/  LDL.LU R241, [R1+0x2ec] ;  /* 0x0002ec0001f17983 */ /* 0x000ee80000300800 */
[----:B------:R1:W-:Y:S04]  /*12ea80*/  @P0 STG.E [R2.64], R248 ;  /* 0x000000f802000986 */ /* 0x0003e8000c101904 */
[----:B------:R-:W3:Y:S04]  /*12ea90*/  LDL.LU R240, [R1+0x21c] ;  /* 0x00021c0001f07983 */ /* 0x000ee80000300800 */
[----:B-1----:R-:W3:Y:S04]  /*12eaa0*/  LDL.LU R248, [R1+0x138] ;  /* 0x0001380001f87983 */ /* 0x002ee80000300800 */
[----:B--2---:R1:W-:Y:S04]  /*12eab0*/  @P6 STG.E [R230.64], R244 ;  /* 0x000000f4e6006986 */ /* 0x0043e8000c101904 */
[----:B-1----:R-:W2:Y:S01]  /*12eac0*/  LDL.LU R244, [R1+0x140c] ;  /* 0x00140c0001f47983 */ /* 0x002ea20000300800 */
[----:B------:R-:W-:-:S02]  /*12ead0*/  ISETP.LT.AND P5, PT, R227, c[0x0][0x178], !P2 ;  /* 0x00005e00e3007a0c */ /* 0x000fc400057a1270 */
[----:B------:R-:W-:Y:S01]  /*12eae0*/  ISETP.LT.AND P3, PT, R115, c[0x0][0x178], !P2 ;  /* 0x00005e0073007a0c */ /* 0x000fe20005761270 */
[C---:B------:R-:W-:Y:S01]  /*12eaf0*/  IMAD.WIDE R2, R234.reuse, 0x4, R210 ;  /* 0x00000004ea027825 */ /* 0x040fe200078e02d2 */
[----:B------:R-:W-:Y:S02]  /*12eb00*/  ISETP.LT.AND P4, PT, R195, c[0x0][0x178], !P2 ;  /* 0x00005e00c3007a0c */ /* 0x000fe40005781270 */
        /* <DEDUP_REMOVED lines=19> */
[----:B---3--:R3:W-:Y:S01]  /*12ec40*/  @P5 STG.E [R230.64], R245 ;  /* 0x000000f5e6005986 */ /* 0x0087e2000c101904 */
[----:B-1----:R-:W-:-:S03]  /*12ec50*/  IMAD.WIDE R2, R234, 0x4, R200 ;  /* 0x00000004ea027825 */ /* 0x002fc600078e02c8 */
[----:B------:R1:W-:Y:S01]  /*12ec60*/  @P6 STG.E [R232.64], R249 ;  /* 0x000000f9e8006986 */ /* 0x0003e2000c101904 */
[----:B------:R-:W-:-:S03]  /*12ec70*/  IMAD.WIDE R228, R235, 0x4, R196 ;  /* 0x00000004ebe47825 */ /* 0x000fc600078e02c4 */
[----:B---3--:R-:W3:Y:S04]  /*12ec80*/  LDL.LU R245, [R1+0x1cc] ;  /* 0x0001cc0001f57983 */ /* 0x008ee80000300800 */
[----:B-1----:R-:W3:Y:S04]  /*12ec90*/  LDL.LU R249, [R1+0x19c] ;  /* 0x00019c0001f97983 */ /* 0x002ee80000300800 */
        /* <DEDUP_REMOVED lines=30> */
[----:B---3--:R1:W-:Y:S02]  /*12ee80*/  @P3 STG.E [R2.64], R245 ;  /* 0x000000f502003986 */ /* 0x0083e4000c101904 */
[----:B------:R-:W-:Y:S02]  /*12ee90*/  IMAD.WIDE R230, R232, 0x4, R210 ;  /* 0x00000004e8e67825 */ /* 0x000fe400078e02d2 */
[----:B------:R-:W3:Y:S04]  /*12eea0*/  LDL.LU R250, [R1+0x278] ;  /* 0x0002780001fa7983 */ /* 0x000ee80000300800 */
[----:B------:R1:W-:Y:S02]  /*12eeb0*/  @P2 STG.E [R228.64], R249 ;  /* 0x000000f9e4002986 */ /* 0x0003e4000c101904 */
[----:B-1----:R-:W-:-:S02]  /*12eec0*/  IMAD.WIDE R2, R235, 0x4, R200 ;  /* 0x00000004eb027825 */ /* 0x002fc400078e02c8 */
[----:B------:R-:W3:Y:S02]  /*12eed0*/  LDL.LU R245, [R1+0x248] ;  /* 0x0002480001f57983 */ /* 0x000ee40000300800 */
[----:B------:R-:W-:Y:S02]  /*12eee0*/  IMAD.WIDE R228, R232, 0x4, R196 ;  /* 0x00000004e8e47825 */ /* 0x000fe400078e02c4 */
[----:B------:R-:W3:Y:S04]  /*12eef0*/  LDL.LU R249, [R1+0x1d8] ;  /* 0x0001d80001f97983 */ /* 0x000ee80000300800 */
[----:B------:R1:W-:Y:S04]  /*12ef00*/  @P1 STG.E [R2.64], R248 ;  /* 0x000000f802001986 */ /* 0x0003e8000c101904 */
[----:B------:R-:W3:Y:S04]  /*12ef10*/  LDL.LU R236, [R1+0x10cc] ;  /* 0x0010cc0001ec7983 */ /* 0x000ee80000300800 */
        /* <DEDUP_REMOVED lines=26> */
[----:B---3--:R-:W-:Y:S04]  /*12f0c0*/  @P4 STG.E [R230.64], R250 ;  /* 0x000000fae6004986 */ /* 0x008fe8000c101904 */
[----:B------:R1:W-:Y:S04]  /*12f0d0*/  @P5 STG.E [R228.64], R245 ;  /* 0x000000f5e4005986 */ /* 0x0003e8000c101904 */
[----:B------:R3:W-:Y:S04]  /*12f0e0*/  @P0 STG.E [R2.64], R249 ;  /* 0x000000f902000986 */ /* 0x0007e8000c101904 */
        /* <DEDUP_REMOVED lines=8669> */
[----:B-1----:R-:W-:-:S03]  /*150ec0*/  IMAD.WIDE R228, R2, 0x4, R200 ;  /* 0x0000000402e47825 */ /* 0x002fc600078e02c8 */
[----:B---3--:R1:W-:Y:S01]  /*150ed0*/  @P6 STG.E [R232.64], R240 ;  /* 0x000000f0e8006986 */ /* 0x0083e2000c101904 */
[----:B------:R-:W-:-:S03]  /*150ee0*/  ISETP.LT.AND P6, PT, R194, c[0x0][0x178], !P1 ;  /* 0x00005e00c2007a0c */ /* 0x000fc60004fc1270 */
[----:B------:R-:W3:Y:S01]  /*150ef0*/  LDL.LU R241, [R1+0x2994] ;  /* 0x0029940001f17983 */ /* 0x000ee20000300800 */
[----:B------:R-:W-:-:S03]  /*150f00*/  IMAD.WIDE R230, R2, 0x4, R202 ;  /* 0x0000000402e67825 */ /* 0x000fc600078e02ca */
[----:B-1----:R-:W3:Y:S01]  /*150f10*/  LDL.LU R240, [R1+0x2964] ;  /* 0x0029640001f07983 */ /* 0x002ee20000300800 */
        /* <DEDUP_REMOVED lines=20> */
[----:B------:R-:W-:Y:S02]  /*151060*/  IMAD.WIDE R228, R2, 0x4, R208 ;  /* 0x0000000402e47825 */ /* 0x000fe400078e02d0 */
[----:B------:R1:W-:Y:S01]  /*151070*/  @P2 STG.E [R230.64], R237 ;  /* 0x000000ede6002986 */ /* 0x0003e2000c101904 */
[----:B------:R-:W-:-:S03]  /*151080*/  ISETP.LT.AND P2, PT, R147, c[0x0][0x178], !P1 ;  /* 0x00005e0093007a0c */ /* 0x000fc60004f41270 */
[----:B------:R1:W-:Y:S01]  /*151090*/  @P3 STG.E [R232.64], R236 ;  /* 0x000000ece8003986 */ /* 0x0003e2000c101904 */
[----:B------:R-:W-:Y:S02]  /*1510a0*/  ISETP.LT.AND P1, PT, R179, c[0x0][0x178], !P1 ;  /* 0x00005e00b3007a0c */ /* 0x000fe40004f21270 */
[----:B------:R-:W-:Y:S01]  /*1510b0*/  ISETP.LT.AND P3, PT, R194, c[0x0][0x178], !P6 ;  /* 0x00005e00c2007a0c */ /* 0x000fe20007761270 */
[C---:B-1----:R-:W-:Y:S01]  /*1510c0*/  IMAD.WIDE R230, R2.reuse, 0x4, R206 ;  /* 0x0000000402e67825 */ /* 0x042fe200078e02ce */
[----:B------:R-:W2:Y:S03]  /*1510d0*/  LDL.LU R236, [R1+0x2a20] ;  /* 0x002a200001ec7983 */ /* 0x000ea60000300800 */
[C---:B------:R-:W-:Y:S01]  /*1510e0*/  IMAD.WIDE R232, R2.reuse, 0x4, R204 ;  /* 0x0000000402e87825 */ /* 0x040fe200078e02cc */
[----:B---3--:R1:W-:Y:S01]  /*1510f0*/  @P4 STG.E [R228.64], R241 ;  /* 0x000000f1e4004986 */ /* 0x0083e2000c101904 */
[----:B------:R-:W-:-:S03]  /*151100*/  IADD3 R234, R2, c[0x0][0x198], RZ ;  /* 0x0000660002ea7a10 */ /* 0x000fc60007ffe0ff */
[----:B------:R-:W3:Y:S04]  /*151110*/  LDL.LU R246, [R1+0x2a00] ;  /* 0x002a000001f67983 */ /* 0x000ee80000300800 */
[----:B------:R1:W-:Y:S04]  /*151120*/  @P0 STG.E [R230.64], R240 ;  /* 0x000000f0e6000986 */ /* 0x0003e8000c101904 */
[----:B------:R-:W3:Y:S01]  /*151130*/  LDL.LU R237, [R1+0x29e0] ;  /* 0x0029e00001ed7983 */ /* 0x000ee20000300800 */
[----:B-1----:R-:W-:-:S03]  /*151140*/  IMAD.WIDE R228, R2, 0x4, R202 ;  /* 0x0000000402e47825 */ /* 0x002fc600078e02ca */
[----:B------:R1:W-:Y:S01]  /*151150*/  @P5 STG.E [R232.64], R248 ;  /* 0x000000f8e8005986 */ /* 0x0003e2000c101904 */
[----:B------:R-:W-:-:S03]  /*151160*/  IMAD.WIDE R2, R2, 0x4, R200 ;  /* 0x0000000402027825 */ /* 0x000fc600078e02c8 */
[----:B------:R-:W3:Y:S01]  /*151170*/  LDL.LU R240, [R1+0x29c0] ;  /* 0x0029c00001f07983 */ /* 0x000ee20000300800 */
        /* <DEDUP_REMOVED lines=29> */
[----:B---3--:R1:W-:Y:S01]  /*151350*/  @P1 STG.E [R2.64], R246 ;  /* 0x000000f602001986 */ /* 0x0083e2000c101904 */
[----:B------:R-:W-:-:S03]  /*151360*/  IADD3 R235, R234, c[0x0][0x198], RZ ;  /* 0x00006600eaeb7a10 */ /* 0x000fc60007ffe0ff */
[----:B------:R-:W-:Y:S04]  /*151370*/  @P2 STG.E [R228.64], R237 ;  /* 0x000000ede4002986 */ /* 0x000fe8000c101904 */
[----:B------:R3:W-:Y:S04]  /*151380*/  @P5 STG.E [R230.64], R240 ;  /* 0x000000f0e6005986 */ /* 0x0007e8000c101904 */
        /* <DEDUP_REMOVED lines=28> */
[----:B------:R1:W-:Y:S04]  /*151550*/  @P3 STG.E [R230.64], R241 ;  /* 0x000000f1e6003986 */ /* 0x0003e8000c101904 */
[----:B------:R1:W-:Y:S01]  /*151560*/  @P2 STG.E [R232.64], R245 ;  /* 0x000000f5e8002986 */ /* 0x0003e2000c101904 */
[----:B------:R-:W-:Y:S01]  /*151570*/  ISETP.LT.AND P2, PT, R227, c[0x0][0x178], !P5 ;  /* 0x00005e00e3007a0c */ /* 0x000fe20006f41270 */
[----:B------:R-:W-:-:S02]  /*151580*/  IMAD.WIDE R228, R235, 0x4, R202 ;  /* 0x00000004ebe47825 */ /* 0x000fc400078e02ca */
        /* <DEDUP_REMOVED lines=30> */
[----:B------:R1:W-:Y:S02]  /*151770*/  @P3 STG.E [R230.64], R241 ;  /* 0x000000f1e6003986 */ /* 0x0003e4000c101904 */
[----:B-1----:R-:W-:-:S02]  /*151780*/  IMAD.WIDE R228, R2, 0x4, R200 ;  /* 0x0000000402e47825 */ /* 0x002fc400078e02c8 */
[----:B------:R1:W-:Y:S01]  /*151790*/  @P6 STG.E [R232.64], R245 ;  /* 0x000000f5e8006986 */ /* 0x0003e2000c101904 */
[----:B------:R-:W-:-:S03]  /*1517a0*/  ISETP.LT.AND P6, PT, R194, c[0x0][0x178], !P0 ;  /* 0x00005e00c2007a0c */ /* 0x000fc600047c1270 */
[----:B------:R-:W4:Y:S01]  /*1517b0*/  LDL.LU R241, [R1+0x155c] ;  /* 0x00155c0001f17983 */ /* 0x000f220000300800 */
[----:B------:R-:W-:-:S03]  /*1517c0*/  IMAD.WIDE R230, R2, 0x4, R202 ;  /* 0x0000000402e67825 */ /* 0x000fc600078e02ca */
[----:B-1----:R-:W4:Y:S01]  /*1517d0*/  LDL.LU R245, [R1+0x102c] ;  /* 0x00102c0001f57983 */ /* 0x002f220000300800 */
        /* <DEDUP_REMOVED lines=18> */
[----:B------:R-:W-:-:S03]  /*151900*/  ISETP.LT.AND P5, PT, R131, c[0x0][0x178], !P0 ;  /* 0x00005e0083007a0c */ /* 0x000fc600047a1270 */
[C---:B------:R-:W-:Y:S01]  /*151910*/  IMAD.WIDE R228, R2.reuse, 0x4, R208 ;  /* 0x0000000402e47825 */ /* 0x040fe200078e02d0 */
[----:B----4-:R-:W-:Y:S01]  /*151920*/  ISETP.GE.AND P6, PT, R3, c[0x0][0x17c], PT ;  /* 0x00005f0003007a0c */ /* 0x010fe20003fc6270 */
[----:B------:R1:W-:Y:S01]  /*151930*/  @P3 STG.E [R230.64], R237 ;  /* 0x000000ede6003986 */ /* 0x0003e2000c101904 */
[----:B------:R-:W-:Y:S02]  /*151940*/  ISETP.LT.AND P3, PT, R147, c[0x0][0x178], !P0 ;  /* 0x00005e0093007a0c */ /* 0x000fe40004761270 */
[----:B------:R-:W-:Y:S01]  /*151950*/  ISETP.LT.AND P0, PT, R179, c[0x0][0x178], !P0 ;  /* 0x00005e00b3007a0c */ /* 0x000fe20004701270 */
[----:B------:R4:W-:Y:S01]  /*151960*/  @P4 STG.E [R232.64], R236 ;  /* 0x000000ece8004986 */ /* 0x0009e2000c101904 */
[C---:B------:R-:W-:Y:S01]  /*151970*/  IADD3 R234, R2.reuse, c[0x0][0x198], RZ ;  /* 0x0000660002ea7a10 */ /* 0x040fe20007ffe0ff */
[----:B-1----:R-:W-:Y:S02]  /*151980*/  IMAD.WIDE R230, R2, 0x4, R206 ;  /* 0x0000000402e67825 */ /* 0x002fe400078e02ce */
[----:B------:R1:W-:Y:S01]  /*151990*/  @P2 STG.E [R228.64], R241 ;  /* 0x000000f1e4002986 */ /* 0x0003e2000c101904 */
[----:B------:R-:W-:-:S03]  /*1519a0*/  ISETP.LT.AND P2, PT, R194, c[0x0][0x178], !P6 ;  /* 0x00005e00c2007a0c */ /* 0x000fc60007741270 */
[----:B----4-:R-:W4:Y:S01]  /*1519b0*/  LDL.LU R236, [R1+0x2958] ;  /* 0x0029580001ec7983 */ /* 0x010f220000300800 */
[----:B------:R-:W-:-:S03]  /*1519c0*/  IMAD.WIDE R232, R2, 0x4, R204 ;  /* 0x0000000402e87825 */ /* 0x000fc600078e02cc */
[----:B------:R-:W4:Y:S01]  /*1519d0*/  LDL.LU R246, [R1+0x1818] ;  /* 0x0018180001f67983 */ /* 0x000f220000300800 */
[----:B-1----:R-:W-:-:S03]  /*1519e0*/  IMAD.WIDE R228, R2, 0x4, R202 ;  /* 0x0000000402e47825 */ /* 0x002fc600078e02ca */
[----:B------:R1:W-:Y:S01]  /*1519f0*/  @P1 STG.E [R230.64], R245 ;  /* 0x000000f5e6001986 */ /* 0x0003e2000c101904 */
[----:B------:R-:W-:-:S03]  /*151a00*/  IMAD.WIDE R2, R2, 0x4, R200 ;  /* 0x0000000402027825 */ /* 0x000fc600078e02c8 */
[----:B------:R-:W4:Y:S04]  /*151a10*/  LDL.LU R237, [R1+0x1138] ;  /* 0x0011380001ed7983 */ /* 0x000f280000300800 */
[----:B------:R3:W-:Y:S04]  /*151a20*/  @P5 STG.E [R232.64], R249 ;  /* 0x000000f9e8005986 */ /* 0x0007e8000c101904 */
[----:B-1----:R-:W4:Y:S01]  /*151a30*/  LDL.LU R245, [R1+0x1048] ;  /* 0x0010480001f57983 */ /* 0x002f220000300800 */
[----:B------:R-:W-:-:S03]  /*151a40*/  IMAD.WIDE R230, R234, 0x4, R196 ;  /* 0x00000004eae67825 */ /* 0x000fc600078e02c4 */
[----:B------:R1:W-:Y:S04]  /*151a50*/  @P3 STG.E [R228.64], R240 ;  /* 0x000000f0e4003986 */ /* 0x0003e8000c101904 */
[----:B---3--:R-:W3:Y:S04]  /*151a60*/  LDL.LU R249, [R1+0x1038] ;  /* 0x0010380001f97983 */ /* 0x008ee80000300800 */
[----:B------:R-:W3:Y:S04]  /*151a70*/  LDL.LU R241, [R1+0x181c] ;  /* 0x00181c0001f17983 */ /* 0x000ee80000300800 */
[----:B------:R1:W-:Y:S04]  /*151a80*/  @P0 STG.E [R2.64], R248 ;  /* 0x000000f802000986 */ /* 0x0003e8000c101904 */
[----:B-1----:R-:W3:Y:S04]  /*151a90*/  LDL.LU R240, [R1+0x113c] ;  /* 0x00113c0001f07983 */ /* 0x002ee80000300800 */
[----:B------:R-:W3:Y:S04]  /*151aa0*/  LDL.LU R248, [R1+0xff8] ;  /* 0x000ff80001f87983 */ /* 0x000ee80000300800 */
        /* <DEDUP_REMOVED lines=11> */
[----:B------:R-:W-:Y:S02]  /*151b60*/  ISETP.GE.AND P1, PT, R235, c[0x0][0x17c], PT ;  /* 0x00005f00eb007a0c */ /* 0x000fe40003f26270 */
[----:B------:R-:W-:Y:S01]  /*151b70*/  ISETP.LT.AND P6, PT, R179, c[0x0][0x178], !P6 ;  /* 0x00005e00b3007a0c */ /* 0x000fe200077c1270 */
[----:B----4-:R4:W-:Y:S01]  /*151b80*/  @P4 STG.E [R228.64], R236 ;  /* 0x000000ece4004986 */ /* 0x0109e2000c101904 */
[----:B------:R-:W-:-:S03]  /*151b90*/  ISETP.LT.AND P4, PT, R194, c[0x0][0x178], !P1 ;  /* 0x00005e00c2007a0c */ /* 0x000fc60004f81270 */
[----:B-1----:R-:W2:Y:S01]  /*151ba0*/  LDL.LU R250, [R1+0x298c] ;  /* 0x00298c0001fa7983 */ /* 0x002ea20000300800 */
[----:B------:R-:W-:-:S03]  /*151bb0*/  IMAD.WIDE R2, R234, 0x4, R208 ;  /* 0x00000004ea027825 */ /* 0x000fc600078e02d0 */
[----:B------:R-:W2:Y:S01]  /*151bc0*/  LDL.LU R238, [R1+0x7760] ;  /* 0x0077600001ee7983 */ /* 0x000ea20000300800 */
[----:B------:R-:W-:-:S03]  /*151bd0*/  IMAD.WIDE R230, R234, 0x4, R204 ;  /* 0x00000004eae67825 */ /* 0x000fc600078e02cc */
[----:B----4-:R-:W4:Y:S01]  /*151be0*/  LDL.LU R236, [R1+0x295c] ;  /* 0x00295c0001ec7983 */ /* 0x010f220000300800 */
[C---:B------:R-:W-:Y:S01]  /*151bf0*/  IMAD.WIDE R228, R234.reuse, 0x4, R206 ;  /* 0x00000004eae47825 */ /* 0x040fe200078e02ce */
[----:B------:R-:W-:-:S03]  /*151c00*/  IADD3 R235, R234, c[0x0][0x198], RZ ;  /* 0x00006600eaeb7a10 */ /* 0x000fc60007ffe0ff */
[C---:B------:R-:W-:Y:S01]  /*151c10*/  IMAD.WIDE R232, R234.reuse, 0x4, R202 ;  /* 0x00000004eae87825 */ /* 0x040fe200078e02ca */
[----:B------:R1:W-:Y:S04]  /*151c20*/  @P0 STG.E [R2.64], R246 ;  /* 0x000000f602000986 */ /* 0x0003e8000c101904 */
[----:B------:R3:W-:Y:S04]  /*151c30*/  @P2 STG.E [R228.64], R237 ;  /* 0x000000ede4002986 */ /* 0x0007e8000c101904 */
[----:B------:R3:W-:Y:S01]  /*151c40*/  @P5 STG.E [R230.64], R245 ;  /* 0x000000f5e6005986 */ /* 0x0007e2000c101904 */
[----:B-1----:R-:W-:-:S03]  /*151c50*/  IMAD.WIDE R2, R234, 0x4, R200 ;  /* 0x00000004ea027825 */ /* 0x002fc600078e02c8 */
[----:B---3--:R1:W-:Y:S01]  /*151c60*/  @P3 STG.E [R232.64], R249 ;  /* 0x000000f9e8003986 */ /* 0x0083e2000c101904 */
[----:B------:R-:W-:-:S03]  /*151c70*/  IMAD.WIDE R228, R235, 0x4, R196 ;  /* 0x00000004ebe47825 */ /* 0x000fc600078e02c4 */
[----:B------:R-:W3:Y:S04]  /*151c80*/  LDL.LU R245, [R1+0x104c] ;  /* 0x00104c0001f57983 */ /* 0x000ee80000300800 */
        /* <DEDUP_REMOVED lines=24> */
[----:B-1----:R-:W-:-:S03]  /*151e10*/  IMAD.WIDE R2, R235, 0x4, R204 ;  /* 0x00000004eb027825 */ /* 0x002fc600078e02cc */
[----:B------:R1:W-:Y:S01]  /*151e20*/  @P3 STG.E [R232.64], R240 ;  /* 0x000000f0e8003986 */ /* 0x0003e2000c101904 */
[----:B------:R-:W-:Y:S01]  /*151e30*/  ISETP.LT.AND P3, PT, R227, c[0x0][0x178], !P0 ;  /* 0x00005e00e3007a0c */ /* 0x000fe20004761270 */
[C---:B----4-:R-:W-:Y:S02]  /*151e40*/  IMAD.WIDE R228, R235.reuse, 0x4, R202 ;  /* 0x00000004ebe47825 */ /* 0x050fe400078e02ca */
[----:B------:R-:W4:Y:S04]  /*151e50*/  LDL.LU R241, [R1+0x2998] ;  /* 0x0029980001f17983 */ /* 0x000f280000300800 */
[----:B-1----:R-:W4:Y:S01]  /*151e60*/  LDL.LU R240, [R1+0x2968] ;  /* 0x0029680001f07983 */ /* 0x002f220000300800 */
[----:B------:R-:W-:-:S03]  /*151e70*/  IADD3 R232, R235, c[0x0][0x198], RZ ;  /* 0x00006600ebe87a10 */ /* 0x000fc60007ffe0ff */
        /* <DEDUP_REMOVED lines=17> */
[C---:B------:R-:W-:Y:S01]  /*151f90*/  IMAD.WIDE R2, R232.reuse, 0x4, R198 ;  /* 0x00000004e8027825 */ /* 0x040fe200078e02c6 */
[----:B------:R-:W-:Y:S02]  /*151fa0*/  ISETP.LT.AND P2, PT, R131, c[0x0][0x178], !P0 ;  /* 0x00005e0083007a0c */ /* 0x000fe40004741270 */
[----:B------:R-:W-:Y:S01]  /*151fb0*/  ISETP.LT.AND P3, PT, R147, c[0x0][0x178], !P0 ;  /* 0x00005e0093007a0c */ /* 0x000fe20004761270 */
[----:B------:R-:W-:Y:S01]  /*151fc0*/  IMAD.WIDE R228, R232, 0x4, R208 ;  /* 0x00000004e8e47825 */ /* 0x000fe200078e02d0 */
[----:B------:R-:W-:Y:S02]  /*151fd0*/  ISETP.GE.AND P1, PT, R234, c[0x0][0x17c], PT ;  /* 0x00005f00ea007a0c */ /* 0x000fe40003f26270 */
[----:B------:R-:W-:Y:S01]  /*151fe0*/  ISETP.LT.AND P0, PT, R179, c[0x0][0x178], !P0 ;  /* 0x00005e00b3007a0c */ /* 0x000fe20004701270 */
[----:B------:R-:W-:Y:S01]  /*151ff0*/  IMAD.WIDE R230, R232, 0x4, R206 ;  /* 0x00000004e8e67825 */ /* 0x000fe200078e02ce */
[----:B------:R-:W2:Y:S04]  /*152000*/  LDL.LU R234, [R1+0x7764] ;  /* 0x0077640001ea7983 */ /* 0x000ea80000300800 */
[----:B------:R-:W2:Y:S04]  /*152010*/  LDL.LU R237, [R1+0x29fc] ;  /* 0x0029fc0001ed7983 */ /* 0x000ea80000300800 */
[----:B------:R1:W-:Y:S04]  /*152020*/  @P5 STG.E [R2.64], R246 ;  /* 0x000000f602005986 */ /* 0x0003e8000c101904 */
[----:B----4-:R4:W-:Y:S04]  /*152030*/  @P4 STG.E [R228.64], R241 ;  /* 0x000000f1e4004986 */ /* 0x0109e8000c101904 */
[----:B------:R4:W-:Y:S01]  /*152040*/  @P6 STG.E [R230.64], R240 ;  /* 0x000000f0e6006986 */ /* 0x0009e2000c101904 */
[----:B------:R-:W-:Y:S01]  /*152050*/  ISETP.LT.AND P6, PT, R194, c[0x0][0x178], !P1 ;  /* 0x00005e00c2007a0c */ /* 0x000fe20004fc1270 */
[----:B-1----:R-:W-:-:S02]  /*152060*/  IMAD.WIDE R2, R232, 0x4, R200 ;  /* 0x00000004e8027825 */ /* 0x002fc400078e02c8 */
[----:B----4-:R-:W4:Y:S02]  /*152070*/  LDL.LU R241, [R1+0x299c] ;  /* 0x00299c0001f17983 */ /* 0x010f240000300800 */
[C---:B------:R-:W-:Y:S02]  /*152080*/  IMAD.WIDE R228, R232.reuse, 0x4, R202 ;  /* 0x00000004e8e47825 */ /* 0x040fe400078e02ca */
[----:B------:R-:W4:Y:S02]  /*152090*/  LDL.LU R240, [R1+0x296c] ;  /* 0x00296c0001f07983 */ /* 0x000f240000300800 */
[C---:B------:R-:W-:Y:S01]  /*1520a0*/  IMAD.WIDE R230, R232.reuse, 0x4, R204 ;  /* 0x00000004e8e67825 */ /* 0x040fe200078e02cc */
[----:B------:R-:W-:Y:S01]  /*1520b0*/  IADD3 R232, R232, c[0x0][0x198], RZ ;  /* 0x00006600e8e87a10 */ /* 0x000fe20007ffe0ff */
        /* <DEDUP_REMOVED lines=10> */
[----:B------:R-:W-:-:S02]  /*152160*/  ISETP.LT.AND P5, PT, R115, c[0x0][0x178], !P1 ;  /* 0x00005e0073007a0c */ /* 0x000fc40004fa1270 */
[----:B------:R-:W-:Y:S01]  /*152170*/  ISETP.LT.AND P2, PT, R195, c[0x0][0x178], !P1 ;  /* 0x00005e00c3007a0c */ /* 0x000fe20004f41270 */
[C---:B------:R-:W-:Y:S01]  /*152180*/  IMAD.WIDE R228, R232.reuse, 0x4, R210 ;  /* 0x00000004e8e47825 */ /* 0x040fe200078e02d2 */
[----:B------:R-:W-:Y:S01]  /*152190*/  ISETP.LT.AND P0, PT, R163, c[0x0][0x178], !P1 ;  /* 0x00005e00a3007a0c */ /* 0x000fe20004f01270 */
[----:B------:R-:W2:Y:S01]  /*1521a0*/  LDL.LU R250, [R1+0x2a58] ;  /* 0x002a580001fa7983 */ /* 0x000ea20000300800 */
[----:B------:R-:W-:Y:S01]  /*1521b0*/  ISETP.LT.AND P3, PT, R131, c[0x0][0x178], !P1 ;  /* 0x00005e0083007a0c */ /* 0x000fe20004f61270 */
[----:B------:R-:W-:Y:S01]  /*1521c0*/  IMAD.WIDE R230, R232, 0x4, R198 ;  /* 0x00000004e8e67825 */ /* 0x000fe200078e02c6 */
[----:B------:R-:W-:-:S03]  /*1521d0*/  ISETP.GE.AND P6, PT, R234, c[0x0][0x17c], PT ;  /* 0x00005f00ea007a0c */ /* 0x000fc60003fc6270 */
[C---:B------:R-:W-:Y:S01]  /*1521e0*/  IMAD.WIDE R2, R232.reuse, 0x4, R208 ;  /* 0x00000004e8027825 */ /* 0x040fe200078e02d0 */
[----:B------:R1:W-:Y:S01]  /*1521f0*/  @P4 STG.E [R228.64], R237 ;  /* 0x000000ede4004986 */ /* 0x0003e2000c101904 */
[----:B------:R-:W-:Y:S02]  /*152200*/  ISETP.LT.AND P4, PT, R147, c[0x0][0x178], !P1 ;  /* 0x00005e0093007a0c */ /* 0x000fe40004f81270 */
[----:B------:R-:W-:Y:S01]  /*152210*/  ISETP.LT.AND P1, PT, R179, c[0x0][0x178], !P1 ;  /* 0x00005e00b3007a0c */ /* 0x000fe20004f21270 */
[----:B------:R4:W-:Y:S01]  /*152220*/  @P5 STG.E [R230.64], R236 ;  /* 0x000000ece6005986 */ /* 0x0009e2000c101904 */
[C---:B------:R-:W-:Y:S01]  /*152230*/  IADD3 R234, R232.reuse, c[0x0][0x198], RZ ;  /* 0x00006600e8ea7a10 */ /* 0x040fe20007ffe0ff */
[----:B-1----:R-:W-:Y:S02]  /*152240*/  IMAD.WIDE R228, R232, 0x4, R206 ;  /* 0x00000004e8e47825 */ /* 0x002fe400078e02ce */
[----:B----4-:R1:W-:Y:S01]  /*152250*/  @P2 STG.E [R2.64], R241 ;  /* 0x000000f102002986 */ /* 0x0103e2000c101904 */
[----:B------:R-:W-:-:S03]  /*152260*/  ISETP.LT.AND P2, PT, R194, c[0x0][0x178], !P6 ;  /* 0x00005e00c2007a0c */ /* 0x000fc60007741270 */
[----:B------:R-:W4:Y:S01]  /*152270*/  LDL.LU R236, [R1+0x2a28] ;  /* 0x002a280001ec7983 */ /* 0x000f220000300800 */
[----:B------:R-:W-:-:S03]  /*152280*/  IMAD.WIDE R230, R232, 0x4, R204 ;  /* 0x00000004e8e67825 */ /* 0x000fc600078e02cc */
[----:B------:R-:W4:Y:S04]  /*152290*/  LDL.LU R246, [R1+0x2a08] ;  /* 0x002a080001f67983 */ /* 0x000f280000300800 */
[----:B------:R3:W-:Y:S01]  /*1522a0*/  @P0 STG.E [R228.64], R240 ;  /* 0x000000f0e4000986 */ /* 0x0007e2000c101904 */
[----:B-1----:R-:W-:-:S03]  /*1522b0*/  IMAD.WIDE R2, R232, 0x4, R202 ;  /* 0x00000004e8027825 */ /* 0x002fc600078e02ca */
[----:B------:R-:W4:Y:S04]  /*1522c0*/  LDL.LU R237, [R1+0x29e8] ;  /* 0x0029e80001ed7983 */ /* 0x000f280000300800 */
        /* <DEDUP_REMOVED lines=24> */
[----:B------:R-:W-:-:S03]  /*152450*/  IMAD.WIDE R230, R234, 0x4, R204 ;  /* 0x00000004eae67825 */ /* 0x000fc600078e02cc */
[----:B-1----:R-:W2:Y:S01]  /*152460*/  LDL.LU R250, [R1+0x2a5c] ;  /* 0x002a5c0001fa7983 */ /* 0x002ea20000300800 */
[----:B------:R-:W-:-:S03]  /*152470*/  IMAD.WIDE R2, R234, 0x4, R208 ;  /* 0x00000004ea027825 */ /* 0x000fc600078e02d0 */
[----:B------:R-:W2:Y:S01]  /*152480*/  LDL.LU R238, [R1+0x776c] ;  /* 0x00776c0001ee7983 */ /* 0x000ea20000300800 */
[----:B----4-:R-:W-:-:S03]  /*152490*/  IMAD.WIDE R228, R234, 0x4, R206 ;  /* 0x00000004eae47825 */ /* 0x010fc600078e02ce */
[----:B------:R-:W4:Y:S01]  /*1524a0*/  LDL.LU R236, [R1+0x2a2c] ;  /* 0x002a2c0001ec7983 */ /* 0x000f220000300800 */
[----:B------:R-:W-:Y:S01]  /*1524b0*/  ISETP.LT.AND P3, PT, R194, c[0x0][0x178], !P0 ;  /* 0x00005e00c2007a0c */ /* 0x000fe20004761270 */
        /* <DEDUP_REMOVED lines=93> */
[----:B------:R-:W-:Y:S02]  /*152a90*/  IMAD.WIDE R2, R232, 0x4, R208 ;  /* 0x00000004e8027825 */ /* 0x000fe400078e02d0 */
[----:B------:R1:W-:Y:S01]  /*152aa0*/  @P3 STG.E [R228.64], R237 ;  /* 0x000000ede4003986 */ /* 0x0003e2000c101904 */
[----:B------:R-:W-:-:S03]  /*152ab0*/  ISETP.GE.AND P6, PT, R234, c[0x0][0x17c], PT ;  /* 0x00005f00ea007a0c */ /* 0x000fc60003fc6270 */
[----:B------:R1:W-:Y:S01]  /*152ac0*/  @P4 STG.E [R230.64], R236 ;  /* 0x000000ece6004986 */ /* 0x0003e2000c101904 */
[----:B------:R-:W-:Y:S02]  /*152ad0*/  ISETP.LT.AND P3, PT, R147, c[0x0][0x178], !P0 ;  /* 0x00005e0093007a0c */ /* 0x000fe40004761270 */
[----:B------:R-:W-:Y:S01]  /*152ae0*/  ISETP.LT.AND P0, PT, R179, c[0x0][0x178], !P0 ;  /* 0x00005e00b3007a0c */ /* 0x000fe20004701270 */
[C---:B-1----:R-:W-:Y:S01]  /*152af0*/  IMAD.WIDE R228, R232.reuse, 0x4, R206 ;  /* 0x00000004e8e47825 */ /* 0x042fe200078e02ce */
[----:B------:R-:W2:Y:S03]  /*152b00*/  LDL.LU R236, [R1+0x2a90] ;  /* 0x002a900001ec7983 */ /* 0x000ea60000300800 */
[----:B------:R-:W-:Y:S01]  /*152b10*/  IMAD.WIDE R230, R232, 0x4, R204 ;  /* 0x00000004e8e67825 */ /* 0x000fe200078e02cc */
[----:B----4-:R1:W-:Y:S01]  /*152b20*/  @P2 STG.E [R2.64], R241 ;  /* 0x000000f102002986 */ /* 0x0103e2000c101904 */
[----:B------:R-:W-:-:S03]  /*152b30*/  ISETP.LT.AND P2, PT, R194, c[0x0][0x178], !P6 ;  /* 0x00005e00c2007a0c */ /* 0x000fc60007741270 */
[----:B------:R-:W4:Y:S01]  /*152b40*/  LDL.LU R246, [R1+0x1b00] ;  /* 0x001b000001f67983 */ /* 0x000f220000300800 */
[----:B------:R-:W-:-:S03]  /*152b50*/  IADD3 R234, R232, c[0x0][0x198], RZ ;  /* 0x00006600e8ea7a10 */ /* 0x000fc60007ffe0ff */
        /* <DEDUP_REMOVED lines=120> */
[----:B------:R-:W-:-:S02]  /*1532e0*/  ISETP.LT.AND P5, PT, R115, c[0x0][0x178], !P1 ;  /* 0x00005e0073007a0c */ /* 0x000fc40004fa1270 */
[----:B------:R-:W-:Y:S01]  /*1532f0*/  ISETP.LT.AND P2, PT, R195, c[0x0][0x178], !P1 ;  /* 0x00005e00c3007a0c */ /* 0x000fe20004f41270 */
[C---:B------:R-:W-:Y:S01]  /*153300*/  IMAD.WIDE R230, R2.reuse, 0x4, R210 ;  /* 0x0000000402e67825 */ /* 0x040fe200078e02d2 */
[----:B------:R-:W-:Y:S01]  /*153310*/  ISETP.LT.AND P0, PT, R163, c[0x0][0x178], !P1 ;  /* 0x00005e00a3007a0c */ /* 0x000fe20004f01270 */
[----:B------:R-:W2:Y:S02]  /*153320*/  LDL.LU R250, [R1+0x2c70] ;  /* 0x002c700001fa7983 */ /* 0x000ea40000300800 */
[----:B------:R-:W-:Y:S01]  /*153330*/  IMAD.WIDE R232, R2, 0x4, R198 ;  /* 0x0000000402e87825 */ /* 0x000fe200078e02c6 */
[----:B------:R-:W-:-:S03]  /*153340*/  ISETP.LT.AND P3, PT, R131, c[0x0][0x178], !P1 ;  /* 0x00005e0083007a0c */ /* 0x000fc60004f61270 */
[----:B------:R1:W-:Y:S01]  /*153350*/  @P4 STG.E [R230.64], R237 ;  /* 0x000000ede6004986 */ /* 0x0003e2000c101904 */
[C---:B------:R-:W-:Y:S01]  /*153360*/  IMAD.WIDE R228, R2.reuse, 0x4, R208 ;  /* 0x0000000402e47825 */ /* 0x040fe200078e02d0 */
[----:B------:R-:W-:Y:S02]  /*153370*/  ISETP.GE.AND P6, PT, R3, c[0x0][0x17c], PT ;  /* 0x00005f0003007a0c */ /* 0x000fe40003fc6270 */
[----:B------:R1:W-:Y:S01]  /*153380*/  @P5 STG.E [R232.64], R236 ;  /* 0x000000ece8005986 */ /* 0x0003e2000c101904 */
[----:B------:R-:W-:Y:S02]  /*153390*/  ISETP.LT.AND P4, PT, R147, c[0x0][0x178], !P1 ;  /* 0x00005e0093007a0c */ /* 0x000fe40004f81270 */
[----:B------:R-:W-:Y:S01]  /*1533a0*/  ISETP.LT.AND P1, PT, R179, c[0x0][0x178], !P1 ;  /* 0x00005e00b3007a0c */ /* 0x000fe20004f21270 */
[C---:B-1----:R-:W-:Y:S01]  /*1533b0*/  IMAD.WIDE R230, R2.reuse, 0x4, R206 ;  /* 0x0000000402e67825 */ /* 0x042fe200078e02ce */
[----:B------:R-:W2:Y:S03]  /*1533c0*/  LDL.LU R236, [R1+0x2c50] ;  /* 0x002c500001ec7983 */ /* 0x000ea60000300800 */
[----:B------:R-:W-:Y:S01]  /*1533d0*/  IMAD.WIDE R232, R2, 0x4, R204 ;  /* 0x0000000402e87825 */ /* 0x000fe200078e02cc */
[----:B---3--:R1:W-:Y:S01]  /*1533e0*/  @P2 STG.E [R228.64], R241 ;  /* 0x000000f1e4002986 */ /* 0x0083e2000c101904 */
[----:B------:R-:W-:-:S03]  /*1533f0*/  ISETP.LT.AND P2, PT, R194, c[0x0][0x178], !P6 ;  /* 0x00005e00c2007a0c */ /* 0x000fc60007741270 */
[----:B------:R-:W3:Y:S01]  /*153400*/  LDL.LU R246, [R1+0x2c20] ;  /* 0x002c200001f67983 */ /* 0x000ee20000300800 */
[----:B------:R-:W-:-:S03]  /*153410*/  IADD3 R234, R2, c[0x0][0x198], RZ ;  /* 0x0000660002ea7a10 */ /* 0x000fc60007ffe0ff */
        /* <DEDUP_REMOVED lines=682> */
[----:B------:R-:W-:Y:S01]  /*155ec0*/  IMAD.WIDE R230, R2, 0x4, R210 ;  /* 0x0000000402e67825 */ /* 0x000fe200078e02d2 */
[----:B------:R-:W-:-:S03]  /*155ed0*/  ISETP.LT.AND P1, PT, R163, c[0x0][0x178], !P0 ;  /* 0x00005e00a3007a0c */ /* 0x000fc60004721270 */
[C---:B------:R-:W-:Y:S01]  /*155ee0*/  IMAD.WIDE R232, R2.reuse, 0x4, R198 ;  /* 0x0000000402e87825 */ /* 0x040fe200078e02c6 */
[----:B------:R-:W2:Y:S01]  /*155ef0*/  LDL.LU R250, [R1+0x2d38] ;  /* 0x002d380001fa7983 */ /* 0x000ea20000300800 */
[----:B------:R-:W-:Y:S02]  /*155f00*/  ISETP.LT.AND P5, PT, R131, c[0x0][0x178], !P0 ;  /* 0x00005e0083007a0c */ /* 0x000fe400047a1270 */
[C---:B------:R-:W-:Y:S01]  /*155f10*/  IMAD.WIDE R228, R2.reuse, 0x4, R208 ;  /* 0x0000000402e47825 */ /* 0x040fe200078e02d0 */
[----:B----4-:R-:W-:Y:S01]  /*155f20*/  ISETP.GE.AND P6, PT, R3, c[0x0][0x17c], PT ;  /* 0x00005f0003007a0c */ /* 0x010fe20003fc6270 */
[----:B------:R1:W-:Y:S01]  /*155f30*/  @P3 STG.E [R230.64], R237 ;  /* 0x000000ede6003986 */ /* 0x0003e2000c101904 */
[----:B------:R-:W-:Y:S01]  /*155f40*/  ISETP.LT.AND P3, PT, R147, c[0x0][0x178], !P0 ;  /* 0x00005e0093007a0c */ /* 0x000fe20004761270 */
[----:B------:R4:W-:Y:S01]  /*155f50*/  @P4 STG.E [R232.64], R236 ;  /* 0x000000ece8004986 */ /* 0x0009e2000c101904 */
[----:B------:R-:W-:Y:S02]  /*155f60*/  ISETP.LT.AND P0, PT, R179, c[0x0][0x178], !P0 ;  /* 0x00005e00b3007a0c */ /* 0x000fe40004701270 */
[C---:B------:R-:W-:Y:S01]  /*155f70*/  IADD3 R234, R2.reuse, c[0x0][0x198], RZ ;  /* 0x0000660002ea7a10 */ /* 0x040fe20007ffe0ff */
[----:B-1----:R-:W-:Y:S01]  /*155f80*/  IMAD.WIDE R230, R2, 0x4, R206 ;  /* 0x0000000402e67825 */ /* 0x002fe200078e02ce */
[----:B----4-:R-:W4:Y:S04]  /*155f90*/  LDL.LU R236, [R1+0x2cc8] ;  /* 0x002cc80001ec7983 */ /* 0x010f280000300800 */
[----:B------:R1:W-:Y:S01]  /*155fa0*/  @P2 STG.E [R228.64], R241 ;  /* 0x000000f1e4002986 */ /* 0x0003e2000c101904 */
[----:B------:R-:W-:Y:S01]  /*155fb0*/  ISETP.LT.AND P2, PT, R194, c[0x0][0x178], !P6 ;  /* 0x00005e00c2007a0c */ /* 0x000fe20007741270 */
[----:B------:R-:W-:-:S04]  /*155fc0*/  IMAD.WIDE R232, R2, 0x4, R204 ;  /* 0x0000000402e87825 */ /* 0x000fc800078e02cc */
[----:B------:R-:W4:Y:S01]  /*155fd0*/  LDL.LU R246, [R1+0x1ea8] ;  /* 0x001ea80001f67983 */ /* 0x000f220000300800 */
[----:B------:R1:W-:Y:S04]  /*155fe0*/  @P1 STG.E [R230.64], R245 ;  /* 0x000000f5e6001986 */ /* 0x0003e8000c101904 */
[----:B------:R-:W4:Y:S01]  /*155ff0*/  LDL.LU R237, [R1+0x13f8] ;  /* 0x0013f80001ed7983 */ /* 0x000f220000300800 */
[----:B------:R1:W-:Y:S02]  /*156000*/  @P5 STG.E [R232.64], R249 ;  /* 0x000000f9e8005986 */ /* 0x0003e4000c101904 */
[----:B-1----:R-:W-:-:S04]  /*156010*/  IMAD.WIDE R228, R2, 0x4, R202 ;  /* 0x0000000402e47825 */ /* 0x002fc800078e02ca */
[----:B------:R-:W-:-:S04]  /*156020*/  IMAD.WIDE R2, R2, 0x4, R200 ;  /* 0x0000000402027825 */ /* 0x000fc800078e02c8 */
[----:B------:R-:W-:Y:S01]  /*156030*/  IMAD.WIDE R230, R234, 0x4, R196 ;  /* 0x00000004eae67825 */ /* 0x000fe200078e02c4 */
[----:B------:R-:W4:Y:S03]  /*156040*/  LDL.LU R245, [R1+0x13c8] ;  /* 0x0013c80001f57983 */ /* 0x000f260000300800 */
[----:B------:R-:W4:Y:S02]  /*156050*/  LDL.LU R249, [R1+0x13b8] ;  /* 0x0013b80001f97983 */ /* 0x000f240000300800 */
[----:B------:R-:W4:Y:S01]  /*156060*/  LDL.LU R241, [R1+0x1eac] ;  /* 0x001eac0001f17983 */ /* 0x000f220000300800 */
[----:B------:R1:W-:Y:S04]  /*156070*/  @P3 STG.E [R228.64], R240 ;  /* 0x000000f0e4003986 */ /* 0x0003e8000c101904 */
[----:B---3--:R3:W-:Y:S04]  /*156080*/  @P0 STG.E [R2.64], R248 ;  /* 0x000000f802000986 */ /* 0x0087e8000c101904 */
[----:B-1----:R-:W4:Y:S04]  /*156090*/  LDL.LU R240, [R1+0x13fc] ;  /* 0x0013fc0001f07983 */ /* 0x002f280000300800 */
[----:B---3--:R-:W3:Y:S04]  /*1560a0*/  LDL.LU R248, [R1+0x1378] ;  /* 0x0013780001f87983 */ /* 0x008ee80000300800 */
        /* <DEDUP_REMOVED lines=8> */
[----:B------:R-:W-:Y:S02]  /*156130*/  ISETP.LT.AND P3, PT, R147, c[0x0][0x178], !P6 ;  /* 0x00005e0093007a0c */ /* 0x000fe40007761270 */
[----:B------:R-:W-:-:S03]  /*156140*/  ISETP.GE.AND P1, PT, R235, c[0x0][0x17c], PT ;  /* 0x00005f00eb007a0c */ /* 0x000fc60003f26270 */
[----:B------:R1:W-:Y:S01]  /*156150*/  @P5 STG.E [R2.64], R250 ;  /* 0x000000fa02005986 */ /* 0x0003e2000c101904 */
[----:B------:R-:W-:-:S03]  /*156160*/  ISETP.LT.AND P5, PT, R131, c[0x0][0x178], !P6 ;  /* 0x00005e0083007a0c */ /* 0x000fc600077a1270 */
[----:B----4-:R4:W-:Y:S01]  /*156170*/  @P4 STG.E [R228.64], R236 ;  /* 0x000000ece4004986 */ /* 0x0109e2000c101904 */
[----:B------:R-:W-:Y:S02]  /*156180*/  ISETP.LT.AND P6, PT, R179, c[0x0][0x178], !P6 ;  /* 0x00005e00b3007a0c */ /* 0x000fe400077c1270 */
[----:B------:R-:W-:Y:S01]  /*156190*/  ISETP.LT.AND P4, PT, R194, c[0x0][0x178], !P1 ;  /* 0x00005e00c2007a0c */ /* 0x000fe20004f81270 */
[----:B------:R-:W-:-:S04]  /*1561a0*/  IMAD.WIDE R230, R234, 0x4, R204 ;  /* 0x00000004eae67825 */ /* 0x000fc800078e02cc */
[C---:B------:R-:W-:Y:S01]  /*1561b0*/  IMAD.WIDE R232, R234.reuse, 0x4, R202 ;  /* 0x00000004eae87825 */ /* 0x040fe200078e02ca */
[----:B-1----:R-:W2:Y:S03]  /*1561c0*/  LDL.LU R250, [R1+0x2d3c] ;  /* 0x002d3c0001fa7983 */ /* 0x002ea60000300800 */
[----:B------:R-:W2:Y:S01]  /*1561d0*/  LDL.LU R238, [R1+0x77dc] ;  /* 0x0077dc0001ee7983 */ /* 0x000ea20000300800 */
[----:B----4-:R-:W4:Y:S01]  /*1561e0*/  LDL.LU R236, [R1+0x2ccc] ;  /* 0x002ccc0001ec7983 */ /* 0x010f220000300800 */
[----:B------:R-:W-:-:S04]  /*1561f0*/  IMAD.WIDE R2, R234, 0x4, R208 ;  /* 0x00000004ea027825 */ /* 0x000fc800078e02d0 */
[C---:B------:R-:W-:Y:S01]  /*156200*/  IMAD.WIDE R228, R234.reuse, 0x4, R206 ;  /* 0x00000004eae47825 */ /* 0x040fe200078e02ce */
[C---:B------:R-:W-:Y:S01]  /*156210*/  IADD3 R235, R234.reuse, c[0x0][0x198], RZ ;  /* 0x00006600eaeb7a10 */ /* 0x040fe20007ffe0ff */
[----:B------:R1:W-:Y:S03]  /*156220*/  @P0 STG.E [R2.64], R246 ;  /* 0x000000f602000986 */ /* 0x0003e6000c101904 */
[----:B------:R-:W-:Y:S02]  /*156230*/  @P2 STG.E [R228.64], R237 ;  /* 0x000000ede4002986 */ /* 0x000fe4000c101904 */
[----:B------:R1:W-:Y:S02]  /*156240*/  @P5 STG.E [R230.64], R245 ;  /* 0x000000f5e6005986 */ /* 0x0003e4000c101904 */
[----:B------:R1:W-:Y:S02]  /*156250*/  @P3 STG.E [R232.64], R249 ;  /* 0x000000f9e8003986 */ /* 0x0003e4000c101904 */
[----:B-1----:R-:W-:Y:S01]  /*156260*/  IMAD.WIDE R2, R234, 0x4, R200 ;  /* 0x00000004ea027825 */ /* 0x002fe200078e02c8 */
[----:B------:R-:W4:Y:S03]  /*156270*/  LDL.LU R245, [R1+0x13cc] ;  /* 0x0013cc0001f57983 */ /* 0x000f260000300800 */
[----:B------:R-:W4:Y:S02]  /*156280*/  LDL.LU R249, [R1+0x13bc] ;  /* 0x0013bc0001f97983 */ /* 0x000f240000300800 */
[----:B------:R-:W-:Y:S01]  /*156290*/  IMAD.WIDE R228, R235, 0x4, R196 ;  /* 0x00000004ebe47825 */ /* 0x000fe200078e02c4 */
[----:B---3--:R1:W-:Y:S04]  /*1562a0*/  @P6 STG.E [R2.64], R248 ;  /* 0x000000f802006986 */ /* 0x0083e8000c101904 */
[----:B-1----:R-:W3:Y:S01]  /*1562b0*/  LDL.LU R248, [R1+0x137c] ;  /* 0x00137c0001f87983 */ /* 0x002ee20000300800 */
[----:B------:R-:W3:Y:S02]  /*1562c0*/  LDL.LU R234, [R1+0x77e0] ;  /* 0x0077e00001ea7983 */ /* 0x000ee40000300800 */
[----:B------:R-:W3:Y:S01]  /*1562d0*/  LDL.LU R237, [R1+0x2e48] ;  /* 0x002e480001ed7983 */ /* 0x000ee20000300800 */
[----:B--2---:R1:W-:Y:S04]  /*1562e0*/  @P4 STG.E [R228.64], R244 ;  /* 0x000000f4e4004986 */ /* 0x0043e8000c101904 */
[----:B-1----:R-:W2:Y:S01]  /*1562f0*/  LDL.LU R244, [R1+0x2e08] ;  /* 0x002e080001f47983 */ /* 0x002ea20000300800 */
[----:B------:R-:W-:-:S02]  /*156300*/  ISETP.LT.AND P0, PT, R227, c[0x0][0x178], !P1 ;  /* 0x00005e00e3007a0c */ /* 0x000fc40004f01270 */
[----:B------:R-:W-:Y:S02]  /*156310*/  ISETP.LT.AND P2, PT, R115, c[0x0][0x178], !P1 ;  /* 0x00005e0073007a0c */ /* 0x000fe40004f41270 */
[----:B------:R-:W-:Y:S02]  /*156320*/  ISETP.LT.AND P5, PT, R195, c[0x0][0x178], !P1 ;  /* 0x00005e00c3007a0c */ /* 0x000fe40004fa1270 */
[----:B------:R-:W-:Y:S01]  /*156330*/  ISETP.LT.AND P3, PT, R163, c[0x0][0x178], !P1 ;  /* 0x00005e00a3007a0c */ /* 0x000fe20004f61270 */
[----:B------:R-:W-:Y:S01]  /*156340*/  IMAD.WIDE R2, R235, 0x4, R210 ;  /* 0x00000004eb027825 */ /* 0x000fe200078e02d2 */
[----:B------:R-:W-:-:S03]  /*156350*/  ISETP.LT.AND P6, PT, R131, c[0x0][0x178], !P1 ;  /* 0x00005e0083007a0c */ /* 0x000fc60004fc1270 */
[----:B------:R-:W-:Y:S01]  /*156360*/  IMAD.WIDE R228, R235, 0x4, R198 ;  /* 0x00000004ebe47825 */ /* 0x000fe200078e02c6 */
[----:B------:R-:W-:-:S03]  /*156370*/  ISETP.LT.AND P4, PT, R147, c[0x0][0x178], !P1 ;  /* 0x00005e0093007a0c */ /* 0x000fc60004f81270 */
[----:B------:R-:W-:-:S04]  /*156380*/  IMAD.WIDE R230, R235, 0x4, R208 ;  /* 0x00000004ebe67825 */ /* 0x000fc800078e02d0 */
[----:B------:R-:W-:Y:S01]  /*156390*/  IMAD.WIDE R232, R235, 0x4, R206 ;  /* 0x00000004ebe87825 */ /* 0x000fe200078e02ce */
[----:B------:R-:W2:Y:S04]  /*1563a0*/  LDL.LU R246, [R1+0x2da8] ;  /* 0x002da80001f67983 */ /* 0x000ea80000300800 */
[----:B------:R1:W-:Y:S01]  /*1563b0*/  @P0 STG.E [R2.64], R250 ;  /* 0x000000fa02000986 */ /* 0x0003e2000c101904 */
[----:B------:R-:W-:-:S03]  /*1563c0*/  ISETP.GE.AND P0, PT, R238, c[0x0][0x17c], PT ;  /* 0x00005f00ee007a0c */ /* 0x000fc60003f06270 */
[----:B----4-:R-:W-:Y:S01]  /*1563d0*/  @P2 STG.E [R228.64], R236 ;  /* 0x000000ece4002986 */ /* 0x010fe2000c101904 */
[----:B------:R4:W-:Y:S01]  /*1563e0*/  @P5 STG.E [R230.64], R241 ;  /* 0x000000f1e6005986 */ /* 0x0009e2000c101904 */
[----:B------:R-:W-:Y:S01]  /*1563f0*/  ISETP.LT.AND P1, PT, R179, c[0x0][0x178], !P1 ;  /* 0x00005e00b3007a0c */ /* 0x000fe20004f21270 */
[----:B------:R4:W-:Y:S01]  /*156400*/  @P3 STG.E [R232.64], R240 ;  /* 0x000000f0e8003986 */ /* 0x0009e2000c101904 */
[----:B------:R-:W-:Y:S02]  /*156410*/  ISETP.LT.AND P2, PT, R194, c[0x0][0x178], !P0 ;  /* 0x00005e00c2007a0c */ /* 0x000fe40004741270 */
[----:B------:R-:W-:Y:S01]  /*156420*/  ISETP.LT.AND P3, PT, R227, c[0x0][0x178], !P0 ;  /* 0x00005e00e3007a0c */ /* 0x000fe20004761270 */
[C---:B-1----:R-:W-:Y:S01]  /*156430*/  IMAD.WIDE R2, R235.reuse, 0x4, R204 ;  /* 0x00000004eb027825 */ /* 0x042fe200078e02cc */
[----:B----4-:R-:W4:Y:S03]  /*156440*/  LDL.LU R241, [R1+0x2d48] ;  /* 0x002d480001f17983 */ /* 0x010f260000300800 */
[----:B------:R-:W4:Y:S02]  /*156450*/  LDL.LU R240, [R1+0x2cf8] ;  /* 0x002cf80001f07983 */ /* 0x000f240000300800 */
[C---:B------:R-:W-:Y:S01]  /*156460*/  IMAD.WIDE R228, R235.reuse, 0x4, R202 ;  /* 0x00000004ebe47825 */ /* 0x040fe200078e02ca */
[----:B------:R-:W-:Y:S01]  /*156470*/  IADD3 R232, R235, c[0x0][0x198], RZ ;  /* 0x00006600ebe87a10 */ /* 0x000fe20007ffe0ff */
[----:B------:R-:W4:Y:S04]  /*156480*/  LDL.LU R250, [R1+0x2c38] ;  /* 0x002c380001fa7983 */ /* 0x000f280000300800 */
[----:B------:R1:W-:Y:S01]  /*156490*/  @P6 STG.E [R2.64], R245 ;  /* 0x000000f502006986 */ /* 0x0003e2000c101904 */
[----:B------:R1:W-:Y:S02]  /*1564a0*/  @P4 STG.E [R228.64], R249 ;  /* 0x000000f9e4004986 */ /* 0x0003e4000c101904 */
[----:B------:R-:W-:-:S04]  /*1564b0*/  IMAD.WIDE R230, R232, 0x4, R210 ;  /* 0x00000004e8e67825 */ /* 0x000fc800078e02d2 */
[----:B-1----:R-:W-:Y:S01]  /*1564c0*/  IMAD.WIDE R2, R235, 0x4, R200 ;  /* 0x00000004eb027825 */ /* 0x002fe200078e02c8 */
[----:B------:R-:W4:Y:S03]  /*1564d0*/  LDL.LU R245, [R1+0x1a68] ;  /* 0x001a680001f57983 */ /* 0x000f260000300800 */
[----:B------:R-:W-:-:S04]  /*1564e0*/  IMAD.WIDE R228, R232, 0x4, R196 ;  /* 0x00000004e8e47825 */ /* 0x000fc800078e02c4 */
[----:B------:R-:W4:Y:S02]  /*1564f0*/  LDL.LU R249, [R1+0x13d8] ;  /* 0x0013d80001f97983 */ /* 0x000f240000300800 */
[----:B------:R-:W4:Y:S01]  /*156500*/  LDL.LU R236, [R1+0x2dac] ;  /* 0x002dac0001ec7983 */ /* 0x000f220000300800 */
[----:B---3--:R1:W-:Y:S01]  /*156510*/  @P1 STG.E [R2.64], R248 ;  /* 0x000000f802001986 */ /* 0x0083e2000c101904 */
[----:B------:R-:W-:Y:S03]  /*156520*/  @P2 STG.E [R228.64], R237 ;  /* 0x000000ede4002986 */ /* 0x000fe6000c101904 */
[----:B-1----:R-:W3:Y:S04]  /*156530*/  LDL.LU R248, [R1+0x2c3c] ;  /* 0x002c3c0001f87983 */ /* 0x002ee80000300800 */
[----:B--2---:R1:W-:Y:S04]  /*156540*/  @P3 STG.E [R230.64], R244 ;  /* 0x000000f4e6003986 */ /* 0x0043e8000c101904 */
[----:B-1----:R-:W2:Y:S01]  /*156550*/  LDL.LU R244, [R1+0x2e4c] ;  /* 0x002e4c0001f47983 */ /* 0x002ea20000300800 */
[----:B------:R-:W-:-:S02]  /*156560*/  ISETP.LT.AND P5, PT, R115, c[0x0][0x178], !P0 ;  /* 0x00005e0073007a0c */ /* 0x000fc400047a1270 */
[----:B------:R-:W-:Y:S02]  /*156570*/  ISETP.LT.AND P4, PT, R195, c[0x0][0x178], !P0 ;  /* 0x00005e00c3007a0c */ /* 0x000fe40004781270 */
[----:B------:R-:W-:Y:S02]  /*156580*/  ISETP.LT.AND P6, PT, R163, c[0x0][0x178], !P0 ;  /* 0x00005e00a3007a0c */ /* 0x000fe400047c1270 */
[----:B------:R-:W-:Y:S01]  /*156590*/  ISETP.LT.AND P2, PT, R131, c[0x0][0x178], !P0 ;  /* 0x00005e0083007a0c */ /* 0x000fe20004741270 */
[----:B------:R-:W-:-:S04]  /*1565a0*/  IMAD.WIDE R2, R232, 0x4, R198 ;  /* 0x00000004e8027825 */ /* 0x000fc800078e02c6 */
[----:B------:R-:W-:Y:S01]  /*1565b0*/  IMAD.WIDE R228, R232, 0x4, R208 ;  /* 0x00000004e8e47825 */ /* 0x000fe200078e02d0 */
[----:B------:R-:W-:Y:S02]  /*1565c0*/  ISETP.LT.AND P3, PT, R147, c[0x0][0x178], !P0 ;  /* 0x00005e0093007a0c */ /* 0x000fe40004761270 */
[----:B------:R-:W-:Y:S01]  /*1565d0*/  ISETP.GE.AND P1, PT, R234, c[0x0][0x17c], PT ;  /* 0x00005f00ea007a0c */ /* 0x000fe20003f26270 */
[----:B------:R-:W-:Y:S01]  /*1565e0*/  IMAD.WIDE R230, R232, 0x4, R206 ;  /* 0x00000004e8e67825 */ /* 0x000fe200078e02ce */
[----:B------:R-:W-:Y:S01]  /*1565f0*/  ISETP.LT.AND P0, PT, R179, c[0x0][0x178], !P0 ;  /* 0x00005e00b3007a0c */ /* 0x000fe20004701270 */
[----:B------:R-:W3:Y:S02]  /*156600*/  LDL.LU R234, [R1+0x77e4] ;  /* 0x0077e40001ea7983 */ /* 0x000ee40000300800 */
[----:B------:R-:W3:Y:S02]  /*156610*/  LDL.LU R237, [R1+0x2e0c] ;  /* 0x002e0c0001ed7983 */ /* 0x000ee40000300800 */
[----:B------:R1:W-:Y:S04]  /*156620*/  @P5 STG.E [R2.64], R246 ;  /* 0x000000f602005986 */ /* 0x0003e8000c101904 */
[----:B----4-:R4:W-:Y:S01]  /*156630*/  @P4 STG.E [R228.64], R241 ;  /* 0x000000f1e4004986 */ /* 0x0109e2000c101904 */
[----:B------:R4:W-:Y:S01]  /*156640*/  @P6 STG.E [R230.64], R240 ;  /* 0x000000f0e6006986 */ /* 0x0009e2000c101904 */
[----:B------:R-:W-:Y:S01]  /*156650*/  ISETP.LT.AND P6, PT, R194, c[0x0][0x178], !P1 ;  /* 0x00005e00c2007a0c */ /* 0x000fe20004fc1270 */
[C---:B-1----:R-:W-:Y:S01]  /*156660*/  IMAD.WIDE R2, R232.reuse, 0x4, R200 ;  /* 0x00000004e8027825 */ /* 0x042fe200078e02c8 */
[----:B----4-:R-:W4:Y:S03]  /*156670*/  LDL.LU R241, [R1+0x2d4c] ;  /* 0x002d4c0001f17983 */ /* 0x010f260000300800 */
[----:B------:R-:W-:-:S04]  /*156680*/  IMAD.WIDE R230, R232, 0x4, R204 ;  /* 0x00000004e8e67825 */ /* 0x000fc800078e02cc */
[C---:B------:R-:W-:Y:S01]  /*156690*/  IMAD.WIDE R228, R232.reuse, 0x4, R202 ;  /* 0x00000004e8e47825 */ /* 0x040fe200078e02ca */
[----:B------:R-:W-:Y:S01]  /*1566a0*/  IADD3 R232, R232, c[0x0][0x198], RZ ;  /* 0x00006600e8e87a10 */ /* 0x000fe20007ffe0ff */
[----:B------:R-:W4:Y:S04]  /*1566b0*/  LDL.LU R240, [R1+0x2cfc] ;  /* 0x002cfc0001f07983 */ /* 0x000f280000300800 */
[----:B------:R-:W-:Y:S01]  /*1566c0*/  @P2 STG.E [R230.64], R250 ;  /* 0x000000fae6002986 */ /* 0x000fe2000c101904 */
[----:B------:R1:W-:Y:S02]  /*1566d0*/  @P3 STG.E [R228.64], R245 ;  /* 0x000000f5e4003986 */ /* 0x0003e4000c101904 */
[----:B------:R1:W-:Y:S02]  /*1566e0*/  @P0 STG.E [R2.64], R249 ;  /* 0x000000f902000986 */ /* 0x0003e4000c101904 */
[----:B------:R-:W4:Y:S01]  /*1566f0*/  LDL.LU R233, [R1+0x77e8] ;  /* 0x0077e80001e97983 */ /* 0x000f220000300800 */
[----:B-1----:R-:W4:Y:S01]  /*156700*/  LDL.LU R245, [R1+0x1a6c] ;  /* 0x001a6c0001f57983 */ /* 0x002f220000300800 */
[----:B------:R-:W-:-:S04]  /*156710*/  IMAD.WIDE R2, R232, 0x4, R196 ;  /* 0x00000004e8027825 */ /* 0x000fc800078e02c4 */
[----:B------:R-:W4:Y:S01]  /*156720*/  LDL.LU R249, [R1+0x13dc] ;  /* 0x0013dc0001f97983 */ /* 0x000f220000300800 */
[----:B--2---:R1:W-:Y:S04]  /*156730*/  @P6 STG.E [R2.64], R244 ;  /* 0x000000f402006986 */ /* 0x0043e8000c101904 */
[----:B-1----:R-:W2:Y:S01]  /*156740*/  LDL.LU R244, [R1+0x2ea8] ;  /* 0x002ea80001f47983 */ /* 0x002ea20000300800 */
[----:B------:R-:W-:Y:S02]  /*156750*/  ISETP.LT.AND P4, PT, R227, c[0x0][0x178], !P1 ;  /* 0x00005e00e3007a0c */ /* 0x000fe40004f81270 */
[----:B------:R-:W-:Y:S02]  /*156760*/  ISETP.LT.AND P5, PT, R115, c[0x0][0x178], !P1 ;  /* 0x00005e0073007a0c */ /* 0x000fe40004fa1270 */
[----:B------:R-:W-:Y:S01]  /*156770*/  ISETP.LT.AND P2, PT, R195, c[0x0][0x178], !P1 ;  /* 0x00005e00c3007a0c */ /* 0x000fe20004f41270 */
[C---:B------:R-:W-:Y:S01]  /*156780*/  IMAD.WIDE R228, R232.reuse, 0x4, R210 ;  /* 0x00000004e8e47825 */ /* 0x040fe200078e02d2 */
[----:B------:R-:W-:Y:S01]  /*156790*/  ISETP.LT.AND P0, PT, R163, c[0x0][0x178], !P1 ;  /* 0x00005e00a3007a0c */ /* 0x000fe20004f01270 */
[----:B------:R-:W2:Y:S02]  /*1567a0*/  LDL.LU R250, [R1+0x2e88] ;  /* 0x002e880001fa7983 */ /* 0x000ea40000300800 */
[----:B------:R-:W-:Y:S01]  /*1567b0*/  IMAD.WIDE R230, R232, 0x4, R198 ;  /* 0x00000004e8e67825 */ /* 0x000fe200078e02c6 */
[----:B------:R-:W-:-:S03]  /*1567c0*/  ISETP.LT.AND P3, PT, R131, c[0x0][0x178], !P1 ;  /* 0x00005e0083007a0c */ /* 0x000fc60004f61270 */
[----:B------:R-:W-:Y:S01]  /*1567d0*/  IMAD.WIDE R2, R232, 0x4, R208 ;  /* 0x00000004e8027825 */ /* 0x000fe200078e02d0 */
[----:B---3--:R-:W-:Y:S01]  /*1567e0*/  ISETP.GE.AND P6, PT, R234, c[0x0][0x17c], PT ;  /* 0x00005f00ea007a0c */ /* 0x008fe20003fc6270 */
[----:B------:R1:W-:Y:S01]  /*1567f0*/  @P4 STG.E [R228.64], R237 ;  /* 0x000000ede4004986 */ /* 0x0003e2000c101904 */
[----:B------:R-:W-:Y:S01]  /*156800*/  ISETP.LT.AND P4, PT, R147, c[0x0][0x178], !P1 ;  /* 0x00005e0093007a0c */ /* 0x000fe20004f81270 */
[----:B------:R3:W-:Y:S01]  /*156810*/  @P5 STG.E [R230.64], R236 ;  /* 0x000000ece6005986 */ /* 0x0007e2000c101904 */
[----:B------:R-:W-:Y:S01]  /*156820*/  ISETP.LT.AND P1, PT, R179, c[0x0][0x178], !P1 ;  /* 0x00005e00b3007a0c */ /* 0x000fe20004f21270 */
[----:B----4-:R4:W-:Y:S01]  /*156830*/  @P2 STG.E [R2.64], R241 ;  /* 0x000000f102002986 */ /* 0x0109e2000c101904 */
[----:B------:R-:W-:Y:S02]  /*156840*/  ISETP.LT.AND P2, PT, R194, c[0x0][0x178], !P6 ;  /* 0x00005e00c2007a0c */ /* 0x000fe40007741270 */
[C---:B------:R-:W-:Y:S01]  /*156850*/  IADD3 R234, R232.reuse, c[0x0][0x198], RZ ;  /* 0x00006600e8ea7a10 */ /* 0x040fe20007ffe0ff */
[C---:B-1----:R-:W-:Y:S01]  /*156860*/  IMAD.WIDE R228, R232.reuse, 0x4, R206 ;  /* 0x00000004e8e47825 */ /* 0x042fe200078e02ce */
[----:B---3--:R-:W3:Y:S03]  /*156870*/  LDL.LU R236, [R1+0x2e58] ;  /* 0x002e580001ec7983 */ /* 0x008ee60000300800 */
[----:B------:R-:W-:-:S04]  /*156880*/  IMAD.WIDE R230, R232, 0x4, R204 ;  /* 0x00000004e8e67825 */ /* 0x000fc800078e02cc */
[----:B------:R-:W3:Y:S01]  /*156890*/  LDL.LU R246, [R1+0x2e28] ;  /* 0x002e280001f67983 */ /* 0x000ee20000300800 */
[----:B------:R1:W-:Y:S01]  /*1568a0*/  @P0 STG.E [R228.64], R240 ;  /* 0x000000f0e4000986 */ /* 0x0003e2000c101904 */
[----:B------:R-:W3:Y:S02]  /*1568b0*/  LDL.LU R237, [R1+0x2df8] ;  /* 0x002df80001ed7983 */ /* 0x000ee40000300800 */
[C---:B----4-:R-:W-:Y:S01]  /*1568c0*/  IMAD.WIDE R2, R232.reuse, 0x4, R202 ;  /* 0x00000004e8027825 */ /* 0x050fe200078e02ca */
[----:B------:R4:W-:Y:S04]  /*1568d0*/  @P3 STG.E [R230.64], R248 ;  /* 0x000000f8e6003986 */ /* 0x0009e8000c101904 */
[----:B------:R4:W-:Y:S04]  /*1568e0*/  @P4 STG.E [R2.64], R245 ;  /* 0x000000f502004986 */ /* 0x0009e8000c101904 */
[----:B-1----:R-:W3:Y:S01]  /*1568f0*/  LDL.LU R240, [R1+0x2d88] ;  /* 0x002d880001f07983 */ /* 0x002ee20000300800 */
[----:B------:R-:W-:-:S03]  /*156900*/  IMAD.WIDE R228, R232, 0x4, R200 ;  /* 0x00000004e8e47825 */ /* 0x000fc600078e02c8 */
[----:B----4-:R-:W4:Y:S01]  /*156910*/  LDL.LU R248, [R1+0x2d08] ;  /* 0x002d080001f87983 */ /* 0x010f220000300800 */
[----:B------:R-:W-:-:S03]  /*156920*/  IMAD.WIDE R230, R234, 0x4, R196 ;  /* 0x00000004eae67825 */ /* 0x000fc600078e02c4 */
[----:B------:R-:W4:Y:S04]  /*156930*/  LDL.LU R241, [R1+0x2e2c] ;  /* 0x002e2c0001f17983 */ /* 0x000f280000300800 */
[----:B------:R1:W-:Y:S01]  /*156940*/  @P1 STG.E [R228.64], R249 ;  /* 0x000000f9e4001986 */ /* 0x0003e2000c101904 */
[----:B------:R-:W4:Y:S03]  /*156950*/  LDL.LU R245, [R1+0x2dfc] ;  /* 0x002dfc0001f57983 */ /* 0x000f260000300800 */
[----:B-1----:R-:W4:Y:S04]  /*156960*/  LDL.LU R249, [R1+0x13e8] ;  /* 0x0013e80001f97983 */ /* 0x002f280000300800 */
        /* <DEDUP_REMOVED lines=12> */
[----:B---3--:R3:W-:Y:S01]  /*156a30*/  @P3 STG.E [R228.64], R236 ;  /* 0x000000ece4003986 */ /* 0x0087e2000c101904 */
[----:B------:R-:W-:Y:S01]  /*156a40*/  ISETP.LT.AND P6, PT, R179, c[0x0][0x178], !P6 ;  /* 0x00005e00b3007a0c */ /* 0x000fe200077c1270 */
[----:B------:R-:W-:Y:S01]  /*156a50*/  IMAD.WIDE R230, R234, 0x4, R204 ;  /* 0x00000004eae67825 */ /* 0x000fe200078e02cc */
[----:B------:R-:W-:-:S03]  /*156a60*/  ISETP.LT.AND P3, PT, R194, c[0x0][0x178], !P0 ;  /* 0x00005e00c2007a0c */ /* 0x000fc60004761270 */
[C---:B------:R-:W-:Y:S01]  /*156a70*/  IMAD.WIDE R232, R234.reuse, 0x4, R202 ;  /* 0x00000004eae87825 */ /* 0x040fe200078e02ca */
[----:B-1----:R-:W2:Y:S03]  /*156a80*/  LDL.LU R250, [R1+0x2e8c] ;  /* 0x002e8c0001fa7983 */ /* 0x002ea60000300800 */
[----:B------:R-:W2:Y:S02]  /*156a90*/  LDL.LU R238, [R1+0x77ec] ;  /* 0x0077ec0001ee7983 */ /* 0x000ea40000300800 */
[C---:B------:R-:W-:Y:S01]  /*156aa0*/  IMAD.WIDE R2, R234.reuse, 0x4, R208 ;  /* 0x00000004ea027825 */ /* 0x040fe200078e02d0 */
[----:B---3--:R-:W3:Y:S03]  /*156ab0*/  LDL.LU R236, [R1+0x2e5c] ;  /* 0x002e5c0001ec7983 */ /* 0x008ee60000300800 */
[C---:B------:R-:W-:Y:S01]  /*156ac0*/  IMAD.WIDE R228, R234.reuse, 0x4, R206 ;  /* 0x00000004eae47825 */ /* 0x040fe200078e02ce */
[C---:B------:R-:W-:Y:S01]  /*156ad0*/  IADD3 R235, R234.reuse, c[0x0][0x198], RZ ;  /* 0x00006600eaeb7a10 */ /* 0x040fe20007ffe0ff */
[----:B------:R1:W-:Y:S03]  /*156ae0*/  @P1 STG.E [R2.64], R246 ;  /* 0x000000f602001986 */ /* 0x0003e6000c101904 */
[----:B------:R-:W-:Y:S02]  /*156af0*/  @P2 STG.E [R228.64], R237 ;  /* 0x000000ede4002986 */ /* 0x000fe4000c101904 */
[----:B------:R4:W-:Y:S02]  /*156b00*/  @P5 STG.E [R230.64], R240 ;  /* 0x000000f0e6005986 */ /* 0x0009e4000c101904 */
[----:B----4-:R4:W-:Y:S02]  /*156b10*/  @P4 STG.E [R232.64], R248 ;  /* 0x000000f8e8004986 */ /* 0x0109e4000c101904 */
[----:B-1----:R-:W-:Y:S01]  /*156b20*/  IMAD.WIDE R2, R234, 0x4, R200 ;  /* 0x00000004ea027825 */ /* 0x002fe200078e02c8 */
[----:B------:R-:W3:Y:S04]  /*156b30*/  LDL.LU R240, [R1+0x2d8c] ;  /* 0x002d8c0001f07983 */ /* 0x000ee80000300800 */
[----:B----4-:R-:W4:Y:S01]  /*156b40*/  LDL.LU R248, [R1+0x2d0c] ;  /* 0x002d0c0001f87983 */ /* 0x010f220000300800 */
[----:B------:R-:W-:-:S03]  /*156b50*/  IMAD.WIDE R228, R235, 0x4, R196 ;  /* 0x00000004ebe47825 */ /* 0x000fc600078e02c4 */
[----:B------:R1:W-:Y:S04]  /*156b60*/  @P6 STG.E [R2.64], R249 ;  /* 0x000000f902006986 */ /* 0x0003e8000c101904 */
[----:B-1----:R-:W4:Y:S01]  /*156b70*/  LDL.LU R249, [R1+0x13ec] ;  /* 0x0013ec0001f97983 */ /* 0x002f220000300800 */
[----:B------:R-:W4:Y:S02]  /*156b80*/  LDL.LU R234, [R1+0x77f0] ;  /* 0x0077f00001ea7983 */ /* 0x000f240000300800 */
[----:B------:R-:W4:Y:S01]  /*156b90*/  LDL.LU R237, [R1+0x2eb0] ;  /* 0x002eb00001ed7983 */ /* 0x000f220000300800 */
[----:B--2---:R1:W-:Y:S04]  /*156ba0*/  @P3 STG.E [R228.64], R244 ;  /* 0x000000f4e4003986 */ /* 0x0043e8000c101904 */
[----:B-1----:R-:W2:Y:S01]  /*156bb0*/  LDL.LU R244, [R1+0x2d20] ;  /* 0x002d200001f47983 */ /* 0x002ea20000300800 */
[----:B------:R-:W-:-:S02]  /*156bc0*/  ISETP.LT.AND P5, PT, R227, c[0x0][0x178], !P0 ;  /* 0x00005e00e3007a0c */ /* 0x000fc400047a1270 */
[----:B------:R-:W-:Y:S02]  /*156bd0*/  ISETP.LT.AND P1, PT, R115, c[0x0][0x178], !P0 ;  /* 0x00005e0073007a0c */ /* 0x000fe40004721270 */
[----:B------:R-:W-:Y:S02]  /*156be0*/  ISETP.LT.AND P4, PT, R195, c[0x0][0x178], !P0 ;  /* 0x00005e00c3007a0c */ /* 0x000fe40004781270 */
[----:B------:R-:W-:Y:S01]  /*156bf0*/  ISETP.LT.AND P2, PT, R163, c[0x0][0x178], !P0 ;  /* 0x00005e00a3007a0c */ /* 0x000fe20004741270 */
[----:B------:R-:W-:Y:S01]  /*156c00*/  IMAD.WIDE R2, R235, 0x4, R210 ;  /* 0x00000004eb027825 */ /* 0x000fe200078e02d2 */
[----:B------:R-:W-:Y:S02]  /*156c10*/  ISETP.LT.AND P3, PT, R131, c[0x0][0x178], !P0 ;  /* 0x00005e0083007a0c */ /* 0x000fe40004761270 */
[----:B------:R-:W-:Y:S01]  /*156c20*/  ISETP.LT.AND P6, PT, R147, c[0x0][0x178], !P0 ;  /* 0x00005e0093007a0c */ /* 0x000fe200047c1270 */
[----:B------:R-:W-:-:S04]  /*156c30*/  IMAD.WIDE R228, R235, 0x4, R198 ;  /* 0x00000004ebe47825 */ /* 0x000fc800078e02c6 */
[----:B------:R-:W-:-:S04]  /*156c40*/  IMAD.WIDE R230, R235, 0x4, R208 ;  /* 0x00000004ebe67825 */ /* 0x000fc800078e02d0 */
[----:B------:R-:W-:Y:S01]  /*156c50*/  IMAD.WIDE R232, R235, 0x4, R206 ;  /* 0x00000004ebe87825 */ /* 0x000fe200078e02ce */
[----:B------:R-:W2:Y:S04]  /*156c60*/  LDL.LU R246, [R1+0x1f10] ;  /* 0x001f100001f67983 */ /* 0x000ea80000300800 */
[----:B------:R1:W-:Y:S01]  /*156c70*/  @P5 STG.E [R2.64], R250 ;  /* 0x000000fa02005986 */ /* 0x0003e2000c101904 */
[----:B------:R-:W-:Y:S02]  /*156c80*/  ISETP.GE.AND P5, PT, R238, c[0x0][0x17c], PT ;  /* 0x00005f00ee007a0c */ /* 0x000fe40003fa6270 */
[----:B------:R-:W-:Y:S01]  /*156c90*/  ISETP.LT.AND P0, PT, R179, c[0x0][0x178], !P0 ;  /* 0x00005e00b3007a0c */ /* 0x000fe20004701270 */
[----:B---3--:R3:W-:Y:S01]  /*156ca0*/  @P1 STG.E [R228.64], R236 ;  /* 0x000000ece4001986 */ /* 0x0087e2000c101904 */
[----:B------:R3:W-:Y:S02]  /*156cb0*/  @P4 STG.E [R230.64], R241 ;  /* 0x000000f1e6004986 */ /* 0x0007e4000c101904 */
[----:B------:R3:W-:Y:S01]  /*156cc0*/  @P2 STG.E [R232.64], R245 ;  /* 0x000000f5e8002986 */ /* 0x0007e2000c101904 */
[----:B------:R-:W-:-:S02]  /*156cd0*/  ISETP.LT.AND P1, PT, R194, c[0x0][0x178], !P5 ;  /* 0x00005e00c2007a0c */ /* 0x000fc40006f21270 */
[----:B------:R-:W-:Y:S01]  /*156ce0*/  ISETP.LT.AND P2, PT, R227, c[0x0][0x178], !P5 ;  /* 0x00005e00e3007a0c */ /* 0x000fe20006f41270 */
[----:B-1----:R-:W-:-:S04]  /*156cf0*/  IMAD.WIDE R2, R235, 0x4, R202 ;  /* 0x00000004eb027825 */ /* 0x002fc800078e02ca */
[C---:B---3--:R-:W-:Y:S01]  /*156d00*/  IMAD.WIDE R228, R235.reuse, 0x4, R204 ;  /* 0x00000004ebe47825 */ /* 0x048fe200078e02cc */
[----:B------:R-:W3:Y:S03]  /*156d10*/  LDL.LU R241, [R1+0x1b20] ;  /* 0x001b200001f17983 */ /* 0x000ee60000300800 */
[----:B------:R-:W3:Y:S01]  /*156d20*/  LDL.LU R245, [R1+0x1800] ;  /* 0x0018000001f57983 */ /* 0x000ee20000300800 */
[C---:B------:R-:W-:Y:S01]  /*156d30*/  IADD3 R232, R235.reuse, c[0x0][0x198], RZ ;  /* 0x00006600ebe87a10 */ /* 0x040fe20007ffe0ff */
[----:B------:R-:W3:Y:S01]  /*156d40*/  LDL.LU R250, [R1+0x17f0] ;  /* 0x0017f00001fa7983 */ /* 0x000ee20000300800 */
[----:B------:R1:W-:Y:S01]  /*156d50*/  @P3 STG.E [R228.64], R240 ;  /* 0x000000f0e4003986 */ /* 0x0003e2000c101904 */
[----:B----4-:R4:W-:Y:S02]  /*156d60*/  @P6 STG.E [R2.64], R248 ;  /* 0x000000f802006986 */ /* 0x0109e4000c101904 */
[----:B------:R-:W-:Y:S01]  /*156d70*/  IMAD.WIDE R230, R232, 0x4, R210 ;  /* 0x00000004e8e67825 */ /* 0x000fe200078e02d2 */
[----:B-1----:R-:W3:Y:S03]  /*156d80*/  LDL.LU R240, [R1+0x17e0] ;  /* 0x0017e00001f07983 */ /* 0x002ee60000300800 */
[----:B----4-:R-:W-:-:S04]  /*156d90*/  IMAD.WIDE R2, R235, 0x4, R200 ;  /* 0x00000004eb027825 */ /* 0x010fc800078e02c8 */
[----:B------:R-:W-:-:S04]  /*156da0*/  IMAD.WIDE R228, R232, 0x4, R196 ;  /* 0x00000004e8e47825 */ /* 0x000fc800078e02c4 */
[----:B------:R-:W4:Y:S01]  /*156db0*/  LDL.LU R248, [R1+0x1660] ;  /* 0x0016600001f87983 */ /* 0x000f220000300800 */
[----:B------:R-:W4:Y:S04]  /*156dc0*/  LDL.LU R236, [R1+0x1f14] ;  /* 0x001f140001ec7983 */ /* 0x000f280000300800 */
[----:B------:R1:W-:Y:S01]  /*156dd0*/  @P0 STG.E [R2.64], R249 ;  /* 0x000000f902000986 */ /* 0x0003e2000c101904 */
[----:B------:R-:W-:Y:S03]  /*156de0*/  @P1 STG.E [R228.64], R237 ;  /* 0x000000ede4001986 */ /* 0x000fe6000c101904 */
[----:B-1----:R-:W4:Y:S04]  /*156df0*/  LDL.LU R249, [R1+0x17f4] ;  /* 0x0017f40001f97983 */ /* 0x002f280000300800 */
[----:B--2---:R1:W-:Y:S04]  /*156e00*/  @P2 STG.E [R230.64], R244 ;  /* 0x000000f4e6002986 */ /* 0x0043e8000c101904 */
[----:B-1----:R-:W2:Y:S01]  /*156e10*/  LDL.LU R244, [R1+0x2eb4] ;  /* 0x002eb40001f47983 */ /* 0x002ea20000300800 */
[----:B------:R-:W-:-:S02]  /*156e20*/  ISETP.LT.AND P4, PT, R115, c[0x0][0x178], !P5 ;  /* 0x00005e0073007a0c */ /* 0x000fc40006f81270 */
[----:B------:R-:W-:Y:S02]  /*156e30*/  ISETP.LT.AND P3, PT, R195, c[0x0][0x178], !P5 ;  /* 0x00005e00c3007a0c */ /* 0x000fe40006f61270 */
[----:B------:R-:W-:Y:S02]  /*156e40*/  ISETP.LT.AND P6, PT, R163, c[0x0][0x178], !P5 ;  /* 0x00005e00a3007a0c */ /* 0x000fe40006fc1270 */
[----:B------:R-:W-:Y:S02]  /*156e50*/  ISETP.GE.AND P0, PT, R234, c[0x0][0x17c], PT ;  /* 0x00005f00ea007a0c */ /* 0x000fe40003f06270 */
[----:B------:R-:W-:Y:S01]  /*156e60*/  ISETP.LT.AND P1, PT, R131, c[0x0][0x178], !P5 ;  /* 0x00005e0083007a0c */ /* 0x000fe20006f21270 */
[C---:B------:R-:W-:Y:S01]  /*156e70*/  IMAD.WIDE R2, R232.reuse, 0x4, R198 ;  /* 0x00000004e8027825 */ /* 0x040fe200078e02c6 */
[----:B------:R-:W2:Y:S03]  /*156e80*/  LDL.LU R234, [R1+0x77f4] ;  /* 0x0077f40001ea7983 */ /* 0x000ea60000300800 */
[----:B------:R-:W-:Y:S01]  /*156e90*/  IMAD.WIDE R228, R232, 0x4, R208 ;  /* 0x00000004e8e47825 */ /* 0x000fe200078e02d0 */
[----:B------:R-:W-:-:S03]  /*156ea0*/  ISETP.LT.AND P2, PT, R147, c[0x0][0x178], !P5 ;  /* 0x00005e0093007a0c */ /* 0x000fc60006f41270 */
[----:B------:R-:W2:Y:S02]  /*156eb0*/  LDL.LU R237, [R1+0x2d24] ;  /* 0x002d240001ed7983 */ /* 0x000ea40000300800 */
[----:B------:R-:W-:Y:S01]  /*156ec0*/  IMAD.WIDE R230, R232, 0x4, R206 ;  /* 0x00000004e8e67825 */ /* 0x000fe200078e02ce */
[----:B------:R-:W-:Y:S01]  /*156ed0*/  ISETP.LT.AND P5, PT, R179, c[0x0][0x178], !P5 ;  /* 0x00005e00b3007a0c */ /* 0x000fe20006fa1270 */
[----:B------:R1:W-:Y:S04]  /*156ee0*/  @P4 STG.E [R2.64], R246 ;  /* 0x000000f602004986 */ /* 0x0003e8000c101904 */
[----:B---3--:R3:W-:Y:S01]  /*156ef0*/  @P3 STG.E [R228.64], R241 ;  /* 0x000000f1e4003986 */ /* 0x0087e2000c101904 */
[----:B------:R3:W-:Y:S01]  /*156f00*/  @P6 STG.E [R230.64], R245 ;  /* 0x000000f5e6006986 */ /* 0x0007e2000c101904 */
[----:B------:R-:W-:Y:S01]  /*156f10*/  ISETP.LT.AND P6, PT, R194, c[0x0][0x178], !P0 ;  /* 0x00005e00c2007a0c */ /* 0x000fe200047c1270 */
[C---:B-1----:R-:W-:Y:S01]  /*156f20*/  IMAD.WIDE R2, R232.reuse, 0x4, R200 ;  /* 0x00000004e8027825 */ /* 0x042fe200078e02c8 */
[----:B---3--:R-:W3:Y:S03]  /*156f30*/  LDL.LU R241, [R1+0x1b24] ;  /* 0x001b240001f17983 */ /* 0x008ee60000300800 */
[----:B------:R-:W-:-:S04]  /*156f40*/  IMAD.WIDE R230, R232, 0x4, R204 ;  /* 0x00000004e8e67825 */ /* 0x000fc800078e02cc */
[----:B------:R-:W-:-:S04]  /*156f50*/  IMAD.WIDE R228, R232, 0x4, R202 ;  /* 0x00000004e8e47825 */ /* 0x000fc800078e02ca */
[----:B------:R-:W3:Y:S01]  /*156f60*/  LDL.LU R245, [R1+0x1804] ;  /* 0x0018040001f57983 */ /* 0x000ee20000300800 */
[----:B------:R-:W-:Y:S01]  /*156f70*/  IADD3 R232, R232, c[0x0][0x198], RZ ;  /* 0x00006600e8e87a10 */ /* 0x000fe20007ffe0ff */
[----:B------:R-:W3:Y:S04]  /*156f80*/  LDL.LU R233, [R1+0x77f8] ;  /* 0x0077f80001e97983 */ /* 0x000ee80000300800 */
[----:B------:R-:W-:Y:S01]  /*156f90*/  @P1 STG.E [R230.64], R250 ;  /* 0x000000fae6001986 */ /* 0x000fe2000c101904 */
[----:B------:R1:W-:Y:S02]  /*156fa0*/  @P2 STG.E [R228.64], R240 ;  /* 0x000000f0e4002986 */ /* 0x0003e4000c101904 */
[----:B----4-:R4:W-:Y:S01]  /*156fb0*/  @P5 STG.E [R2.64], R248 ;  /* 0x000000f802005986 */ /* 0x0109e2000c101904 */
[----:B-1----:R-:W3:Y:S01]  /*156fc0*/  LDL.LU R240, [R1+0x17e4] ;  /* 0x0017e40001f07983 */ /* 0x002ee20000300800 */
[----:B----4-:R-:W-:-:S04]  /*156fd0*/  IMAD.WIDE R2, R232, 0x4, R196 ;  /* 0x00000004e8027825 */ /* 0x010fc800078e02c4 */
[----:B------:R-:W4:Y:S01]  /*156fe0*/  LDL.LU R248, [R1+0x1664] ;  /* 0x0016640001f87983 */ /* 0x000f220000300800 */
[----:B--2---:R1:W-:Y:S04]  /*156ff0*/  @P6 STG.E [R2.64], R244 ;  /* 0x000000f402006986 */ /* 0x0043e8000c101904 */
[----:B-1----:R-:W2:Y:S01]  /*157000*/  LDL.LU R244, [R1+0x2f60] ;  /* 0x002f600001f47983 */ /* 0x002ea20000300800 */
[----:B------:R-:W-:Y:S02]  /*157010*/  ISETP.LT.AND P3, PT, R227, c[0x0][0x178], !P0 ;  /* 0x00005e00e3007a0c */ /* 0x000fe40004761270 */
[----:B------:R-:W-:Y:S02]  /*157020*/  ISETP.LT.AND P4, PT, R115, c[0x0][0x178], !P0 ;  /* 0x00005e0073007a0c */ /* 0x000fe40004781270 */
[----:B------:R-:W-:-:S02]  /*157030*/  ISETP.LT.AND P2, PT, R195, c[0x0][0x178], !P0 ;  /* 0x00005e00c3007a0c */ /* 0x000fc40004741270 */
[----:B------:R-:W-:Y:S01]  /*157040*/  ISETP.LT.AND P1, PT, R163, c[0x0][0x178], !P0 ;  /* 0x00005e00a3007a0c */ /* 0x000fe20004721270 */
[C---:B------:R-:W-:Y:S01]  /*157050*/  IMAD.WIDE R228, R232.reuse, 0x4, R210 ;  /* 0x00000004e8e47825 */ /* 0x040fe200078e02d2 */
[----:B------:R-:W2:Y:S03]  /*157060*/  LDL.LU R250, [R1+0x2f40] ;  /* 0x002f400001fa7983 */ /* 0x000ea60000300800 */
[----:B------:R-:W-:Y:S01]  /*157070*/  IMAD.WIDE R230, R232, 0x4, R198 ;  /* 0x00000004e8e67825 */ /* 0x000fe200078e02c6 */
[----:B------:R-:W-:-:S03]  /*157080*/  ISETP.LT.AND P5, PT, R131, c[0x0][0x178], !P0 ;  /* 0x00005e0083007a0c */ /* 0x000fc600047a1270 */
[----:B------:R-:W-:Y:S01]  /*157090*/  IMAD.WIDE R2, R232, 0x4, R208 ;  /* 0x00000004e8027825 */ /* 0x000fe200078e02d0 */
[----:B------:R-:W-:Y:S01]  /*1570a0*/  ISETP.GE.AND P6, PT, R234, c[0x0][0x17c], PT ;  /* 0x00005f00ea007a0c */ /* 0x000fe20003fc6270 */
[----:B------:R1:W-:Y:S02]  /*1570b0*/  @P3 STG.E [R228.64], R237 ;  /* 0x000000ede4003986 */ /* 0x0003e4000c101904 */
[----:B------:R3:W-:Y:S01]  /*1570c0*/  @P4 STG.E [R230.64], R236 ;  /* 0x000000ece6004986 */ /* 0x0007e2000c101904 */
[----:B------:R-:W-:Y:S01]  /*1570d0*/  ISETP.LT.AND P3, PT, R147, c[0x0][0x178], !P0 ;  /* 0x00005e0093007a0c */ /* 0x000fe20004761270 */
[----:B------:R-:W-:Y:S01]  /*1570e0*/  ISETP.LT.AND P0, PT, R179, c[0x0][0x178], !P0 ;  /* 0x00005e00b3007a0c */ /* 0x000fe20004701270 */
[----:B---3--:R3:W-:Y:S01]  /*1570f0*/  @P2 STG.E [R2.64], R241 ;  /* 0x000000f102002986 */ /* 0x0087e2000c101904 */
[----:B------:R-:W-:Y:S01]  /*157100*/  ISETP.LT.AND P2, PT, R194, c[0x0][0x178], !P6 ;  /* 0x00005e00c2007a0c */ /* 0x000fe20007741270 */
[C---:B-1----:R-:W-:Y:S02]  /*157110*/  IMAD.WIDE R228, R232.reuse, 0x4, R206 ;  /* 0x00000004e8e47825 */ /* 0x042fe400078e02ce */
[----:B------:R-:W2:Y:S02]  /*157120*/  LDL.LU R236, [R1+0x2ef0] ;  /* 0x002ef00001ec7983 */ /* 0x000ea40000300800 */
[----:B------:R-:W-:-:S04]  /*157130*/  IMAD.WIDE R230, R232, 0x4, R204 ;  /* 0x00000004e8e67825 */ /* 0x000fc800078e02cc */
[----:B------:R-:W2:Y:S02]  /*157140*/  LDL.LU R246, [R1+0x2ac0] ;  /* 0x002ac00001f67983 */ /* 0x000ea40000300800 */
[----:B------:R-:W2:Y:S01]  /*157150*/  LDL.LU R237, [R1+0x1a50] ;  /* 0x001a500001ed7983 */ /* 0x000ea20000300800 */
[----:B------:R1:W-:Y:S01]  /*157160*/  @P1 STG.E [R228.64], R245 ;  /* 0x000000f5e4001986 */ /* 0x0003e2000c101904 */
[C---:B------:R-:W-:Y:S01]  /*157170*/  IADD3 R234, R232.reuse, c[0x0][0x198], RZ ;  /* 0x00006600e8ea7a10 */ /* 0x040fe20007ffe0ff */
[C---:B---3--:R-:W-:Y:S02]  /*157180*/  IMAD.WIDE R2, R232.reuse, 0x4, R202 ;  /* 0x00000004e8027825 */ /* 0x048fe400078e02ca */
[----:B------:R3:W-:Y:S04]  /*157190*/  @P5 STG.E [R230.64], R249 ;  /* 0x000000f9e6005986 */ /* 0x0007e8000c101904 */
[----:B-1----:R-:W2:Y:S01]  /*1571a0*/  LDL.LU R245, [R1+0x18c0] ;  /* 0x0018c00001f57983 */ /* 0x002ea20000300800 */
[----:B------:R-:W-:-:S03]  /*1571b0*/  IMAD.WIDE R228, R232, 0x4, R200 ;  /* 0x00000004e8e47825 */ /* 0x000fc600078e02c8 */
[----:B---3--:R-:W3:Y:S01]  /*1571c0*/  LDL.LU R249, [R1+0x18b0] ;  /* 0x0018b00001f97983 */ /* 0x008ee20000300800 */
[----:B------:R-:W-:-:S03]  /*1571d0*/  IMAD.WIDE R230, R234, 0x4, R196 ;  /* 0x00000004eae67825 */ /* 0x000fc600078e02c4 */
[----:B------:R1:W-:Y:S04]  /*1571e0*/  @P3 STG.E [R2.64], R240 ;  /* 0x000000f002003986 */ /* 0x0003e8000c101904 */
[----:B------:R-:W3:Y:S01]  /*1571f0*/  LDL.LU R241, [R1+0x2ac4] ;  /* 0x002ac40001f17983 */ /* 0x000ee20000300800 */
[----:B----4-:R4:W-:Y:S03]  /*157200*/  @P0 STG.E [R228.64], R248 ;  /* 0x000000f8e4000986 */ /* 0x0109e6000c101904 */
[----:B-1----:R-:W3:Y:S01]  /*157210*/  LDL.LU R240, [R1+0x1a54] ;  /* 0x001a540001f07983 */ /* 0x002ee20000300800 */
[----:B----4-:R-:W4:Y:S03]  /*157220*/  LDL.LU R248, [R1+0x17c0] ;  /* 0x0017c00001f87983 */ /* 0x010f260000300800 */
        /* <DEDUP_REMOVED lines=10> */
[----:B------:R-:W-:Y:S01]  /*1572d0*/  ISETP.LT.AND P5, PT, R131, c[0x0][0x178], !P6 ;  /* 0x00005e0083007a0c */ /* 0x000fe200077a1270 */
[----:B------:R1:W-:Y:S01]  /*1572e0*/  @P4 STG.E [R228.64], R236 ;  /* 0x000000ece4004986 */ /* 0x0003e2000c101904 */
[----:B------:R-:W-:Y:S01]  /*1572f0*/  ISETP.GE.AND P1, PT, R233, c[0x0][0x17c], PT ;  /* 0x00005f00e9007a0c */ /* 0x000fe20003f26270 */
[----:B------:R-:W-:Y:S01]  /*157300*/  IMAD.WIDE R230, R234, 0x4, R204 ;  /* 0x00000004eae67825 */ /* 0x000fe200078e02cc */
[----:B------:R-:W-:-:S03]  /*157310*/  ISETP.LT.AND P6, PT, R179, c[0x0][0x178], !P6 ;  /* 0x00005e00b3007a0c */ /* 0x000fc600077c1270 */
[----:B------:R-:W-:-:S04]  /*157320*/  IMAD.WIDE R232, R234, 0x4, R202 ;  /* 0x00000004eae87825 */ /* 0x000fc800078e02ca */
[C---:B-1----:R-:W-:Y:S01]  /*157330*/  IMAD.WIDE R2, R234.reuse, 0x4, R208 ;  /* 0x00000004ea027825 */ /* 0x042fe200078e02d0 */
[----:B------:R-:W2:Y:S03]  /*157340*/  LDL.LU R250, [R1+0x2f44] ;  /* 0x002f440001fa7983 */ /* 0x000ea60000300800 */
[----:B------:R-:W-:-:S04]  /*157350*/  IMAD.WIDE R228, R234, 0x4, R206 ;  /* 0x00000004eae47825 */ /* 0x000fc800078e02ce */
[----:B------:R-:W2:Y:S02]  /*157360*/  LDL.LU R238, [R1+0x7800] ;  /* 0x0078000001ee7983 */ /* 0x000ea40000300800 */
[----:B------:R-:W2:Y:S01]  /*157370*/  LDL.LU R236, [R1+0x2ef4] ;  /* 0x002ef40001ec7983 */ /* 0x000ea20000300800 */
[----:B------:R1:W-:Y:S01]  /*157380*/  @P0 STG.E [R2.64], R246 ;  /* 0x000000f602000986 */ /* 0x0003e2000c101904 */
[----:B------:R-:W-:Y:S01]  /*157390*/  ISETP.LT.AND P4, PT, R194, c[0x0][0x178], !P1 ;  /* 0x00005e00c2007a0c */ /* 0x000fe20004f81270 */
[----:B------:R-:W-:Y:S02]  /*1573a0*/  @P2 STG.E [R228.64], R237 ;  /* 0x000000ede4002986 */ /* 0x000fe4000c101904 */
[----:B------:R3:W-:Y:S01]  /*1573b0*/  @P5 STG.E [R230.64], R245 ;  /* 0x000000f5e6005986 */ /* 0x0007e2000c101904 */
[C---:B------:R-:W-:Y:S01]  /*1573c0*/  IADD3 R235, R234.reuse, c[0x0][0x198], RZ ;  /* 0x00006600eaeb7a10 */ /* 0x040fe20007ffe0ff */
[----:B---3--:R3:W-:Y:S01]  /*1573d0*/  @P3 STG.E [R232.64], R249 ;  /* 0x000000f9e8003986 */ /* 0x0087e2000c101904 */
[----:B-1----:R-:W-:-:S03]  /*1573e0*/  IMAD.WIDE R2, R234, 0x4, R200 ;  /* 0x00000004ea027825 */ /* 0x002fc600078e02c8 */
[----:B------:R-:W2:Y:S01]  /*1573f0*/  LDL.LU R245, [R1+0x18c4] ;  /* 0x0018c40001f57983 */ /* 0x000ea20000300800 */
[----:B---3--:R-:W3:Y:S02]  /*157400*/  LDL.LU R249, [R1+0x18b4] ;  /* 0x0018b40001f97983 */ /* 0x008ee40000300800 */
[----:B------:R-:W-:Y:S01]  /*157410*/  IMAD.WIDE R228, R235, 0x4, R196 ;  /* 0x00000004ebe47825 */ /* 0x000fe200078e02c4 */
[----:B----4-:R1:W-:Y:S04]  /*157420*/  @P6 STG.E [R2.64], R248 ;  /* 0x000000f802006986 */ /* 0x0103e8000c101904 */
        /* <DEDUP_REMOVED lines=8> */
[----:B------:R-:W-:Y:S02]  /*1574b0*/  ISETP.LT.AND P3, PT, R163, c[0x0][0x178], !P1 ;  /* 0x00005e00a3007a0c */ /* 0x000fe40004f61270 */
[----:B------:R-:W-:Y:S01]  /*1574c0*/  ISETP.LT.AND P6, PT, R131, c[0x0][0x178], !P1 ;  /* 0x00005e0083007a0c */ /* 0x000fe20004fc1270 */
[----:B------:R-:W-:Y:S01]  /*1574d0*/  IMAD.WIDE R2, R235, 0x4, R210 ;  /* 0x00000004eb027825 */ /* 0x000fe200078e02d2 */
[----:B------:R-:W-:-:S03]  /*1574e0*/  ISETP.LT.AND P4, PT, R147, c[0x0][0x178], !P1 ;  /* 0x00005e0093007a0c */ /* 0x000fc60004f81270 */
[----:B------:R-:W-:-:S04]  /*1574f0*/  IMAD.WIDE R228, R235, 0x4, R198 ;  /* 0x00000004ebe47825 */ /* 0x000fc800078e02c6 */
[----:B------:R-:W-:-:S04]  /*157500*/  IMAD.WIDE R230, R235, 0x4, R208 ;  /* 0x00000004ebe67825 */ /* 0x000fc800078e02d0 */
[----:B------:R-:W-:Y:S01]  /*157510*/  IMAD.WIDE R232, R235, 0x4, R206 ;  /* 0x00000004ebe87825 */ /* 0x000fe200078e02ce */
[----:B------:R-:W2:Y:S04]  /*157520*/  LDL.LU R246, [R1+0x2f80] ;  /* 0x002f800001f67983 */ /* 0x000ea80000300800 */
[----:B------:R1:W-:Y:S01]  /*157530*/  @P0 STG.E [R2.64], R250 ;  /* 0x000000fa02000986 */ /* 0x0003e2000c101904 */
[----:B------:R-:W-:Y:S01]  /*157540*/  ISETP.GE.AND P0, PT, R238, c[0x0][0x17c], PT ;  /* 0x00005f00ee007a0c */ /* 0x000fe20003f06270 */
[----:B------:R1:W-:Y:S02]  /*157550*/  @P2 STG.E [R228.64], R236 ;  /* 0x000000ece4002986 */ /* 0x0003e4000c101904 */
[----:B------:R1:W-:Y:S01]  /*157560*/  @P5 STG.E [R230.64], R241 ;  /* 0x000000f1e6005986 */ /* 0x0003e2000c101904 */
[----:B------:R-:W-:Y:S01]  /*157570*/  ISETP.LT.AND P1, PT, R179, c[0x0][0x178], !P1 ;  /* 0x00005e00b3007a0c */ /* 0x000fe20004f21270 */
[----:B------:R1:W-:Y:S01]  /*157580*/  @P3 STG.E [R232.64], R240 ;  /* 0x000000f0e8003986 */ /* 0x0003e2000c101904 */
[----:B------:R-:W-:-:S02]  /*157590*/  ISETP.LT.AND P2, PT, R194, c[0x0][0x178], !P0 ;  /* 0x00005e00c2007a0c */ /* 0x000fc40004741270 */
[----:B------:R-:W-:Y:S01]  /*1575a0*/  ISETP.LT.AND P3, PT, R227, c[0x0][0x178], !P0 ;  /* 0x00005e00e3007a0c */ /* 0x000fe20004761270 */
[----:B-1----:R-:W-:-:S04]  /*1575b0*/  IMAD.WIDE R2, R235, 0x4, R204 ;  /* 0x00000004eb027825 */ /* 0x002fc800078e02cc */
[C---:B------:R-:W-:Y:S01]  /*1575c0*/  IMAD.WIDE R228, R235.reuse, 0x4, R202 ;  /* 0x00000004ebe47825 */ /* 0x040fe200078e02ca */
[----:B------:R-:W2:Y:S03]  /*1575d0*/  LDL.LU R241, [R1+0x2f50] ;  /* 0x002f500001f17983 */ /* 0x000ea60000300800 */
[----:B------:R-:W2:Y:S01]  /*1575e0*/  LDL.LU R240, [R1+0x2f00] ;  /* 0x002f000001f07983 */ /* 0x000ea20000300800 */
[----:B------:R1:W-:Y:S01]  /*1575f0*/  @P6 STG.E [R2.64], R245 ;  /* 0x000000f502006986 */ /* 0x0003e2000c101904 */
[----:B---3--:R3:W-:Y:S02]  /*157600*/  @P4 STG.E [R228.64], R249 ;  /* 0x000000f9e4004986 */ /* 0x0087e4000c101904 */
[----:B------:R-:W2:Y:S01]  /*157610*/  LDL.LU R250, [R1+0x2d90] ;  /* 0x002d900001fa7983 */ /* 0x000ea20000300800 */
[C---:B-1----:R-:W-:Y:S01]  /*157620*/  IADD3 R2, R235.reuse, c[0x0][0x198], RZ ;  /* 0x00006600eb027a10 */ /* 0x042fe20007ffe0ff */
[----:B---3--:R-:W-:Y:S01]  /*157630*/  IMAD.WIDE R228, R235, 0x4, R200 ;  /* 0x00000004ebe47825 */ /* 0x008fe200078e02c8 */
[----:B------:R-:W3:Y:S03]  /*157640*/  LDL.LU R245, [R1+0x1c10] ;  /* 0x001c100001f57983 */ /* 0x000ee60000300800 */
[----:B------:R-:W3:Y:S02]  /*157650*/  LDL.LU R249, [R1+0x18f0] ;  /* 0x0018f00001f97983 */ /* 0x000ee40000300800 */
[----:B------:R-:W3:Y:S02]  /*157660*/  LDL.LU R236, [R1+0x2f84] ;  /* 0x002f840001ec7983 */ /* 0x000ee40000300800 */
[----:B------:R-:W-:-:S04]  /*157670*/  IMAD.WIDE R230, R2, 0x4, R196 ;  /* 0x0000000402e67825 */ /* 0x000fc800078e02c4 */
[----:B------:R-:W-:Y:S01]  /*157680*/  IMAD.WIDE R232, R2, 0x4, R210 ;  /* 0x0000000402e87825 */ /* 0x000fe200078e02d2 */
[----:B----4-:R1:W-:Y:S03]  /*157690*/  @P1 STG.E [R228.64], R248 ;  /* 0x000000f8e4001986 */ /* 0x0103e6000c101904 */
[----:B------:R-:W-:Y:S01]  /*1576a0*/  @P2 STG.E [R230.64], R237 ;  /* 0x000000ede6002986 */ /* 0x000fe2000c101904 */
[----:B-1----:R-:W4:Y:S04]  /*1576b0*/  LDL.LU R248, [R1+0x2d94] ;  /* 0x002d940001f87983 */ /* 0x002f280000300800 */
[----:B--2---:R1:W-:Y:S04]  /*1576c0*/  @P3 STG.E [R232.64], R244 ;  /* 0x000000f4e8003986 */ /* 0x0043e8000c101904 */
[----:B-1----:R-:W2:Y:S01]  /*1576d0*/  LDL.LU R244, [R1+0x2fc4] ;  /* 0x002fc40001f47983 */ /* 0x002ea20000300800 */
[----:B------:R-:W-:-:S02]  /*1576e0*/  ISETP.LT.AND P5, PT, R115, c[0x0][0x178], !P0 ;  /* 0x00005e0073007a0c */ /* 0x000fc400047a1270 */
[----:B------:R-:W-:Y:S02]  /*1576f0*/  ISETP.LT.AND P4, PT, R195, c[0x0][0x178], !P0 ;  /* 0x00005e00c3007a0c */ /* 0x000fe40004781270 */
[----:B------:R-:W-:Y:S02]  /*157700*/  ISETP.LT.AND P6, PT, R163, c[0x0][0x178], !P0 ;  /* 0x00005e00a3007a0c */ /* 0x000fe400047c1270 */
[----:B------:R-:W-:Y:S01]  /*157710*/  ISETP.LT.AND P2, PT, R131, c[0x0][0x178], !P0 ;  /* 0x00005e0083007a0c */ /* 0x000fe20004741270 */
[C---:B------:R-:W-:Y:S01]  /*157720*/  IMAD.WIDE R228, R2.reuse, 0x4, R198 ;  /* 0x0000000402e47825 */ /* 0x040fe200078e02c6 */
[----:B------:R-:W4:Y:S03]  /*157730*/  LDL.LU R3, [R1+0x7804] ;  /* 0x0078040001037983 */ /* 0x000f260000300800 */
[----:B------:R-:W-:Y:S01]  /*157740*/  IMAD.WIDE R230, R2, 0x4, R208 ;  /* 0x0000000402e67825 */ /* 0x000fe200078e02d0 */
[----:B------:R-:W-:-:S03]  /*157750*/  ISETP.LT.AND P3, PT, R147, c[0x0][0x178], !P0 ;  /* 0x00005e0093007a0c */ /* 0x000fc60004761270 */
[----:B------:R-:W4:Y:S02]  /*157760*/  LDL.LU R237, [R1+0x2fa4] ;  /* 0x002fa40001ed7983 */ /* 0x000f240000300800 */
[----:B------:R-:W-:Y:S01]  /*157770*/  IMAD.WIDE R232, R2, 0x4, R206 ;  /* 0x0000000402e87825 */ /* 0x000fe200078e02ce */
[----:B------:R-:W-:Y:S02]  /*157780*/  ISETP.LT.AND P0, PT, R179, c[0x0][0x178], !P0 ;  /* 0x00005e00b3007a0c */ /* 0x000fe40004701270 */
[----:B------:R-:W-:Y:S01]  /*157790*/  ISETP.GE.AND P1, PT, R234, c[0x0][0x17c], PT ;  /* 0x00005f00ea007a0c */ /* 0x000fe20003f26270 */
[----:B------:R1:W-:Y:S04]  /*1577a0*/  @P5 STG.E [R228.64], R246 ;  /* 0x000000f6e4005986 */ /* 0x0003e8000c101904 */
[----:B------:R1:W-:Y:S01]  /*1577b0*/  @P4 STG.E [R230.64], R241 ;  /* 0x000000f1e6004986 */ /* 0x0003e2000c101904 */
[----:B------:R1:W-:Y:S01]  /*1577c0*/  @P6 STG.E [R232.64], R240 ;  /* 0x000000f0e8006986 */ /* 0x0003e2000c101904 */
[----:B------:R-:W-:Y:S01]  /*1577d0*/  ISETP.LT.AND P6, PT, R194, c[0x0][0x178], !P1 ;  /* 0x00005e00c2007a0c */ /* 0x000fe20004fc1270 */
[C---:B-1----:R-:W-:Y:S01]  /*1577e0*/  IMAD.WIDE R228, R2.reuse, 0x4, R200 ;  /* 0x0000000402e47825 */ /* 0x042fe200078e02c8 */
[----:B------:R-:W4:Y:S03]  /*1577f0*/  LDL.LU R241, [R1+0x2f54] ;  /* 0x002f540001f17983 */ /* 0x000f260000300800 */
[----:B------:R-:W-:-:S04]  /*157800*/  IMAD.WIDE R232, R2, 0x4, R204 ;  /* 0x0000000402e87825 */ /* 0x000fc800078e02cc */
[----:B------:R-:W-:-:S04]  /*157810*/  IMAD.WIDE R230, R2, 0x4, R202 ;  /* 0x0000000402e67825 */ /* 0x000fc800078e02ca */
[----:B------:R-:W4:Y:S01]  /*157820*/  LDL.LU R240, [R1+0x2f04] ;  /* 0x002f040001f07983 */ /* 0x000f220000300800 */
[----:B------:R-:W-:Y:S01]  /*157830*/  IADD3 R2, R2, c[0x0][0x198], RZ ;  /* 0x0000660002027a10 */ /* 0x000fe20007ffe0ff */
[----:B------:R-:W4:Y:S04]  /*157840*/  LDL.LU R235, [R1+0x7808] ;  /* 0x0078080001eb7983 */ /* 0x000f280000300800 */
[----:B------:R-:W-:Y:S01]  /*157850*/  @P2 STG.E [R232.64], R250 ;  /* 0x000000fae8002986 */ /* 0x000fe2000c101904 */
[----:B---3--:R1:W-:Y:S02]  /*157860*/  @P3 STG.E [R230.64], R245 ;  /* 0x000000f5e6003986 */ /* 0x0083e4000c101904 */
[----:B------:R3:W-:Y:S01]  /*157870*/  @P0 STG.E [R228.64], R249 ;  /* 0x000000f9e4000986 */ /* 0x0007e2000c101904 */
[----:B-1----:R-:W4:Y:S01]  /*157880*/  LDL.LU R245, [R1+0x1c14] ;  /* 0x001c140001f57983 */ /* 0x002f220000300800 */
[----:B---3--:R-:W-:-:S04]  /*157890*/  IMAD.WIDE R228, R2, 0x4, R196 ;  /* 0x0000000402e47825 */ /* 0x008fc800078e02c4 */
[----:B------:R-:W3:Y:S01]  /*1578a0*/  LDL.LU R249, [R1+0x18f4] ;  /* 0x0018f40001f97983 */ /* 0x000ee20000300800 */
        /* <DEDUP_REMOVED lines=11> */
[----:B----4-:R-:W-:Y:S01]  /*157960*/  ISETP.GE.AND P6, PT, R3, c[0x0][0x17c], PT ;  /* 0x00005f0003007a0c */ /* 0x010fe20003fc6270 */
[----:B------:R1:W-:Y:S02]  /*157970*/  @P4 STG.E [R230.64], R237 ;  /* 0x000000ede6004986 */ /* 0x0003e4000c101904 */
[----:B------:R4:W-:Y:S01]  /*157980*/  @P5 STG.E [R232.64], R236 ;  /* 0x000000ece8005986 */ /* 0x0009e2000c101904 */
[----:B------:R-:W-:Y:S01]  /*157990*/  ISETP.LT.AND P4, PT, R147, c[0x0][0x178], !P1 ;  /* 0x00005e0093007a0c */ /* 0x000fe20004f81270 */
[----:B------:R-:W-:Y:S01]  /*1579a0*/  ISETP.LT.AND P1, PT, R179, c[0x0][0x178], !P1 ;  /* 0x00005e00b3007a0c */ /* 0x000fe20004f21270 */
[----:B------:R4:W-:Y:S01]  /*1579b0*/  @P2 STG.E [R228.64], R241 ;  /* 0x000000f1e4002986 */ /* 0x0009e2000c101904 */
[----:B------:R-:W-:Y:S01]  /*1579c0*/  ISETP.LT.AND P2, PT, R194, c[0x0][0x178], !P6 ;  /* 0x00005e00c2007a0c */ /* 0x000fe20007741270 */
[C---:B-1----:R-:W-:Y:S02]  /*1579d0*/  IMAD.WIDE R230, R2.reuse, 0x4, R206 ;  /* 0x0000000402e67825 */ /* 0x042fe400078e02ce */
[----:B----4-:R-:W4:Y:S02]  /*1579e0*/  LDL.LU R236, [R1+0x2fd0] ;  /* 0x002fd00001ec7983 */ /* 0x010f240000300800 */
[----:B------:R-:W-:-:S04]  /*1579f0*/  IMAD.WIDE R232, R2, 0x4, R204 ;  /* 0x0000000402e87825 */ /* 0x000fc800078e02cc */
[----:B------:R-:W4:Y:S02]  /*157a00*/  LDL.LU R246, [R1+0x2fb0] ;  /* 0x002fb00001f67983 */ /* 0x000f240000300800 */
[----:B------:R-:W4:Y:S01]  /*157a10*/  LDL.LU R237, [R1+0x2f90] ;  /* 0x002f900001ed7983 */ /* 0x000f220000300800 */
[----:B------:R1:W-:Y:S01]  /*157a20*/  @P0 STG.E [R230.64], R240 ;  /* 0x000000f0e6000986 */ /* 0x0003e2000c101904 */
[C---:B------:R-:W-:Y:S01]  /*157a30*/  IADD3 R234, R2.reuse, c[0x0][0x198], RZ ;  /* 0x0000660002ea7a10 */ /* 0x040fe20007ffe0ff */
[----:B------:R-:W-:-:S04]  /*157a40*/  IMAD.WIDE R228, R2, 0x4, R202 ;  /* 0x0000000402e47825 */ /* 0x000fc800078e02ca */
[----:B------:R3:W-:Y:S02]  /*157a50*/  @P3 STG.E [R232.64], R248 ;  /* 0x000000f8e8003986 */ /* 0x0007e4000c101904 */
[----:B------:R-:W-:Y:S01]  /*157a60*/  IMAD.WIDE R2, R2, 0x4, R200 ;  /* 0x0000000402027825 */ /* 0x000fe200078e02c8 */
[----:B-1----:R-:W4:Y:S03]  /*157a70*/  LDL.LU R240, [R1+0x2f70] ;  /* 0x002f700001f07983 */ /* 0x002f260000300800 */
[----:B---3--:R-:W3:Y:S02]  /*157a80*/  LDL.LU R248, [R1+0x2f20] ;  /* 0x002f200001f87983 */ /* 0x008ee40000300800 */
[----:B------:R-:W-:Y:S01]  /*157a90*/  IMAD.WIDE R230, R234, 0x4, R196 ;  /* 0x00000004eae67825 */ /* 0x000fe200078e02c4 */
[----:B------:R1:W-:Y:S03]  /*157aa0*/  @P4 STG.E [R228.64], R245 ;  /* 0x000000f5e4004986 */ /* 0x0003e6000c101904 */
[----:B------:R-:W3:Y:S02]  /*157ab0*/  LDL.LU R241, [R1+0x2fb4] ;  /* 0x002fb40001f17983 */ /* 0x000ee40000300800 */
[----:B------:R1:W-:Y:S02]  /*157ac0*/  @P1 STG.E [R2.64], R249 ;  /* 0x000000f902001986 */ /* 0x0003e4000c101904 */
[----:B-1----:R-:W3:Y:S01]  /*157ad0*/  LDL.LU R245, [R1+0x2f94] ;  /* 0x002f940001f57983 */ /* 0x002ee20000300800 */
[----:B------:R-:W3:Y:S03]  /*157ae0*/  LDL.LU R249, [R1+0x1900] ;  /* 0x0019000001f97983 */ /* 0x000ee60000300800 */
        /* <DEDUP_REMOVED lines=10> */
[----:B------:R-:W-:-:S03]  /*157b90*/  ISETP.LT.AND P5, PT, R131, c[0x0][0x178], !P6 ;  /* 0x00005e0083007a0c */ /* 0x000fc600077a1270 */
[----:B----4-:R4:W-:Y:S01]  /*157ba0*/  @P3 STG.E [R228.64], R236 ;  /* 0x000000ece4003986 */ /* 0x0109e2000c101904 */
[----:B------:R-:W-:Y:S01]  /*157bb0*/  ISETP.GE.AND P0, PT, R235, c[0x0][0x17c], PT ;  /* 0x00005f00eb007a0c */ /* 0x000fe20003f06270 */
[----:B------:R-:W-:Y:S01]  /*157bc0*/  IMAD.WIDE R230, R234, 0x4, R204 ;  /* 0x00000004eae67825 */ /* 0x000fe200078e02cc */
[----:B------:R-:W-:-:S03]  /*157bd0*/  ISETP.LT.AND P6, PT, R179, c[0x0][0x178], !P6 ;  /* 0x00005e00b3007a0c */ /* 0x000fc600077c1270 */
[----:B------:R-:W-:-:S04]  /*157be0*/  IMAD.WIDE R232, R234, 0x4, R202 ;  /* 0x00000004eae87825 */ /* 0x000fc800078e02ca */
[C---:B-1----:R-:W-:Y:S01]  /*157bf0*/  IMAD.WIDE R2, R234.reuse, 0x4, R208 ;  /* 0x00000004ea027825 */ /* 0x042fe200078e02d0 */
[----:B------:R-:W2:Y:S03]  /*157c00*/  LDL.LU R250, [R1+0x2fe4] ;  /* 0x002fe40001fa7983 */ /* 0x000ea60000300800 */
[----:B----4-:R-:W-:Y:S01]  /*157c10*/  IMAD.WIDE R228, R234, 0x4, R206 ;  /* 0x00000004eae47825 */ /* 0x010fe200078e02ce */
[----:B------:R-:W4:Y:S03]  /*157c20*/  LDL.LU R238, [R1+0x780c] ;  /* 0x00780c0001ee7983 */ /* 0x000f260000300800 */
[----:B------:R-:W4:Y:S01]  /*157c30*/  LDL.LU R236, [R1+0x2fd4] ;  /* 0x002fd40001ec7983 */ /* 0x000f220000300800 */
[----:B------:R1:W-:Y:S01]  /*157c40*/  @P1 STG.E [R2.64], R246 ;  /* 0x000000f602001986 */ /* 0x0003e2000c101904 */
[----:B------:R-:W-:Y:S01]  /*157c50*/  ISETP.LT.AND P3, PT, R194, c[0x0][0x178], !P0 ;  /* 0x00005e00c2007a0c */ /* 0x000fe20004761270 */
[----:B------:R-:W-:Y:S02]  /*157c60*/  @P2 STG.E [R228.64], R237 ;  /* 0x000000ede4002986 */ /* 0x000fe4000c101904 */
[----:B------:R3:W-:Y:S01]  /*157c70*/  @P5 STG.E [R230.64], R240 ;  /* 0x000000f0e6005986 */ /* 0x0007e2000c101904 */
[C---:B------:R-:W-:Y:S01]  /*157c80*/  IADD3 R235, R234.reuse, c[0x0][0x198], RZ ;  /* 0x00006600eaeb7a10 */ /* 0x040fe20007ffe0ff */
[----:B---3--:R3:W-:Y:S01]  /*157c90*/  @P4 STG.E [R232.64], R248 ;  /* 0x000000f8e8004986 */ /* 0x0087e2000c101904 */
[----:B-1----:R-:W-:-:S03]  /*157ca0*/  IMAD.WIDE R2, R234, 0x4, R200 ;  /* 0x00000004ea027825 */ /* 0x002fc600078e02c8 */
[----:B------:R-:W4:Y:S01]  /*157cb0*/  LDL.LU R240, [R1+0x2f74] ;  /* 0x002f740001f07983 */ /* 0x000f220000300800 */
[----:B---3--:R-:W3:Y:S02]  /*157cc0*/  LDL.LU R248, [R1+0x2f24] ;  /* 0x002f240001f87983 */ /* 0x008ee40000300800 */
[----:B------:R-:W-:Y:S01]  /*157cd0*/  IMAD.WIDE R228, R235, 0x4, R196 ;  /* 0x00000004ebe47825 */ /* 0x000fe200078e02c4 */
[----:B------:R1:W-:Y:S04]  /*157ce0*/  @P6 STG.E [R2.64], R249 ;  /* 0x000000f902006986 */ /* 0x0003e8000c101904 */
        /* <DEDUP_REMOVED lines=17> */
[----:B----4-:R-:W-:Y:S01]  /*157e00*/  ISETP.GE.AND P5, PT, R238, c[0x0][0x17c], PT ;  /* 0x00005f00ee007a0c */ /* 0x010fe20003fa6270 */
[----:B------:R4:W-:Y:S02]  /*157e10*/  @P1 STG.E [R228.64], R236 ;  /* 0x000000ece4001986 */ /* 0x0009e4000c101904 */
[----:B------:R4:W-:Y:S01]  /*157e20*/  @P4 STG.E [R230.64], R241 ;  /* 0x000000f1e6004986 */ /* 0x0009e2000c101904 */
[----:B------:R-:W-:Y:S01]  /*157e30*/  ISETP.LT.AND P0, PT, R179, c[0x0][0x178], !P0 ;  /* 0x00005e00b3007a0c */ /* 0x000fe20004701270 */
[----:B------:R4:W-:Y:S01]  /*157e40*/  @P2 STG.E [R232.64], R245 ;  /* 0x000000f5e8002986 */ /* 0x0009e2000c101904 */
[----:B------:R-:W-:-:S02]  /*157e50*/  ISETP.LT.AND P1, PT, R194, c[0x0][0x178], !P5 ;  /* 0x00005e00c2007a0c */ /* 0x000fc40006f21270 */
[----:B------:R-:W-:Y:S01]  /*157e60*/  ISETP.LT.AND P2, PT, R227, c[0x0][0x178], !P5 ;  /* 0x00005e00e3007a0c */ /* 0x000fe20006f41270 */
[----:B-1----:R-:W-:-:S04]  /*157e70*/  IMAD.WIDE R2, R235, 0x4, R204 ;  /* 0x00000004eb027825 */ /* 0x002fc800078e02cc */
[C---:B----4-:R-:W-:Y:S01]  /*157e80*/  IMAD.WIDE R228, R235.reuse, 0x4, R202 ;  /* 0x00000004ebe47825 */ /* 0x050fe200078e02ca */
[----:B------:R-:W4:Y:S03]  /*157e90*/  LDL.LU R241, [R1+0x1b28] ;  /* 0x001b280001f17983 */ /* 0x000f260000300800 */
[----:B------:R-:W4:Y:S01]  /*157ea0*/  LDL.LU R245, [R1+0x1808] ;  /* 0x0018080001f57983 */ /* 0x000f220000300800 */
[----:B------:R1:W-:Y:S01]  /*157eb0*/  @P3 STG.E [R2.64], R240 ;  /* 0x000000f002003986 */ /* 0x0003e2000c101904 */
[----:B---3--:R3:W-:Y:S02]  /*157ec0*/  @P6 STG.E [R228.64], R248 ;  /* 0x000000f8e4006986 */ /* 0x0087e4000c101904 */
[----:B------:R-:W4:Y:S01]  /*157ed0*/  LDL.LU R250, [R1+0x17f8] ;  /* 0x0017f80001fa7983 */ /* 0x000f220000300800 */
[C---:B-1----:R-:W-:Y:S01]  /*157ee0*/  IADD3 R2, R235.reuse, c[0x0][0x198], RZ ;  /* 0x00006600eb027a10 */ /* 0x042fe20007ffe0ff */
[----:B---3--:R-:W-:Y:S01]  /*157ef0*/  IMAD.WIDE R228, R235, 0x4, R200 ;  /* 0x00000004ebe47825 */ /* 0x008fe200078e02c8 */
[----:B------:R-:W3:Y:S03]  /*157f00*/  LDL.LU R240, [R1+0x17e8] ;  /* 0x0017e80001f07983 */ /* 0x000ee60000300800 */
[----:B------:R-:W3:Y:S02]  /*157f10*/  LDL.LU R248, [R1+0x1668] ;  /* 0x0016680001f87983 */ /* 0x000ee40000300800 */
[----:B------:R-:W3:Y:S02]  /*157f20*/  LDL.LU R236, [R1+0x1f1c] ;  /* 0x001f1c0001ec7983 */ /* 0x000ee40000300800 */
[----:B------:R-:W-:-:S04]  /*157f30*/  IMAD.WIDE R230, R2, 0x4, R196 ;  /* 0x0000000402e67825 */ /* 0x000fc800078e02c4 */
[----:B------:R-:W-:Y:S01]  /*157f40*/  IMAD.WIDE R232, R2, 0x4, R210 ;  /* 0x0000000402e87825 */ /* 0x000fe200078e02d2 */
[----:B------:R1:W-:Y:S03]  /*157f50*/  @P0 STG.E [R228.64], R249 ;  /* 0x000000f9e4000986 */ /* 0x0003e6000c101904 */
[----:B------:R-:W-:Y:S01]  /*157f60*/  @P1 STG.E [R230.64], R237 ;  /* 0x000000ede6001986 */ /* 0x000fe2000c101904 */
        /* <DEDUP_REMOVED lines=9> */
[----:B------:R-:W-:-:S03]  /*158000*/  ISETP.LT.AND P2, PT, R147, c[0x0][0x178], !P5 ;  /* 0x00005e0093007a0c */ /* 0x000fc60006f41270 */
[----:B------:R-:W-:Y:S01]  /*158010*/  IMAD.WIDE R232, R2, 0x4, R206 ;  /* 0x0000000402e87825 */ /* 0x000fe200078e02ce */
[----:B------:R-:W-:Y:S01]  /*158020*/  ISETP.LT.AND P5, PT, R179, c[0x0][0x178], !P5 ;  /* 0x00005e00b3007a0c */ /* 0x000fe20006fa1270 */
[----:B------:R-:W2:Y:S01]  /*158030*/  LDL.LU R3, [R1+0x7810] ;  /* 0x0078100001037983 */ /* 0x000ea20000300800 */
[----:B------:R-:W-:Y:S01]  /*158040*/  ISETP.GE.AND P0, PT, R234, c[0x0][0x17c], PT ;  /* 0x00005f00ea007a0c */ /* 0x000fe20003f06270 */
[----:B------:R-:W2:Y:S02]  /*158050*/  LDL.LU R237, [R1+0x2d2c] ;  /* 0x002d2c0001ed7983 */ /* 0x000ea40000300800 */
        /* <DEDUP_REMOVED lines=11> */
[----:B---3--:R1:W-:Y:S03]  /*158110*/  @P2 STG.E [R230.64], R240 ;  /* 0x000000f0e6002986 */ /* 0x0083e6000c101904 */
[----:B------:R3:W-:Y:S01]  /*158120*/  @P5 STG.E [R228.64], R248 ;  /* 0x000000f8e4005986 */ /* 0x0007e2000c101904 */
[----:B------:R-:W4:Y:S03]  /*158130*/  LDL.LU R235, [R1+0x7818] ;  /* 0x0078180001eb7983 */ /* 0x000f260000300800 */
[----:B-1----:R-:W4:Y:S01]  /*158140*/  LDL.LU R240, [R1+0x17ec] ;  /* 0x0017ec0001f07983 */ /* 0x002f220000300800 */
[----:B---3--:R-:W-:-:S04]  /*158150*/  IMAD.WIDE R228, R2, 0x4, R196 ;  /* 0x0000000402e47825 */ /* 0x008fc800078e02c4 */
[----:B------:R-:W3:Y:S01]  /*158160*/  LDL.LU R248, [R1+0x166c] ;  /* 0x00166c0001f87983 */ /* 0x000ee20000300800 */
[----:B--2---:R1:W-:Y:S04]  /*158170*/  @P6 STG.E [R228.64], R244 ;  /* 0x000000f4e4006986 */ /* 0x0043e8000c101904 */
[----:B-1----:R-:W2:Y:S01]  /*158180*/  LDL.LU R244, [R1+0x2f68] ;  /* 0x002f680001f47983 */ /* 0x002ea20000300800 */
[----:B------:R-:W-:Y:S02]  /*158190*/  ISETP.LT.AND P3, PT, R227, c[0x0][0x178], !P0 ;  /* 0x00005e00e3007a0c */ /* 0x000fe40004761270 */
[----:B------:R-:W-:Y:S02]  /*1581a0*/  ISETP.LT.AND P4, PT, R115, c[0x0][0x178], !P0 ;  /* 0x00005e0073007a0c */ /* 0x000fe40004781270 */
[----:B------:R-:W-:Y:S01]  /*1581b0*/  ISETP.LT.AND P2, PT, R195, c[0x0][0x178], !P0 ;  /* 0x00005e00c3007a0c */ /* 0x000fe20004741270 */
[----:B------:R-:W-:Y:S01]  /*1581c0*/  IMAD.WIDE R230, R2, 0x4, R210 ;  /* 0x0000000402e67825 */ /* 0x000fe200078e02d2 */
[----:B------:R-:W-:-:S03]  /*1581d0*/  ISETP.LT.AND P1, PT, R163, c[0x0][0x178], !P0 ;  /* 0x00005e00a3007a0c */ /* 0x000fc60004721270 */
[C---:B------:R-:W-:Y:S01]  /*1581e0*/  IMAD.WIDE R232, R2.reuse, 0x4, R198 ;  /* 0x0000000402e87825 */ /* 0x040fe200078e02c6 */
[----:B------:R-:W2:Y:S01]  /*1581f0*/  LDL.LU R250, [R1+0x2f48] ;  /* 0x002f480001fa7983 */ /* 0x000ea20000300800 */
[----:B------:R-:W-:Y:S02]  /*158200*/  ISETP.LT.AND P5, PT, R131, c[0x0][0x178], !P0 ;  /* 0x00005e0083007a0c */ /* 0x000fe400047a1270 */
[----:B------:R-:W-:Y:S01]  /*158210*/  IMAD.WIDE R228, R2, 0x4, R208 ;  /* 0x0000000402e47825 */ /* 0x000fe200078e02d0 */
[----:B------:R-:W-:Y:S01]  /*158220*/  ISETP.GE.AND P6, PT, R3, c[0x0][0x17c], PT ;  /* 0x00005f0003007a0c */ /* 0x000fe20003fc6270 */
[----:B------:R1:W-:Y:S01]  /*158230*/  @P3 STG.E [R230.64], R237 ;  /* 0x000000ede6003986 */ /* 0x0003e2000c101904 */
[----:B------:R-:W-:Y:S01]  /*158240*/  ISETP.LT.AND P3, PT, R147, c[0x0][0x178], !P0 ;  /* 0x00005e0093007a0c */ /* 0x000fe20004761270 */
[----:B------:R4:W-:Y:S01]  /*158250*/  @P4 STG.E [R232.64], R236 ;  /* 0x000000ece8004986 */ /* 0x0009e2000c101904 */
[----:B------:R-:W-:Y:S01]  /*158260*/  ISETP.LT.AND P0, PT, R179, c[0x0][0x178], !P0 ;  /* 0x00005e00b3007a0c */ /* 0x000fe20004701270 */
[----:B----4-:R4:W-:Y:S01]  /*158270*/  @P2 STG.E [R228.64], R241 ;  /* 0x000000f1e4002986 */ /* 0x0109e2000c101904 */
[----:B------:R-:W-:-:S02]  /*158280*/  ISETP.LT.AND P2, PT, R194, c[0x0][0x178], !P6 ;  /* 0x00005e00c2007a0c */ /* 0x000fc40007741270 */
[C---:B------:R-:W-:Y:S01]  /*158290*/  IADD3 R234, R2.reuse, c[0x0][0x198], RZ ;  /* 0x0000660002ea7a10 */ /* 0x040fe20007ffe0ff */
[C---:B-1----:R-:W-:Y:S01]  /*1582a0*/  IMAD.WIDE R230, R2.reuse, 0x4, R206 ;  /* 0x0000000402e67825 */ /* 0x042fe200078e02ce */
[----:B------:R-:W2:Y:S03]  /*1582b0*/  LDL.LU R236, [R1+0x2ef8] ;  /* 0x002ef80001ec7983 */ /* 0x000ea60000300800 */
[----:B------:R-:W-:-:S04]  /*1582c0*/  IMAD.WIDE R232, R2, 0x4, R204 ;  /* 0x0000000402e87825 */ /* 0x000fc800078e02cc */
[----:B------:R-:W2:Y:S02]  /*1582d0*/  LDL.LU R246, [R1+0x2ac8] ;  /* 0x002ac80001f67983 */ /* 0x000ea40000300800 */
[C---:B----4-:R-:W-:Y:S01]  /*1582e0*/  IMAD.WIDE R228, R2.reuse, 0x4, R202 ;  /* 0x0000000402e47825 */ /* 0x050fe200078e02ca */
[----:B------:R1:W-:Y:S04]  /*1582f0*/  @P1 STG.E [R230.64], R245 ;  /* 0x000000f5e6001986 */ /* 0x0003e8000c101904 */
[----:B------:R-:W4:Y:S01]  /*158300*/  LDL.LU R237, [R1+0x1a58] ;  /* 0x001a580001ed7983 */ /* 0x000f220000300800 */
[----:B------:R-:W-:-:S04]  /*158310*/  IMAD.WIDE R2, R2, 0x4, R200 ;  /* 0x0000000402027825 */ /* 0x000fc800078e02c8 */
[----:B------:R1:W-:Y:S01]  /*158320*/  @P5 STG.E [R232.64], R249 ;  /* 0x000000f9e8005986 */ /* 0x0003e2000c101904 */
[----:B------:R1:W-:Y:S01]  /*158330*/  @P3 STG.E [R228.64], R240 ;  /* 0x000000f0e4003986 */ /* 0x0003e2000c101904 */
[----:B---3--:R3:W-:Y:S03]  /*158340*/  @P0 STG.E [R2.64], R248 ;  /* 0x000000f802000986 */ /* 0x0087e6000c101904 */
[----:B-1----:R-:W4:Y:S01]  /*158350*/  LDL.LU R245, [R1+0x18c8] ;  /* 0x0018c80001f57983 */ /* 0x002f220000300800 */
[----:B------:R-:W4:Y:S02]  /*158360*/  LDL.LU R249, [R1+0x18b8] ;  /* 0x0018b80001f97983 */ /* 0x000f240000300800 */
[----:B------:R-:W-:-:S04]  /*158370*/  IMAD.WIDE R230, R234, 0x4, R196 ;  /* 0x00000004eae67825 */ /* 0x000fc800078e02c4 */
[----:B------:R-:W4:Y:S01]  /*158380*/  LDL.LU R241, [R1+0x2acc] ;  /* 0x002acc0001f17983 */ /* 0x000f220000300800 */
[----:B------:R-:W4:Y:S01]  /*158390*/  LDL.LU R240, [R1+0x1a5c] ;  /* 0x001a5c0001f07983 */ /* 0x000f220000300800 */
[----:B---3--:R-:W3:Y:S03]  /*1583a0*/  LDL.LU R248, [R1+0x17c8] ;  /* 0x0017c80001f87983 */ /* 0x008ee60000300800 */
        /* <DEDUP_REMOVED lines=11> */
[----:B------:R-:W-:Y:S01]  /*158460*/  ISETP.LT.AND P5, PT, R131, c[0x0][0x178], !P6 ;  /* 0x00005e0083007a0c */ /* 0x000fe200077a1270 */
[----:B------:R1:W-:Y:S01]  /*158470*/  @P4 STG.E [R228.64], R236 ;  /* 0x000000ece4004986 */ /* 0x0003e2000c101904 */
[----:B------:R-:W-:Y:S02]  /*158480*/  ISETP.LT.AND P6, PT, R179, c[0x0][0x178], !P6 ;  /* 0x00005e00b3007a0c */ /* 0x000fe400077c1270 */
[----:B------:R-:W-:Y:S01]  /*158490*/  ISETP.LT.AND P4, PT, R194, c[0x0][0x178], !P1 ;  /* 0x00005e00c2007a0c */ /* 0x000fe20004f81270 */
[----:B------:R-:W-:-:S04]  /*1584a0*/  IMAD.WIDE R230, R234, 0x4, R204 ;  /* 0x00000004eae67825 */ /* 0x000fc800078e02cc */
[C---:B------:R-:W-:Y:S01]  /*1584b0*/  IMAD.WIDE R232, R234.reuse, 0x4, R202 ;  /* 0x00000004eae87825 */ /* 0x040fe200078e02ca */
[----:B-1----:R-:W2:Y:S03]  /*1584c0*/  LDL.LU R250, [R1+0x2f4c] ;  /* 0x002f4c0001fa7983 */ /* 0x002ea60000300800 */
[----:B------:R-:W2:Y:S02]  /*1584d0*/  LDL.LU R238, [R1+0x781c] ;  /* 0x00781c0001ee7983 */ /* 0x000ea40000300800 */
[----:B------:R-:W2:Y:S02]  /*1584e0*/  LDL.LU R236, [R1+0x2efc] ;  /* 0x002efc0001ec7983 */ /* 0x000ea40000300800 */
[----:B------:R-:W-:-:S04]  /*1584f0*/  IMAD.WIDE R2, R234, 0x4, R208 ;  /* 0x00000004ea027825 */ /* 0x000fc800078e02d0 */
[C---:B------:R-:W-:Y:S01]  /*158500*/  IMAD.WIDE R228, R234.reuse, 0x4, R206 ;  /* 0x00000004eae47825 */ /* 0x040fe200078e02ce */
[C---:B------:R-:W-:Y:S01]  /*158510*/  IADD3 R235, R234.reuse, c[0x0][0x198], RZ ;  /* 0x00006600eaeb7a10 */ /* 0x040fe20007ffe0ff */
[----:B------:R1:W-:Y:S03]  /*158520*/  @P0 STG.E [R2.64], R246 ;  /* 0x000000f602000986 */ /* 0x0003e6000c101904 */
[----:B----4-:R-:W-:Y:S02]  /*158530*/  @P2 STG.E [R228.64], R237 ;  /* 0x000000ede4002986 */ /* 0x010fe4000c101904 */
[----:B------:R4:W-:Y:S02]  /*158540*/  @P5 STG.E [R230.64], R245 ;  /* 0x000000f5e6005986 */ /* 0x0009e4000c101904 */
[----:B------:R3:W-:Y:S02]  /*158550*/  @P3 STG.E [R232.64], R249 ;  /* 0x000000f9e8003986 */ /* 0x0007e4000c101904 */
[----:B-1----:R-:W-:Y:S01]  /*158560*/  IMAD.WIDE R2, R234, 0x4, R200 ;  /* 0x00000004ea027825 */ /* 0x002fe200078e02c8 */
[----:B----4-:R-:W4:Y:S03]  /*158570*/  LDL.LU R245, [R1+0x18cc] ;  /* 0x0018cc0001f57983 */ /* 0x010f260000300800 */
        /* <DEDUP_REMOVED lines=21> */
[----:B------:R-:W-:Y:S01]  /*1586d0*/  @P2 STG.E [R228.64], R236 ;  /* 0x000000ece4002986 */ /* 0x000fe2000c101904 */
[----:B------:R1:W-:Y:S01]  /*1586e0*/  @P5 STG.E [R230.64], R241 ;  /* 0x000000f1e6005986 */ /* 0x0003e2000c101904 */
[----:B------:R-:W-:Y:S01]  /*1586f0*/  ISETP.LT.AND P1, PT, R179, c[0x0][0x178], !P1 ;  /* 0x00005e00b3007a0c */ /* 0x000fe20004f21270 */
[----:B------:R1:W-:Y:S01]  /*158700*/  @P3 STG.E [R232.64], R240 ;  /* 0x000000f0e8003986 */ /* 0x0003e2000c101904 */
[----:B------:R-:W-:Y:S02]  /*158710*/  ISETP.LT.AND P2, PT, R194, c[0x0][0x178], !P0 ;  /* 0x00005e00c2007a0c */ /* 0x000fe40004741270 */
[----:B------:R-:W-:Y:S01]  /*158720*/  ISETP.LT.AND P3, PT, R227, c[0x0][0x178], !P0 ;  /* 0x00005e00e3007a0c */ /* 0x000fe20004761270 */
[C---:B-1----:R-:W-:Y:S01]  /*158730*/  IMAD.WIDE R2, R235.reuse, 0x4, R204 ;  /* 0x00000004eb027825 */ /* 0x042fe200078e02cc */
[----:B------:R-:W2:Y:S03]  /*158740*/  LDL.LU R241, [R1+0x2f58] ;  /* 0x002f580001f17983 */ /* 0x000ea60000300800 */
[----:B------:R-:W2:Y:S02]  /*158750*/  LDL.LU R240, [R1+0x2f08] ;  /* 0x002f080001f07983 */ /* 0x000ea40000300800 */
[C---:B------:R-:W-:Y:S01]  /*158760*/  IMAD.WIDE R228, R235.reuse, 0x4, R202 ;  /* 0x00000004ebe47825 */ /* 0x040fe200078e02ca */
[----:B------:R-:W-:Y:S01]  /*158770*/  IADD3 R232, R235, c[0x0][0x198], RZ ;  /* 0x00006600ebe87a10 */ /* 0x000fe20007ffe0ff */
[----:B------:R-:W2:Y:S04]  /*158780*/  LDL.LU R250, [R1+0x2d98] ;  /* 0x002d980001fa7983 */ /* 0x000ea80000300800 */
[----:B----4-:R1:W-:Y:S01]  /*158790*/  @P6 STG.E [R2.64], R245 ;  /* 0x000000f502006986 */ /* 0x0103e2000c101904 */
[----:B---3--:R3:W-:Y:S02]  /*1587a0*/  @P4 STG.E [R228.64], R249 ;  /* 0x000000f9e4004986 */ /* 0x0087e4000c101904 */
[----:B------:R-:W-:-:S04]  /*1587b0*/  IMAD.WIDE R230, R232, 0x4, R210 ;  /* 0x00000004e8e67825 */ /* 0x000fc800078e02d2 */
[----:B-1----:R-:W-:Y:S01]  /*1587c0*/  IMAD.WIDE R2, R235, 0x4, R200 ;  /* 0x00000004eb027825 */ /* 0x002fe200078e02c8 */
[----:B------:R-:W4:Y:S03]  /*1587d0*/  LDL.LU R245, [R1+0x1c18] ;  /* 0x001c180001f57983 */ /* 0x000f260000300800 */
[----:B---3--:R-:W-:-:S04]  /*1587e0*/  IMAD.WIDE R228, R232, 0x4, R196 ;  /* 0x00000004e8e47825 */ /* 0x008fc800078e02c4 */
[----:B------:R-:W3:Y:S02]  /*1587f0*/  LDL.LU R249, [R1+0x18f8] ;  /* 0x0018f80001f97983 */ /* 0x000ee40000300800 */
[----:B------:R-:W3:Y:S01]  /*158800*/  LDL.LU R236, [R1+0x2f8c] ;  /* 0x002f8c0001ec7983 */ /* 0x000ee20000300800 */
[----:B------:R1:W-:Y:S01]  /*158810*/  @P1 STG.E [R2.64], R248 ;  /* 0x000000f802001986 */ /* 0x0003e2000c101904 */
        /* <DEDUP_REMOVED lines=14> */
[----:B------:R-:W2:Y:S02]  /*158900*/  LDL.LU R234, [R1+0x7828] ;  /* 0x0078280001ea7983 */ /* 0x000ea40000300800 */
[----:B------:R-:W2:Y:S02]  /*158910*/  LDL.LU R237, [R1+0x2fac] ;  /* 0x002fac0001ed7983 */ /* 0x000ea40000300800 */
[----:B------:R1:W-:Y:S04]  /*158920*/  @P5 STG.E [R2.64], R246 ;  /* 0x000000f602005986 */ /* 0x0003e8000c101904 */
[----:B------:R1:W-:Y:S01]  /*158930*/  @P4 STG.E [R228.64], R241 ;  /* 0x000000f1e4004986 */ /* 0x0003e2000c101904 */
[----:B------:R1:W-:Y:S01]  /*158940*/  @P6 STG.E [R230.64], R240 ;  /* 0x000000f0e6006986 */ /* 0x0003e2000c101904 */
[----:B------:R-:W-:Y:S01]  /*158950*/  ISETP.LT.AND P6, PT, R194, c[0x0][0x178], !P1 ;  /* 0x00005e00c2007a0c */ /* 0x000fe20004fc1270 */
[C---:B-1----:R-:W-:Y:S01]  /*158960*/  IMAD.WIDE R2, R232.reuse, 0x4, R200 ;  /* 0x00000004e8027825 */ /* 0x042fe200078e02c8 */
[----:B------:R-:W2:Y:S03]  /*158970*/  LDL.LU R241, [R1+0x2f5c] ;  /* 0x002f5c0001f17983 */ /* 0x000ea60000300800 */
[----:B------:R-:W-:-:S04]  /*158980*/  IMAD.WIDE R230, R232, 0x4, R204 ;  /* 0x00000004e8e67825 */ /* 0x000fc800078e02cc */
[C---:B------:R-:W-:Y:S01]  /*158990*/  IMAD.WIDE R228, R232.reuse, 0x4, R202 ;  /* 0x00000004e8e47825 */ /* 0x040fe200078e02ca */
[----:B------:R-:W-:Y:S01]  /*1589a0*/  IADD3 R232, R232, c[0x0][0x198], RZ ;  /* 0x00006600e8e87a10 */ /* 0x000fe20007ffe0ff */
[----:B------:R-:W2:Y:S04]  /*1589b0*/  LDL.LU R240, [R1+0x2f0c] ;  /* 0x002f0c0001f07983 */ /* 0x000ea80000300800 */
[----:B------:R-:W-:Y:S01]  /*1589c0*/  @P2 STG.E [R230.64], R250 ;  /* 0x000000fae6002986 */ /* 0x000fe2000c101904 */
[----:B----4-:R1:W-:Y:S02]  /*1589d0*/  @P3 STG.E [R228.64], R245 ;  /* 0x000000f5e4003986 */ /* 0x0103e4000c101904 */
[----:B---3--:R3:W-:Y:S02]  /*1589e0*/  @P0 STG.E [R2.64], R249 ;  /* 0x000000f902000986 */ /* 0x0087e4000c101904 */
[----:B------:R-:W4:Y:S01]  /*1589f0*/  LDL.LU R233, [R1+0x7824] ;  /* 0x0078240001e97983 */ /* 0x000f220000300800 */
        /* <DEDUP_REMOVED lines=14> */
[----:B------:R-:W-:Y:S01]  /*158ae0*/  ISETP.GE.AND P6, PT, R234, c[0x0][0x17c], PT ;  /* 0x00005f00ea007a0c */ /* 0x000fe20003fc6270 */
[----:B------:R1:W-:Y:S01]  /*158af0*/  @P4 STG.E [R228.64], R237 ;  /* 0x000000ede4004986 */ /* 0x0003e2000c101904 */
[----:B------:R-:W-:Y:S01]  /*158b00*/  ISETP.LT.AND P4, PT, R147, c[0x0][0x178], !P1 ;  /* 0x00005e0093007a0c */ /* 0x000fe20004f81270 */
[----:B------:R1:W-:Y:S01]  /*158b10*/  @P5 STG.E [R230.64], R236 ;  /* 0x000000ece6005986 */ /* 0x0003e2000c101904 */
[----:B------:R-:W-:Y:S01]  /*158b20*/  ISETP.LT.AND P1, PT, R179, c[0x0][0x178], !P1 ;  /* 0x00005e00b3007a0c */ /* 0x000fe20004f21270 */
[----:B------:R1:W-:Y:S01]  /*158b30*/  @P2 STG.E [R2.64], R241 ;  /* 0x000000f102002986 */ /* 0x0003e2000c101904 */
[----:B------:R-:W-:Y:S02]  /*158b40*/  ISETP.LT.AND P2, PT, R194, c[0x0][0x178], !P6 ;  /* 0x00005e00c2007a0c */ /* 0x000fe40007741270 */
[C---:B------:R-:W-:Y:S01]  /*158b50*/  IADD3 R234, R232.reuse, c[0x0][0x198], RZ ;  /* 0x00006600e8ea7a10 */ /* 0x040fe20007ffe0ff */
[C---:B-1----:R-:W-:Y:S01]  /*158b60*/  IMAD.WIDE R228, R232.reuse, 0x4, R206 ;  /* 0x00000004e8e47825 */ /* 0x042fe200078e02ce */
[----:B------:R-:W2:Y:S03]  /*158b70*/  LDL.LU R236, [R1+0x2fd8] ;  /* 0x002fd80001ec7983 */ /* 0x000ea60000300800 */
[----:B------:R-:W-:-:S04]  /*158b80*/  IMAD.WIDE R230, R232, 0x4, R204 ;  /* 0x00000004e8e67825 */ /* 0x000fc800078e02cc */
[----:B------:R-:W2:Y:S01]  /*158b90*/  LDL.LU R246, [R1+0x2fb8] ;  /* 0x002fb80001f67983 */ /* 0x000ea20000300800 */
[----:B------:R1:W-:Y:S01]  /*158ba0*/  @P0 STG.E [R228.64], R240 ;  /* 0x000000f0e4000986 */ /* 0x0003e2000c101904 */
[----:B------:R-:W2:Y:S02]  /*158bb0*/  LDL.LU R237, [R1+0x2f98] ;  /* 0x002f980001ed7983 */ /* 0x000ea40000300800 */
[----:B------:R-:W-:-:S04]  /*158bc0*/  IMAD.WIDE R2, R232, 0x4, R202 ;  /* 0x00000004e8027825 */ /* 0x000fc800078e02ca */
[----:B------:R3:W-:Y:S01]  /*158bd0*/  @P3 STG.E [R230.64], R248 ;  /* 0x000000f8e6003986 */ /* 0x0007e2000c101904 */
[----:B----4-:R4:W-:Y:S04]  /*158be0*/  @P4 STG.E [R2.64], R245 ;  /* 0x000000f502004986 */ /* 0x0109e8000c101904 */
[----:B-1----:R-:W2:Y:S01]  /*158bf0*/  LDL.LU R240, [R1+0x2f78] ;  /* 0x002f780001f07983 */ /* 0x002ea20000300800 */
[----:B------:R-:W-:-:S04]  /*158c00*/  IMAD.WIDE R228, R232, 0x4, R200 ;  /* 0x00000004e8e47825 */ /* 0x000fc800078e02c8 */
[----:B---3--:R-:W3:Y:S02]  /*158c10*/  LDL.LU R248, [R1+0x2f28] ;  /* 0x002f280001f87983 */ /* 0x008ee40000300800 */
[----:B------:R-:W-:Y:S01]  /*158c20*/  IMAD.WIDE R230, R234, 0x4, R196 ;  /* 0x00000004eae67825 */ /* 0x000fe200078e02c4 */
[----:B------:R-:W3:Y:S04]  /*158c30*/  LDL.LU R241, [R1+0x2fbc] ;  /* 0x002fbc0001f17983 */ /* 0x000ee80000300800 */
[----:B------:R1:W-:Y:S01]  /*158c40*/  @P1 STG.E [R228.64], R249 ;  /* 0x000000f9e4001986 */ /* 0x0003e2000c101904 */
[----:B----4-:R-:W4:Y:S03]  /*158c50*/  LDL.LU R245, [R1+0x2f9c] ;  /* 0x002f9c0001f57983 */ /* 0x010f260000300800 */
        /* <DEDUP_REMOVED lines=14> */
[----:B------:R-:W-:Y:S01]  /*158d40*/  ISETP.LT.AND P6, PT, R179, c[0x0][0x178], !P6 ;  /* 0x00005e00b3007a0c */ /* 0x000fe200077c1270 */
[----:B------:R-:W-:Y:S01]  /*158d50*/  IMAD.WIDE R230, R234, 0x4, R204 ;  /* 0x00000004eae67825 */ /* 0x000fe200078e02cc */
[----:B------:R-:W-:-:S03]  /*158d60*/  ISETP.LT.AND P3, PT, R194, c[0x0][0x178], !P0 ;  /* 0x00005e00c2007a0c */ /* 0x000fc60004761270 */
[C---:B------:R-:W-:Y:S01]  /*158d70*/  IMAD.WIDE R232, R234.reuse, 0x4, R202 ;  /* 0x00000004eae87825 */ /* 0x040fe200078e02ca */
[----:B-1----:R-:W2:Y:S03]  /*158d80*/  LDL.LU R250, [R1+0x2fec] ;  /* 0x002fec0001fa7983 */ /* 0x002ea60000300800 */
[----:B------:R-:W2:Y:S02]  /*158d90*/  LDL.LU R238, [R1+0x782c] ;  /* 0x00782c0001ee7983 */ /* 0x000ea40000300800 */
[----:B------:R-:W-:-:S04]  /*158da0*/  IMAD.WIDE R2, R234, 0x4, R208 ;  /* 0x00000004ea027825 */ /* 0x000fc800078e02d0 */
[----:B------:R-:W2:Y:S02]  /*158db0*/  LDL.LU R236, [R1+0x2fdc] ;  /* 0x002fdc0001ec7983 */ /* 0x000ea40000300800 */
[C---:B------:R-:W-:Y:S01]  /*158dc0*/  IMAD.WIDE R228, R234.reuse, 0x4, R206 ;  /* 0x00000004eae47825 */ /* 0x040fe200078e02ce */
[C---:B------:R-:W-:Y:S01]  /*158dd0*/  IADD3 R235, R234.reuse, c[0x0][0x198], RZ ;  /* 0x00006600eaeb7a10 */ /* 0x040fe20007ffe0ff */
[----:B------:R1:W-:Y:S03]  /*158de0*/  @P1 STG.E [R2.64], R246 ;  /* 0x000000f602001986 */ /* 0x0003e6000c101904 */
[----:B------:R-:W-:Y:S02]  /*158df0*/  @P2 STG.E [R228.64], R237 ;  /* 0x000000ede4002986 */ /* 0x000fe4000c101904 */
[----:B------:R4:W-:Y:S02]  /*158e00*/  @P5 STG.E [R230.64], R240 ;  /* 0x000000f0e6005986 */ /* 0x0009e4000c101904 */
[----:B---3--:R3:W-:Y:S02]  /*158e10*/  @P4 STG.E [R232.64], R248 ;  /* 0x000000f8e8004986 */ /* 0x0087e4000c101904 */
        /* <DEDUP_REMOVED lines=24> */
[----:B------:R1:W-:Y:S01]  /*158fa0*/  @P1 STG.E [R228.64], R236 ;  /* 0x000000ece4001986 */ /* 0x0003e2000c101904 */
[----:B------:R1:W-:Y:S02]  /*158fb0*/  @P4 STG.E [R230.64], R241 ;  /* 0x000000f1e6004986 */ /* 0x0003e4000c101904 */
[----:B------:R1:W-:Y:S01]  /*158fc0*/  @P2 STG.E [R232.64], R245 ;  /* 0x000000f5e8002986 */ /* 0x0003e2000c101904 */
[----:B------:R-:W-:-:S02]  /*158fd0*/  ISETP.LT.AND P1, PT, R194, c[0x0][0x178], !P5 ;  /* 0x00005e00c2007a0c */ /* 0x000fc40006f21270 */
[----:B------:R-:W-:Y:S01]  /*158fe0*/  ISETP.LT.AND P2, PT, R227, c[0x0][0x178], !P5 ;  /* 0x00005e00e3007a0c */ /* 0x000fe20006f41270 */
[----:B-1----:R-:W-:-:S04]  /*158ff0*/  IMAD.WIDE R2, R235, 0x4, R202 ;  /* 0x00000004eb027825 */ /* 0x002fc800078e02ca */
[C---:B------:R-:W-:Y:S01]  /*159000*/  IMAD.WIDE R228, R235.reuse, 0x4, R204 ;  /* 0x00000004ebe47825 */ /* 0x040fe200078e02cc */
[----:B------:R-:W2:Y:S03]  /*159010*/  LDL.LU R241, [R1+0x1e90] ;  /* 0x001e900001f17983 */ /* 0x000ea60000300800 */
[----:B------:R-:W2:Y:S01]  /*159020*/  LDL.LU R245, [R1+0x1a10] ;  /* 0x001a100001f57983 */ /* 0x000ea20000300800 */
[C---:B------:R-:W-:Y:S01]  /*159030*/  IADD3 R232, R235.reuse, c[0x0][0x198], RZ ;  /* 0x00006600ebe87a10 */ /* 0x040fe20007ffe0ff */
[----:B------:R-:W2:Y:S01]  /*159040*/  LDL.LU R250, [R1+0x1970] ;  /* 0x0019700001fa7983 */ /* 0x000ea20000300800 */
[----:B----4-:R1:W-:Y:S01]  /*159050*/  @P3 STG.E [R228.64], R240 ;  /* 0x000000f0e4003986 */ /* 0x0103e2000c101904 */
[----:B---3--:R3:W-:Y:S02]  /*159060*/  @P6 STG.E [R2.64], R248 ;  /* 0x000000f802006986 */ /* 0x0087e4000c101904 */
[----:B------:R-:W-:Y:S01]  /*159070*/  IMAD.WIDE R230, R232, 0x4, R210 ;  /* 0x00000004e8e67825 */ /* 0x000fe200078e02d2 */
[----:B-1----:R-:W4:Y:S03]  /*159080*/  LDL.LU R240, [R1+0x1960] ;  /* 0x0019600001f07983 */ /* 0x002f260000300800 */
[----:B---3--:R-:W-:-:S04]  /*159090*/  IMAD.WIDE R2, R235, 0x4, R200 ;  /* 0x00000004eb027825 */ /* 0x008fc800078e02c8 */
[----:B------:R-:W-:-:S04]  /*1590a0*/  IMAD.WIDE R228, R232, 0x4, R196 ;  /* 0x00000004e8e47825 */ /* 0x000fc800078e02c4 */
[----:B------:R-:W3:Y:S01]  /*1590b0*/  LDL.LU R248, [R1+0x1930] ;  /* 0x0019300001f87983 */ /* 0x000ee20000300800 */
[----:B------:R-:W3:Y:S04]  /*1590c0*/  LDL.LU R236, [R1+0x2b64] ;  /* 0x002b640001ec7983 */ /* 0x000ee80000300800 */
        /* <DEDUP_REMOVED lines=18> */
[----:B------:R1:W-:Y:S01]  /*1591f0*/  @P3 STG.E [R228.64], R241 ;  /* 0x000000f1e4003986 */ /* 0x0003e2000c101904 */
[----:B------:R1:W-:Y:S01]  /*159200*/  @P6 STG.E [R230.64], R245 ;  /* 0x000000f5e6006986 */ /* 0x0003e2000c101904 */
[----:B------:R-:W-:Y:S01]  /*159210*/  ISETP.LT.AND P6, PT, R194, c[0x0][0x178], !P0 ;  /* 0x00005e00c2007a0c */ /* 0x000fe200047c1270 */
[C---:B-1----:R-:W-:Y:S01]  /*159220*/  IMAD.WIDE R2, R232.reuse, 0x4, R200 ;  /* 0x00000004e8027825 */ /* 0x042fe200078e02c8 */
[----:B------:R-:W2:Y:S03]  /*159230*/  LDL.LU R241, [R1+0x1e94] ;  /* 0x001e940001f17983 */ /* 0x000ea60000300800 */
[----:B------:R-:W-:-:S04]  /*159240*/  IMAD.WIDE R230, R232, 0x4, R204 ;  /* 0x00000004e8e67825 */ /* 0x000fc800078e02cc */
[----:B------:R-:W-:-:S04]  /*159250*/  IMAD.WIDE R228, R232, 0x4, R202 ;  /* 0x00000004e8e47825 */ /* 0x000fc800078e02ca */
[----:B------:R-:W2:Y:S01]  /*159260*/  LDL.LU R245, [R1+0x1a14] ;  /* 0x001a140001f57983 */ /* 0x000ea20000300800 */
[----:B------:R-:W-:Y:S01]  /*159270*/  IADD3 R232, R232, c[0x0][0x198], RZ ;  /* 0x00006600e8e87a10 */ /* 0x000fe20007ffe0ff */
[----:B------:R-:W2:Y:S04]  /*159280*/  LDL.LU R233, [R1+0x7838] ;  /* 0x0078380001e97983 */ /* 0x000ea80000300800 */
[----:B------:R-:W-:Y:S01]  /*159290*/  @P1 STG.E [R230.64], R250 ;  /* 0x000000fae6001986 */ /* 0x000fe2000c101904 */
[----:B----4-:R1:W-:Y:S02]  /*1592a0*/  @P2 STG.E [R228.64], R240 ;  /* 0x000000f0e4002986 */ /* 0x0103e4000c101904 */
[----:B---3--:R3:W-:Y:S01]  /*1592b0*/  @P5 STG.E [R2.64], R248 ;  /* 0x000000f802005986 */ /* 0x0087e2000c101904 */
        /* <DEDUP_REMOVED lines=19> */
[----:B------:R1:W-:Y:S01]  /*1593f0*/  @P2 STG.E [R2.64], R241 ;  /* 0x000000f102002986 */ /* 0x0003e2000c101904 */
        /* <DEDUP_REMOVED lines=8> */
[----:B------:R-:W-:-:S04]  /*159480*/  IMAD.WIDE R2, R232, 0x4, R202 ;  /* 0x00000004e8027825 */ /* 0x000fc800078e02ca */
[----:B------:R3:W-:Y:S01]  /*159490*/  @P5 STG.E [R230.64], R249 ;  /* 0x000000f9e6005986 */ /* 0x0007e2000c101904 */
[----:B-1----:R-:W2:Y:S01]  /*1594a0*/  LDL.LU R245, [R1+0x1a40] ;  /* 0x001a400001f57983 */ /* 0x002ea20000300800 */
[----:B------:R-:W-:-:S04]  /*1594b0*/  IMAD.WIDE R228, R232, 0x4, R200 ;  /* 0x00000004e8e47825 */ /* 0x000fc800078e02c8 */
[----:B---3--:R-:W3:Y:S02]  /*1594c0*/  LDL.LU R249, [R1+0x1a00] ;  /* 0x001a000001f97983 */ /* 0x008ee40000300800 */
[----:B------:R-:W-:Y:S01]  /*1594d0*/  IMAD.WIDE R230, R234, 0x4, R196 ;  /* 0x00000004eae67825 */ /* 0x000fe200078e02c4 */
[----:B----4-:R1:W-:Y:S04]  /*1594e0*/  @P3 STG.E [R2.64], R240 ;  /* 0x000000f002003986 */ /* 0x0103e8000c101904 */
[----:B------:R-:W4:Y:S01]  /*1594f0*/  LDL.LU R241, [R1+0x2c64] ;  /* 0x002c640001f17983 */ /* 0x000f220000300800 */
[----:B------:R1:W-:Y:S03]  /*159500*/  @P0 STG.E [R228.64], R248 ;  /* 0x000000f8e4000986 */ /* 0x0003e6000c101904 */
[----:B-1----:R-:W4:Y:S01]  /*159510*/  LDL.LU R240, [R1+0x1ad4] ;  /* 0x001ad40001f07983 */ /* 0x002f220000300800 */
[----:B------:R-:W4:Y:S03]  /*159520*/  LDL.LU R248, [R1+0x1940] ;  /* 0x0019400001f87983 */ /* 0x000f260000300800 */
        /* <DEDUP_REMOVED lines=28> */
[----:B----4-:R-:W4:Y:S01]  /*1596f0*/  LDL.LU R245, [R1+0x1a44] ;  /* 0x001a440001f57983 */ /* 0x010f220000300800 */
        /* <DEDUP_REMOVED lines=30> */
[----:B----4-:R-:W4:Y:S01]  /*1598e0*/  LDL.LU R240, [R1+0x3040] ;  /* 0x0030400001f07983 */ /* 0x010f220000300800 */
        /* <DEDUP_REMOVED lines=19> */
[C---:B------:R-:W-:Y:S01]  /*159a20*/  IMAD.WIDE R228, R2.reuse, 0x4, R198 ;  /* 0x0000000402e47825 */ /* 0x040fe200078e02c6 */
[----:B------:R-:W2:Y:S03]  /*159a30*/  LDL.LU R3, [R1+0x7844] ;  /* 0x0078440001037983 */ /* 0x000ea60000300800 */
[----:B------:R-:W-:Y:S01]  /*159a40*/  IMAD.WIDE R230, R2, 0x4, R208 ;  /* 0x0000000402e67825 */ /* 0x000fe200078e02d0 */
[----:B------:R-:W-:-:S03]  /*159a50*/  ISETP.LT.AND P3, PT, R147, c[0x0][0x178], !P0 ;  /* 0x00005e0093007a0c */ /* 0x000fc60004761270 */
[----:B------:R-:W2:Y:S02]  /*159a60*/  LDL.LU R237, [R1+0x30e4] ;  /* 0x0030e40001ed7983 */ /* 0x000ea40000300800 */
[----:B------:R-:W-:Y:S01]  /*159a70*/  IMAD.WIDE R232, R2, 0x4, R206 ;  /* 0x0000000402e87825 */ /* 0x000fe200078e02ce */
[----:B------:R-:W-:Y:S02]  /*159a80*/  ISETP.LT.AND P0, PT, R179, c[0x0][0x178], !P0 ;  /* 0x00005e00b3007a0c */ /* 0x000fe40004701270 */
[----:B------:R-:W-:Y:S01]  /*159a90*/  ISETP.GE.AND P1, PT, R234, c[0x0][0x17c], PT ;  /* 0x00005f00ea007a0c */ /* 0x000fe20003f26270 */
[----:B------:R1:W-:Y:S04]  /*159aa0*/  @P5 STG.E [R228.64], R246 ;  /* 0x000000f6e4005986 */ /* 0x0003e8000c101904 */
[----:B------:R1:W-:Y:S01]  /*159ab0*/  @P4 STG.E [R230.64], R241 ;  /* 0x000000f1e6004986 */ /* 0x0003e2000c101904 */
[----:B----4-:R4:W-:Y:S01]  /*159ac0*/  @P6 STG.E [R232.64], R240 ;  /* 0x000000f0e8006986 */ /* 0x0109e2000c101904 */
[----:B------:R-:W-:Y:S01]  /*159ad0*/  ISETP.LT.AND P6, PT, R194, c[0x0][0x178], !P1 ;  /* 0x00005e00c2007a0c */ /* 0x000fe20004fc1270 */
[C---:B-1----:R-:W-:Y:S01]  /*159ae0*/  IMAD.WIDE R228, R2.reuse, 0x4, R200 ;  /* 0x0000000402e47825 */ /* 0x042fe200078e02c8 */
[----:B------:R-:W2:Y:S03]  /*159af0*/  LDL.LU R241, [R1+0x3094] ;  /* 0x0030940001f17983 */ /* 0x000ea60000300800 */
[----:B----4-:R-:W-:-:S04]  /*159b00*/  IMAD.WIDE R232, R2, 0x4, R204 ;  /* 0x0000000402e87825 */ /* 0x010fc800078e02cc */
        /* <DEDUP_REMOVED lines=33> */
[----:B----4-:R1:W-:Y:S01]  /*159d20*/  @P0 STG.E [R230.64], R240 ;  /* 0x000000f0e6000986 */ /* 0x0103e2000c101904 */
[C---:B------:R-:W-:Y:S01]  /*159d30*/  IADD3 R234, R2.reuse, c[0x0][0x198], RZ ;  /* 0x0000660002ea7a10 */ /* 0x040fe20007ffe0ff */
[----:B------:R-:W-:-:S04]  /*159d40*/  IMAD.WIDE R228, R2, 0x4, R202 ;  /* 0x0000000402e47825 */ /* 0x000fc800078e02ca */
[----:B------:R4:W-:Y:S02]  /*159d50*/  @P3 STG.E [R232.64], R248 ;  /* 0x000000f8e8003986 */ /* 0x0009e4000c101904 */
[----:B------:R-:W-:Y:S01]  /*159d60*/  IMAD.WIDE R2, R2, 0x4, R200 ;  /* 0x0000000402027825 */ /* 0x000fe200078e02c8 */
[----:B-1----:R-:W2:Y:S03]  /*159d70*/  LDL.LU R240, [R1+0x30b0] ;  /* 0x0030b00001f07983 */ /* 0x002ea60000300800 */
[----:B----4-:R-:W4:Y:S02]  /*159d80*/  LDL.LU R248, [R1+0x3050] ;  /* 0x0030500001f87983 */ /* 0x010f240000300800 */
[----:B------:R-:W-:Y:S01]  /*159d90*/  IMAD.WIDE R230, R234, 0x4, R196 ;  /* 0x00000004eae67825 */ /* 0x000fe200078e02c4 */
[----:B------:R1:W-:Y:S03]  /*159da0*/  @P4 STG.E [R228.64], R245 ;  /* 0x000000f5e4004986 */ /* 0x0003e6000c101904 */
[----:B------:R-:W4:Y:S02]  /*159db0*/  LDL.LU R241, [R1+0x30f4] ;  /* 0x0030f40001f17983 */ /* 0x000f240000300800 */
[----:B---3--:R3:W-:Y:S01]  /*159dc0*/  @P1 STG.E [R2.64], R249 ;  /* 0x000000f902001986 */ /* 0x0087e2000c101904 */
[----:B-1----:R-:W4:Y:S01]  /*159dd0*/  LDL.LU R245, [R1+0x30d4] ;  /* 0x0030d40001f57983 */ /* 0x002f220000300800 */
        /* <DEDUP_REMOVED lines=27> */
[----:B----4-:R4:W-:Y:S01]  /*159f90*/  @P4 STG.E [R232.64], R248 ;  /* 0x000000f8e8004986 */ /* 0x0109e2000c101904 */
[----:B-1----:R-:W-:-:S03]  /*159fa0*/  IMAD.WIDE R2, R234, 0x4, R200 ;  /* 0x00000004ea027825 */ /* 0x002fc600078e02c8 */
[----:B------:R-:W2:Y:S01]  /*159fb0*/  LDL.LU R240, [R1+0x30b4] ;  /* 0x0030b40001f07983 */ /* 0x000ea20000300800 */
[----:B----4-:R-:W4:Y:S02]  /*159fc0*/  LDL.LU R248, [R1+0x3054] ;  /* 0x0030540001f87983 */ /* 0x010f240000300800 */
        /* <DEDUP_REMOVED lines=31> */
[----:B----4-:R4:W-:Y:S02]  /*15a1c0*/  @P6 STG.E [R228.64], R248 ;  /* 0x000000f8e4006986 */ /* 0x0109e4000c101904 */
[----:B------:R-:W2:Y:S01]  /*15a1d0*/  LDL.LU R250, [R1+0x1978] ;  /* 0x0019780001fa7983 */ /* 0x000ea20000300800 */
[C---:B-1----:R-:W-:Y:S01]  /*15a1e0*/  IADD3 R2, R235.reuse, c[0x0][0x198], RZ ;  /* 0x00006600eb027a10 */ /* 0x042fe20007ffe0ff */
[----:B----4-:R-:W-:Y:S01]  /*15a1f0*/  IMAD.WIDE R228, R235, 0x4, R200 ;  /* 0x00000004ebe47825 */ /* 0x010fe200078e02c8 */
[----:B------:R-:W4:Y:S03]  /*15a200*/  LDL.LU R240, [R1+0x1968] ;  /* 0x0019680001f07983 */ /* 0x000f260000300800 */
[----:B------:R-:W4:Y:S02]  /*15a210*/  LDL.LU R248, [R1+0x1938] ;  /* 0x0019380001f87983 */ /* 0x000f240000300800 */
[----:B------:R-:W4:Y:S02]  /*15a220*/  LDL.LU R236, [R1+0x2b6c] ;  /* 0x002b6c0001ec7983 */ /* 0x000f240000300800 */
[----:B------:R-:W-:-:S04]  /*15a230*/  IMAD.WIDE R230, R2, 0x4, R196 ;  /* 0x0000000402e67825 */ /* 0x000fc800078e02c4 */
[----:B------:R-:W-:Y:S01]  /*15a240*/  IMAD.WIDE R232, R2, 0x4, R210 ;  /* 0x0000000402e87825 */ /* 0x000fe200078e02d2 */
[----:B---3--:R1:W-:Y:S03]  /*15a250*/  @P0 STG.E [R228.64], R249 ;  /* 0x000000f9e4000986 */ /* 0x0083e6000c101904 */
        /* <DEDUP_REMOVED lines=13> */
[----:B------:R-:W3:Y:S01]  /*15a330*/  LDL.LU R3, [R1+0x7854] ;  /* 0x0078540001037983 */ /* 0x000ee20000300800 */
[----:B------:R-:W-:Y:S01]  /*15a340*/  ISETP.GE.AND P0, PT, R234, c[0x0][0x17c], PT ;  /* 0x00005f00ea007a0c */ /* 0x000fe20003f06270 */
[----:B------:R-:W3:Y:S02]  /*15a350*/  LDL.LU R237, [R1+0x2e6c] ;  /* 0x002e6c0001ed7983 */ /* 0x000ee40000300800 */
[----:B------:R1:W-:Y:S04]  /*15a360*/  @P4 STG.E [R228.64], R246 ;  /* 0x000000f6e4004986 */ /* 0x0003e8000c101904 */
[----:B------:R1:W-:Y:S01]  /*15a370*/  @P3 STG.E [R230.64], R241 ;  /* 0x000000f1e6003986 */ /* 0x0003e2000c101904 */
[----:B------:R1:W-:Y:S01]  /*15a380*/  @P6 STG.E [R232.64], R245 ;  /* 0x000000f5e8006986 */ /* 0x0003e2000c101904 */
[----:B------:R-:W-:Y:S01]  /*15a390*/  ISETP.LT.AND P6, PT, R194, c[0x0][0x178], !P0 ;  /* 0x00005e00c2007a0c */ /* 0x000fe200047c1270 */
[C---:B-1----:R-:W-:Y:S01]  /*15a3a0*/  IMAD.WIDE R228, R2.reuse, 0x4, R200 ;  /* 0x0000000402e47825 */ /* 0x042fe200078e02c8 */
[----:B------:R-:W3:Y:S03]  /*15a3b0*/  LDL.LU R241, [R1+0x1e9c] ;  /* 0x001e9c0001f17983 */ /* 0x000ee60000300800 */
[----:B------:R-:W-:-:S04]  /*15a3c0*/  IMAD.WIDE R232, R2, 0x4, R204 ;  /* 0x0000000402e87825 */ /* 0x000fc800078e02cc */
[C---:B------:R-:W-:Y:S01]  /*15a3d0*/  IMAD.WIDE R230, R2.reuse, 0x4, R202 ;  /* 0x0000000402e67825 */ /* 0x040fe200078e02ca */
[----:B------:R-:W-:Y:S01]  /*15a3e0*/  IADD3 R2, R2, c[0x0][0x198], RZ ;  /* 0x0000660002027a10 */ /* 0x000fe20007ffe0ff */
[----:B------:R-:W3:Y:S04]  /*15a3f0*/  LDL.LU R245, [R1+0x1a1c] ;  /* 0x001a1c0001f57983 */ /* 0x000ee80000300800 */
[----:B------:R-:W-:Y:S01]  /*15a400*/  @P1 STG.E [R232.64], R250 ;  /* 0x000000fae8001986 */ /* 0x000fe2000c101904 */
[----:B----4-:R1:W-:Y:S02]  /*15a410*/  @P2 STG.E [R230.64], R240 ;  /* 0x000000f0e6002986 */ /* 0x0103e4000c101904 */
[----:B------:R4:W-:Y:S02]  /*15a420*/  @P5 STG.E [R228.64], R248 ;  /* 0x000000f8e4005986 */ /* 0x0009e4000c101904 */
[----:B------:R-:W3:Y:S01]  /*15a430*/  LDL.LU R235, [R1+0x7858] ;  /* 0x0078580001eb7983 */ /* 0x000ee20000300800 */
[----:B-1----:R-:W3:Y:S01]  /*15a440*/  LDL.LU R240, [R1+0x196c] ;  /* 0x00196c0001f07983 */ /* 0x002ee20000300800 */
[----:B----4-:R-:W-:-:S04]  /*15a450*/  IMAD.WIDE R228, R2, 0x4, R196 ;  /* 0x0000000402e47825 */ /* 0x010fc800078e02c4 */
[----:B------:R-:W4:Y:S01]  /*15a460*/  LDL.LU R248, [R1+0x193c] ;  /* 0x00193c0001f87983 */ /* 0x000f220000300800 */
        /* <DEDUP_REMOVED lines=11> */
[----:B---3--:R-:W-:Y:S01]  /*15a520*/  ISETP.GE.AND P6, PT, R3, c[0x0][0x17c], PT ;  /* 0x00005f0003007a0c */ /* 0x008fe20003fc6270 */
[----:B------:R1:W-:Y:S01]  /*15a530*/  @P3 STG.E [R230.64], R237 ;  /* 0x000000ede6003986 */ /* 0x0003e2000c101904 */
[----:B------:R-:W-:Y:S01]  /*15a540*/  ISETP.LT.AND P3, PT, R147, c[0x0][0x178], !P0 ;  /* 0x00005e0093007a0c */ /* 0x000fe20004761270 */
[----:B------:R3:W-:Y:S01]  /*15a550*/  @P4 STG.E [R232.64], R236 ;  /* 0x000000ece8004986 */ /* 0x0007e2000c101904 */
[----:B------:R-:W-:Y:S01]  /*15a560*/  ISETP.LT.AND P0, PT, R179, c[0x0][0x178], !P0 ;  /* 0x00005e00b3007a0c */ /* 0x000fe20004701270 */
[----:B------:R3:W-:Y:S01]  /*15a570*/  @P2 STG.E [R228.64], R241 ;  /* 0x000000f1e4002986 */ /* 0x0007e2000c101904 */
[----:B------:R-:W-:-:S02]  /*15a580*/  ISETP.LT.AND P2, PT, R194, c[0x0][0x178], !P6 ;  /* 0x00005e00c2007a0c */ /* 0x000fc40007741270 */
[C---:B------:R-:W-:Y:S01]  /*15a590*/  IADD3 R234, R2.reuse, c[0x0][0x198], RZ ;  /* 0x0000660002ea7a10 */ /* 0x040fe20007ffe0ff */
[C---:B-1----:R-:W-:Y:S01]  /*15a5a0*/  IMAD.WIDE R230, R2.reuse, 0x4, R206 ;  /* 0x0000000402e67825 */ /* 0x042fe200078e02ce */
[----:B---3--:R-:W3:Y:S03]  /*15a5b0*/  LDL.LU R236, [R1+0x3038] ;  /* 0x0030380001ec7983 */ /* 0x008ee60000300800 */
[----:B------:R-:W-:-:S04]  /*15a5c0*/  IMAD.WIDE R232, R2, 0x4, R204 ;  /* 0x0000000402e87825 */ /* 0x000fc800078e02cc */
[----:B------:R-:W3:Y:S02]  /*15a5d0*/  LDL.LU R246, [R1+0x2c68] ;  /* 0x002c680001f67983 */ /* 0x000ee40000300800 */
[C---:B------:R-:W-:Y:S01]  /*15a5e0*/  IMAD.WIDE R228, R2.reuse, 0x4, R202 ;  /* 0x0000000402e47825 */ /* 0x040fe200078e02ca */
[----:B------:R1:W-:Y:S04]  /*15a5f0*/  @P1 STG.E [R230.64], R245 ;  /* 0x000000f5e6001986 */ /* 0x0003e8000c101904 */
[----:B------:R-:W3:Y:S01]  /*15a600*/  LDL.LU R237, [R1+0x1ad8] ;  /* 0x001ad80001ed7983 */ /* 0x000ee20000300800 */
[----:B------:R-:W-:-:S04]  /*15a610*/  IMAD.WIDE R2, R2, 0x4, R200 ;  /* 0x0000000402027825 */ /* 0x000fc800078e02c8 */
[----:B------:R1:W-:Y:S01]  /*15a620*/  @P5 STG.E [R232.64], R249 ;  /* 0x000000f9e8005986 */ /* 0x0003e2000c101904 */
[----:B------:R1:W-:Y:S01]  /*15a630*/  @P3 STG.E [R228.64], R240 ;  /* 0x000000f0e4003986 */ /* 0x0003e2000c101904 */
[----:B----4-:R4:W-:Y:S03]  /*15a640*/  @P0 STG.E [R2.64], R248 ;  /* 0x000000f802000986 */ /* 0x0109e6000c101904 */
[----:B-1----:R-:W3:Y:S01]  /*15a650*/  LDL.LU R245, [R1+0x1a48] ;  /* 0x001a480001f57983 */ /* 0x002ee20000300800 */
[----:B------:R-:W3:Y:S02]  /*15a660*/  LDL.LU R249, [R1+0x1a08] ;  /* 0x001a080001f97983 */ /* 0x000ee40000300800 */
[----:B------:R-:W-:-:S04]  /*15a670*/  IMAD.WIDE R230, R234, 0x4, R196 ;  /* 0x00000004eae67825 */ /* 0x000fc800078e02c4 */
[----:B------:R-:W3:Y:S01]  /*15a680*/  LDL.LU R241, [R1+0x2c6c] ;  /* 0x002c6c0001f17983 */ /* 0x000ee20000300800 */
[----:B------:R-:W3:Y:S01]  /*15a690*/  LDL.LU R240, [R1+0x1adc] ;  /* 0x001adc0001f07983 */ /* 0x000ee20000300800 */
        /* <DEDUP_REMOVED lines=14> */
[----:B------:R-:W-:Y:S02]  /*15a780*/  ISETP.LT.AND P6, PT, R179, c[0x0][0x178], !P6 ;  /* 0x00005e00b3007a0c */ /* 0x000fe400077c1270 */
[----:B------:R-:W-:Y:S01]  /*15a790*/  ISETP.LT.AND P4, PT, R194, c[0x0][0x178], !P1 ;  /* 0x00005e00c2007a0c */ /* 0x000fe20004f81270 */
[----:B------:R-:W-:-:S04]  /*15a7a0*/  IMAD.WIDE R230, R234, 0x4, R204 ;  /* 0x00000004eae67825 */ /* 0x000fc800078e02cc */
[C---:B------:R-:W-:Y:S01]  /*15a7b0*/  IMAD.WIDE R232, R234.reuse, 0x4, R202 ;  /* 0x00000004eae87825 */ /* 0x040fe200078e02ca */
[----:B-1----:R-:W2:Y:S03]  /*15a7c0*/  LDL.LU R250, [R1+0x308c] ;  /* 0x00308c0001fa7983 */ /* 0x002ea60000300800 */
[----:B------:R-:W2:Y:S01]  /*15a7d0*/  LDL.LU R238, [R1+0x785c] ;  /* 0x00785c0001ee7983 */ /* 0x000ea20000300800 */
[----:B---3--:R-:W3:Y:S01]  /*15a7e0*/  LDL.LU R236, [R1+0x303c] ;  /* 0x00303c0001ec7983 */ /* 0x008ee20000300800 */
        /* <DEDUP_REMOVED lines=8> */
[----:B----4-:R-:W4:Y:S03]  /*15a870*/  LDL.LU R245, [R1+0x1a4c] ;  /* 0x001a4c0001f57983 */ /* 0x010f260000300800 */
[----:B------:R-:W4:Y:S02]  /*15a880*/  LDL.LU R249, [R1+0x1a0c] ;  /* 0x001a0c0001f97983 */ /* 0x000f240000300800 */
[----:B------:R-:W-:Y:S01]  /*15a890*/  IMAD.WIDE R228, R235, 0x4, R196 ;  /* 0x00000004ebe47825 */ /* 0x000fe200078e02c4 */
        /* <DEDUP_REMOVED lines=19> */
[----:B---3--:R-:W-:Y:S01]  /*15a9d0*/  @P2 STG.E [R228.64], R236 ;  /* 0x000000ece4002986 */ /* 0x008fe2000c101904 */
[----:B------:R3:W-:Y:S01]  /*15a9e0*/  @P5 STG.E [R230.64], R241 ;  /* 0x000000f1e6005986 */ /* 0x0007e2000c101904 */
[----:B------:R-:W-:Y:S01]  /*15a9f0*/  ISETP.LT.AND P1, PT, R179, c[0x0][0x178], !P1 ;  /* 0x00005e00b3007a0c */ /* 0x000fe20004f21270 */
[----:B------:R3:W-:Y:S01]  /*15aa00*/  @P3 STG.E [R232.64], R240 ;  /* 0x000000f0e8003986 */ /* 0x0007e2000c101904 */
[----:B------:R-:W-:Y:S02]  /*15aa10*/  ISETP.LT.AND P2, PT, R194, c[0x0][0x178], !P0 ;  /* 0x00005e00c2007a0c */ /* 0x000fe40004741270 */
[----:B------:R-:W-:Y:S01]  /*15aa20*/  ISETP.LT.AND P3, PT, R227, c[0x0][0x178], !P0 ;  /* 0x00005e00e3007a0c */ /* 0x000fe20004761270 */
[C---:B-1----:R-:W-:Y:S01]  /*15aa30*/  IMAD.WIDE R2, R235.reuse, 0x4, R204 ;  /* 0x00000004eb027825 */ /* 0x042fe200078e02cc */
[----:B---3--:R-:W3:Y:S03]  /*15aa40*/  LDL.LU R241, [R1+0x3098] ;  /* 0x0030980001f17983 */ /* 0x008ee60000300800 */
[----:B------:R-:W3:Y:S02]  /*15aa50*/  LDL.LU R240, [R1+0x3048] ;  /* 0x0030480001f07983 */ /* 0x000ee40000300800 */
[C---:B------:R-:W-:Y:S01]  /*15aa60*/  IMAD.WIDE R228, R235.reuse, 0x4, R202 ;  /* 0x00000004ebe47825 */ /* 0x040fe200078e02ca */
[----:B------:R-:W-:Y:S01]  /*15aa70*/  IADD3 R232, R235, c[0x0][0x198], RZ ;  /* 0x00006600ebe87a10 */ /* 0x000fe20007ffe0ff */
[----:B------:R-:W3:Y:S04]  /*15aa80*/  LDL.LU R250, [R1+0x2f38] ;  /* 0x002f380001fa7983 */ /* 0x000ee80000300800 */
[----:B----4-:R1:W-:Y:S01]  /*15aa90*/  @P6 STG.E [R2.64], R245 ;  /* 0x000000f502006986 */ /* 0x0103e2000c101904 */
[----:B------:R4:W-:Y:S02]  /*15aaa0*/  @P4 STG.E [R228.64], R249 ;  /* 0x000000f9e4004986 */ /* 0x0009e4000c101904 */
[----:B------:R-:W-:-:S04]  /*15aab0*/  IMAD.WIDE R230, R232, 0x4, R210 ;  /* 0x00000004e8e67825 */ /* 0x000fc800078e02d2 */
[----:B-1----:R-:W-:Y:S01]  /*15aac0*/  IMAD.WIDE R2, R235, 0x4, R200 ;  /* 0x00000004eb027825 */ /* 0x002fe200078e02c8 */
[----:B------:R-:W3:Y:S03]  /*15aad0*/  LDL.LU R245, [R1+0x1f48] ;  /* 0x001f480001f57983 */ /* 0x000ee60000300800 */
[----:B----4-:R-:W-:-:S04]  /*15aae0*/  IMAD.WIDE R228, R232, 0x4, R196 ;  /* 0x00000004e8e47825 */ /* 0x010fc800078e02c4 */
[----:B------:R-:W4:Y:S02]  /*15aaf0*/  LDL.LU R249, [R1+0x1a28] ;  /* 0x001a280001f97983 */ /* 0x000f240000300800 */
[----:B------:R-:W4:Y:S01]  /*15ab00*/  LDL.LU R236, [R1+0x30cc] ;  /* 0x0030cc0001ec7983 */ /* 0x000f220000300800 */
        /* <DEDUP_REMOVED lines=18> */
[----:B---3--:R3:W-:Y:S01]  /*15ac30*/  @P4 STG.E [R228.64], R241 ;  /* 0x000000f1e4004986 */ /* 0x0087e2000c101904 */
[----:B------:R3:W-:Y:S01]  /*15ac40*/  @P6 STG.E [R230.64], R240 ;  /* 0x000000f0e6006986 */ /* 0x0007e2000c101904 */
[----:B------:R-:W-:Y:S01]  /*15ac50*/  ISETP.LT.AND P6, PT, R194, c[0x0][0x178], !P1 ;  /* 0x00005e00c2007a0c */ /* 0x000fe20004fc1270 */
[C---:B-1----:R-:W-:Y:S01]  /*15ac60*/  IMAD.WIDE R2, R232.reuse, 0x4, R200 ;  /* 0x00000004e8027825 */ /* 0x042fe200078e02c8 */
[----:B---3--:R-:W3:Y:S03]  /*15ac70*/  LDL.LU R241, [R1+0x309c] ;  /* 0x00309c0001f17983 */ /* 0x008ee60000300800 */
[----:B------:R-:W-:-:S04]  /*15ac80*/  IMAD.WIDE R230, R232, 0x4, R204 ;  /* 0x00000004e8e67825 */ /* 0x000fc800078e02cc */
[C---:B------:R-:W-:Y:S01]  /*15ac90*/  IMAD.WIDE R228, R232.reuse, 0x4, R202 ;  /* 0x00000004e8e47825 */ /* 0x040fe200078e02ca */
[----:B------:R-:W-:Y:S01]  /*15aca0*/  IADD3 R232, R232, c[0x0][0x198], RZ ;  /* 0x00006600e8e87a10 */ /* 0x000fe20007ffe0ff */
[----:B------:R-:W3:Y:S04]  /*15acb0*/  LDL.LU R240, [R1+0x304c] ;  /* 0x00304c0001f07983 */ /* 0x000ee80000300800 */
[----:B------:R-:W-:Y:S01]  /*15acc0*/  @P2 STG.E [R230.64], R250 ;  /* 0x000000fae6002986 */ /* 0x000fe2000c101904 */
[----:B------:R1:W-:Y:S02]  /*15acd0*/  @P3 STG.E [R228.64], R245 ;  /* 0x000000f5e4003986 */ /* 0x0003e4000c101904 */
[----:B----4-:R4:W-:Y:S02]  /*15ace0*/  @P0 STG.E [R2.64], R249 ;  /* 0x000000f902000986 */ /* 0x0109e4000c101904 */
        /* <DEDUP_REMOVED lines=20> */
[----:B---3--:R3:W-:Y:S01]  /*15ae30*/  @P2 STG.E [R2.64], R241 ;  /* 0x000000f102002986 */ /* 0x0087e2000c101904 */
        /* <DEDUP_REMOVED lines=8> */
[C---:B---3--:R-:W-:Y:S01]  /*15aec0*/  IMAD.WIDE R2, R232.reuse, 0x4, R202 ;  /* 0x00000004e8027825 */ /* 0x048fe200078e02ca */
[----:B------:R3:W-:Y:S04]  /*15aed0*/  @P3 STG.E [R230.64], R248 ;  /* 0x000000f8e6003986 */ /* 0x0007e8000c101904 */
[----:B------:R4:W-:Y:S04]  /*15aee0*/  @P4 STG.E [R2.64], R245 ;  /* 0x000000f502004986 */ /* 0x0009e8000c101904 */
[----:B-1----:R-:W2:Y:S01]  /*15aef0*/  LDL.LU R240, [R1+0x30b8] ;  /* 0x0030b80001f07983 */ /* 0x002ea20000300800 */
[----:B------:R-:W-:-:S03]  /*15af00*/  IMAD.WIDE R228, R232, 0x4, R200 ;  /* 0x00000004e8e47825 */ /* 0x000fc600078e02c8 */
[----:B---3--:R-:W3:Y:S01]  /*15af10*/  LDL.LU R248, [R1+0x3058] ;  /* 0x0030580001f87983 */ /* 0x008ee20000300800 */
[----:B------:R-:W-:-:S03]  /*15af20*/  IMAD.WIDE R230, R234, 0x4, R196 ;  /* 0x00000004eae67825 */ /* 0x000fc600078e02c4 */
[----:B------:R-:W3:Y:S04]  /*15af30*/  LDL.LU R241, [R1+0x30fc] ;  /* 0x0030fc0001f17983 */ /* 0x000ee80000300800 */
[----:B----4-:R1:W-:Y:S01]  /*15af40*/  @P1 STG.E [R228.64], R249 ;  /* 0x000000f9e4001986 */ /* 0x0103e2000c101904 */
        /* <DEDUP_REMOVED lines=3025> */
[----:B------:R-:W-:Y:S02]  /*166c60*/  ISETP.LT.AND P0, PT, R179, c[0x0][0x178], !P0 ;  /* 0x00005e00b3007a0c */ /* 0x000fe40004701270 */
[----:B------:R-:W-:Y:S01]  /*166c70*/  ISETP.GE.AND P1, PT, R234, c[0x0][0x17c], PT ;  /* 0x00005f00ea007a0c */ /* 0x000fe20003f26270 */
[----:B------:R-:W2:Y:S04]  /*166c80*/  LDL.LU R3, [R1+0x79c8] ;  /* 0x0079c80001037983 */ /* 0x000ea80000300800 */
[----:B------:R1:W-:Y:S01]  /*166c90*/  @P5 STG.E [R228.64], R246 ;  /* 0x000000f6e4005986 */ /* 0x0003e2000c101904 */
[----:B------:R-:W2:Y:S03]  /*166ca0*/  LDL.LU R237, [R1+0x38d4] ;  /* 0x0038d40001ed7983 */ /* 0x000ea60000300800 */
[----:B------:R3:W-:Y:S01]  /*166cb0*/  @P4 STG.E [R230.64], R241 ;  /* 0x000000f1e6004986 */ /* 0x0007e2000c101904 */
[----:B----4-:R4:W-:Y:S01]  /*166cc0*/  @P6 STG.E [R232.64], R240 ;  /* 0x000000f0e8006986 */ /* 0x0109e2000c101904 */
[----:B------:R-:W-:Y:S01]  /*166cd0*/  ISETP.LT.AND P6, PT, R194, c[0x0][0x178], !P1 ;  /* 0x00005e00c2007a0c */ /* 0x000fe20004fc1270 */
[C---:B-1----:R-:W-:Y:S01]  /*166ce0*/  IMAD.WIDE R228, R2.reuse, 0x4, R200 ;  /* 0x0000000402e47825 */ /* 0x042fe200078e02c8 */
[----:B---3--:R-:W3:Y:S03]  /*166cf0*/  LDL.LU R241, [R1+0x3884] ;  /* 0x0038840001f17983 */ /* 0x008ee60000300800 */
[----:B----4-:R-:W-:-:S04]  /*166d00*/  IMAD.WIDE R232, R2, 0x4, R204 ;  /* 0x0000000402e87825 */ /* 0x010fc800078e02cc */
        /* <DEDUP_REMOVED lines=14> */
[----:B------:R-:W-:-:S02]  /*166df0*/  ISETP.LT.AND P2, PT, R195, c[0x0][0x178], !P1 ;  /* 0x00005e00c3007a0c */ /* 0x000fc40004f41270 */
[----:B------:R-:W-:Y:S01]  /*166e00*/  ISETP.LT.AND P0, PT, R163, c[0x0][0x178], !P1 ;  /* 0x00005e00a3007a0c */ /* 0x000fe20004f01270 */
[----:B------:R-:W2:Y:S01]  /*166e10*/  LDL.LU R250, [R1+0x3910] ;  /* 0x0039100001fa7983 */ /* 0x000ea20000300800 */
[----:B------:R-:W-:-:S04]  /*166e20*/  IMAD.WIDE R230, R2, 0x4, R210 ;  /* 0x0000000402e67825 */ /* 0x000fc800078e02d2 */
[----:B------:R-:W-:-:S04]  /*166e30*/  IMAD.WIDE R232, R2, 0x4, R198 ;  /* 0x0000000402e87825 */ /* 0x000fc800078e02c6 */
[----:B------:R-:W-:Y:S01]  /*166e40*/  IMAD.WIDE R228, R2, 0x4, R208 ;  /* 0x0000000402e47825 */ /* 0x000fe200078e02d0 */
[----:B------:R-:W-:Y:S02]  /*166e50*/  ISETP.LT.AND P3, PT, R131, c[0x0][0x178], !P1 ;  /* 0x00005e0083007a0c */ /* 0x000fe40004f61270 */
[----:B------:R-:W-:Y:S01]  /*166e60*/  ISETP.GE.AND P6, PT, R3, c[0x0][0x17c], PT ;  /* 0x00005f0003007a0c */ /* 0x000fe20003fc6270 */
[----:B------:R1:W-:Y:S01]  /*166e70*/  @P4 STG.E [R230.64], R237 ;  /* 0x000000ede6004986 */ /* 0x0003e2000c101904 */
[----:B------:R1:W-:Y:S01]  /*166e80*/  @P5 STG.E [R232.64], R236 ;  /* 0x000000ece8005986 */ /* 0x0003e2000c101904 */
[----:B------:R-:W-:Y:S01]  /*166e90*/  ISETP.LT.AND P4, PT, R147, c[0x0][0x178], !P1 ;  /* 0x00005e0093007a0c */ /* 0x000fe20004f81270 */
[----:B------:R-:W-:Y:S01]  /*166ea0*/  ISETP.LT.AND P1, PT, R179, c[0x0][0x178], !P1 ;  /* 0x00005e00b3007a0c */ /* 0x000fe20004f21270 */
[----:B---3--:R3:W-:Y:S01]  /*166eb0*/  @P2 STG.E [R228.64], R241 ;  /* 0x000000f1e4002986 */ /* 0x0087e2000c101904 */
[----:B------:R-:W-:Y:S02]  /*166ec0*/  ISETP.LT.AND P2, PT, R194, c[0x0][0x178], !P6 ;  /* 0x00005e00c2007a0c */ /* 0x000fe40007741270 */
[C---:B------:R-:W-:Y:S01]  /*166ed0*/  IADD3 R234, R2.reuse, c[0x0][0x198], RZ ;  /* 0x0000660002ea7a10 */ /* 0x040fe20007ffe0ff */
[----:B-1----:R-:W2:Y:S01]  /*166ee0*/  LDL.LU R237, [R1+0x3900] ;  /* 0x0039000001ed7983 */ /* 0x002ea20000300800 */
[----:B------:R-:W-:-:S04]  /*166ef0*/  IMAD.WIDE R230, R2, 0x4, R206 ;  /* 0x0000000402e67825 */ /* 0x000fc800078e02ce */
[----:B------:R-:W-:-:S04]  /*166f00*/  IMAD.WIDE R232, R2, 0x4, R204 ;  /* 0x0000000402e87825 */ /* 0x000fc800078e02cc */
[----:B------:R-:W2:Y:S01]  /*166f10*/  LDL.LU R246, [R1+0x38e0] ;  /* 0x0038e00001f67983 */ /* 0x000ea20000300800 */
[----:B------:R-:W2:Y:S04]  /*166f20*/  LDL.LU R236, [R1+0x38c0] ;  /* 0x0038c00001ec7983 */ /* 0x000ea80000300800 */
[----:B----4-:R1:W-:Y:S01]  /*166f30*/  @P0 STG.E [R230.64], R240 ;  /* 0x000000f0e6000986 */ /* 0x0103e2000c101904 */
[----:B---3--:R-:W-:-:S04]  /*166f40*/  IMAD.WIDE R228, R2, 0x4, R202 ;  /* 0x0000000402e47825 */ /* 0x008fc800078e02ca */
[----:B------:R-:W-:-:S04]  /*166f50*/  IMAD.WIDE R2, R2, 0x4, R200 ;  /* 0x0000000402027825 */ /* 0x000fc800078e02c8 */
[----:B------:R3:W-:Y:S01]  /*166f60*/  @P3 STG.E [R232.64], R248 ;  /* 0x000000f8e8003986 */ /* 0x0007e2000c101904 */
[----:B------:R4:W-:Y:S04]  /*166f70*/  @P4 STG.E [R228.64], R245 ;  /* 0x000000f5e4004986 */ /* 0x0009e8000c101904 */
[----:B-1----:R-:W2:Y:S01]  /*166f80*/  LDL.LU R240, [R1+0x38a0] ;  /* 0x0038a00001f07983 */ /* 0x002ea20000300800 */
[----:B------:R-:W-:-:S04]  /*166f90*/  IMAD.WIDE R230, R234, 0x4, R196 ;  /* 0x00000004eae67825 */ /* 0x000fc800078e02c4 */
[----:B---3--:R-:W3:Y:S02]  /*166fa0*/  LDL.LU R248, [R1+0x3860] ;  /* 0x0038600001f87983 */ /* 0x008ee40000300800 */
[----:B------:R-:W3:Y:S01]  /*166fb0*/  LDL.LU R241, [R1+0x38e4] ;  /* 0x0038e40001f17983 */ /* 0x000ee20000300800 */
[----:B------:R1:W-:Y:S04]  /*166fc0*/  @P1 STG.E [R2.64], R249 ;  /* 0x000000f902001986 */ /* 0x0003e8000c101904 */
[----:B----4-:R-:W4:Y:S04]  /*166fd0*/  LDL.LU R245, [R1+0x38c4] ;  /* 0x0038c40001f57983 */ /* 0x010f280000300800 */
        /* <DEDUP_REMOVED lines=24> */
[----:B------:R-:W-:Y:S01]  /*167160*/  @P2 STG.E [R228.64], R236 ;  /* 0x000000ece4002986 */ /* 0x000fe2000c101904 */
[C---:B------:R-:W-:Y:S01]  /*167170*/  IADD3 R235, R234.reuse, c[0x0][0x198], RZ ;  /* 0x00006600eaeb7a10 */ /* 0x040fe20007ffe0ff */
[----:B------:R4:W-:Y:S01]  /*167180*/  @P5 STG.E [R230.64], R240 ;  /* 0x000000f0e6005986 */ /* 0x0009e2000c101904 */
[----:B---3--:R3:W-:Y:S01]  /*167190*/  @P4 STG.E [R232.64], R248 ;  /* 0x000000f8e8004986 */ /* 0x0087e2000c101904 */
[----:B-1----:R-:W-:-:S03]  /*1671a0*/  IMAD.WIDE R2, R234, 0x4, R200 ;  /* 0x00000004ea027825 */ /* 0x002fc600078e02c8 */
[----:B----4-:R-:W4:Y:S01]  /*1671b0*/  LDL.LU R240, [R1+0x38a4] ;  /* 0x0038a40001f07983 */ /* 0x010f220000300800 */
[----:B------:R-:W-:-:S04]  /*1671c0*/  IMAD.WIDE R228, R235, 0x4, R196 ;  /* 0x00000004ebe47825 */ /* 0x000fc800078e02c4 */
[----:B---3--:R-:W3:Y:S01]  /*1671d0*/  LDL.LU R248, [R1+0x3864] ;  /* 0x0038640001f87983 */ /* 0x008ee20000300800 */
[----:B------:R-:W-:Y:S04]  /*1671e0*/  @P6 STG.E [R2.64], R249 ;  /* 0x000000f902006986 */ /* 0x000fe8000c101904 */
[----:B--2---:R1:W-:Y:S04]  /*1671f0*/  @P3 STG.E [R228.64], R244 ;  /* 0x000000f4e4003986 */ /* 0x0043e8000c101904 */
[----:B-1----:R-:W2:Y:S01]  /*167200*/  LDL.LU R244, [R1+0x2ed4] ;  /* 0x002ed40001f47983 */ /* 0x002ea20000300800 */
[----:B------:R-:W2:Y:S02]  /*167210*/  LDL.LU R234, [R1+0x79dc] ;  /* 0x0079dc0001ea7983 */ /* 0x000ea40000300800 */
[----:B------:R-:W2:Y:S02]  /*167220*/  LDL.LU R236, [R1+0x3838] ;  /* 0x0038380001ec7983 */ /* 0x000ea40000300800 */
[----:B------:R-:W2:Y:S01]  /*167230*/  LDL.LU R249, [R1+0x3828] ;  /* 0x0038280001f97983 */ /* 0x000ea20000300800 */
        /* <DEDUP_REMOVED lines=14> */
[----:B------:R-:W-:Y:S01]  /*167320*/  @P4 STG.E [R230.64], R241 ;  /* 0x000000f1e6004986 */ /* 0x000fe2000c101904 */
[----:B------:R-:W-:Y:S01]  /*167330*/  ISETP.LT.AND P0, PT, R179, c[0x0][0x178], !P0 ;  /* 0x00005e00b3007a0c */ /* 0x000fe20004701270 */
[----:B------:R1:W-:Y:S01]  /*167340*/  @P2 STG.E [R232.64], R245 ;  /* 0x000000f5e8002986 */ /* 0x0003e2000c101904 */
[----:B------:R-:W-:-:S02]  /*167350*/  ISETP.LT.AND P1, PT, R194, c[0x0][0x178], !P5 ;  /* 0x00005e00c2007a0c */ /* 0x000fc40006f21270 */
[----:B------:R-:W-:Y:S01]  /*167360*/  ISETP.LT.AND P2, PT, R227, c[0x0][0x178], !P5 ;  /* 0x00005e00e3007a0c */ /* 0x000fe20006f41270 */
[----:B-1----:R-:W-:-:S04]  /*167370*/  IMAD.WIDE R2, R235, 0x4, R204 ;  /* 0x00000004eb027825 */ /* 0x002fc800078e02cc */
[C---:B------:R-:W-:Y:S01]  /*167380*/  IMAD.WIDE R228, R235.reuse, 0x4, R202 ;  /* 0x00000004ebe47825 */ /* 0x040fe200078e02ca */
[----:B------:R-:W2:Y:S04]  /*167390*/  LDL.LU R237, [R1+0x35e8] ;  /* 0x0035e80001ed7983 */ /* 0x000ea80000300800 */
[----:B------:R-:W2:Y:S01]  /*1673a0*/  LDL.LU R245, [R1+0x2b58] ;  /* 0x002b580001f57983 */ /* 0x000ea20000300800 */
[----:B------:R-:W2:Y:S03]  /*1673b0*/  LDL.LU R250, [R1+0x2ab8] ;  /* 0x002ab80001fa7983 */ /* 0x000ea60000300800 */
[----:B----4-:R1:W-:Y:S01]  /*1673c0*/  @P3 STG.E [R2.64], R240 ;  /* 0x000000f002003986 */ /* 0x0103e2000c101904 */
[----:B---3--:R3:W-:Y:S01]  /*1673d0*/  @P6 STG.E [R228.64], R248 ;  /* 0x000000f8e4006986 */ /* 0x0087e2000c101904 */
[C---:B-1----:R-:W-:Y:S01]  /*1673e0*/  IADD3 R2, R235.reuse, c[0x0][0x198], RZ ;  /* 0x00006600eb027a10 */ /* 0x042fe20007ffe0ff */
[----:B---3--:R-:W-:Y:S01]  /*1673f0*/  IMAD.WIDE R228, R235, 0x4, R200 ;  /* 0x00000004ebe47825 */ /* 0x008fe200078e02c8 */
[----:B------:R-:W3:Y:S03]  /*167400*/  LDL.LU R240, [R1+0x29b8] ;  /* 0x0029b80001f07983 */ /* 0x000ee60000300800 */
[----:B------:R-:W3:Y:S02]  /*167410*/  LDL.LU R248, [R1+0x2048] ;  /* 0x0020480001f87983 */ /* 0x000ee40000300800 */
[----:B------:R-:W3:Y:S02]  /*167420*/  LDL.LU R241, [R1+0x37fc] ;  /* 0x0037fc0001f17983 */ /* 0x000ee40000300800 */
[----:B------:R-:W-:-:S04]  /*167430*/  IMAD.WIDE R230, R2, 0x4, R196 ;  /* 0x0000000402e67825 */ /* 0x000fc800078e02c4 */
[----:B------:R-:W-:Y:S01]  /*167440*/  IMAD.WIDE R232, R2, 0x4, R210 ;  /* 0x0000000402e87825 */ /* 0x000fe200078e02d2 */
[----:B--2---:R1:W-:Y:S03]  /*167450*/  @P0 STG.E [R228.64], R244 ;  /* 0x000000f4e4000986 */ /* 0x0043e6000c101904 */
[----:B------:R-:W-:Y:S02]  /*167460*/  @P1 STG.E [R230.64], R236 ;  /* 0x000000ece6001986 */ /* 0x000fe4000c101904 */
[----:B------:R2:W-:Y:S01]  /*167470*/  @P2 STG.E [R232.64], R249 ;  /* 0x000000f9e8002986 */ /* 0x0005e2000c101904 */
[----:B-1----:R-:W4:Y:S01]  /*167480*/  LDL.LU R244, [R1+0x2abc] ;  /* 0x002abc0001f47983 */ /* 0x002f220000300800 */
[----:B--2---:R-:W2:Y:S02]  /*167490*/  LDL.LU R249, [R1+0x383c] ;  /* 0x00383c0001f97983 */ /* 0x004ea40000300800 */
[----:B------:R-:W4:Y:S02]  /*1674a0*/  LDL.LU R3, [R1+0x79e0] ;  /* 0x0079e00001037983 */ /* 0x000f240000300800 */
[----:B------:R-:W4:Y:S01]  /*1674b0*/  LDL.LU R236, [R1+0x382c] ;  /* 0x00382c0001ec7983 */ /* 0x000f220000300800 */
        /* <DEDUP_REMOVED lines=10> */
[----:B------:R-:W-:Y:S01]  /*167560*/  @P4 STG.E [R228.64], R246 ;  /* 0x000000f6e4004986 */ /* 0x000fe2000c101904 */
[----:B------:R1:W-:Y:S02]  /*167570*/  @P3 STG.E [R230.64], R237 ;  /* 0x000000ede6003986 */ /* 0x0003e4000c101904 */
[----:B------:R1:W-:Y:S01]  /*167580*/  @P6 STG.E [R232.64], R245 ;  /* 0x000000f5e8006986 */ /* 0x0003e2000c101904 */
[----:B------:R-:W-:Y:S02]  /*167590*/  ISETP.LT.AND P6, PT, R194, c[0x0][0x178], !P0 ;  /* 0x00005e00c2007a0c */ /* 0x000fe400047c1270 */
[----:B------:R-:W-:-:S02]  /*1675a0*/  ISETP.LT.AND P3, PT, R227, c[0x0][0x178], !P0 ;  /* 0x00005e00e3007a0c */ /* 0x000fc40004761270 */
[----:B------:R-:W-:Y:S01]  /*1675b0*/  ISETP.LT.AND P4, PT, R115, c[0x0][0x178], !P0 ;  /* 0x00005e0073007a0c */ /* 0x000fe20004781270 */
[----:B-1----:R-:W4:Y:S01]  /*1675c0*/  LDL.LU R237, [R1+0x35ec] ;  /* 0x0035ec0001ed7983 */ /* 0x002f220000300800 */
[----:B------:R-:W-:-:S04]  /*1675d0*/  IMAD.WIDE R232, R2, 0x4, R204 ;  /* 0x0000000402e87825 */ /* 0x000fc800078e02cc */
[----:B------:R-:W-:-:S04]  /*1675e0*/  IMAD.WIDE R230, R2, 0x4, R202 ;  /* 0x0000000402e67825 */ /* 0x000fc800078e02ca */
[----:B------:R-:W4:Y:S02]  /*1675f0*/  LDL.LU R245, [R1+0x2b5c] ;  /* 0x002b5c0001f57983 */ /* 0x000f240000300800 */
[C---:B------:R-:W-:Y:S01]  /*167600*/  IMAD.WIDE R228, R2.reuse, 0x4, R200 ;  /* 0x0000000402e47825 */ /* 0x040fe200078e02c8 */
[----:B------:R-:W-:Y:S01]  /*167610*/  IADD3 R2, R2, c[0x0][0x198], RZ ;  /* 0x0000660002027a10 */ /* 0x000fe20007ffe0ff */
[----:B------:R-:W-:Y:S02]  /*167620*/  @P1 STG.E [R232.64], R250 ;  /* 0x000000fae8001986 */ /* 0x000fe4000c101904 */
[----:B---3--:R1:W-:Y:S02]  /*167630*/  @P2 STG.E [R230.64], R240 ;  /* 0x000000f0e6002986 */ /* 0x0083e4000c101904 */
[----:B------:R3:W-:Y:S01]  /*167640*/  @P5 STG.E [R228.64], R248 ;  /* 0x000000f8e4005986 */ /* 0x0007e2000c101904 */
[----:B------:R-:W4:Y:S04]  /*167650*/  LDL.LU R235, [R1+0x79e4] ;  /* 0x0079e40001eb7983 */ /* 0x000f280000300800 */
[----:B-1----:R-:W4:Y:S01]  /*167660*/  LDL.LU R240, [R1+0x29bc] ;  /* 0x0029bc0001f07983 */ /* 0x002f220000300800 */
[----:B---3--:R-:W-:-:S04]  /*167670*/  IMAD.WIDE R228, R2, 0x4, R196 ;  /* 0x0000000402e47825 */ /* 0x008fc800078e02c4 */
[----:B------:R-:W4:Y:S02]  /*167680*/  LDL.LU R248, [R1+0x204c] ;  /* 0x00204c0001f87983 */ /* 0x000f240000300800 */
[----:B------:R-:W-:-:S04]  /*167690*/  IMAD.WIDE R230, R2, 0x4, R210 ;  /* 0x0000000402e67825 */ /* 0x000fc800078e02d2 */
[----:B------:R-:W-:Y:S01]  /*1676a0*/  IMAD.WIDE R232, R2, 0x4, R198 ;  /* 0x0000000402e87825 */ /* 0x000fe200078e02c6 */
[----:B--2---:R1:W-:Y:S03]  /*1676b0*/  @P6 STG.E [R228.64], R249 ;  /* 0x000000f9e4006986 */ /* 0x0043e6000c101904 */
[----:B----4-:R2:W-:Y:S01]  /*1676c0*/  @P3 STG.E [R230.64], R236 ;  /* 0x000000ece6003986 */ /* 0x0105e2000c101904 */
[----:B------:R4:W-:Y:S04]  /*1676d0*/  @P4 STG.E [R232.64], R241 ;  /* 0x000000f1e8004986 */ /* 0x0009e8000c101904 */
[----:B-1----:R-:W3:Y:S04]  /*1676e0*/  LDL.LU R249, [R1+0x3898] ;  /* 0x0038980001f97983 */ /* 0x002ee80000300800 */
[----:B--2---:R-:W2:Y:S01]  /*1676f0*/  LDL.LU R236, [R1+0x3878] ;  /* 0x0038780001ec7983 */ /* 0x004ea20000300800 */
[----:B----4-:R-:W4:Y:S01]  /*167700*/  LDL.LU R241, [R1+0x3848] ;  /* 0x0038480001f17983 */ /* 0x010f220000300800 */
[----:B------:R-:W-:-:S02]  /*167710*/  ISETP.LT.AND P2, PT, R195, c[0x0][0x178], !P0 ;  /* 0x00005e00c3007a0c */ /* 0x000fc40004741270 */
[----:B------:R-:W-:Y:S02]  /*167720*/  ISETP.LT.AND P1, PT, R163, c[0x0][0x178], !P0 ;  /* 0x00005e00a3007a0c */ /* 0x000fe40004721270 */
[----:B------:R-:W-:Y:S01]  /*167730*/  ISETP.LT.AND P5, PT, R131, c[0x0][0x178], !P0 ;  /* 0x00005e0083007a0c */ /* 0x000fe200047a1270 */
[C---:B------:R-:W-:Y:S01]  /*167740*/  IMAD.WIDE R228, R2.reuse, 0x4, R208 ;  /* 0x0000000402e47825 */ /* 0x040fe200078e02d0 */
[----:B------:R-:W-:Y:S02]  /*167750*/  ISETP.LT.AND P3, PT, R147, c[0x0][0x178], !P0 ;  /* 0x00005e0093007a0c */ /* 0x000fe40004761270 */
[----:B------:R-:W-:Y:S01]  /*167760*/  ISETP.GE.AND P6, PT, R3, c[0x0][0x17c], PT ;  /* 0x00005f0003007a0c */ /* 0x000fe20003fc6270 */
[----:B------:R-:W-:Y:S01]  /*167770*/  IMAD.WIDE R230, R2, 0x4, R206 ;  /* 0x0000000402e67825 */ /* 0x000fe200078e02ce */
[----:B------:R-:W-:-:S03]  /*167780*/  ISETP.LT.AND P0, PT, R179, c[0x0][0x178], !P0 ;  /* 0x00005e00b3007a0c */ /* 0x000fc60004701270 */
[----:B------:R-:W-:Y:S01]  /*167790*/  IMAD.WIDE R232, R2, 0x4, R204 ;  /* 0x0000000402e87825 */ /* 0x000fe200078e02cc */
[----:B------:R-:W4:Y:S03]  /*1677a0*/  LDL.LU R238, [R1+0x36c8] ;  /* 0x0036c80001ee7983 */ /* 0x000f260000300800 */
[----:B------:R-:W4:Y:S01]  /*1677b0*/  LDL.LU R246, [R1+0x33d8] ;  /* 0x0033d80001f67983 */ /* 0x000f220000300800 */
[----:B------:R1:W-:Y:S01]  /*1677c0*/  @P2 STG.E [R228.64], R237 ;  /* 0x000000ede4002986 */ /* 0x0003e2000c101904 */
[----:B------:R-:W-:Y:S01]  /*1677d0*/  ISETP.LT.AND P2, PT, R194, c[0x0][0x178], !P6 ;  /* 0x00005e00c2007a0c */ /* 0x000fe20007741270 */
[----:B------:R1:W-:Y:S02]  /*1677e0*/  @P1 STG.E [R230.64], R245 ;  /* 0x000000f5e6001986 */ /* 0x0003e4000c101904 */
[----:B------:R1:W-:Y:S01]  /*1677f0*/  @P5 STG.E [R232.64], R244 ;  /* 0x000000f4e8005986 */ /* 0x0003e2000c101904 */
[----:B------:R-:W-:-:S02]  /*167800*/  IADD3 R234, R2, c[0x0][0x198], RZ ;  /* 0x0000660002ea7a10 */ /* 0x000fc40007ffe0ff */
[----:B------:R-:W-:Y:S02]  /*167810*/  ISETP.LT.AND P5, PT, R227, c[0x0][0x178], !P6 ;  /* 0x00005e00e3007a0c */ /* 0x000fe400077a1270 */
[----:B------:R-:W-:Y:S01]  /*167820*/  ISETP.LT.AND P4, PT, R115, c[0x0][0x178], !P6 ;  /* 0x00005e0073007a0c */ /* 0x000fe20007781270 */
[C---:B-1----:R-:W-:Y:S01]  /*167830*/  IMAD.WIDE R228, R2.reuse, 0x4, R202 ;  /* 0x0000000402e47825 */ /* 0x042fe200078e02ca */
[----:B------:R-:W4:Y:S03]  /*167840*/  LDL.LU R245, [R1+0x3068] ;  /* 0x0030680001f57983 */ /* 0x000f260000300800 */
[----:B------:R-:W4:Y:S02]  /*167850*/  LDL.LU R244, [R1+0x2cb8] ;  /* 0x002cb80001f47983 */ /* 0x000f240000300800 */
[----:B------:R-:W-:-:S04]  /*167860*/  IMAD.WIDE R2, R2, 0x4, R200 ;  /* 0x0000000402027825 */ /* 0x000fc800078e02c8 */
[C---:B------:R-:W-:Y:S01]  /*167870*/  IMAD.WIDE R230, R234.reuse, 0x4, R196 ;  /* 0x00000004eae67825 */ /* 0x040fe200078e02c4 */
[----:B------:R1:W-:Y:S03]  /*167880*/  @P3 STG.E [R228.64], R240 ;  /* 0x000000f0e4003986 */ /* 0x0003e6000c101904 */
[----:B------:R1:W-:Y:S02]  /*167890*/  @P0 STG.E [R2.64], R248 ;  /* 0x000000f802000986 */ /* 0x0003e4000c101904 */
[----:B-1----:R-:W4:Y:S01]  /*1678a0*/  LDL.LU R240, [R1+0x36cc] ;  /* 0x0036cc0001f07983 */ /* 0x002f220000300800 */
[----:B------:R-:W4:Y:S02]  /*1678b0*/  LDL.LU R248, [R1+0x33dc] ;  /* 0x0033dc0001f87983 */ /* 0x000f240000300800 */
[----:B------:R-:W4:Y:S02]  /*1678c0*/  LDL.LU R250, [R1+0x2098] ;  /* 0x0020980001fa7983 */ /* 0x000f240000300800 */
[----:B------:R-:W-:-:S04]  /*1678d0*/  IMAD.WIDE R2, R234, 0x4, R210 ;  /* 0x00000004ea027825 */ /* 0x000fc800078e02d2 */
[----:B------:R-:W-:Y:S01]  /*1678e0*/  IMAD.WIDE R228, R234, 0x4, R198 ;  /* 0x00000004eae47825 */ /* 0x000fe200078e02c6 */
[----:B---3--:R1:W-:Y:S04]  /*1678f0*/  @P2 STG.E [R230.64], R249 ;  /* 0x000000f9e6002986 */ /* 0x0083e8000c101904 */
[----:B--2---:R2:W-:Y:S01]  /*167900*/  @P5 STG.E [R2.64], R236 ;  /* 0x000000ec02005986 */ /* 0x0045e2000c101904 */
[----:B----4-:R3:W-:Y:S03]  /*167910*/  @P4 STG.E [R228.64], R241 ;  /* 0x000000f1e4004986 */ /* 0x0107e6000c101904 */
[----:B-1----:R-:W4:Y:S01]  /*167920*/  LDL.LU R249, [R1+0x389c] ;  /* 0x00389c0001f97983 */ /* 0x002f220000300800 */
[----:B------:R-:W4:Y:S02]  /*167930*/  LDL.LU R237, [R1+0x387c] ;  /* 0x00387c0001ed7983 */ /* 0x000f240000300800 */
[----:B--2---:R-:W2:Y:S01]  /*167940*/  LDL.LU R236, [R1+0x79ec] ;  /* 0x0079ec0001ec7983 */ /* 0x004ea20000300800 */
[----:B---3--:R-:W3:Y:S01]  /*167950*/  LDL.LU R241, [R1+0x384c] ;  /* 0x00384c0001f17983 */ /* 0x008ee20000300800 */
[----:B------:R-:W-:-:S02]  /*167960*/  ISETP.LT.AND P0, PT, R195, c[0x0][0x178], !P6 ;  /* 0x00005e00c3007a0c */ /* 0x000fc40007701270 */
[----:B------:R-:W-:Y:S02]  /*167970*/  ISETP.LT.AND P2, PT, R163, c[0x0][0x178], !P6 ;  /* 0x00005e00a3007a0c */ /* 0x000fe40007741270 */
[----:B------:R-:W-:Y:S02]  /*167980*/  ISETP.LT.AND P5, PT, R131, c[0x0][0x178], !P6 ;  /* 0x00005e0083007a0c */ /* 0x000fe400077a1270 */
[----:B------:R-:W-:Y:S01]  /*167990*/  ISETP.LT.AND P3, PT, R147, c[0x0][0x178], !P6 ;  /* 0x00005e0093007a0c */ /* 0x000fe20007761270 */
[----:B------:R-:W-:-:S04]  /*1679a0*/  IMAD.WIDE R2, R234, 0x4, R208 ;  /* 0x00000004ea027825 */ /* 0x000fc800078e02d0 */
[----:B------:R-:W-:Y:S01]  /*1679b0*/  IMAD.WIDE R228, R234, 0x4, R206 ;  /* 0x00000004eae47825 */ /* 0x000fe200078e02ce */
[----:B------:R-:W-:-:S03]  /*1679c0*/  ISETP.GE.AND P1, PT, R235, c[0x0][0x17c], PT ;  /* 0x00005f00eb007a0c */ /* 0x000fc60003f26270 */
[----:B------:R-:W-:Y:S01]  /*1679d0*/  IMAD.WIDE R230, R234, 0x4, R204 ;  /* 0x00000004eae67825 */ /* 0x000fe200078e02cc */
[----:B------:R-:W-:-:S03]  /*1679e0*/  ISETP.LT.AND P6, PT, R179, c[0x0][0x178], !P6 ;  /* 0x00005e00b3007a0c */ /* 0x000fc600077c1270 */
[----:B------:R-:W-:Y:S01]  /*1679f0*/  IMAD.WIDE R232, R234, 0x4, R202 ;  /* 0x00000004eae87825 */ /* 0x000fe200078e02ca */
[----:B------:R-:W-:Y:S01]  /*167a00*/  ISETP.LT.AND P4, PT, R194, c[0x0][0x178], !P1 ;  /* 0x00005e00c2007a0c */ /* 0x000fe20004f81270 */
[----:B------:R-:W-:Y:S02]  /*167a10*/  @P0 STG.E [R2.64], R238 ;  /* 0x000000ee02000986 */ /* 0x000fe4000c101904 */
[----:B------:R-:W-:Y:S02]  /*167a20*/  @P2 STG.E [R228.64], R246 ;  /* 0x000000f6e4002986 */ /* 0x000fe4000c101904 */
[----:B------:R1:W-:Y:S02]  /*167a30*/  @P5 STG.E [R230.64], R245 ;  /* 0x000000f5e6005986 */ /* 0x0003e4000c101904 */
[----:B------:R1:W-:Y:S01]  /*167a40*/  @P3 STG.E [R232.64], R244 ;  /* 0x000000f4e8003986 */ /* 0x0003e2000c101904 */
[----:B------:R-:W-:Y:S02]  /*167a50*/  IADD3 R235, R234, c[0x0][0x198], RZ ;  /* 0x00006600eaeb7a10 */ /* 0x000fe40007ffe0ff */
[----:B------:R-:W-:-:S02]  /*167a60*/  ISETP.LT.AND P0, PT, R227, c[0x0][0x178], !P1 ;  /* 0x00005e00e3007a0c */ /* 0x000fc40004f01270 */
[----:B------:R-:W-:Y:S02]  /*167a70*/  ISETP.LT.AND P2, PT, R115, c[0x0][0x178], !P1 ;  /* 0x00005e0073007a0c */ /* 0x000fe40004f41270 */
[----:B------:R-:W-:Y:S01]  /*167a80*/  ISETP.LT.AND P5, PT, R195, c[0x0][0x178], !P1 ;  /* 0x00005e00c3007a0c */ /* 0x000fe20004fa1270 */
[----:B-1----:R-:W3:Y:S01]  /*167a90*/  LDL.LU R245, [R1+0x306c] ;  /* 0x00306c0001f57983 */ /* 0x002ee20000300800 */
[----:B------:R-:W3:Y:S02]  /*167aa0*/  LDL.LU R244, [R1+0x2cbc] ;  /* 0x002cbc0001f47983 */ /* 0x000ee40000300800 */
[----:B------:R-:W-:-:S04]  /*167ab0*/  IMAD.WIDE R2, R234, 0x4, R200 ;  /* 0x00000004ea027825 */ /* 0x000fc800078e02c8 */
[C---:B------:R-:W-:Y:S01]  /*167ac0*/  IMAD.WIDE R228, R235.reuse, 0x4, R196 ;  /* 0x00000004ebe47825 */ /* 0x040fe200078e02c4 */
[----:B------:R1:W-:Y:S03]  /*167ad0*/  @P6 STG.E [R2.64], R250 ;  /* 0x000000fa02006986 */ /* 0x0003e6000c101904 */
[----:B------:R-:W-:-:S04]  /*167ae0*/  IMAD.WIDE R230, R235, 0x4, R208 ;  /* 0x00000004ebe67825 */ /* 0x000fc800078e02d0 */
[C---:B-1----:R-:W-:Y:S01]  /*167af0*/  IMAD.WIDE R2, R235.reuse, 0x4, R210 ;  /* 0x00000004eb027825 */ /* 0x042fe200078e02d2 */
[----:B----4-:R1:W-:Y:S04]  /*167b00*/  @P4 STG.E [R228.64], R249 ;  /* 0x000000f9e4004986 */ /* 0x0103e8000c101904 */
[----:B------:R4:W-:Y:S01]  /*167b10*/  @P0 STG.E [R2.64], R237 ;  /* 0x000000ed02000986 */ /* 0x0009e2000c101904 */
[----:B--2---:R-:W-:Y:S01]  /*167b20*/  ISETP.GE.AND P0, PT, R236, c[0x0][0x17c], PT ;  /* 0x00005f00ec007a0c */ /* 0x004fe20003f06270 */
[----:B-1----:R-:W2:Y:S01]  /*167b30*/  LDL.LU R249, [R1+0x209c] ;  /* 0x00209c0001f97983 */ /* 0x002ea20000300800 */
[----:B------:R-:W2:Y:S02]  /*167b40*/  LDL.LU R234, [R1+0x79e8] ;  /* 0x0079e80001ea7983 */ /* 0x000ea40000300800 */
[----:B------:R-:W-:-:S04]  /*167b50*/  IMAD.WIDE R228, R235, 0x4, R198 ;  /* 0x00000004ebe47825 */ /* 0x000fc800078e02c6 */
[----:B------:R-:W2:Y:S01]  /*167b60*/  LDL.LU R250, [R1+0x38f8] ;  /* 0x0038f80001fa7983 */ /* 0x000ea20000300800 */
[----:B----4-:R-:W4:Y:S04]  /*167b70*/  LDL.LU R237, [R1+0x38d8] ;  /* 0x0038d80001ed7983 */ /* 0x010f280000300800 */
[----:B---3--:R-:W-:Y:S01]  /*167b80*/  @P2 STG.E [R228.64], R241 ;  /* 0x000000f1e4002986 */ /* 0x008fe2000c101904 */
[----:B------:R-:W4:Y:S02]  /*167b90*/  LDL.LU R238, [R1+0x38b8] ;  /* 0x0038b80001ee7983 */ /* 0x000f240000300800 */
[----:B------:R1:W-:Y:S02]  /*167ba0*/  @P5 STG.E [R230.64], R240 ;  /* 0x000000f0e6005986 */ /* 0x0003e4000c101904 */
[----:B------:R-:W4:Y:S01]  /*167bb0*/  LDL.LU R236, [R1+0x3888] ;  /* 0x0038880001ec7983 */ /* 0x000f220000300800 */
[----:B-1----:R-:W4:Y:S01]  /*167bc0*/  LDL.LU R240, [R1+0x3858] ;  /* 0x0038580001f07983 */ /* 0x002f220000300800 */
[----:B------:R-:W-:-:S02]  /*167bd0*/  ISETP.LT.AND P3, PT, R163, c[0x0][0x178], !P1 ;  /* 0x00005e00a3007a0c */ /* 0x000fc40004f61270 */
[----:B------:R-:W-:Y:S02]  /*167be0*/  ISETP.LT.AND P6, PT, R131, c[0x0][0x178], !P1 ;  /* 0x00005e0083007a0c */ /* 0x000fe40004fc1270 */
[----:B------:R-:W-:Y:S01]  /*167bf0*/  ISETP.LT.AND P4, PT, R147, c[0x0][0x178], !P1 ;  /* 0x00005e0093007a0c */ /* 0x000fe20004f81270 */
[----:B------:R-:W-:-:S04]  /*167c00*/  IMAD.WIDE R232, R235, 0x4, R206 ;  /* 0x00000004ebe87825 */ /* 0x000fc800078e02ce */
[----:B------:R-:W-:-:S04]  /*167c10*/  IMAD.WIDE R2, R235, 0x4, R204 ;  /* 0x00000004eb027825 */ /* 0x000fc800078e02cc */
[----:B------:R-:W-:Y:S01]  /*167c20*/  IMAD.WIDE R228, R235, 0x4, R202 ;  /* 0x00000004ebe47825 */ /* 0x000fe200078e02ca */
[----:B------:R-:W-:Y:S01]  /*167c30*/  ISETP.LT.AND P1, PT, R179, c[0x0][0x178], !P1 ;  /* 0x00005e00b3007a0c */ /* 0x000fe20004f21270 */
[----:B------:R-:W4:Y:S01]  /*167c40*/  LDL.LU R246, [R1+0x34a8] ;  /* 0x0034a80001f67983 */ /* 0x000f220000300800 */
[----:B------:R-:W-:-:S03]  /*167c50*/  ISETP.LT.AND P2, PT, R194, c[0x0][0x178], !P0 ;  /* 0x00005e00c2007a0c */ /* 0x000fc60004741270 */
[----:B------:R-:W-:Y:S01]  /*167c60*/  @P3 STG.E [R232.64], R248 ;  /* 0x000000f8e8003986 */ /* 0x000fe2000c101904 */
[----:B------:R1:W-:Y:S02]  /*167c70*/  @P6 STG.E [R2.64], R245 ;  /* 0x000000f502006986 */ /* 0x0003e4000c101904 */
[----:B------:R1:W-:Y:S01]  /*167c80*/  @P4 STG.E [R228.64], R244 ;  /* 0x000000f4e4004986 */ /* 0x0003e2000c101904 */
[----:B------:R-:W-:Y:S02]  /*167c90*/  ISETP.LT.AND P3, PT, R227, c[0x0][0x178], !P0 ;  /* 0x00005e00e3007a0c */ /* 0x000fe40004761270 */
[----:B------:R-:W-:Y:S02]  /*167ca0*/  ISETP.LT.AND P4, PT, R115, c[0x0][0x178], !P0 ;  /* 0x00005e0073007a0c */ /* 0x000fe40004781270 */
[----:B------:R-:W-:Y:S02]  /*167cb0*/  ISETP.LT.AND P5, PT, R195, c[0x0][0x178], !P0 ;  /* 0x00005e00c3007a0c */ /* 0x000fe400047a1270 */
[----:B------:R-:W-:Y:S01]  /*167cc0*/  ISETP.LT.AND P6, PT, R163, c[0x0][0x178], !P0 ;  /* 0x00005e00a3007a0c */ /* 0x000fe200047c1270 */
[----:B-1----:R-:W4:Y:S01]  /*167cd0*/  LDL.LU R245, [R1+0x32c8] ;  /* 0x0032c80001f57983 */ /* 0x002f220000300800 */
[----:B------:R-:W4:Y:S01]  /*167ce0*/  LDL.LU R244, [R1+0x2dd8] ;  /* 0x002dd80001f47983 */ /* 0x000f220000300800 */
[C---:B------:R-:W-:Y:S01]  /*167cf0*/  IADD3 R232, R235.reuse, c[0x0][0x198], RZ ;  /* 0x00006600ebe87a10 */ /* 0x040fe20007ffe0ff */
[----:B------:R-:W-:Y:S01]  /*167d00*/  IMAD.WIDE R2, R235, 0x4, R200 ;  /* 0x00000004eb027825 */ /* 0x000fe200078e02c8 */
[----:B------:R-:W4:Y:S03]  /*167d10*/  LDL.LU R241, [R1+0x38bc] ;  /* 0x0038bc0001f17983 */ /* 0x000f260000300800 */
[----:B------:R-:W4:Y:S02]  /*167d20*/  LDL.LU R248, [R1+0x34ac] ;  /* 0x0034ac0001f87983 */ /* 0x000f240000300800 */
[----:B------:R-:W-:-:S04]  /*167d30*/  IMAD.WIDE R228, R232, 0x4, R196 ;  /* 0x00000004e8e47825 */ /* 0x000fc800078e02c4 */
[C---:B------:R-:W-:Y:S01]  /*167d40*/  IMAD.WIDE R230, R232.reuse, 0x4, R210 ;  /* 0x00000004e8e67825 */ /* 0x040fe200078e02d2 */
[----:B--2---:R1:W-:Y:S03]  /*167d50*/  @P1 STG.E [R2.64], R249 ;  /* 0x000000f902001986 */ /* 0x0043e6000c101904 */
[----:B------:R2:W-:Y:S01]  /*167d60*/  @P2 STG.E [R228.64], R250 ;  /* 0x000000fae4002986 */ /* 0x0005e2000c101904 */
[----:B----4-:R4:W-:Y:S01]  /*167d70*/  @P3 STG.E [R230.64], R237 ;  /* 0x000000ede6003986 */ /* 0x0109e2000c101904 */
[----:B-1----:R-:W-:-:S03]  /*167d80*/  IMAD.WIDE R2, R232, 0x4, R198 ;  /* 0x00000004e8027825 */ /* 0x002fc600078e02c6 */
[----:B------:R-:W3:Y:S01]  /*167d90*/  LDL.LU R249, [R1+0x3938] ;  /* 0x0039380001f97983 */ /* 0x000ee20000300800 */
[----:B--2---:R-:W-:-:S04]  /*167da0*/  IMAD.WIDE R228, R232, 0x4, R208 ;  /* 0x00000004e8e47825 */ /* 0x004fc800078e02d0 */
[----:B------:R-:W2:Y:S02]  /*167db0*/  LDL.LU R250, [R1+0x38fc] ;  /* 0x0038fc0001fa7983 */ /* 0x000ea40000300800 */
[----:B----4-:R-:W-:Y:S01]  /*167dc0*/  IMAD.WIDE R230, R232, 0x4, R206 ;  /* 0x00000004e8e67825 */ /* 0x010fe200078e02ce */
[----:B------:R-:W4:Y:S04]  /*167dd0*/  LDL.LU R233, [R1+0x79f0] ;  /* 0x0079f00001e97983 */ /* 0x000f280000300800 */
[----:B------:R-:W-:Y:S01]  /*167de0*/  @P4 STG.E [R2.64], R238 ;  /* 0x000000ee02004986 */ /* 0x000fe2000c101904 */
[----:B------:R-:W3:Y:S02]  /*167df0*/  LDL.LU R237, [R1+0x38dc] ;  /* 0x0038dc0001ed7983 */ /* 0x000ee40000300800 */
[----:B------:R-:W-:Y:S02]  /*167e00*/  @P5 STG.E [R228.64], R236 ;  /* 0x000000ece4005986 */ /* 0x000fe4000c101904 */
[----:B------:R1:W-:Y:S02]  /*167e10*/  @P6 STG.E [R230.64], R240 ;  /* 0x000000f0e6006986 */ /* 0x0003e4000c101904 */
[----:B-1----:R-:W4:Y:S01]  /*167e20*/  LDL.LU R240, [R1+0x388c] ;  /* 0x00388c0001f07983 */ /* 0x002f220000300800 */
[----:B------:R-:W-:-:S02]  /*167e30*/  ISETP.LT.AND P3, PT, R131, c[0x0][0x178], !P0 ;  /* 0x00005e0083007a0c */ /* 0x000fc40004761270 */
[----:B------:R-:W-:Y:S01]  /*167e40*/  ISETP.LT.AND P2, PT, R147, c[0x0][0x178], !P0 ;  /* 0x00005e0093007a0c */ /* 0x000fe20004741270 */
[----:B------:R-:W-:Y:S02]  /*167e50*/  ISETP.LT.AND P0, PT, R179, c[0x0][0x178], !P0 ;  /* 0x00005e00b3007a0c */ /* 0x000fe40004701270 */
[----:B------:R-:W-:-:S04]  /*167e60*/  IMAD.WIDE R230, R232, 0x4, R204 ;  /* 0x00000004e8e67825 */ /* 0x000fc800078e02cc */
[C---:B------:R-:W-:Y:S01]  /*167e70*/  IMAD.WIDE R228, R232.reuse, 0x4, R202 ;  /* 0x00000004e8e47825 */ /* 0x040fe200078e02ca */
[----:B------:R-:W4:Y:S03]  /*167e80*/  LDL.LU R236, [R1+0x385c] ;  /* 0x00385c0001ec7983 */ /* 0x000f260000300800 */
[----:B------:R-:W-:Y:S01]  /*167e90*/  IMAD.WIDE R2, R232, 0x4, R200 ;  /* 0x00000004e8027825 */ /* 0x000fe200078e02c8 */
[----:B------:R-:W-:Y:S01]  /*167ea0*/  ISETP.GE.AND P1, PT, R234, c[0x0][0x17c], PT ;  /* 0x00005f00ea007a0c */ /* 0x000fe20003f26270 */
[----:B------:R-:W-:Y:S02]  /*167eb0*/  @P3 STG.E [R230.64], R246 ;  /* 0x000000f6e6003986 */ /* 0x000fe4000c101904 */
[----:B------:R1:W-:Y:S02]  /*167ec0*/  @P2 STG.E [R228.64], R245 ;  /* 0x000000f5e4002986 */ /* 0x0003e4000c101904 */
[----:B------:R1:W-:Y:S01]  /*167ed0*/  @P0 STG.E [R2.64], R244 ;  /* 0x000000f402000986 */ /* 0x0003e2000c101904 */
[----:B------:R-:W-:-:S02]  /*167ee0*/  ISETP.LT.AND P5, PT, R194, c[0x0][0x178], !P1 ;  /* 0x00005e00c2007a0c */ /* 0x000fc40004fa1270 */
[----:B------:R-:W-:Y:S02]  /*167ef0*/  IADD3 R232, R232, c[0x0][0x198], RZ ;  /* 0x00006600e8e87a10 */ /* 0x000fe40007ffe0ff */
[----:B------:R-:W-:Y:S02]  /*167f00*/  ISETP.LT.AND P4, PT, R227, c[0x0][0x178], !P1 ;  /* 0x00005e00e3007a0c */ /* 0x000fe40004f81270 */
[----:B------:R-:W-:Y:S01]  /*167f10*/  ISETP.LT.AND P6, PT, R115, c[0x0][0x178], !P1 ;  /* 0x00005e0073007a0c */ /* 0x000fe20004fc1270 */
[----:B-1----:R-:W4:Y:S01]  /*167f20*/  LDL.LU R245, [R1+0x32cc] ;  /* 0x0032cc0001f57983 */ /* 0x002f220000300800 */
[----:B------:R-:W4:Y:S01]  /*167f30*/  LDL.LU R244, [R1+0x2ddc] ;  /* 0x002ddc0001f47983 */ /* 0x000f220000300800 */
[----:B------:R-:W-:Y:S01]  /*167f40*/  ISETP.LT.AND P0, PT, R195, c[0x0][0x178], !P1 ;  /* 0x00005e00c3007a0c */ /* 0x000fe20004f01270 */
[----:B------:R-:W-:-:S04]  /*167f50*/  IMAD.WIDE R2, R232, 0x4, R196 ;  /* 0x00000004e8027825 */ /* 0x000fc800078e02c4 */
[----:B------:R-:W-:-:S04]  /*167f60*/  IMAD.WIDE R228, R232, 0x4, R210 ;  /* 0x00000004e8e47825 */ /* 0x000fc800078e02d2 */
[C---:B------:R-:W-:Y:S01]  /*167f70*/  IMAD.WIDE R230, R232.reuse, 0x4, R198 ;  /* 0x00000004e8e67825 */ /* 0x040fe200078e02c6 */
[----:B------:R-:W4:Y:S03]  /*167f80*/  LDL.LU R234, [R1+0x79f4] ;  /* 0x0079f40001ea7983 */ /* 0x000f260000300800 */
[----:B------:R-:W4:Y:S01]  /*167f90*/  LDL.LU R246, [R1+0x3918] ;  /* 0x0039180001f67983 */ /* 0x000f220000300800 */
[----:B--2---:R1:W-:Y:S04]  /*167fa0*/  @P5 STG.E [R2.64], R250 ;  /* 0x000000fa02005986 */ /* 0x0043e8000c101904 */
[----:B---3--:R-:W-:Y:S01]  /*167fb0*/  @P4 STG.E [R228.64], R237 ;  /* 0x000000ede4004986 */ /* 0x008fe2000c101904 */
[----:B------:R2:W-:Y:S02]  /*167fc0*/  @P6 STG.E [R230.64], R241 ;  /* 0x000000f1e6006986 */ /* 0x0005e4000c101904 */
[----:B-1----:R-:W-:Y:S01]  /*167fd0*/  IMAD.WIDE R2, R232, 0x4, R208 ;  /* 0x00000004e8027825 */ /* 0x002fe200078e02d0 */
[----:B--2---:R-:W2:Y:S04]  /*167fe0*/  LDL.LU R241, [R1+0x3908] ;  /* 0x0039080001f17983 */ /* 0x004ea80000300800 */
[----:B----4-:R1:W-:Y:S04]  /*167ff0*/  @P0 STG.E [R2.64], R240 ;  /* 0x000000f002000986 */ /* 0x0103e8000c101904 */
[----:B-1----:R-:W3:Y:S01]  /*168000*/  LDL.LU R240, [R1+0x38e8] ;  /* 0x0038e80001f07983 */ /* 0x002ee20000300800 */
[----:B------:R-:W4:Y:S02]  /*168010*/  LDL.LU R250, [R1+0x38c8] ;  /* 0x0038c80001fa7983 */ /* 0x000f240000300800 */
[----:B------:R-:W4:Y:S01]  /*168020*/  LDL.LU R237, [R1+0x38a8] ;  /* 0x0038a80001ed7983 */ /* 0x000f220000300800 */
[----:B------:R-:W-:-:S02]  /*168030*/  ISETP.LT.AND P2, PT, R163, c[0x0][0x178], !P1 ;  /* 0x00005e00a3007a0c */ /* 0x000fc40004f41270 */
[----:B------:R-:W-:Y:S02]  /*168040*/  ISETP.LT.AND P3, PT, R131, c[0x0][0x178], !P1 ;  /* 0x00005e0083007a0c */ /* 0x000fe40004f61270 */
[----:B------:R-:W-:Y:S02]  /*168050*/  ISETP.LT.AND P4, PT, R147, c[0x0][0x178], !P1 ;  /* 0x00005e0093007a0c */ /* 0x000fe40004f81270 */
[----:B------:R-:W-:Y:S01]  /*168060*/  ISETP.GE.AND P5, PT, R233, c[0x0][0x17c], PT ;  /* 0x00005f00e9007a0c */ /* 0x000fe20003fa6270 */
[----:B------:R-:W-:Y:S02]  /*168070*/  ISETP.LT.AND P1, PT, R179, c[0x0][0x178], !P1 ;  /* 0x00005e00b3007a0c */ /* 0x000fe40004f21270 */
[----:B------:R-:W-:Y:S01]  /*168080*/  IMAD.WIDE R228, R232, 0x4, R206 ;  /* 0x00000004e8e47825 */ /* 0x000fe200078e02ce */
[----:B------:R-:W-:-:S03]  /*168090*/  ISETP.LT.AND P0, PT, R194, c[0x0][0x178], !P5 ;  /* 0x00005e00c2007a0c */ /* 0x000fc60006f01270 */
[C---:B------:R-:W-:Y:S01]  /*1680a0*/  IMAD.WIDE R230, R232.reuse, 0x4, R204 ;  /* 0x00000004e8e67825 */ /* 0x040fe200078e02cc */
[----:B------:R-:W-:-:S03]  /*1680b0*/  IADD3 R233, R232, c[0x0][0x198], RZ ;  /* 0x00006600e8e97a10 */ /* 0x000fc60007ffe0ff */
[C---:B------:R-:W-:Y:S01]  /*1680c0*/  IMAD.WIDE R2, R232.reuse, 0x4, R202 ;  /* 0x00000004e8027825 */ /* 0x040fe200078e02ca */
[----:B------:R1:W-:Y:S03]  /*1680d0*/  @P2 STG.E [R228.64], R236 ;  /* 0x000000ece4002986 */ /* 0x0003e6000c101904 */
[----:B------:R1:W-:Y:S02]  /*1680e0*/  @P3 STG.E [R230.64], R248 ;  /* 0x000000f8e6003986 */ /* 0x0003e4000c101904 */
[----:B------:R-:W-:Y:S02]  /*1680f0*/  @P4 STG.E [R2.64], R245 ;  /* 0x000000f502004986 */ /* 0x000fe4000c101904 */
[----:B-1----:R-:W-:-:S04]  /*168100*/  IMAD.WIDE R228, R232, 0x4, R200 ;  /* 0x00000004e8e47825 */ /* 0x002fc800078e02c8 */
[----:B------:R-:W-:Y:S01]  /*168110*/  IMAD.WIDE R230, R233, 0x4, R196 ;  /* 0x00000004e9e67825 */ /* 0x000fe200078e02c4 */
[----:B------:R1:W-:Y:S04]  /*168120*/  @P1 STG.E [R228.64], R244 ;  /* 0x000000f4e4001986 */ /* 0x0003e8000c101904 */
[----:B------:R1:W-:Y:S01]  /*168130*/  @P0 STG.E [R230.64], R249 ;  /* 0x000000f9e6000986 */ /* 0x0003e2000c101904 */
[----:B------:R-:W-:Y:S02]  /*168140*/  ISETP.LT.AND P6, PT, R227, c[0x0][0x178], !P5 ;  /* 0x00005e00e3007a0c */ /* 0x000fe40006fc1270 */
[----:B------:R-:W-:Y:S02]  /*168150*/  ISETP.LT.AND P3, PT, R115, c[0x0][0x178], !P5 ;  /* 0x00005e0073007a0c */ /* 0x000fe40006f61270 */
[----:B------:R-:W-:Y:S01]  /*168160*/  ISETP.LT.AND P2, PT, R195, c[0x0][0x178], !P5 ;  /* 0x00005e00c3007a0c */ /* 0x000fe20006f41270 */
[----:B-1----:R-:W4:Y:S01]  /*168170*/  LDL.LU R244, [R1+0x391c] ;  /* 0x00391c0001f47983 */ /* 0x002f220000300800 */
[----:B------:R-:W4:Y:S02]  /*168180*/  LDL.LU R236, [R1+0x3868] ;  /* 0x0038680001ec7983 */ /* 0x000f240000300800 */
[----:B------:R-:W4:Y:S02]  /*168190*/  LDL.LU R235, [R1+0x79f8] ;  /* 0x0079f80001eb7983 */ /* 0x000f240000300800 */
[----:B------:R-:W4:Y:S01]  /*1681a0*/  LDL.LU R248, [R1+0x2ed8] ;  /* 0x002ed80001f87983 */ /* 0x000f220000300800 */
[----:B------:R-:W4:Y:S01]  /*1681b0*/  LDL.LU R249, [R1+0x393c] ;  /* 0x00393c0001f97983 */ /* 0x000f220000300800 */
[----:B------:R-:W-:Y:S01]  /*1681c0*/  ISETP.LT.AND P1, PT, R163, c[0x0][0x178], !P5 ;  /* 0x00005e00a3007a0c */ /* 0x000fe20006f21270 */
[----:B------:R-:W-:Y:S01]  /*1681d0*/  IMAD.WIDE R230, R233, 0x4, R210 ;  /* 0x00000004e9e67825 */ /* 0x000fe200078e02d2 */
[----:B------:R-:W-:-:S03]  /*1681e0*/  ISETP.LT.AND P4, PT, R131, c[0x0][0x178], !P5 ;  /* 0x00005e0083007a0c */ /* 0x000fc60006f81270 */
[----:B------:R-:W-:-:S04]  /*1681f0*/  IMAD.WIDE R228, R233, 0x4, R198 ;  /* 0x00000004e9e47825 */ /* 0x000fc800078e02c6 */
[C---:B------:R-:W-:Y:S01]  /*168200*/  IMAD.WIDE R2, R233.reuse, 0x4, R208 ;  /* 0x00000004e9027825 */ /* 0x040fe200078e02d0 */
[----:B------:R-:W4:Y:S04]  /*168210*/  LDL.LU R245, [R1+0x386c] ;  /* 0x00386c0001f57983 */ /* 0x000f280000300800 */
[----:B------:R1:W-:Y:S02]  /*168220*/  @P6 STG.E [R230.64], R246 ;  /* 0x000000f6e6006986 */ /* 0x0003e4000c101904 */
[C---:B-1----:R-:W-:Y:S02]  /*168230*/  IMAD.WIDE R230, R233.reuse, 0x4, R206 ;  /* 0x00000004e9e67825 */ /* 0x042fe400078e02ce */
[----:B--2---:R1:W-:Y:S04]  /*168240*/  @P3 STG.E [R228.64], R241 ;  /* 0x000000f1e4003986 */ /* 0x0043e8000c101904 */
[----:B-1----:R-:W2:Y:S04]  /*168250*/  LDL.LU R241, [R1+0x390c] ;  /* 0x00390c0001f17983 */ /* 0x002ea80000300800 */
[----:B---3--:R1:W-:Y:S01]  /*168260*/  @P2 STG.E [R2.64], R240 ;  /* 0x000000f002002986 */ /* 0x0083e2000c101904 */
[----:B----4-:R3:W-:Y:S03]  /*168270*/  @P1 STG.E [R230.64], R250 ;  /* 0x000000fae6001986 */ /* 0x0107e6000c101904 */
[----:B-1----:R-:W4:Y:S01]  /*168280*/  LDL.LU R240, [R1+0x38ec] ;  /* 0x0038ec0001f07983 */ /* 0x002f220000300800 */
[----:B------:R-:W-:-:S03]  /*168290*/  IMAD.WIDE R2, R233, 0x4, R204 ;  /* 0x00000004e9027825 */ /* 0x000fc600078e02cc */
[----:B---3--:R-:W3:Y:S04]  /*1682a0*/  LDL.LU R250, [R1+0x38cc] ;  /* 0x0038cc0001fa7983 */ /* 0x008ee80000300800 */
[----:B------:R1:W-:Y:S04]  /*1682b0*/  @P4 STG.E [R2.64], R237 ;  /* 0x000000ed02004986 */ /* 0x0003e8000c101904 */
[----:B-1----:R-:W3:Y:S01]  /*1682c0*/  LDL.LU R237, [R1+0x38ac] ;  /* 0x0038ac0001ed7983 */ /* 0x002ee20000300800 */
[----:B------:R-:W-:Y:S02]  /*1682d0*/  ISETP.GE.AND P0, PT, R234, c[0x0][0x17c], PT ;  /* 0x00005f00ea007a0c */ /* 0x000fe40003f06270 */
[----:B------:R-:W-:Y:S01]  /*1682e0*/  ISETP.LT.AND P2, PT, R147, c[0x0][0x178], !P5 ;  /* 0x00005e0093007a0c */ /* 0x000fe20006f41270 */
[----:B------:R-:W-:Y:S01]  /*1682f0*/  ISETP.LT.AND P5, PT, R179, c[0x0][0x178], !P5 ;  /* 0x00005e00b3007a0c */ /* 0x000fe20006fa1270 */
[----:B------:R-:W-:-:S02]  /*168300*/  ISETP.LT.AND P3, PT, R194, c[0x0][0x178], !P0 ;  /* 0x00005e00c2007a0c */ /* 0x000fc40004761270 */
[----:B------:R-:W-:Y:S02]  /*168310*/  IADD3 R234, R233, c[0x0][0x198], RZ ;  /* 0x00006600e9ea7a10 */ /* 0x000fe40007ffe0ff */
[----:B------:R-:W-:Y:S01]  /*168320*/  ISETP.LT.AND P1, PT, R227, c[0x0][0x178], !P0 ;  /* 0x00005e00e3007a0c */ /* 0x000fe20004721270 */
[----:B------:R-:W-:-:S04]  /*168330*/  IMAD.WIDE R2, R233, 0x4, R202 ;  /* 0x00000004e9027825 */ /* 0x000fc800078e02ca */
[----:B------:R-:W-:-:S04]  /*168340*/  IMAD.WIDE R228, R233, 0x4, R200 ;  /* 0x00000004e9e47825 */ /* 0x000fc800078e02c8 */
[----:B------:R-:W-:-:S04]  /*168350*/  IMAD.WIDE R230, R234, 0x4, R196 ;  /* 0x00000004eae67825 */ /* 0x000fc800078e02c4 */
[C---:B------:R-:W-:Y:S01]  /*168360*/  IMAD.WIDE R232, R234.reuse, 0x4, R210 ;  /* 0x00000004eae87825 */ /* 0x040fe200078e02d2 */
[----:B------:R-:W-:Y:S01]  /*168370*/  ISETP.LT.AND P6, PT, R115, c[0x0][0x178], !P0 ;  /* 0x00005e0073007a0c */ /* 0x000fe200047c1270 */
[----:B------:R-:W-:Y:S02]  /*168380*/  @P2 STG.E [R2.64], R236 ;  /* 0x000000ec02002986 */ /* 0x000fe4000c101904 */
[----:B------:R1:W-:Y:S02]  /*168390*/  @P5 STG.E [R228.64], R248 ;  /* 0x000000f8e4005986 */ /* 0x0003e4000c101904 */
[----:B------:R1:W-:Y:S01]  /*1683a0*/  @P3 STG.E [R230.64], R249 ;  /* 0x000000f9e6003986 */ /* 0x0003e2000c101904 */
[----:B------:R-:W-:Y:S01]  /*1683b0*/  ISETP.LT.AND P4, PT, R195, c[0x0][0x178], !P0 ;  /* 0x00005e00c3007a0c */ /* 0x000fe20004781270 */
[----:B------:R1:W-:Y:S04]  /*1683c0*/  @P1 STG.E [R232.64], R244 ;  /* 0x000000f4e8001986 */ /* 0x0003e8000c101904 */
[----:B-1----:R-:W3:Y:S01]  /*1683d0*/  LDL.LU R248, [R1+0x2edc] ;  /* 0x002edc0001f87983 */ /* 0x002ee20000300800 */
[----:B------:R-:W3:Y:S02]  /*1683e0*/  LDL.LU R249, [R1+0x3970] ;  /* 0x0039700001f97983 */ /* 0x000ee40000300800 */
[----:B------:R-:W3:Y:S01]  /*1683f0*/  LDL.LU R244, [R1+0x3950] ;  /* 0x0039500001f47983 */ /* 0x000ee20000300800 */
[----:B------:R-:W-:Y:S01]  /*168400*/  ISETP.LT.AND P1, PT, R163, c[0x0][0x178], !P0 ;  /* 0x00005e00a3007a0c */ /* 0x000fe20004721270 */
[----:B------:R-:W-:Y:S01]  /*168410*/  IMAD.WIDE R2, R234, 0x4, R198 ;  /* 0x00000004ea027825 */ /* 0x000fe200078e02c6 */
[----:B------:R-:W-:-:S03]  /*168420*/  ISETP.LT.AND P5, PT, R131, c[0x0][0x178], !P0 ;  /* 0x00005e0083007a0c */ /* 0x000fc600047a1270 */
[C---:B------:R-:W-:Y:S01]  /*168430*/  IMAD.WIDE R228, R234.reuse, 0x4, R208 ;  /* 0x00000004eae47825 */ /* 0x040fe200078e02d0 */
[----:B------:R-:W-:Y:S01]  /*168440*/  ISETP.LT.AND P3, PT, R147, c[0x0][0x178], !P0 ;  /* 0x00005e0093007a0c */ /* 0x000fe20004761270 */
[----:B------:R-:W3:Y:S02]  /*168450*/  LDL.LU R233, [R1+0x7a00] ;  /* 0x007a000001e97983 */ /* 0x000ee40000300800 */
[----:B------:R-:W3:Y:S02]  /*168460*/  LDL.LU R236, [R1+0x3940] ;  /* 0x0039400001ec7983 */ /* 0x000ee40000300800 */
[C---:B------:R-:W-:Y:S01]  /*168470*/  IMAD.WIDE R230, R234.reuse, 0x4, R202 ;  /* 0x00000004eae67825 */ /* 0x040fe200078e02ca */
[----:B--2---:R1:W-:Y:S04]  /*168480*/  @P6 STG.E [R2.64], R241 ;  /* 0x000000f102006986 */ /* 0x0043e8000c101904 */
[----:B-1----:R-:W2:Y:S04]  /*168490*/  LDL.LU R241, [R1+0x3920] ;  /* 0x0039200001f17983 */ /* 0x002ea80000300800 */
[----:B----4-:R1:W-:Y:S01]  /*1684a0*/  @P4 STG.E [R228.64], R240 ;  /* 0x000000f0e4004986 */ /* 0x0103e2000c101904 */
[----:B------:R-:W-:-:S05]  /*1684b0*/  IMAD.WIDE R2, R234, 0x4, R206 ;  /* 0x00000004ea027825 */ /* 0x000fca00078e02ce */
[----:B---3--:R3:W-:Y:S04]  /*1684c0*/  @P1 STG.E [R2.64], R250 ;  /* 0x000000fa02001986 */ /* 0x0087e8000c101904 */
[----:B-1----:R-:W4:Y:S01]  /*1684d0*/  LDL.LU R240, [R1+0x2e10] ;  /* 0x002e100001f07983 */ /* 0x002f220000300800 */
[----:B------:R-:W-:-:S05]  /*1684e0*/  IMAD.WIDE R228, R234, 0x4, R204 ;  /* 0x00000004eae47825 */ /* 0x000fca00078e02cc */
[----:B------:R1:W-:Y:S04]  /*1684f0*/  @P5 STG.E [R228.64], R237 ;  /* 0x000000ede4005986 */ /* 0x0003e8000c101904 */
[----:B---3--:R-:W3:Y:S01]  /*168500*/  LDL.LU R250, [R1+0x2bc0] ;  /* 0x002bc00001fa7983 */ /* 0x008ee20000300800 */
[----:B------:R1:W-:Y:S03]  /*168510*/  @P3 STG.E [R230.64], R245 ;  /* 0x000000f5e6003986 */ /* 0x0003e6000c101904 */
[----:B-1----:R-:W3:Y:S04]  /*168520*/  LDL.LU R237, [R1+0x23d0] ;  /* 0x0023d00001ed7983 */ /* 0x002ee80000300800 */
[----:B------:R-:W3:Y:S01]  /*168530*/  LDL.LU R245, [R1+0x20a0] ;  /* 0x0020a00001f57983 */ /* 0x000ee20000300800 */
[----:B------:R-:W-:-:S02]  /*168540*/  ISETP.GE.AND P2, PT, R235, c[0x0][0x17c], PT ;  /* 0x00005f00eb007a0c */ /* 0x000fc40003f46270 */
[----:B------:R-:W-:Y:S02]  /*168550*/  ISETP.LT.AND P0, PT, R179, c[0x0][0x178], !P0 ;  /* 0x00005e00b3007a0c */ /* 0x000fe40004701270 */
[----:B------:R-:W-:Y:S02]  /*168560*/  ISETP.LT.AND P4, PT, R194, c[0x0][0x178], !P2 ;  /* 0x00005e00c2007a0c */ /* 0x000fe40005781270 */
[C---:B------:R-:W-:Y:S02]  /*168570*/  IADD3 R232, R234.reuse, c[0x0][0x198], RZ ;  /* 0x00006600eae87a10 */ /* 0x040fe40007ffe0ff */
[----:B------:R-:W-:Y:S01]  /*168580*/  ISETP.LT.AND P6, PT, R227, c[0x0][0x178], !P2 ;  /* 0x00005e00e3007a0c */ /* 0x000fe200057c1270 */
[----:B------:R-:W-:-:S04]  /*168590*/  IMAD.WIDE R2, R234, 0x4, R200 ;  /* 0x00000004ea027825 */ /* 0x000fc800078e02c8 */
[----:B------:R-:W-:-:S04]  /*1685a0*/  IMAD.WIDE R228, R232, 0x4, R196 ;  /* 0x00000004e8e47825 */ /* 0x000fc800078e02c4 */
[----:B------:R-:W-:Y:S01]  /*1685b0*/  IMAD.WIDE R230, R232, 0x4, R210 ;  /* 0x00000004e8e67825 */ /* 0x000fe200078e02d2 */
[----:B------:R-:W-:Y:S02]  /*1685c0*/  ISETP.LT.AND P5, PT, R115, c[0x0][0x178], !P2 ;  /* 0x00005e0073007a0c */ /* 0x000fe400057a1270 */
[----:B------:R-:W-:Y:S01]  /*1685d0*/  ISETP.LT.AND P3, PT, R195, c[0x0][0x178], !P2 ;  /* 0x00005e00c3007a0c */ /* 0x000fe20005761270 */
[----:B------:R-:W-:Y:S01]  /*1685e0*/  @P0 STG.E [R2.64], R248 ;  /* 0x000000f802000986 */ /* 0x000fe2000c101904 */
[----:B------:R1:W-:Y:S01]  /*1685f0*/  @P4 STG.E [R228.64], R249 ;  /* 0x000000f9e4004986 */ /* 0x0003e2000c101904 */
[----:B------:R-:W-:Y:S02]  /*168600*/  ISETP.LT.AND P1, PT, R163, c[0x0][0x178], !P2 ;  /* 0x00005e00a3007a0c */ /* 0x000fe40005721270 */
[----:B------:R1:W-:Y:S01]  /*168610*/  @P6 STG.E [R230.64], R244 ;  /* 0x000000f4e6006986 */ /* 0x0003e2000c101904 */
[----:B------:R-:W-:-:S03]  /*168620*/  ISETP.LT.AND P4, PT, R131, c[0x0][0x178], !P2 ;  /* 0x00005e0083007a0c */ /* 0x000fc60005781270 */
[----:B-1----:R-:W3:Y:S01]  /*168630*/  LDL.LU R249, [R1+0x3974] ;  /* 0x0039740001f97983 */ /* 0x002ee20000300800 */
[----:B------:R-:W3:Y:S02]  /*168640*/  LDL.LU R244, [R1+0x3954] ;  /* 0x0039540001f47983 */ /* 0x000ee40000300800 */
[----:B------:R-:W-:Y:S01]  /*168650*/  IMAD.WIDE R2, R232, 0x4, R198 ;  /* 0x00000004e8027825 */ /* 0x000fe200078e02c6 */
[----:B------:R-:W-:-:S03]  /*168660*/  ISETP.LT.AND P6, PT, R147, c[0x0][0x178], !P2 ;  /* 0x00005e0093007a0c */ /* 0x000fc600057c1270 */
[----:B------:R-:W-:-:S04]  /*168670*/  IMAD.WIDE R228, R232, 0x4, R208 ;  /* 0x00000004e8e47825 */ /* 0x000fc800078e02d0 */
[C---:B------:R-:W-:Y:S01]  /*168680*/  IMAD.WIDE R230, R232.reuse, 0x4, R206 ;  /* 0x00000004e8e67825 */ /* 0x040fe200078e02ce */
[----:B------:R-:W-:Y:S01]  /*168690*/  ISETP.LT.AND P2, PT, R179, c[0x0][0x178], !P2 ;  /* 0x00005e00b3007a0c */ /* 0x000fe20005741270 */
[----:B------:R-:W3:Y:S02]  /*1686a0*/  LDL.LU R235, [R1+0x79fc] ;  /* 0x0079fc0001eb7983 */ /* 0x000ee40000300800 */
[----:B------:R-:W3:Y:S02]  /*1686b0*/  LDL.LU R248, [R1+0x2bc4] ;  /* 0x002bc40001f87983 */ /* 0x000ee40000300800 */
[----:B------:R1:W-:Y:S04]  /*1686c0*/  @P5 STG.E [R2.64], R236 ;  /* 0x000000ec02005986 */ /* 0x0003e8000c101904 */
[----:B-1----:R-:W3:Y:S01]  /*1686d0*/  LDL.LU R236, [R1+0x3944] ;  /* 0x0039440001ec7983 */ /* 0x002ee20000300800 */
[----:B------:R-:W-:-:S03]  /*1686e0*/  IMAD.WIDE R2, R232, 0x4, R202 ;  /* 0x00000004e8027825 */ /* 0x000fc600078e02ca */
[----:B--2---:R1:W-:Y:S04]  /*1686f0*/  @P3 STG.E [R228.64], R241 ;  /* 0x000000f1e4003986 */ /* 0x0043e8000c101904 */
[----:B-1----:R-:W2:Y:S04]  /*168700*/  LDL.LU R241, [R1+0x3924] ;  /* 0x0039240001f17983 */ /* 0x002ea80000300800 */
[----:B----4-:R1:W-:Y:S01]  /*168710*/  @P1 STG.E [R230.64], R240 ;  /* 0x000000f0e6001986 */ /* 0x0103e2000c101904 */
[----:B------:R-:W-:-:S04]  /*168720*/  IMAD.WIDE R228, R232, 0x4, R200 ;  /* 0x00000004e8e47825 */ /* 0x000fc800078e02c8 */
[----:B-1----:R-:W-:Y:S01]  /*168730*/  IMAD.WIDE R230, R232, 0x4, R204 ;  /* 0x00000004e8e67825 */ /* 0x002fe200078e02cc */
[----:B------:R-:W4:Y:S04]  /*168740*/  LDL.LU R240, [R1+0x2e14] ;  /* 0x002e140001f07983 */ /* 0x000f280000300800 */
[----:B---3--:R-:W-:Y:S01]  /*168750*/  @P4 STG.E [R230.64], R250 ;  /* 0x000000fae6004986 */ /* 0x008fe2000c101904 */
[----:B------:R-:W-:Y:S02]  /*168760*/  @P6 STG.E [R2.64], R237 ;  /* 0x000000ed02006986 */ /* 0x000fe4000c101904 */
[----:B------:R1:W-:Y:S02]  /*168770*/  @P2 STG.E [R228.64], R245 ;  /* 0x000000f5e4002986 */ /* 0x0003e4000c101904 */
[----:B-1----:R-:W3:Y:S01]  /*168780*/  LDL.LU R245, [R1+0x23d4] ;  /* 0x0023d40001f57983 */ /* 0x002ee20000300800 */
[----:B------:R-:W-:-:S02]  /*168790*/  ISETP.GE.AND P0, PT, R233, c[0x0][0x17c], PT ;  /* 0x00005f00e9007a0c */ /* 0x000fc40003f06270 */
[----:B------:R-:W-:Y:S02]  /*1687a0*/  IADD3 R234, R232, c[0x0][0x198], RZ ;  /* 0x00006600e8ea7a10 */ /* 0x000fe40007ffe0ff */
[----:B------:R-:W-:Y:S02]  /*1687b0*/  ISETP.LT.AND P1, PT, R194, c[0x0][0x178], !P0 ;  /* 0x00005e00c2007a0c */ /* 0x000fe40004721270 */
[----:B------:R-:W-:Y:S01]  /*1687c0*/  ISETP.LT.AND P3, PT, R227, c[0x0][0x178], !P0 ;  /* 0x00005e00e3007a0c */ /* 0x000fe20004761270 */
[----:B------:R-:W-:-:S04]  /*1687d0*/  IMAD.WIDE R2, R234, 0x4, R196 ;  /* 0x00000004ea027825 */ /* 0x000fc800078e02c4 */
[----:B------:R-:W-:Y:S01]  /*1687e0*/  IMAD.WIDE R228, R234, 0x4, R210 ;  /* 0x00000004eae47825 */ /* 0x000fe200078e02d2 */
[----:B------:R-:W-:Y:S02]  /*1687f0*/  ISETP.LT.AND P6, PT, R115, c[0x0][0x178], !P0 ;  /* 0x00005e0073007a0c */ /* 0x000fe400047c1270 */
[----:B------:R-:W-:-:S03]  /*168800*/  ISETP.LT.AND P5, PT, R195, c[0x0][0x178], !P0 ;  /* 0x00005e00c3007a0c */ /* 0x000fc600047a1270 */
[----:B------:R1:W-:Y:S02]  /*168810*/  @P1 STG.E [R2.64], R249 ;  /* 0x000000f902001986 */ /* 0x0003e4000c101904 */
[----:B------:R1:W-:Y:S01]  /*168820*/  @P3 STG.E [R228.64], R244 ;  /* 0x000000f4e4003986 */ /* 0x0003e2000c101904 */
[----:B------:R-:W-:Y:S02]  /*168830*/  ISETP.LT.AND P4, PT, R163, c[0x0][0x178], !P0 ;  /* 0x00005e00a3007a0c */ /* 0x000fe40004781270 */
[----:B------:R-:W-:Y:S01]  /*168840*/  ISETP.LT.AND P2, PT, R131, c[0x0][0x178], !P0 ;  /* 0x00005e0083007a0c */ /* 0x000fe20004741270 */
[----:B-1----:R-:W3:Y:S01]  /*168850*/  LDL.LU R249, [R1+0x20a4] ;  /* 0x0020a40001f97983 */ /* 0x002ee20000300800 */
[----:B------:R-:W3:Y:S02]  /*168860*/  LDL.LU R239, [R1+0x7a04] ;  /* 0x007a040001ef7983 */ /* 0x000ee40000300800 */
[----:B------:R-:W3:Y:S02]  /*168870*/  LDL.LU R251, [R1+0x39f0] ;  /* 0x0039f00001fb7983 */ /* 0x000ee40000300800 */
[----:B------:R-:W3:Y:S01]  /*168880*/  LDL.LU R237, [R1+0x39c0] ;  /* 0x0039c00001ed7983 */ /* 0x000ee20000300800 */
[----:B------:R-:W3:Y:S01]  /*168890*/  LDL.LU R244, [R1+0x39a0] ;  /* 0x0039a00001f47983 */ /* 0x000ee20000300800 */
[----:B------:R-:W-:Y:S01]  /*1688a0*/  IMAD.WIDE R2, R234, 0x4, R198 ;  /* 0x00000004ea027825 */ /* 0x000fe200078e02c6 */
[----:B------:R-:W-:-:S03]  /*1688b0*/  ISETP.LT.AND P3, PT, R147, c[0x0][0x178], !P0 ;  /* 0x00005e0093007a0c */ /* 0x000fc60004761270 */
[----:B------:R-:W3:Y:S01]  /*1688c0*/  LDL.LU R246, [R1+0x3960] ;  /* 0x0039600001f67983 */ /* 0x000ee20000300800 */
[----:B------:R1:W-:Y:S01]  /*1688d0*/  @P6 STG.E [R2.64], R236 ;  /* 0x000000ec02006986 */ /* 0x0003e2000c101904 */
[----:B------:R-:W-:-:S04]  /*1688e0*/  IMAD.WIDE R228, R234, 0x4, R208 ;  /* 0x00000004eae47825 */ /* 0x000fc800078e02d0 */
[----:B------:R-:W-:-:S04]  /*1688f0*/  IMAD.WIDE R230, R234, 0x4, R206 ;  /* 0x00000004eae67825 */ /* 0x000fc800078e02ce */
[C---:B------:R-:W-:Y:S01]  /*168900*/  IMAD.WIDE R232, R234.reuse, 0x4, R204 ;  /* 0x00000004eae87825 */ /* 0x040fe200078e02cc */
[----:B-1----:R-:W3:Y:S03]  /*168910*/  LDL.LU R236, [R1+0x35a0] ;  /* 0x0035a00001ec7983 */ /* 0x002ee60000300800 */
[----:B------:R-:W-:-:S04]  /*168920*/  IMAD.WIDE R2, R234, 0x4, R202 ;  /* 0x00000004ea027825 */ /* 0x000fc800078e02ca */
[----:B------:R-:W3:Y:S02]  /*168930*/  LDL.LU R238, [R1+0x33c0] ;  /* 0x0033c00001ee7983 */ /* 0x000ee40000300800 */
[----:B------:R-:W3:Y:S01]  /*168940*/  LDL.LU R250, [R1+0x2f10] ;  /* 0x002f100001fa7983 */ /* 0x000ee20000300800 */
[----:B--2---:R1:W-:Y:S04]  /*168950*/  @P5 STG.E [R228.64], R241 ;  /* 0x000000f1e4005986 */ /* 0x0043e8000c101904 */
[----:B-1----:R-:W2:Y:S04]  /*168960*/  LDL.LU R241, [R1+0x2d70] ;  /* 0x002d700001f17983 */ /* 0x002ea80000300800 */
[----:B----4-:R-:W-:Y:S01]  /*168970*/  @P4 STG.E [R230.64], R240 ;  /* 0x000000f0e6004986 */ /* 0x010fe2000c101904 */
[----:B------:R-:W-:Y:S03]  /*168980*/  @P2 STG.E [R232.64], R248 ;  /* 0x000000f8e8002986 */ /* 0x000fe6000c101904 */
[----:B---3--:R1:W-:Y:S04]  /*168990*/  @P3 STG.E [R2.64], R245 ;  /* 0x000000f502003986 */ /* 0x0083e8000c101904 */
[----:B-1----:R-:W3:Y:S01]  /*1689a0*/  LDL.LU R245, [R1+0x39f4] ;  /* 0x0039f40001f57983 */ /* 0x002ee20000300800 */
[----:B------:R-:W-:-:S02]  /*1689b0*/  ISETP.GE.AND P1, PT, R235, c[0x0][0x17c], PT ;  /* 0x00005f00eb007a0c */ /* 0x000fc40003f26270 */
[----:B------:R-:W-:Y:S01]  /*1689c0*/  ISETP.LT.AND P0, PT, R179, c[0x0][0x178], !P0 ;  /* 0x00005e00b3007a0c */ /* 0x000fe20004701270 */
[----:B------:R-:W-:Y:S01]  /*1689d0*/  IMAD.WIDE R2, R234, 0x4, R200 ;  /* 0x00000004ea027825 */ /* 0x000fe200078e02c8 */
[----:B------:R-:W4:Y:S01]  /*1689e0*/  LDL.LU R248, [R1+0x39c4] ;  /* 0x0039c40001f87983 */ /* 0x000f220000300800 */
[----:B------:R-:W-:Y:S02]  /*1689f0*/  ISETP.LT.AND P2, PT, R194, c[0x0][0x178], !P1 ;  /* 0x00005e00c2007a0c */ /* 0x000fe40004f41270 */
[----:B------:R-:W-:Y:S02]  /*168a00*/  ISETP.LT.AND P5, PT, R227, c[0x0][0x178], !P1 ;  /* 0x00005e00e3007a0c */ /* 0x000fe40004fa1270 */
[----:B------:R-:W-:Y:S02]  /*168a10*/  ISETP.LT.AND P4, PT, R115, c[0x0][0x178], !P1 ;  /* 0x00005e0073007a0c */ /* 0x000fe40004f81270 */
[----:B------:R-:W-:Y:S02]  /*168a20*/  IADD3 R235, R234, c[0x0][0x198], RZ ;  /* 0x00006600eaeb7a10 */ /* 0x000fe40007ffe0ff */
[----:B------:R-:W-:-:S02]  /*168a30*/  ISETP.LT.AND P3, PT, R195, c[0x0][0x178], !P1 ;  /* 0x00005e00c3007a0c */ /* 0x000fc40004f61270 */
[----:B------:R-:W-:Y:S01]  /*168a40*/  ISETP.LT.AND P6, PT, R163, c[0x0][0x178], !P1 ;  /* 0x00005e00a3007a0c */ /* 0x000fe20004fc1270 */
[----:B------:R-:W4:Y:S01]  /*168a50*/  LDL.LU R240, [R1+0x33c4] ;  /* 0x0033c40001f07983 */ /* 0x000f220000300800 */
[----:B------:R-:W-:-:S04]  /*168a60*/  IMAD.WIDE R228, R235, 0x4, R196 ;  /* 0x00000004ebe47825 */ /* 0x000fc800078e02c4 */
[----:B------:R-:W-:-:S04]  /*168a70*/  IMAD.WIDE R230, R235, 0x4, R210 ;  /* 0x00000004ebe67825 */ /* 0x000fc800078e02d2 */
[----:B------:R-:W-:Y:S01]  /*168a80*/  IMAD.WIDE R232, R235, 0x4, R198 ;  /* 0x00000004ebe87825 */ /* 0x000fe200078e02c6 */
[----:B------:R1:W-:Y:S03]  /*168a90*/  @P0 STG.E [R2.64], R249 ;  /* 0x000000f902000986 */ /* 0x0003e6000c101904 */
[----:B------:R-:W-:Y:S02]  /*168aa0*/  @P2 STG.E [R228.64], R251 ;  /* 0x000000fbe4002986 */ /* 0x000fe4000c101904 */
[----:B------:R1:W-:Y:S01]  /*168ab0*/  @P5 STG.E [R230.64], R237 ;  /* 0x000000ede6005986 */ /* 0x0003e2000c101904 */
[----:B------:R1:W-:Y:S01]  /*168ac0*/  @P4 STG.E [R232.64], R244 ;  /* 0x000000f4e8004986 */ /* 0x0003e2000c101904 */
[----:B------:R-:W-:Y:S02]  /*168ad0*/  ISETP.GE.AND P0, PT, R239, c[0x0][0x17c], PT ;  /* 0x00005f00ef007a0c */ /* 0x000fe40003f06270 */
[----:B------:R-:W-:Y:S01]  /*168ae0*/  ISETP.LT.AND P4, PT, R131, c[0x0][0x178], !P1 ;  /* 0x00005e0083007a0c */ /* 0x000fe20004f81270 */
[----:B-1----:R-:W4:Y:S01]  /*168af0*/  LDL.LU R249, [R1+0x2f14] ;  /* 0x002f140001f97983 */ /* 0x002f220000300800 */
[----:B------:R-:W4:Y:S02]  /*168b00*/  LDL.LU R237, [R1+0x7a08] ;  /* 0x007a080001ed7983 */ /* 0x000f240000300800 */
[C---:B------:R-:W-:Y:S01]  /*168b10*/  IMAD.WIDE R2, R235.reuse, 0x4, R208 ;  /* 0x00000004eb027825 */ /* 0x040fe200078e02d0 */
[----:B------:R-:W4:Y:S03]  /*168b20*/  LDL.LU R244, [R1+0x39a4] ;  /* 0x0039a40001f47983 */ /* 0x000f260000300800 */
[----:B------:R-:W-:Y:S01]  /*168b30*/  IMAD.WIDE R228, R235, 0x4, R206 ;  /* 0x00000004ebe47825 */ /* 0x000fe200078e02ce */
[----:B------:R-:W-:-:S03]  /*168b40*/  ISETP.LT.AND P2, PT, R147, c[0x0][0x178], !P1 ;  /* 0x00005e0093007a0c */ /* 0x000fc60004f41270 */
[----:B------:R-:W-:Y:S01]  /*168b50*/  ISETP.LT.AND P1, PT, R179, c[0x0][0x178], !P1 ;  /* 0x00005e00b3007a0c */ /* 0x000fe20004f21270 */
[----:B------:R1:W-:Y:S01]  /*168b60*/  @P3 STG.E [R2.64], R246 ;  /* 0x000000f602003986 */ /* 0x0003e2000c101904 */
[----:B------:R-:W-:Y:S01]  /*168b70*/  ISETP.LT.AND P3, PT, R194, c[0x0][0x178], !P0 ;  /* 0x00005e00c2007a0c */ /* 0x000fe20004761270 */
[----:B------:R1:W-:Y:S01]  /*168b80*/  @P6 STG.E [R228.64], R236 ;  /* 0x000000ece4006986 */ /* 0x0003e2000c101904 */
[C---:B------:R-:W-:Y:S01]  /*168b90*/  IADD3 R234, R235.reuse, c[0x0][0x198], RZ ;  /* 0x00006600ebea7a10 */ /* 0x040fe20007ffe0ff */
[C---:B------:R-:W-:Y:S01]  /*168ba0*/  IMAD.WIDE R230, R235.reuse, 0x4, R200 ;  /* 0x00000004ebe67825 */ /* 0x040fe200078e02c8 */
[----:B-1----:R-:W4:Y:S03]  /*168bb0*/  LDL.LU R246, [R1+0x3964] ;  /* 0x0039640001f67983 */ /* 0x002f260000300800 */
[----:B------:R-:W4:Y:S02]  /*168bc0*/  LDL.LU R236, [R1+0x35a4] ;  /* 0x0035a40001ec7983 */ /* 0x000f240000300800 */
[----:B------:R-:W-:-:S04]  /*168bd0*/  IMAD.WIDE R2, R235, 0x4, R204 ;  /* 0x00000004eb027825 */ /* 0x000fc800078e02cc */
[----:B------:R-:W-:-:S04]  /*168be0*/  IMAD.WIDE R228, R235, 0x4, R202 ;  /* 0x00000004ebe47825 */ /* 0x000fc800078e02ca */
[----:B------:R-:W-:Y:S01]  /*168bf0*/  IMAD.WIDE R232, R234, 0x4, R196 ;  /* 0x00000004eae87825 */ /* 0x000fe200078e02c4 */
[----:B------:R-:W-:Y:S03]  /*168c00*/  @P4 STG.E [R2.64], R238 ;  /* 0x000000ee02004986 */ /* 0x000fe6000c101904 */
[----:B------:R-:W-:Y:S01]  /*168c10*/  @P2 STG.E [R228.64], R250 ;  /* 0x000000fae4002986 */ /* 0x000fe2000c101904 */
[----:B--2---:R-:W-:Y:S04]  /*168c20*/  @P1 STG.E [R230.64], R241 ;  /* 0x000000f1e6001986 */ /* 0x004fe8000c101904 */
[----:B---3--:R1:W-:Y:S04]  /*168c30*/  @P3 STG.E [R232.64], R245 ;  /* 0x000000f5e8003986 */ /* 0x0083e8000c101904 */
[----:B-1----:R-:W2:Y:S01]  /*168c40*/  LDL.LU R245, [R1+0x2d74] ;  /* 0x002d740001f57983 */ /* 0x002ea20000300800 */
[----:B------:R-:W3:Y:S01]  /*168c50*/  LDL.LU R241, [R1+0x3a50] ;  /* 0x003a500001f17983 */ /* 0x000ee20000300800 */
[----:B------:R-:W-:-:S02]  /*168c60*/  ISETP.LT.AND P6, PT, R227, c[0x0][0x178], !P0 ;  /* 0x00005e00e3007a0c */ /* 0x000fc400047c1270 */
[----:B------:R-:W-:Y:S01]  /*168c70*/  ISETP.LT.AND P5, PT, R115, c[0x0][0x178], !P0 ;  /* 0x00005e0073007a0c */ /* 0x000fe200047a1270 */
[----:B------:R-:W-:Y:S01]  /*168c80*/  IMAD.WIDE R2, R234, 0x4, R210 ;  /* 0x00000004ea027825 */ /* 0x000fe200078e02d2 */
[----:B------:R-:W-:-:S03]  /*168c90*/  ISETP.LT.AND P2, PT, R195, c[0x0][0x178], !P0 ;  /* 0x00005e00c3007a0c */ /* 0x000fc60004741270 */
[----:B------:R-:W-:Y:S01]  /*168ca0*/  IMAD.WIDE R228, R234, 0x4, R198 ;  /* 0x00000004eae47825 */ /* 0x000fe200078e02c6 */
[----:B------:R-:W-:Y:S02]  /*168cb0*/  ISETP.LT.AND P3, PT, R163, c[0x0][0x178], !P0 ;  /* 0x00005e00a3007a0c */ /* 0x000fe40004761270 */
[----:B------:R-:W-:-:S03]  /*168cc0*/  ISETP.LT.AND P4, PT, R147, c[0x0][0x178], !P0 ;  /* 0x00005e0093007a0c */ /* 0x000fc60004781270 */
[----:B----4-:R1:W-:Y:S01]  /*168cd0*/  @P6 STG.E [R2.64], R248 ;  /* 0x000000f802006986 */ /* 0x0103e2000c101904 */
[----:B------:R-:W-:Y:S01]  /*168ce0*/  ISETP.LT.AND P6, PT, R131, c[0x0][0x178], !P0 ;  /* 0x00005e0083007a0c */ /* 0x000fe200047c1270 */
[C---:B------:R-:W-:Y:S01]  /*168cf0*/  IMAD.WIDE R230, R234.reuse, 0x4, R204 ;  /* 0x00000004eae67825 */ /* 0x040fe200078e02cc */
[----:B------:R-:W-:Y:S01]  /*168d00*/  ISETP.GE.AND P1, PT, R237, c[0x0][0x17c], PT ;  /* 0x00005f00ed007a0c */ /* 0x000fe20003f26270 */
[----:B------:R4:W-:Y:S02]  /*168d10*/  @P5 STG.E [R228.64], R244 ;  /* 0x000000f4e4005986 */ /* 0x0009e4000c101904 */
[----:B------:R-:W-:-:S04]  /*168d20*/  IMAD.WIDE R232, R234, 0x4, R202 ;  /* 0x00000004eae87825 */ /* 0x000fc800078e02ca */
[C---:B-1----:R-:W-:Y:S01]  /*168d30*/  IMAD.WIDE R2, R234.reuse, 0x4, R208 ;  /* 0x00000004ea027825 */ /* 0x042fe200078e02d0 */
[----:B------:R-:W-:Y:S01]  /*168d40*/  ISETP.LT.AND P0, PT, R179, c[0x0][0x178], !P0 ;  /* 0x00005e00b3007a0c */ /* 0x000fe20004701270 */
[----:B----4-:R-:W4:Y:S02]  /*168d50*/  LDL.LU R244, [R1+0x3a30] ;  /* 0x003a300001f47983 */ /* 0x010f240000300800 */
[----:B------:R-:W4:Y:S02]  /*168d60*/  LDL.LU R238, [R1+0x7a0c] ;  /* 0x007a0c0001ee7983 */ /* 0x000f240000300800 */
[----:B------:R-:W4:Y:S02]  /*168d70*/  LDL.LU R250, [R1+0x3a10] ;  /* 0x003a100001fa7983 */ /* 0x000f240000300800 */
[----:B------:R-:W4:Y:S02]  /*168d80*/  LDL.LU R237, [R1+0x39e0] ;  /* 0x0039e00001ed7983 */ /* 0x000f240000300800 */
[----:B------:R-:W-:Y:S01]  /*168d90*/  IMAD.WIDE R228, R234, 0x4, R206 ;  /* 0x00000004eae47825 */ /* 0x000fe200078e02ce */
[----:B------:R-:W4:Y:S04]  /*168da0*/  LDL.LU R248, [R1+0x39b0] ;  /* 0x0039b00001f87983 */ /* 0x000f280000300800 */
[----:B------:R-:W-:Y:S01]  /*168db0*/  @P2 STG.E [R2.64], R246 ;  /* 0x000000f602002986 */ /* 0x000fe2000c101904 */
[----:B------:R-:W-:Y:S01]  /*168dc0*/  @P3 STG.E [R228.64], R236 ;  /* 0x000000ece4003986 */ /* 0x000fe2000c101904 */
[----:B------:R-:W-:Y:S01]  /*168dd0*/  ISETP.LT.AND P5, PT, R194, c[0x0][0x178], !P1 ;  /* 0x00005e00c2007a0c */ /* 0x000fe20004fa1270 */
[----:B------:R1:W-:Y:S01]  /*168de0*/  @P6 STG.E [R230.64], R240 ;  /* 0x000000f0e6006986 */ /* 0x0003e2000c101904 */
[----:B------:R1:W-:Y:S01]  /*168df0*/  @P4 STG.E [R232.64], R249 ;  /* 0x000000f9e8004986 */ /* 0x0003e2000c101904 */
[----:B------:R-:W-:-:S03]  /*168e00*/  IADD3 R235, R234, c[0x0][0x198], RZ ;  /* 0x00006600eaeb7a10 */ /* 0x000fc60007ffe0ff */
[----:B-1----:R-:W4:Y:S01]  /*168e10*/  LDL.LU R240, [R1+0x3980] ;  /* 0x0039800001f07983 */ /* 0x002f220000300800 */
[----:B------:R-:W4:Y:S02]  /*168e20*/  LDL.LU R249, [R1+0x3330] ;  /* 0x0033300001f97983 */ /* 0x000f240000300800 */
[----:B------:R-:W-:-:S04]  /*168e30*/  IMAD.WIDE R2, R234, 0x4, R200 ;  /* 0x00000004ea027825 */ /* 0x000fc800078e02c8 */
[----:B------:R-:W-:Y:S01]  /*168e40*/  IMAD.WIDE R228, R235, 0x4, R196 ;  /* 0x00000004ebe47825 */ /* 0x000fe200078e02c4 */
[----:B--2---:R1:W-:Y:S04]  /*168e50*/  @P0 STG.E [R2.64], R245 ;  /* 0x000000f502000986 */ /* 0x0043e8000c101904 */
[----:B---3--:R2:W-:Y:S01]  /*168e60*/  @P5 STG.E [R228.64], R241 ;  /* 0x000000f1e4005986 */ /* 0x0085e2000c101904 */
[----:B-1----:R-:W3:Y:S01]  /*168e70*/  LDL.LU R245, [R1+0x3a34] ;  /* 0x003a340001f57983 */ /* 0x002ee20000300800 */
[----:B------:R-:W3:Y:S02]  /*168e80*/  LDL.LU R236, [R1+0x3210] ;  /* 0x0032100001ec7983 */ /* 0x000ee40000300800 */
[----:B------:R-:W3:Y:S02]  /*168e90*/  LDL.LU R234, [R1+0x7a14] ;  /* 0x007a140001ea7983 */ /* 0x000ee40000300800 */
[----:B--2---:R-:W2:Y:S01]  /*168ea0*/  LDL.LU R241, [R1+0x3a54] ;  /* 0x003a540001f17983 */ /* 0x004ea20000300800 */
        /* <DEDUP_REMOVED lines=10> */
[----:B------:R-:W-:Y:S01]  /*168f50*/  ISETP.LT.AND P1, PT, R179, c[0x0][0x178], !P1 ;  /* 0x00005e00b3007a0c */ /* 0x000fe20004f21270 */
[----:B----4-:R1:W-:Y:S02]  /*168f60*/  @P3 STG.E [R2.64], R244 ;  /* 0x000000f402003986 */ /* 0x0103e4000c101904 */
[----:B------:R4:W-:Y:S02]  /*168f70*/  @P2 STG.E [R228.64], R250 ;  /* 0x000000fae4002986 */ /* 0x0009e4000c101904 */
[----:B------:R4:W-:Y:S01]  /*168f80*/  @P6 STG.E [R230.64], R237 ;  /* 0x000000ede6006986 */ /* 0x0009e2000c101904 */
[----:B------:R-:W-:Y:S01]  /*168f90*/  ISETP.GE.AND P3, PT, R238, c[0x0][0x17c], PT ;  /* 0x00005f00ee007a0c */ /* 0x000fe20003f66270 */
[----:B------:R4:W-:Y:S04]  /*168fa0*/  @P4 STG.E [R232.64], R248 ;  /* 0x000000f8e8004986 */ /* 0x0009e8000c101904 */
[----:B-1----:R-:W2:Y:S01]  /*168fb0*/  LDL.LU R244, [R1+0x3214] ;  /* 0x0032140001f47983 */ /* 0x002ea20000300800 */
[----:B----4-:R-:W4:Y:S03]  /*168fc0*/  LDL.LU R250, [R1+0x3a14] ;  /* 0x003a140001fa7983 */ /* 0x010f260000300800 */
[----:B------:R-:W4:Y:S01]  /*168fd0*/  LDL.LU R237, [R1+0x39e4] ;  /* 0x0039e40001ed7983 */ /* 0x000f220000300800 */
[----:B------:R-:W-:-:S04]  /*168fe0*/  IMAD.WIDE R2, R235, 0x4, R204 ;  /* 0x00000004eb027825 */ /* 0x000fc800078e02cc */
[----:B------:R-:W-:Y:S01]  /*168ff0*/  IMAD.WIDE R228, R235, 0x4, R202 ;  /* 0x00000004ebe47825 */ /* 0x000fe200078e02ca */
[----:B------:R-:W4:Y:S01]  /*169000*/  LDL.LU R248, [R1+0x39b4] ;  /* 0x0039b40001f87983 */ /* 0x000f220000300800 */
[----:B------:R-:W-:Y:S02]  /*169010*/  ISETP.LT.AND P2, PT, R194, c[0x0][0x178], !P3 ;  /* 0x00005e00c2007a0c */ /* 0x000fe40005f41270 */
[----:B------:R-:W-:Y:S01]  /*169020*/  ISETP.LT.AND P4, PT, R227, c[0x0][0x178], !P3 ;  /* 0x00005e00e3007a0c */ /* 0x000fe20005f81270 */
[----:B------:R1:W-:Y:S01]  /*169030*/  @P0 STG.E [R2.64], R240 ;  /* 0x000000f002000986 */ /* 0x0003e2000c101904 */
[----:B------:R1:W-:Y:S03]  /*169040*/  @P5 STG.E [R228.64], R249 ;  /* 0x000000f9e4005986 */ /* 0x0003e6000c101904 */
[----:B-1----:R-:W4:Y:S01]  /*169050*/  LDL.LU R240, [R1+0x3984] ;  /* 0x0039840001f07983 */ /* 0x002f220000300800 */
[----:B------:R-:W4:Y:S01]  /*169060*/  LDL.LU R249, [R1+0x3334] ;  /* 0x0033340001f97983 */ /* 0x000f220000300800 */
[C---:B------:R-:W-:Y:S01]  /*169070*/  IADD3 R2, R235.reuse, c[0x0][0x198], RZ ;  /* 0x00006600eb027a10 */ /* 0x040fe20007ffe0ff */
[----:B------:R-:W-:-:S04]  /*169080*/  IMAD.WIDE R228, R235, 0x4, R200 ;  /* 0x00000004ebe47825 */ /* 0x000fc800078e02c8 */
[----:B------:R-:W-:-:S04]  /*169090*/  IMAD.WIDE R230, R2, 0x4, R196 ;  /* 0x0000000402e67825 */ /* 0x000fc800078e02c4 */
[----:B------:R-:W-:Y:S01]  /*1690a0*/  IMAD.WIDE R232, R2, 0x4, R210 ;  /* 0x0000000402e87825 */ /* 0x000fe200078e02d2 */
[----:B---3--:R-:W-:Y:S03]  /*1690b0*/  @P1 STG.E [R228.64], R236 ;  /* 0x000000ece4001986 */ /* 0x008fe6000c101904 */
[----:B--2---:R-:W-:Y:S01]  /*1690c0*/  @P2 STG.E [R230.64], R241 ;  /* 0x000000f1e6002986 */ /* 0x004fe2000c101904 */
[----:B------:R1:W-:Y:S04]  /*1690d0*/  @P4 STG.E [R232.64], R245 ;  /* 0x000000f5e8004986 */ /* 0x0003e8000c101904 */
[----:B-1----:R-:W2:Y:S01]  /*1690e0*/  LDL.LU R245, [R1+0x3a90] ;  /* 0x003a900001f57983 */ /* 0x002ea20000300800 */
[----:B------:R-:W3:Y:S02]  /*1690f0*/  LDL.LU R3, [R1+0x7a10] ;  /* 0x007a100001037983 */ /* 0x000ee40000300800 */
[----:B------:R-:W3:Y:S01]  /*169100*/  LDL.LU R236, [R1+0x3a80] ;  /* 0x003a800001ec7983 */ /* 0x000ee20000300800 */
[----:B------:R-:W-:-:S02]  /*169110*/  ISETP.LT.AND P0, PT, R115, c[0x0][0x178], !P3 ;  /* 0x00005e0073007a0c */ /* 0x000fc40005f01270 */
[----:B------:R-:W-:Y:S02]  /*169120*/  ISETP.LT.AND P5, PT, R195, c[0x0][0x178], !P3 ;  /* 0x00005e00c3007a0c */ /* 0x000fe40005fa1270 */
[----:B------:R-:W-:Y:S02]  /*169130*/  ISETP.LT.AND P6, PT, R163, c[0x0][0x178], !P3 ;  /* 0x00005e00a3007a0c */ /* 0x000fe40005fc1270 */
[----:B------:R-:W-:Y:S01]  /*169140*/  ISETP.LT.AND P4, PT, R131, c[0x0][0x178], !P3 ;  /* 0x00005e0083007a0c */ /* 0x000fe20005f81270 */
[C---:B------:R-:W-:Y:S01]  /*169150*/  IMAD.WIDE R228, R2.reuse, 0x4, R198 ;  /* 0x0000000402e47825 */ /* 0x040fe200078e02c6 */
[----:B------:R-:W3:Y:S03]  /*169160*/  LDL.LU R241, [R1+0x3a60] ;  /* 0x003a600001f17983 */ /* 0x000ee60000300800 */
[----:B------:R-:W-:Y:S01]  /*169170*/  IMAD.WIDE R230, R2, 0x4, R208 ;  /* 0x0000000402e67825 */ /* 0x000fe200078e02d0 */
[----:B------:R-:W-:-:S03]  /*169180*/  ISETP.LT.AND P2, PT, R147, c[0x0][0x178], !P3 ;  /* 0x00005e0093007a0c */ /* 0x000fc60005f41270 */
[----:B------:R-:W-:Y:S01]  /*169190*/  IMAD.WIDE R232, R2, 0x4, R206 ;  /* 0x0000000402e87825 */ /* 0x000fe200078e02ce */
[----:B------:R-:W-:Y:S01]  /*1691a0*/  ISETP.LT.AND P3, PT, R179, c[0x0][0x178], !P3 ;  /* 0x00005e00b3007a0c */ /* 0x000fe20005f61270 */
[----:B------:R-:W3:Y:S01]  /*1691b0*/  LDL.LU R246, [R1+0x3a40] ;  /* 0x003a400001f67983 */ /* 0x000ee20000300800 */
[----:B------:R-:W-:-:S03]  /*1691c0*/  ISETP.GE.AND P1, PT, R234, c[0x0][0x17c], PT ;  /* 0x00005f00ea007a0c */ /* 0x000fc60003f26270 */
[----:B----4-:R1:W-:Y:S01]  /*1691d0*/  @P0 STG.E [R228.64], R250 ;  /* 0x000000fae4000986 */ /* 0x0103e2000c101904 */
[----:B------:R4:W-:Y:S03]  /*1691e0*/  @P5 STG.E [R230.64], R237 ;  /* 0x000000ede6005986 */ /* 0x0009e6000c101904 */
[----:B------:R4:W-:Y:S01]  /*1691f0*/  @P6 STG.E [R232.64], R248 ;  /* 0x000000f8e8006986 */ /* 0x0009e2000c101904 */
[----:B------:R-:W-:Y:S01]  /*169200*/  ISETP.LT.AND P0, PT, R194, c[0x0][0x178], !P1 ;  /* 0x00005e00c2007a0c */ /* 0x000fe20004f01270 */
[C---:B-1----:R-:W-:Y:S02]  /*169210*/  IMAD.WIDE R228, R2.reuse, 0x4, R204 ;  /* 0x0000000402e47825 */ /* 0x042fe400078e02cc */
[----:B----4-:R-:W4:Y:S02]  /*169220*/  LDL.LU R237, [R1+0x3a20] ;  /* 0x003a200001ed7983 */ /* 0x010f240000300800 */
[----:B------:R-:W4:Y:S02]  /*169230*/  LDL.LU R248, [R1+0x3a00] ;  /* 0x003a000001f87983 */ /* 0x000f240000300800 */
[----:B------:R-:W-:-:S04]  /*169240*/  IMAD.WIDE R230, R2, 0x4, R202 ;  /* 0x0000000402e67825 */ /* 0x000fc800078e02ca */
[C---:B------:R-:W-:Y:S01]  /*169250*/  IMAD.WIDE R232, R2.reuse, 0x4, R200 ;  /* 0x0000000402e87825 */ /* 0x040fe200078e02c8 */
[----:B------:R-:W4:Y:S04]  /*169260*/  LDL.LU R250, [R1+0x39d0] ;  /* 0x0039d00001fa7983 */ /* 0x000f280000300800 */
[----:B------:R-:W-:Y:S01]  /*169270*/  @P4 STG.E [R228.64], R240 ;  /* 0x000000f0e4004986 */ /* 0x000fe2000c101904 */
[----:B------:R1:W-:Y:S02]  /*169280*/  @P2 STG.E [R230.64], R249 ;  /* 0x000000f9e6002986 */ /* 0x0003e4000c101904 */
[----:B------:R1:W-:Y:S01]  /*169290*/  @P3 STG.E [R232.64], R244 ;  /* 0x000000f4e8003986 */ /* 0x0003e2000c101904 */
[----:B------:R-:W-:Y:S02]  /*1692a0*/  ISETP.LT.AND P5, PT, R227, c[0x0][0x178], !P1 ;  /* 0x00005e00e3007a0c */ /* 0x000fe40004fa1270 */
[----:B------:R-:W-:Y:S01]  /*1692b0*/  IADD3 R2, R2, c[0x0][0x198], RZ ;  /* 0x0000660002027a10 */ /* 0x000fe20007ffe0ff */
[----:B-1----:R-:W4:Y:S01]  /*1692c0*/  LDL.LU R249, [R1+0x34b0] ;  /* 0x0034b00001f97983 */ /* 0x002f220000300800 */
[----:B------:R-:W4:Y:S03]  /*1692d0*/  LDL.LU R244, [R1+0x3a94] ;  /* 0x003a940001f47983 */ /* 0x000f260000300800 */
[----:B------:R-:W-:-:S04]  /*1692e0*/  IMAD.WIDE R228, R2, 0x4, R196 ;  /* 0x0000000402e47825 */ /* 0x000fc800078e02c4 */
[----:B------:R-:W-:Y:S01]  /*1692f0*/  IMAD.WIDE R230, R2, 0x4, R210 ;  /* 0x0000000402e67825 */ /* 0x000fe200078e02d2 */
[----:B------:R-:W4:Y:S04]  /*169300*/  LDL.LU R240, [R1+0x3a44] ;  /* 0x003a440001f07983 */ /* 0x000f280000300800 */
[----:B--2---:R1:W-:Y:S01]  /*169310*/  @P0 STG.E [R228.64], R245 ;  /* 0x000000f5e4000986 */ /* 0x0043e2000c101904 */
[----:B---3--:R2:W-:Y:S03]  /*169320*/  @P5 STG.E [R230.64], R236 ;  /* 0x000000ece6005986 */ /* 0x0085e6000c101904 */
[----:B-1----:R-:W3:Y:S04]  /*169330*/  LDL.LU R245, [R1+0x39d4] ;  /* 0x0039d40001f57983 */ /* 0x002ee80000300800 */
[----:B--2---:R-:W2:Y:S01]  /*169340*/  LDL.LU R236, [R1+0x3a84] ;  /* 0x003a840001ec7983 */ /* 0x004ea20000300800 */
[----:B------:R-:W3:Y:S01]  /*169350*/  LDL.LU R234, [R1+0x7a18] ;  /* 0x007a180001ea7983 */ /* 0x000ee20000300800 */
[----:B------:R-:W-:-:S02]  /*169360*/  ISETP.LT.AND P6, PT, R115, c[0x0][0x178], !P1 ;  /* 0x00005e0073007a0c */ /* 0x000fc40004fc1270 */
[----:B------:R-:W-:Y:S02]  /*169370*/  ISETP.LT.AND P3, PT, R195, c[0x0][0x178], !P1 ;  /* 0x00005e00c3007a0c */ /* 0x000fe40004f61270 */
[----:B------:R-:W-:Y:S02]  /*169380*/  ISETP.LT.AND P2, PT, R163, c[0x0][0x178], !P1 ;  /* 0x00005e00a3007a0c */ /* 0x000fe40004f41270 */
[----:B------:R-:W-:Y:S01]  /*169390*/  ISETP.LT.AND P4, PT, R131, c[0x0][0x178], !P1 ;  /* 0x00005e0083007a0c */ /* 0x000fe20004f81270 */
[C---:B------:R-:W-:Y:S01]  /*1693a0*/  IMAD.WIDE R232, R2.reuse, 0x4, R198 ;  /* 0x0000000402e87825 */ /* 0x040fe200078e02c6 */
[----:B------:R-:W-:Y:S02]  /*1693b0*/  ISETP.GE.AND P0, PT, R3, c[0x0][0x17c], PT ;  /* 0x00005f0003007a0c */ /* 0x000fe40003f06270 */
[----:B------:R-:W-:Y:S01]  /*1693c0*/  ISETP.LT.AND P5, PT, R147, c[0x0][0x178], !P1 ;  /* 0x00005e0093007a0c */ /* 0x000fe20004fa1270 */
[----:B------:R-:W-:Y:S01]  /*1693d0*/  IMAD.WIDE R230, R2, 0x4, R208 ;  /* 0x0000000402e67825 */ /* 0x000fe200078e02d0 */
[----:B------:R-:W-:-:S03]  /*1693e0*/  ISETP.LT.AND P1, PT, R179, c[0x0][0x178], !P1 ;  /* 0x00005e00b3007a0c */ /* 0x000fc60004f21270 */
[----:B------:R-:W-:Y:S01]  /*1693f0*/  IMAD.WIDE R228, R2, 0x4, R204 ;  /* 0x0000000402e47825 */ /* 0x000fe200078e02cc */
[----:B------:R1:W-:Y:S01]  /*169400*/  @P6 STG.E [R232.64], R241 ;  /* 0x000000f1e8006986 */ /* 0x0003e2000c101904 */
[----:B------:R-:W-:Y:S02]  /*169410*/  ISETP.LT.AND P6, PT, R194, c[0x0][0x178], !P0 ;  /* 0x00005e00c2007a0c */ /* 0x000fe400047c1270 */
[----:B------:R1:W-:Y:S01]  /*169420*/  @P3 STG.E [R230.64], R246 ;  /* 0x000000f6e6003986 */ /* 0x0003e2000c101904 */
[C---:B------:R-:W-:Y:S01]  /*169430*/  IADD3 R3, R2.reuse, c[0x0][0x198], RZ ;  /* 0x0000660002037a10 */ /* 0x040fe20007ffe0ff */
[----:B-1----:R-:W3:Y:S01]  /*169440*/  LDL.LU R241, [R1+0x3a64] ;  /* 0x003a640001f17983 */ /* 0x002ee20000300800 */
[----:B------:R-:W-:-:S04]  /*169450*/  IMAD.WIDE R232, R2, 0x4, R206 ;  /* 0x0000000402e87825 */ /* 0x000fc800078e02ce */
[C---:B------:R-:W-:Y:S01]  /*169460*/  IMAD.WIDE R230, R2.reuse, 0x4, R200 ;  /* 0x0000000402e67825 */ /* 0x040fe200078e02c8 */
[----:B----4-:R1:W-:Y:S03]  /*169470*/  @P2 STG.E [R232.64], R237 ;  /* 0x000000ede8002986 */ /* 0x0103e6000c101904 */
[----:B------:R4:W-:Y:S01]  /*169480*/  @P4 STG.E [R228.64], R248 ;  /* 0x000000f8e4004986 */ /* 0x0009e2000c101904 */
[----:B------:R-:W-:Y:S01]  /*169490*/  ISETP.LT.AND P4, PT, R227, c[0x0][0x178], !P0 ;  /* 0x00005e00e3007a0c */ /* 0x000fe20004781270 */
[----:B-1----:R-:W3:Y:S01]  /*1694a0*/  LDL.LU R237, [R1+0x3a24] ;  /* 0x003a240001ed7983 */ /* 0x002ee20000300800 */
[----:B----4-:R-:W-:-:S04]  /*1694b0*/  IMAD.WIDE R228, R2, 0x4, R202 ;  /* 0x0000000402e47825 */ /* 0x010fc800078e02ca */
[----:B------:R-:W-:-:S04]  /*1694c0*/  IMAD.WIDE R232, R3, 0x4, R196 ;  /* 0x0000000403e87825 */ /* 0x000fc800078e02c4 */
[----:B------:R-:W4:Y:S01]  /*1694d0*/  LDL.LU R248, [R1+0x3a04] ;  /* 0x003a040001f87983 */ /* 0x000f220000300800 */
[----:B------:R-:W-:Y:S01]  /*1694e0*/  @P5 STG.E [R228.64], R250 ;  /* 0x000000fae4005986 */ /* 0x000fe2000c101904 */
[----:B------:R-:W-:Y:S02]  /*1694f0*/  @P1 STG.E [R230.64], R249 ;  /* 0x000000f9e6001986 */ /* 0x000fe4000c101904 */
[----:B------:R1:W-:Y:S02]  /*169500*/  @P6 STG.E [R232.64], R244 ;  /* 0x000000f4e8006986 */ /* 0x0003e4000c101904 */
[----:B-1----:R-:W4:Y:S01]  /*169510*/  LDL.LU R244, [R1+0x34b4] ;  /* 0x0034b40001f47983 */ /* 0x002f220000300800 */
[----:B------:R-:W4:Y:S02]  /*169520*/  LDL.LU R249, [R1+0x3978] ;  /* 0x0039780001f97983 */ /* 0x000f240000300800 */
[----:B------:R-:W-:-:S05]  /*169530*/  IMAD.WIDE R228, R3, 0x4, R210 ;  /* 0x0000000403e47825 */ /* 0x000fca00078e02d2 */
[----:B--2---:R1:W-:Y:S01]  /*169540*/  @P4 STG.E [R228.64], R236 ;  /* 0x000000ece4004986 */ /* 0x0043e2000c101904 */
[----:B---3--:R-:W-:-:S03]  /*169550*/  ISETP.GE.AND P4, PT, R234, c[0x0][0x17c], PT ;  /* 0x00005f00ea007a0c */ /* 0x008fc60003f86270 */
[----:B------:R-:W2:Y:S04]  /*169560*/  LDL.LU R234, [R1+0x7a1c] ;  /* 0x007a1c0001ea7983 */ /* 0x000ea80000300800 */
[----:B-1----:R-:W3:Y:S01]  /*169570*/  LDL.LU R236, [R1+0x3958] ;  /* 0x0039580001ec7983 */ /* 0x002ee20000300800 */
[----:B------:R-:W-:Y:S02]  /*169580*/  ISETP.LT.AND P2, PT, R115, c[0x0][0x178], !P0 ;  /* 0x00005e0073007a0c */ /* 0x000fe40004741270 */
[----:B------:R-:W-:Y:S01]  /*169590*/  ISETP.LT.AND P3, PT, R195, c[0x0][0x178], !P0 ;  /* 0x00005e00c3007a0c */ /* 0x000fe20004761270 */
[----:B------:R-:W-:-:S04]  /*1695a0*/  IMAD.WIDE R230, R3, 0x4, R198 ;  /* 0x0000000403e67825 */ /* 0x000fc800078e02c6 */
[----:B------:R-:W-:Y:S01]  /*1695b0*/  IMAD.WIDE R232, R3, 0x4, R208 ;  /* 0x0000000403e87825 */ /* 0x000fe200078e02d0 */
[----:B------:R-:W-:Y:S02]  /*1695c0*/  ISETP.LT.AND P1, PT, R163, c[0x0][0x178], !P0 ;  /* 0x00005e00a3007a0c */ /* 0x000fe40004721270 */
[----:B------:R-:W-:Y:S02]  /*1695d0*/  ISETP.LT.AND P5, PT, R131, c[0x0][0x178], !P0 ;  /* 0x00005e0083007a0c */ /* 0x000fe400047a1270 */
[----:B------:R-:W-:Y:S01]  /*1695e0*/  ISETP.LT.AND P6, PT, R147, c[0x0][0x178], !P0 ;  /* 0x00005e0093007a0c */ /* 0x000fe200047c1270 */
[----:B------:R-:W-:Y:S02]  /*1695f0*/  ISETP.LT.AND P0, PT, R179, c[0x0][0x178], !P0 ;  /* 0x00005e00b3007a0c */ /* 0x000fe40004701270 */
[----:B------:R-:W-:Y:S01]  /*169600*/  IMAD.WIDE R228, R3, 0x4, R206 ;  /* 0x0000000403e47825 */ /* 0x000fe200078e02ce */
[----:B------:R1:W-:Y:S03]  /*169610*/  @P2 STG.E [R230.64], R241 ;  /* 0x000000f1e6002986 */ /* 0x0003e6000c101904 */
[----:B------:R1:W-:Y:S01]  /*169620*/  @P3 STG.E [R232.64], R240 ;  /* 0x000000f0e8003986 */ /* 0x0003e2000c101904 */
[----:B------:R-:W-:-:S02]  /*169630*/  ISETP.LT.AND P2, PT, R194, c[0x0][0x178], !P4 ;  /* 0x00005e00c2007a0c */ /* 0x000fc40006741270 */
[C---:B------:R-:W-:Y:S01]  /*169640*/  IADD3 R235, R3.reuse, c[0x0][0x198], RZ ;  /* 0x0000660003eb7a10 */ /* 0x040fe20007ffe0ff */
[----:B-1----:R-:W2:Y:S01]  /*169650*/  LDL.LU R241, [R1+0x3948] ;  /* 0x0039480001f17983 */ /* 0x002ea20000300800 */
[----:B------:R-:W2:Y:S02]  /*169660*/  LDL.LU R240, [R1+0x3928] ;  /* 0x0039280001f07983 */ /* 0x000ea40000300800 */
[----:B------:R-:W2:Y:S02]  /*169670*/  LDL.LU R250, [R1+0x2e18] ;  /* 0x002e180001fa7983 */ /* 0x000ea40000300800 */
[----:B------:R-:W-:-:S04]  /*169680*/  IMAD.WIDE R230, R3, 0x4, R204 ;  /* 0x0000000403e67825 */ /* 0x000fc800078e02cc */
[----:B------:R-:W-:-:S04]  /*169690*/  IMAD.WIDE R232, R3, 0x4, R202 ;  /* 0x0000000403e87825 */ /* 0x000fc800078e02ca */
[----:B------:R-:W-:Y:S01]  /*1696a0*/  IMAD.WIDE R2, R3, 0x4, R200 ;  /* 0x0000000403027825 */ /* 0x000fe200078e02c8 */
[----:B------:R1:W-:Y:S03]  /*1696b0*/  @P1 STG.E [R228.64], R237 ;  /* 0x000000ede4001986 */ /* 0x0003e6000c101904 */
[----:B----4-:R-:W-:Y:S02]  /*1696c0*/  @P5 STG.E [R230.64], R248 ;  /* 0x000000f8e6005986 */ /* 0x010fe4000c101904 */
[----:B------:R-:W-:Y:S01]  /*1696d0*/  @P6 STG.E [R232.64], R245 ;  /* 0x000000f5e8006986 */ /* 0x000fe2000c101904 */
[----:B------:R-:W-:Y:S01]  /*1696e0*/  ISETP.LT.AND P6, PT, R227, c[0x0][0x178], !P4 ;  /* 0x00005e00e3007a0c */ /* 0x000fe200067c1270 */
[----:B-1----:R-:W4:Y:S01]  /*1696f0*/  LDL.LU R237, [R1+0x2bc8] ;  /* 0x002bc80001ed7983 */ /* 0x002f220000300800 */
[----:B------:R-:W-:-:S03]  /*169700*/  IMAD.WIDE R228, R235, 0x4, R196 ;  /* 0x00000004ebe47825 */ /* 0x000fc600078e02c4 */
[----:B------:R1:W-:Y:S04]  /*169710*/  @P0 STG.E [R2.64], R244 ;  /* 0x000000f402000986 */ /* 0x0003e8000c101904 */
[----:B------:R1:W-:Y:S04]  /*169720*/  @P2 STG.E [R228.64], R249 ;  /* 0x000000f9e4002986 */ /* 0x0003e8000c101904 */
[----:B-1----:R-:W4:Y:S01]  /*169730*/  LDL.LU R244, [R1+0x395c] ;  /* 0x00395c0001f47983 */ /* 0x002f220000300800 */
[----:B------:R-:W4:Y:S02]  /*169740*/  LDL.LU R246, [R1+0x23d8] ;  /* 0x0023d80001f67983 */ /* 0x000f240000300800 */
[----:B------:R-:W4:Y:S02]  /*169750*/  LDL.LU R248, [R1+0x20a8] ;  /* 0x0020a80001f87983 */ /* 0x000f240000300800 */
[----:B------:R-:W4:Y:S02]  /*169760*/  LDL.LU R249, [R1+0x397c] ;  /* 0x00397c0001f97983 */ /* 0x000f240000300800 */
[----:B------:R-:W-:Y:S01]  /*169770*/  IMAD.WIDE R2, R235, 0x4, R210 ;  /* 0x00000004eb027825 */ /* 0x000fe200078e02d2 */
[----:B------:R-:W4:Y:S04]  /*169780*/  LDL.LU R245, [R1+0x23dc] ;  /* 0x0023dc0001f57983 */ /* 0x000f280000300800 */
[----:B---3--:R1:W-:Y:S04]  /*169790*/  @P6 STG.E [R2.64], R236 ;  /* 0x000000ec02006986 */ /* 0x0083e8000c101904 */
[----:B-1----:R-:W3:Y:S01]  /*1697a0*/  LDL.LU R236, [R1+0x7a20] ;  /* 0x007a200001ec7983 */ /* 0x002ee20000300800 */
[----:B------:R-:W-:-:S02]  /*1697b0*/  ISETP.LT.AND P5, PT, R115, c[0x0][0x178], !P4 ;  /* 0x00005e0073007a0c */ /* 0x000fc400067a1270 */
[----:B------:R-:W-:Y:S02]  /*1697c0*/  ISETP.LT.AND P3, PT, R195, c[0x0][0x178], !P4 ;  /* 0x00005e00c3007a0c */ /* 0x000fe40006761270 */
[----:B------:R-:W-:Y:S01]  /*1697d0*/  ISETP.LT.AND P1, PT, R163, c[0x0][0x178], !P4 ;  /* 0x00005e00a3007a0c */ /* 0x000fe20006721270 */
[----:B------:R-:W-:-:S04]  /*1697e0*/  IMAD.WIDE R228, R235, 0x4, R198 ;  /* 0x00000004ebe47825 */ /* 0x000fc800078e02c6 */
[----:B------:R-:W-:Y:S01]  /*1697f0*/  IMAD.WIDE R230, R235, 0x4, R208 ;  /* 0x00000004ebe67825 */ /* 0x000fe200078e02d0 */
[----:B------:R-:W-:-:S03]  /*169800*/  ISETP.LT.AND P2, PT, R131, c[0x0][0x178], !P4 ;  /* 0x00005e0083007a0c */ /* 0x000fc60006741270 */
[----:B------:R-:W-:Y:S01]  /*169810*/  IMAD.WIDE R232, R235, 0x4, R206 ;  /* 0x00000004ebe87825 */ /* 0x000fe200078e02ce */
[----:B--2---:R-:W-:-:S03]  /*169820*/  ISETP.GE.AND P0, PT, R234, c[0x0][0x17c], PT ;  /* 0x00005f00ea007a0c */ /* 0x004fc60003f06270 */
[----:B------:R-:W-:Y:S01]  /*169830*/  IMAD.WIDE R2, R235, 0x4, R204 ;  /* 0x00000004eb027825 */ /* 0x000fe200078e02cc */
[----:B------:R1:W-:Y:S03]  /*169840*/  @P5 STG.E [R228.64], R241 ;  /* 0x000000f1e4005986 */ /* 0x0003e6000c101904 */
[----:B------:R2:W-:Y:S02]  /*169850*/  @P3 STG.E [R230.64], R240 ;  /* 0x000000f0e6003986 */ /* 0x0005e4000c101904 */
[----:B------:R2:W-:Y:S01]  /*169860*/  @P1 STG.E [R232.64], R250 ;  /* 0x000000fae8001986 */ /* 0x0005e2000c101904 */
[----:B------:R-:W-:Y:S01]  /*169870*/  ISETP.LT.AND P1, PT, R147, c[0x0][0x178], !P4 ;  /* 0x00005e0093007a0c */ /* 0x000fe20006721270 */
[----:B------:R-:W-:Y:S01]  /*169880*/  ISETP.LT.AND P4, PT, R179, c[0x0][0x178], !P4 ;  /* 0x00005e00b3007a0c */ /* 0x000fe20006781270 */
[----:B------:R-:W-:Y:S02]  /*169890*/  ISETP.LT.AND P5, PT, R194, c[0x0][0x178], !P0 ;  /* 0x00005e00c2007a0c */ /* 0x000fe400047a1270 */
[----:B------:R-:W-:-:S02]  /*1698a0*/  IADD3 R234, R235, c[0x0][0x198], RZ ;  /* 0x00006600ebea7a10 */ /* 0x000fc40007ffe0ff */
[----:B------:R-:W-:Y:S01]  /*1698b0*/  ISETP.LT.AND P3, PT, R227, c[0x0][0x178], !P0 ;  /* 0x00005e00e3007a0c */ /* 0x000fe20004761270 */
[----:B-1----:R-:W3:Y:S01]  /*1698c0*/  LDL.LU R241, [R1+0x394c] ;  /* 0x00394c0001f17983 */ /* 0x002ee20000300800 */
[----:B--2---:R-:W2:Y:S02]  /*1698d0*/  LDL.LU R240, [R1+0x392c] ;  /* 0x00392c0001f07983 */ /* 0x004ea40000300800 */
[----:B------:R-:W2:Y:S02]  /*1698e0*/  LDL.LU R250, [R1+0x2e1c] ;  /* 0x002e1c0001fa7983 */ /* 0x000ea40000300800 */
[----:B------:R-:W-:Y:S01]  /*1698f0*/  IMAD.WIDE R228, R235, 0x4, R200 ;  /* 0x00000004ebe47825 */ /* 0x000fe200078e02c8 */
[----:B----4-:R1:W-:Y:S03]  /*169900*/  @P2 STG.E [R2.64], R237 ;  /* 0x000000ed02002986 */ /* 0x0103e6000c101904 */
[----:B------:R-:W-:-:S04]  /*169910*/  IMAD.WIDE R230, R234, 0x4, R196 ;  /* 0x00000004eae67825 */ /* 0x000fc800078e02c4 */
[----:B------:R-:W-:Y:S01]  /*169920*/  IMAD.WIDE R232, R234, 0x4, R210 ;  /* 0x00000004eae87825 */ /* 0x000fe200078e02d2 */
[----:B-1----:R-:W4:Y:S03]  /*169930*/  LDL.LU R237, [R1+0x2bcc] ;  /* 0x002bcc0001ed7983 */ /* 0x002f260000300800 */
[----:B------:R-:W-:-:S05]  /*169940*/  IMAD.WIDE R2, R235, 0x4, R202 ;  /* 0x00000004eb027825 */ /* 0x000fca00078e02ca */
[----:B------:R-:W-:Y:S01]  /*169950*/  @P1 STG.E [R2.64], R246 ;  /* 0x000000f602001986 */ /* 0x000fe2000c101904 */
[----:B------:R1:W-:Y:S02]  /*169960*/  @P4 STG.E [R228.64], R248 ;  /* 0x000000f8e4004986 */ /* 0x0003e4000c101904 */
[----:B------:R1:W-:Y:S02]  /*169970*/  @P5 STG.E [R230.64], R249 ;  /* 0x000000f9e6005986 */ /* 0x0003e4000c101904 */
[----:B------:R1:W-:Y:S02]  /*169980*/  @P3 STG.E [R232.64], R244 ;  /* 0x000000f4e8003986 */ /* 0x0003e4000c101904 */
[----:B-1----:R-:W4:Y:S01]  /*169990*/  LDL.LU R248, [R1+0x20ac] ;  /* 0x0020ac0001f87983 */ /* 0x002f220000300800 */
[----:B------:R-:W4:Y:S02]  /*1699a0*/  LDL.LU R249, [R1+0x39f8] ;  /* 0x0039f80001f97983 */ /* 0x000f240000300800 */
[----:B------:R-:W4:Y:S02]  /*1699b0*/  LDL.LU R244, [R1+0x39c8] ;  /* 0x0039c80001f47983 */ /* 0x000f240000300800 */
[----:B------:R-:W4:Y:S01]  /*1699c0*/  LDL.LU R233, [R1+0x7a28] ;  /* 0x007a280001e97983 */ /* 0x000f220000300800 */
[----:B---3--:R-:W-:-:S02]  /*1699d0*/  ISETP.GE.AND P1, PT, R236, c[0x0][0x17c], PT ;  /* 0x00005f00ec007a0c */ /* 0x008fc40003f26270 */
[----:B------:R-:W3:Y:S01]  /*1699e0*/  LDL.LU R236, [R1+0x39a8] ;  /* 0x0039a80001ec7983 */ /* 0x000ee20000300800 */
[----:B------:R-:W-:Y:S02]  /*1699f0*/  ISETP.LT.AND P6, PT, R115, c[0x0][0x178], !P0 ;  /* 0x00005e0073007a0c */ /* 0x000fe400047c1270 */
[----:B------:R-:W-:Y:S02]  /*169a00*/  ISETP.LT.AND P2, PT, R195, c[0x0][0x178], !P0 ;  /* 0x00005e00c3007a0c */ /* 0x000fe40004741270 */
[----:B------:R-:W-:Y:S02]  /*169a10*/  ISETP.LT.AND P3, PT, R163, c[0x0][0x178], !P0 ;  /* 0x00005e00a3007a0c */ /* 0x000fe40004761270 */
[----:B------:R-:W-:Y:S01]  /*169a20*/  ISETP.LT.AND P4, PT, R131, c[0x0][0x178], !P0 ;  /* 0x00005e0083007a0c */ /* 0x000fe20004781270 */
[----:B------:R-:W-:Y:S01]  /*169a30*/  IMAD.WIDE R2, R234, 0x4, R198 ;  /* 0x00000004ea027825 */ /* 0x000fe200078e02c6 */
[----:B------:R-:W-:-:S03]  /*169a40*/  ISETP.LT.AND P5, PT, R147, c[0x0][0x178], !P0 ;  /* 0x00005e0093007a0c */ /* 0x000fc600047a1270 */
[----:B------:R-:W-:Y:S01]  /*169a50*/  IMAD.WIDE R228, R234, 0x4, R208 ;  /* 0x00000004eae47825 */ /* 0x000fe200078e02d0 */
[----:B------:R-:W-:-:S03]  /*169a60*/  ISETP.LT.AND P0, PT, R179, c[0x0][0x178], !P0 ;  /* 0x00005e00b3007a0c */ /* 0x000fc60004701270 */
[C---:B------:R-:W-:Y:S01]  /*169a70*/  IMAD.WIDE R230, R234.reuse, 0x4, R202 ;  /* 0x00000004eae67825 */ /* 0x040fe200078e02ca */
[----:B------:R-:W-:Y:S01]  /*169a80*/  IADD3 R232, R234, c[0x0][0x198], RZ ;  /* 0x00006600eae87a10 */ /* 0x000fe20007ffe0ff */
[----:B------:R1:W-:Y:S02]  /*169a90*/  @P6 STG.E [R2.64], R241 ;  /* 0x000000f102006986 */ /* 0x0003e4000c101904 */
[----:B--2---:R2:W-:Y:S01]  /*169aa0*/  @P2 STG.E [R228.64], R240 ;  /* 0x000000f0e4002986 */ /* 0x0045e2000c101904 */
[----:B------:R-:W-:Y:S02]  /*169ab0*/  ISETP.LT.AND P6, PT, R194, c[0x0][0x178], !P1 ;  /* 0x00005e00c2007a0c */ /* 0x000fe40004fc1270 */
[----:B------:R-:W-:Y:S01]  /*169ac0*/  ISETP.LT.AND P2, PT, R227, c[0x0][0x178], !P1 ;  /* 0x00005e00e3007a0c */ /* 0x000fe20004f41270 */
[----:B-1----:R-:W3:Y:S01]  /*169ad0*/  LDL.LU R241, [R1+0x3968] ;  /* 0x0039680001f17983 */ /* 0x002ee20000300800 */
[----:B------:R-:W-:-:S04]  /*169ae0*/  IMAD.WIDE R2, R234, 0x4, R206 ;  /* 0x00000004ea027825 */ /* 0x000fc800078e02ce */
[----:B--2---:R-:W2:Y:S02]  /*169af0*/  LDL.LU R240, [R1+0x35a8] ;  /* 0x0035a80001f07983 */ /* 0x004ea40000300800 */
[C---:B------:R-:W-:Y:S01]  /*169b00*/  IMAD.WIDE R228, R234.reuse, 0x4, R204 ;  /* 0x00000004eae47825 */ /* 0x040fe200078e02cc */
[----:B------:R1:W-:Y:S04]  /*169b10*/  @P3 STG.E [R2.64], R250 ;  /* 0x000000fa02003986 */ /* 0x0003e8000c101904 */
[----:B----4-:R4:W-:Y:S01]  /*169b20*/  @P4 STG.E [R228.64], R237 ;  /* 0x000000ede4004986 */ /* 0x0109e2000c101904 */
[----:B------:R4:W-:Y:S01]  /*169b30*/  @P5 STG.E [R230.64], R245 ;  /* 0x000000f5e6005986 */ /* 0x0009e2000c101904 */
[----:B------:R-:W-:Y:S02]  /*169b40*/  ISETP.LT.AND P5, PT, R115, c[0x0][0x178], !P1 ;  /* 0x00005e0073007a0c */ /* 0x000fe40004fa1270 */
[----:B-1----:R-:W2:Y:S04]  /*169b50*/  LDL.LU R250, [R1+0x33c8] ;  /* 0x0033c80001fa7983 */ /* 0x002ea80000300800 */
[----:B----4-:R-:W4:Y:S01]  /*169b60*/  LDL.LU R237, [R1+0x2f18] ;  /* 0x002f180001ed7983 */ /* 0x010f220000300800 */
[----:B------:R-:W4:Y:S02]  /*169b70*/  LDL.LU R245, [R1+0x2d78] ;  /* 0x002d780001f57983 */ /* 0x000f240000300800 */
[----:B------:R-:W-:-:S04]  /*169b80*/  IMAD.WIDE R2, R234, 0x4, R200 ;  /* 0x00000004ea027825 */ /* 0x000fc800078e02c8 */
[----:B------:R-:W-:-:S04]  /*169b90*/  IMAD.WIDE R228, R232, 0x4, R196 ;  /* 0x00000004e8e47825 */ /* 0x000fc800078e02c4 */
[C---:B------:R-:W-:Y:S01]  /*169ba0*/  IMAD.WIDE R230, R232.reuse, 0x4, R210 ;  /* 0x00000004e8e67825 */ /* 0x040fe200078e02d2 */
[----:B------:R-:W-:Y:S03]  /*169bb0*/  @P0 STG.E [R2.64], R248 ;  /* 0x000000f802000986 */ /* 0x000fe6000c101904 */
[----:B------:R1:W-:Y:S02]  /*169bc0*/  @P6 STG.E [R228.64], R249 ;  /* 0x000000f9e4006986 */ /* 0x0003e4000c101904 */
[----:B------:R1:W-:Y:S02]  /*169bd0*/  @P2 STG.E [R230.64], R244 ;  /* 0x000000f4e6002986 */ /* 0x0003e4000c101904 */
[----:B-1----:R-:W4:Y:S01]  /*169be0*/  LDL.LU R249, [R1+0x39fc] ;  /* 0x0039fc0001f97983 */ /* 0x002f220000300800 */
[----:B------:R-:W4:Y:S02]  /*169bf0*/  LDL.LU R244, [R1+0x39cc] ;  /* 0x0039cc0001f47983 */ /* 0x000f240000300800 */
[----:B------:R-:W-:-:S04]  /*169c00*/  IMAD.WIDE R2, R232, 0x4, R198 ;  /* 0x00000004e8027825 */ /* 0x000fc800078e02c6 */
[----:B------:R-:W4:Y:S01]  /*169c10*/  LDL.LU R235, [R1+0x7a24] ;  /* 0x007a240001eb7983 */ /* 0x000f220000300800 */
[----:B------:R-:W4:Y:S04]  /*169c20*/  LDL.LU R248, [R1+0x33cc] ;  /* 0x0033cc0001f87983 */ /* 0x000f280000300800 */
[----:B---3--:R1:W-:Y:S04]  /*169c30*/  @P5 STG.E [R2.64], R236 ;  /* 0x000000ec02005986 */ /* 0x0083e8000c101904 */
[----:B-1----:R-:W3:Y:S01]  /*169c40*/  LDL.LU R236, [R1+0x39ac] ;  /* 0x0039ac0001ec7983 */ /* 0x002ee20000300800 */
[----:B------:R-:W-:-:S02]  /*169c50*/  ISETP.LT.AND P4, PT, R195, c[0x0][0x178], !P1 ;  /* 0x00005e00c3007a0c */ /* 0x000fc40004f81270 */
[----:B------:R-:W-:Y:S02]  /*169c60*/  ISETP.LT.AND P3, PT, R163, c[0x0][0x178], !P1 ;  /* 0x00005e00a3007a0c */ /* 0x000fe40004f61270 */
[----:B------:R-:W-:Y:S02]  /*169c70*/  ISETP.LT.AND P2, PT, R131, c[0x0][0x178], !P1 ;  /* 0x00005e0083007a0c */ /* 0x000fe40004f41270 */
[----:B------:R-:W-:Y:S01]  /*169c80*/  ISETP.LT.AND P6, PT, R147, c[0x0][0x178], !P1 ;  /* 0x00005e0093007a0c */ /* 0x000fe20004fc1270 */
[----:B------:R-:W-:Y:S01]  /*169c90*/  IMAD.WIDE R228, R232, 0x4, R208 ;  /* 0x00000004e8e47825 */ /* 0x000fe200078e02d0 */
[----:B------:R-:W-:-:S03]  /*169ca0*/  ISETP.LT.AND P1, PT, R179, c[0x0][0x178], !P1 ;  /* 0x00005e00b3007a0c */ /* 0x000fc60004f21270 */
[----:B------:R-:W-:Y:S01]  /*169cb0*/  IMAD.WIDE R230, R232, 0x4, R206 ;  /* 0x00000004e8e67825 */ /* 0x000fe200078e02ce */
[----:B------:R-:W-:-:S03]  /*169cc0*/  ISETP.GE.AND P0, PT, R233, c[0x0][0x17c], PT ;  /* 0x00005f00e9007a0c */ /* 0x000fc60003f06270 */
        /* <DEDUP_REMOVED lines=9> */
[----:B------:R-:W-:Y:S01]  /*169d60*/  IMAD.WIDE R230, R232, 0x4, R200 ;  /* 0x00000004e8e67825 */ /* 0x000fe200078e02c8 */
[----:B------:R1:W-:Y:S03]  /*169d70*/  @P2 STG.E [R2.64], R250 ;  /* 0x000000fa02002986 */ /* 0x0003e6000c101904 */
[----:B----4-:R-:W-:Y:S01]  /*169d80*/  @P6 STG.E [R228.64], R237 ;  /* 0x000000ede4006986 */ /* 0x010fe2000c101904 */
[----:B------:R4:W-:Y:S01]  /*169d90*/  @P1 STG.E [R230.64], R245 ;  /* 0x000000f5e6001986 */ /* 0x0009e2000c101904 */
[----:B------:R-:W-:Y:S01]  /*169da0*/  ISETP.LT.AND P6, PT, R115, c[0x0][0x178], !P0 ;  /* 0x00005e0073007a0c */ /* 0x000fe200047c1270 */
[C---:B-1----:R-:W-:Y:S02]  /*169db0*/  IMAD.WIDE R2, R234.reuse, 0x4, R196 ;  /* 0x00000004ea027825 */ /* 0x042fe400078e02c4 */
[----:B----4-:R-:W4:Y:S02]  /*169dc0*/  LDL.LU R245, [R1+0x2f1c] ;  /* 0x002f1c0001f57983 */ /* 0x010f240000300800 */
[----:B------:R-:W-:-:S02]  /*169dd0*/  IMAD.WIDE R228, R234, 0x4, R210 ;  /* 0x00000004eae47825 */ /* 0x000fc400078e02d2 */
[----:B------:R1:W-:Y:S04]  /*169de0*/  @P3 STG.E [R2.64], R249 ;  /* 0x000000f902003986 */ /* 0x0003e8000c101904 */
[----:B------:R1:W-:Y:S04]  /*169df0*/  @P4 STG.E [R228.64], R244 ;  /* 0x000000f4e4004986 */ /* 0x0003e8000c101904 */
[----:B-1----:R-:W4:Y:S01]  /*169e00*/  LDL.LU R249, [R1+0x2d7c] ;  /* 0x002d7c0001f97983 */ /* 0x002f220000300800 */
[----:B------:R-:W4:Y:S02]  /*169e10*/  LDL.LU R239, [R1+0x7a2c] ;  /* 0x007a2c0001ef7983 */ /* 0x000f240000300800 */
[----:B------:R-:W4:Y:S02]  /*169e20*/  LDL.LU R251, [R1+0x3a58] ;  /* 0x003a580001fb7983 */ /* 0x000f240000300800 */
[----:B------:R-:W4:Y:S01]  /*169e30*/  LDL.LU R237, [R1+0x3a38] ;  /* 0x003a380001ed7983 */ /* 0x000f220000300800 */
[----:B------:R-:W4:Y:S01]  /*169e40*/  LDL.LU R244, [R1+0x3a18] ;  /* 0x003a180001f47983 */ /* 0x000f220000300800 */
[----:B------:R-:W-:-:S04]  /*169e50*/  IMAD.WIDE R2, R234, 0x4, R198 ;  /* 0x00000004ea027825 */ /* 0x000fc800078e02c6 */
[----:B------:R-:W4:Y:S01]  /*169e60*/  LDL.LU R246, [R1+0x39e8] ;  /* 0x0039e80001f67983 */ /* 0x000f220000300800 */
[----:B---3--:R1:W-:Y:S04]  /*169e70*/  @P6 STG.E [R2.64], R236 ;  /* 0x000000ec02006986 */ /* 0x0083e8000c101904 */
[----:B-1----:R-:W3:Y:S01]  /*169e80*/  LDL.LU R236, [R1+0x39b8] ;  /* 0x0039b80001ec7983 */ /* 0x002ee20000300800 */
[----:B------:R-:W-:Y:S02]  /*169e90*/  ISETP.LT.AND P5, PT, R195, c[0x0][0x178], !P0 ;  /* 0x00005e00c3007a0c */ /* 0x000fe400047a1270 */
[----:B------:R-:W-:Y:S02]  /*169ea0*/  ISETP.LT.AND P2, PT, R163, c[0x0][0x178], !P0 ;  /* 0x00005e00a3007a0c */ /* 0x000fe40004741270 */
[----:B------:R-:W-:-:S02]  /*169eb0*/  ISETP.LT.AND P1, PT, R131, c[0x0][0x178], !P0 ;  /* 0x00005e0083007a0c */ /* 0x000fc40004721270 */
[----:B------:R-:W-:Y:S01]  /*169ec0*/  ISETP.LT.AND P4, PT, R147, c[0x0][0x178], !P0 ;  /* 0x00005e0093007a0c */ /* 0x000fe20004781270 */
[----:B------:R-:W-:-:S04]  /*169ed0*/  IMAD.WIDE R228, R234, 0x4, R208 ;  /* 0x00000004eae47825 */ /* 0x000fc800078e02d0 */
[----:B------:R-:W-:-:S04]  /*169ee0*/  IMAD.WIDE R230, R234, 0x4, R206 ;  /* 0x00000004eae67825 */ /* 0x000fc800078e02ce */
[C---:B------:R-:W-:Y:S01]  /*169ef0*/  IMAD.WIDE R232, R234.reuse, 0x4, R204 ;  /* 0x00000004eae87825 */ /* 0x040fe200078e02cc */
[----:B------:R-:W-:Y:S02]  /*169f00*/  ISETP.GE.AND P3, PT, R235, c[0x0][0x17c], PT ;  /* 0x00005f00eb007a0c */ /* 0x000fe40003f66270 */
[----:B------:R-:W-:Y:S01]  /*169f10*/  ISETP.LT.AND P0, PT, R179, c[0x0][0x178], !P0 ;  /* 0x00005e00b3007a0c */ /* 0x000fe20004701270 */
[C---:B------:R-:W-:Y:S01]  /*169f20*/  IMAD.WIDE R2, R234.reuse, 0x4, R202 ;  /* 0x00000004ea027825 */ /* 0x040fe200078e02ca */
[----:B------:R-:W3:Y:S01]  /*169f30*/  LDL.LU R238, [R1+0x3988] ;  /* 0x0039880001ee7983 */ /* 0x000ee20000300800 */
[----:B------:R-:W-:Y:S02]  /*169f40*/  IADD3 R235, R234, c[0x0][0x198], RZ ;  /* 0x00006600eaeb7a10 */ /* 0x000fe40007ffe0ff */
[----:B------:R-:W3:Y:S01]  /*169f50*/  LDL.LU R250, [R1+0x3338] ;  /* 0x0033380001fa7983 */ /* 0x000ee20000300800 */
[----:B------:R1:W-:Y:S01]  /*169f60*/  @P5 STG.E [R228.64], R241 ;  /* 0x000000f1e4005986 */ /* 0x0003e2000c101904 */
[----:B--2---:R2:W-:Y:S02]  /*169f70*/  @P2 STG.E [R230.64], R240 ;  /* 0x000000f0e6002986 */ /* 0x0045e4000c101904 */
[----:B------:R2:W-:Y:S01]  /*169f80*/  @P1 STG.E [R232.64], R248 ;  /* 0x000000f8e8001986 */ /* 0x0005e2000c101904 */
[----:B------:R-:W-:-:S02]  /*169f90*/  ISETP.LT.AND P1, PT, R194, c[0x0][0x178], !P3 ;  /* 0x00005e00c2007a0c */ /* 0x000fc40005f21270 */
[----:B------:R-:W-:Y:S02]  /*169fa0*/  ISETP.LT.AND P5, PT, R227, c[0x0][0x178], !P3 ;  /* 0x00005e00e3007a0c */ /* 0x000fe40005fa1270 */
[----:B------:R-:W-:Y:S01]  /*169fb0*/  ISETP.LT.AND P2, PT, R115, c[0x0][0x178], !P3 ;  /* 0x00005e0073007a0c */ /* 0x000fe20005f41270 */
[----:B-1----:R-:W3:Y:S01]  /*169fc0*/  LDL.LU R241, [R1+0x3218] ;  /* 0x0032180001f17983 */ /* 0x002ee20000300800 */
[----:B------:R-:W-:-:S04]  /*169fd0*/  IMAD.WIDE R228, R235, 0x4, R196 ;  /* 0x00000004ebe47825 */ /* 0x000fc800078e02c4 */
[----:B--2---:R-:W-:Y:S01]  /*169fe0*/  IMAD.WIDE R230, R235, 0x4, R210 ;  /* 0x00000004ebe67825 */ /* 0x004fe200078e02d2 */
[----:B----4-:R1:W-:Y:S01]  /*169ff0*/  @P4 STG.E [R2.64], R245 ;  /* 0x000000f502004986 */ /* 0x0103e2000c101904 */
[----:B------:R-:W-:Y:S02]  /*16a000*/  ISETP.LT.AND P4, PT, R195, c[0x0][0x178], !P3 ;  /* 0x00005e00c3007a0c */ /* 0x000fe40005f81270 */
[----:B------:R-:W-:Y:S01]  /*16a010*/  IMAD.WIDE R232, R235, 0x4, R198 ;  /* 0x00000004ebe87825 */ /* 0x000fe200078e02c6 */
[----:B------:R-:W-:Y:S01]  /*16a020*/  ISETP.LT.AND P6, PT, R163, c[0x0][0x178], !P3 ;  /* 0x00005e00a3007a0c */ /* 0x000fe20005fc1270 */
[----:B-1----:R-:W2:Y:S02]  /*16a030*/  LDL.LU R245, [R1+0x3a5c] ;  /* 0x003a5c0001f57983 */ /* 0x002ea40000300800 */
[----:B------:R-:W-:-:S04]  /*16a040*/  IMAD.WIDE R2, R234, 0x4, R200 ;  /* 0x00000004ea027825 */ /* 0x000fc800078e02c8 */
[----:B------:R-:W4:Y:S02]  /*16a050*/  LDL.LU R248, [R1+0x3a3c] ;  /* 0x003a3c0001f87983 */ /* 0x000f240000300800 */
[----:B------:R-:W4:Y:S01]  /*16a060*/  LDL.LU R240, [R1+0x398c] ;  /* 0x00398c0001f07983 */ /* 0x000f220000300800 */
[----:B------:R1:W-:Y:S01]  /*16a070*/  @P0 STG.E [R2.64], R249 ;  /* 0x000000f902000986 */ /* 0x0003e2000c101904 */
[----:B------:R-:W-:Y:S02]  /*16a080*/  @P1 STG.E [R228.64], R251 ;  /* 0x000000fbe4001986 */ /* 0x000fe4000c101904 */
[----:B------:R1:W-:Y:S01]  /*16a090*/  @P5 STG.E [R230.64], R237 ;  /* 0x000000ede6005986 */ /* 0x0003e2000c101904 */
[----:B------:R1:W-:Y:S04]  /*16a0a0*/  @P2 STG.E [R232.64], R244 ;  /* 0x000000f4e8002986 */ /* 0x0003e8000c101904 */
[----:B-1----:R-:W4:Y:S01]  /*16a0b0*/  LDL.LU R249, [R1+0x333c] ;  /* 0x00333c0001f97983 */ /* 0x002f220000300800 */
[----:B------:R-:W4:Y:S02]  /*16a0c0*/  LDL.LU R237, [R1+0x7a30] ;  /* 0x007a300001ed7983 */ /* 0x000f240000300800 */
[C---:B------:R-:W-:Y:S01]  /*16a0d0*/  IMAD.WIDE R2, R235.reuse, 0x4, R208 ;  /* 0x00000004eb027825 */ /* 0x040fe200078e02d0 */
[----:B------:R-:W4:Y:S03]  /*16a0e0*/  LDL.LU R244, [R1+0x3a1c] ;  /* 0x003a1c0001f47983 */ /* 0x000f260000300800 */
[----:B------:R-:W-:Y:S01]  /*16a0f0*/  IMAD.WIDE R228, R235, 0x4, R206 ;  /* 0x00000004ebe47825 */ /* 0x000fe200078e02ce */
[----:B------:R1:W-:Y:S04]  /*16a100*/  @P4 STG.E [R2.64], R246 ;  /* 0x000000f602004986 */ /* 0x0003e8000c101904 */
[----:B-1----:R-:W4:Y:S04]  /*16a110*/  LDL.LU R246, [R1+0x39ec] ;  /* 0x0039ec0001f67983 */ /* 0x002f280000300800 */
[----:B---3--:R1:W-:Y:S04]  /*16a120*/  @P6 STG.E [R228.64], R236 ;  /* 0x000000ece4006986 */ /* 0x0083e8000c101904 */
[----:B-1----:R-:W3:Y:S01]  /*16a130*/  LDL.LU R236, [R1+0x39bc] ;  /* 0x0039bc0001ec7983 */ /* 0x002ee20000300800 */
[----:B------:R-:W-:-:S02]  /*16a140*/  ISETP.GE.AND P0, PT, R239, c[0x0][0x17c], PT ;  /* 0x00005f00ef007a0c */ /* 0x000fc40003f06270 */
[----:B------:R-:W-:Y:S02]  /*16a150*/  ISETP.LT.AND P2, PT, R131, c[0x0][0x178], !P3 ;  /* 0x00005e0083007a0c */ /* 0x000fe40005f41270 */
[----:B------:R-:W-:Y:S01]  /*16a160*/  ISETP.LT.AND P1, PT, R147, c[0x0][0x178], !P3 ;  /* 0x00005e0093007a0c */ /* 0x000fe20005f21270 */
[----:B------:R-:W-:Y:S01]  /*16a170*/  ISETP.LT.AND P3, PT, R179, c[0x0][0x178], !P3 ;  /* 0x00005e00b3007a0c */ /* 0x000fe20005f61270 */
[----:B------:R-:W-:Y:S02]  /*16a180*/  ISETP.LT.AND P4, PT, R194, c[0x0][0x178], !P0 ;  /* 0x00005e00c2007a0c */ /* 0x000fe40004781270 */
[C---:B------:R-:W-:Y:S01]  /*16a190*/  IADD3 R234, R235.reuse, c[0x0][0x198], RZ ;  /* 0x00006600ebea7a10 */ /* 0x040fe20007ffe0ff */
[----:B------:R-:W-:-:S04]  /*16a1a0*/  IMAD.WIDE R228, R235, 0x4, R204 ;  /* 0x00000004ebe47825 */ /* 0x000fc800078e02cc */
[----:B------:R-:W-:Y:S01]  /*16a1b0*/  IMAD.WIDE R2, R235, 0x4, R202 ;  /* 0x00000004eb027825 */ /* 0x000fe200078e02ca */
[----:B------:R-:W-:-:S03]  /*16a1c0*/  ISETP.LT.AND P6, PT, R227, c[0x0][0x178], !P0 ;  /* 0x00005e00e3007a0c */ /* 0x000fc600047c1270 */
[----:B------:R-:W-:-:S04]  /*16a1d0*/  IMAD.WIDE R230, R235, 0x4, R200 ;  /* 0x00000004ebe67825 */ /* 0x000fc800078e02c8 */
[C---:B------:R-:W-:Y:S01]  /*16a1e0*/  IMAD.WIDE R232, R234.reuse, 0x4, R196 ;  /* 0x00000004eae87825 */ /* 0x040fe200078e02c4 */
[----:B------:R-:W-:Y:S01]  /*16a1f0*/  ISETP.LT.AND P5, PT, R115, c[0x0][0x178], !P0 ;  /* 0x00005e0073007a0c */ /* 0x000fe200047a1270 */
[----:B------:R-:W-:Y:S02]  /*16a200*/  @P2 STG.E [R228.64], R238 ;  /* 0x000000eee4002986 */ /* 0x000fe4000c101904 */
[----:B------:R1:W-:Y:S01]  /*16a210*/  @P1 STG.E [R2.64], R250 ;  /* 0x000000fa02001986 */ /* 0x0003e2000c101904 */
[----:B------:R-:W-:Y:S01]  /*16a220*/  ISETP.LT.AND P2, PT, R195, c[0x0][0x178], !P0 ;  /* 0x00005e00c3007a0c */ /* 0x000fe20004741270 */
[----:B------:R-:W-:Y:S01]  /*16a230*/  @P3 STG.E [R230.64], R241 ;  /* 0x000000f1e6003986 */ /* 0x000fe2000c101904 */
[----:B-1----:R-:W-:-:S04]  /*16a240*/  IMAD.WIDE R2, R234, 0x4, R210 ;  /* 0x00000004ea027825 */ /* 0x002fc800078e02d2 */
[C---:B------:R-:W-:Y:S01]  /*16a250*/  IMAD.WIDE R228, R234.reuse, 0x4, R198 ;  /* 0x00000004eae47825 */ /* 0x040fe200078e02c6 */
[----:B------:R-:W-:Y:S01]  /*16a260*/  ISETP.LT.AND P3, PT, R163, c[0x0][0x178], !P0 ;  /* 0x00005e00a3007a0c */ /* 0x000fe20004761270 */
[----:B--2---:R1:W-:Y:S02]  /*16a270*/  @P4 STG.E [R232.64], R245 ;  /* 0x000000f5e8004986 */ /* 0x0043e4000c101904 */
[----:B----4-:R2:W-:Y:S01]  /*16a280*/  @P6 STG.E [R2.64], R248 ;  /* 0x000000f802006986 */ /* 0x0105e2000c101904 */
[----:B------:R-:W-:Y:S02]  /*16a290*/  ISETP.LT.AND P6, PT, R131, c[0x0][0x178], !P0 ;  /* 0x00005e0083007a0c */ /* 0x000fe400047c1270 */
[----:B------:R-:W-:Y:S01]  /*16a2a0*/  ISETP.LT.AND P4, PT, R147, c[0x0][0x178], !P0 ;  /* 0x00005e0093007a0c */ /* 0x000fe20004781270 */
[----:B-1----:R-:W4:Y:S01]  /*16a2b0*/  LDL.LU R245, [R1+0x321c] ;  /* 0x00321c0001f57983 */ /* 0x002f220000300800 */
[----:B------:R-:W4:Y:S02]  /*16a2c0*/  LDL.LU R241, [R1+0x3a98] ;  /* 0x003a980001f17983 */ /* 0x000f240000300800 */
[----:B--2---:R-:W-:-:S04]  /*16a2d0*/  IMAD.WIDE R2, R234, 0x4, R208 ;  /* 0x00000004ea027825 */ /* 0x004fc800078e02d0 */
[----:B------:R-:W-:-:S04]  /*16a2e0*/  IMAD.WIDE R230, R234, 0x4, R204 ;  /* 0x00000004eae67825 */ /* 0x000fc800078e02cc */
[C---:B------:R-:W-:Y:S01]  /*16a2f0*/  IMAD.WIDE R232, R234.reuse, 0x4, R202 ;  /* 0x00000004eae87825 */ /* 0x040fe200078e02ca */
[----:B------:R-:W-:Y:S01]  /*16a300*/  ISETP.GE.AND P1, PT, R237, c[0x0][0x17c], PT ;  /* 0x00005f00ed007a0c */ /* 0x000fe20003f26270 */
[----:B------:R1:W-:Y:S04]  /*16a310*/  @P5 STG.E [R228.64], R244 ;  /* 0x000000f4e4005986 */ /* 0x0003e8000c101904 */
[----:B-1----:R-:W4:Y:S01]  /*16a320*/  LDL.LU R244, [R1+0x3a88] ;  /* 0x003a880001f47983 */ /* 0x002f220000300800 */
[----:B------:R-:W4:Y:S02]  /*16a330*/  LDL.LU R238, [R1+0x7a34] ;  /* 0x007a340001ee7983 */ /* 0x000f240000300800 */
[----:B------:R-:W4:Y:S02]  /*16a340*/  LDL.LU R250, [R1+0x3a68] ;  /* 0x003a680001fa7983 */ /* 0x000f240000300800 */
[----:B------:R-:W4:Y:S02]  /*16a350*/  LDL.LU R237, [R1+0x3a48] ;  /* 0x003a480001ed7983 */ /* 0x000f240000300800 */
[----:B------:R-:W-:Y:S01]  /*16a360*/  IMAD.WIDE R228, R234, 0x4, R206 ;  /* 0x00000004eae47825 */ /* 0x000fe200078e02ce */
[----:B------:R-:W4:Y:S04]  /*16a370*/  LDL.LU R248, [R1+0x3a28] ;  /* 0x003a280001f87983 */ /* 0x000f280000300800 */
[----:B------:R-:W-:Y:S04]  /*16a380*/  @P2 STG.E [R2.64], R246 ;  /* 0x000000f602002986 */ /* 0x000fe8000c101904 */
[----:B---3--:R-:W-:Y:S01]  /*16a390*/  @P3 STG.E [R228.64], R236 ;  /* 0x000000ece4003986 */ /* 0x008fe2000c101904 */
[----:B------:R1:W-:Y:S02]  /*16a3a0*/  @P6 STG.E [R230.64], R240 ;  /* 0x000000f0e6006986 */ /* 0x0003e4000c101904 */
[----:B------:R3:W-:Y:S01]  /*16a3b0*/  @P4 STG.E [R232.64], R249 ;  /* 0x000000f9e8004986 */ /* 0x0007e2000c101904 */
[----:B-1----:R-:W2:Y:S01]  /*16a3c0*/  LDL.LU R240, [R1+0x3a08] ;  /* 0x003a080001f07983 */ /* 0x002ea20000300800 */
[----:B---3--:R-:W3:Y:S01]  /*16a3d0*/  LDL.LU R249, [R1+0x39d8] ;  /* 0x0039d80001f97983 */ /* 0x008ee20000300800 */
[----:B------:R-:W-:-:S02]  /*16a3e0*/  ISETP.LT.AND P0, PT, R179, c[0x0][0x178], !P0 ;  /* 0x00005e00b3007a0c */ /* 0x000fc40004701270 */
[----:B------:R-:W-:Y:S02]  /*16a3f0*/  ISETP.LT.AND P5, PT, R194, c[0x0][0x178], !P1 ;  /* 0x00005e00c2007a0c */ /* 0x000fe40004fa1270 */
[C---:B------:R-:W-:Y:S01]  /*16a400*/  IADD3 R235, R234.reuse, c[0x0][0x198], RZ ;  /* 0x00006600eaeb7a10 */ /* 0x040fe20007ffe0ff */
[----:B------:R-:W-:Y:S01]  /*16a410*/  IMAD.WIDE R2, R234, 0x4, R200 ;  /* 0x00000004ea027825 */ /* 0x000fe200078e02c8 */
[----:B------:R-:W-:Y:S02]  /*16a420*/  ISETP.LT.AND P3, PT, R227, c[0x0][0x178], !P1 ;  /* 0x00005e00e3007a0c */ /* 0x000fe40004f61270 */
[----:B------:R-:W-:Y:S01]  /*16a430*/  ISETP.LT.AND P2, PT, R115, c[0x0][0x178], !P1 ;  /* 0x00005e0073007a0c */ /* 0x000fe20004f41270 */
[----:B------:R-:W-:Y:S01]  /*16a440*/  IMAD.WIDE R228, R235, 0x4, R196 ;  /* 0x00000004ebe47825 */ /* 0x000fe200078e02c4 */
[----:B------:R-:W-:Y:S02]  /*16a450*/  ISETP.LT.AND P6, PT, R195, c[0x0][0x178], !P1 ;  /* 0x00005e00c3007a0c */ /* 0x000fe40004fc1270 */
[----:B------:R-:W-:Y:S01]  /*16a460*/  ISETP.LT.AND P4, PT, R163, c[0x0][0x178], !P1 ;  /* 0x00005e00a3007a0c */ /* 0x000fe20004f81270 */
[----:B------:R-:W-:-:S04]  /*16a470*/  IMAD.WIDE R230, R235, 0x4, R208 ;  /* 0x00000004ebe67825 */ /* 0x000fc800078e02d0 */
[----:B------:R-:W-:Y:S01]  /*16a480*/  IMAD.WIDE R232, R235, 0x4, R206 ;  /* 0x00000004ebe87825 */ /* 0x000fe200078e02ce */
[----:B----4-:R1:W-:Y:S03]  /*16a490*/  @P0 STG.E [R2.64], R245 ;  /* 0x000000f502000986 */ /* 0x0103e6000c101904 */
[----:B------:R4:W-:Y:S01]  /*16a4a0*/  @P5 STG.E [R228.64], R241 ;  /* 0x000000f1e4005986 */ /* 0x0009e2000c101904 */
[----:B------:R-:W-:Y:S02]  /*16a4b0*/  ISETP.LT.AND P0, PT, R131, c[0x0][0x178], !P1 ;  /* 0x00005e0083007a0c */ /* 0x000fe40004f01270 */
[----:B------:R-:W-:Y:S01]  /*16a4c0*/  ISETP.LT.AND P5, PT, R147, c[0x0][0x178], !P1 ;  /* 0x00005e0093007a0c */ /* 0x000fe20004fa1270 */
[----:B-1----:R-:W3:Y:S01]  /*16a4d0*/  LDL.LU R245, [R1+0x3a8c] ;  /* 0x003a8c0001f57983 */ /* 0x002ee20000300800 */
[----:B------:R-:W3:Y:S02]  /*16a4e0*/  LDL.LU R236, [R1+0x34b8] ;  /* 0x0034b80001ec7983 */ /* 0x000ee40000300800 */
[----:B------:R-:W3:Y:S02]  /*16a4f0*/  LDL.LU R234, [R1+0x7a3c] ;  /* 0x007a3c0001ea7983 */ /* 0x000ee40000300800 */
[----:B----4-:R-:W4:Y:S02]  /*16a500*/  LDL.LU R241, [R1+0x3a9c] ;  /* 0x003a9c0001f17983 */ /* 0x010f240000300800 */
[----:B------:R-:W-:-:S04]  /*16a510*/  IMAD.WIDE R2, R235, 0x4, R210 ;  /* 0x00000004eb027825 */ /* 0x000fc800078e02d2 */
[C---:B------:R-:W-:Y:S01]  /*16a520*/  IMAD.WIDE R228, R235.reuse, 0x4, R198 ;  /* 0x00000004ebe47825 */ /* 0x040fe200078e02c6 */
[----:B------:R1:W-:Y:S04]  /*16a530*/  @P3 STG.E [R2.64], R244 ;  /* 0x000000f402003986 */ /* 0x0003e8000c101904 */
[----:B------:R1:W-:Y:S02]  /*16a540*/  @P2 STG.E [R228.64], R250 ;  /* 0x000000fae4002986 */ /* 0x0003e4000c101904 */
[----:B------:R1:W-:Y:S01]  /*16a550*/  @P6 STG.E [R230.64], R237 ;  /* 0x000000ede6006986 */ /* 0x0003e2000c101904 */
[----:B------:R1:W-:Y:S04]  /*16a560*/  @P4 STG.E [R232.64], R248 ;  /* 0x000000f8e8004986 */ /* 0x0003e8000c101904 */
[----:B-1----:R-:W4:Y:S01]  /*16a570*/  LDL.LU R244, [R1+0x34bc] ;  /* 0x0034bc0001f47983 */ /* 0x002f220000300800 */
[----:B------:R-:W4:Y:S02]  /*16a580*/  LDL.LU R250, [R1+0x3a6c] ;  /* 0x003a6c0001fa7983 */ /* 0x000f240000300800 */
[----:B------:R-:W4:Y:S02]  /*16a590*/  LDL.LU R237, [R1+0x3a4c] ;  /* 0x003a4c0001ed7983 */ /* 0x000f240000300800 */
[----:B------:R-:W-:-:S04]  /*16a5a0*/  IMAD.WIDE R2, R235, 0x4, R204 ;  /* 0x00000004eb027825 */ /* 0x000fc800078e02cc */
[----:B------:R-:W-:Y:S01]  /*16a5b0*/  IMAD.WIDE R228, R235, 0x4, R202 ;  /* 0x00000004ebe47825 */ /* 0x000fe200078e02ca */
[----:B------:R-:W4:Y:S04]  /*16a5c0*/  LDL.LU R248, [R1+0x3a2c] ;  /* 0x003a2c0001f87983 */ /* 0x000f280000300800 */
[----:B--2---:R1:W-:Y:S01]  /*16a5d0*/  @P0 STG.E [R2.64], R240 ;  /* 0x000000f002000986 */ /* 0x0043e2000c101904 */
[----:B---3--:R2:W-:Y:S03]  /*16a5e0*/  @P5 STG.E [R228.64], R249 ;  /* 0x000000f9e4005986 */ /* 0x0085e6000c101904 */
[----:B-1----:R-:W3:Y:S04]  /*16a5f0*/  LDL.LU R240, [R1+0x3a0c] ;  /* 0x003a0c0001f07983 */ /* 0x002ee80000300800 */
[----:B--2---:R-:W2:Y:S01]  /*16a600*/  LDL.LU R249, [R1+0x39dc] ;  /* 0x0039dc0001f97983 */ /* 0x004ea20000300800 */
[----:B------:R-:W-:-:S02]  /*16a610*/  ISETP.GE.AND P3, PT, R238, c[0x0][0x17c], PT ;  /* 0x00005f00ee007a0c */ /* 0x000fc40003f66270 */
[----:B------:R-:W-:Y:S02]  /*16a620*/  ISETP.LT.AND P1, PT, R179, c[0x0][0x178], !P1 ;  /* 0x00005e00b3007a0c */ /* 0x000fe40004f21270 */
[----:B------:R-:W-:Y:S02]  /*16a630*/  ISETP.LT.AND P2, PT, R194, c[0x0][0x178], !P3 ;  /* 0x00005e00c2007a0c */ /* 0x000fe40005f41270 */
[----:B------:R-:W-:Y:S02]  /*16a640*/  ISETP.LT.AND P4, PT, R227, c[0x0][0x178], !P3 ;  /* 0x00005e00e3007a0c */ /* 0x000fe40005f81270 */
[C---:B------:R-:W-:Y:S01]  /*16a650*/  IADD3 R2, R235.reuse, c[0x0][0x198], RZ ;  /* 0x00006600eb027a10 */ /* 0x040fe20007ffe0ff */
[----:B------:R-:W-:Y:S01]  /*16a660*/  IMAD.WIDE R228, R235, 0x4, R200 ;  /* 0x00000004ebe47825 */ /* 0x000fe200078e02c8 */
[----:B------:R-:W-:-:S03]  /*16a670*/  ISETP.LT.AND P0, PT, R115, c[0x0][0x178], !P3 ;  /* 0x00005e0073007a0c */ /* 0x000fc60005f01270 */
[----:B------:R-:W-:-:S04]  /*16a680*/  IMAD.WIDE R230, R2, 0x4, R196 ;  /* 0x0000000402e67825 */ /* 0x000fc800078e02c4 */
[C---:B------:R-:W-:Y:S01]  /*16a690*/  IMAD.WIDE R232, R2.reuse, 0x4, R210 ;  /* 0x0000000402e87825 */ /* 0x040fe200078e02d2 */
[----:B------:R-:W-:Y:S02]  /*16a6a0*/  ISETP.LT.AND P5, PT, R195, c[0x0][0x178], !P3 ;  /* 0x00005e00c3007a0c */ /* 0x000fe40005fa1270 */
[----:B------:R-:W-:Y:S01]  /*16a6b0*/  ISETP.LT.AND P6, PT, R163, c[0x0][0x178], !P3 ;  /* 0x00005e00a3007a0c */ /* 0x000fe20005fc1270 */
[----:B------:R-:W-:Y:S01]  /*16a6c0*/  @P1 STG.E [R228.64], R236 ;  /* 0x000000ece4001986 */ /* 0x000fe2000c101904 */
[----:B----4-:R-:W-:Y:S02]  /*16a6d0*/  @P2 STG.E [R230.64], R241 ;  /* 0x000000f1e6002986 */ /* 0x010fe4000c101904 */
[----:B------:R1:W-:Y:S01]  /*16a6e0*/  @P4 STG.E [R232.64], R245 ;  /* 0x000000f5e8004986 */ /* 0x0003e2000c101904 */
[----:B------:R-:W-:Y:S02]  /*16a6f0*/  ISETP.LT.AND P4, PT, R131, c[0x0][0x178], !P3 ;  /* 0x00005e0083007a0c */ /* 0x000fe40005f81270 */
[----:B------:R-:W-:Y:S01]  /*16a700*/  ISETP.LT.AND P2, PT, R147, c[0x0][0x178], !P3 ;  /* 0x00005e0093007a0c */ /* 0x000fe20005f41270 */
[----:B------:R-:W-:Y:S01]  /*16a710*/  ISETP.LT.AND P3, PT, R179, c[0x0][0x178], !P3 ;  /* 0x00005e00b3007a0c */ /* 0x000fe20005f61270 */
[----:B-1----:R-:W4:Y:S01]  /*16a720*/  LDL.LU R245, [R1+0x3af0] ;  /* 0x003af00001f57983 */ /* 0x002f220000300800 */
[----:B------:R-:W4:Y:S02]  /*16a730*/  LDL.LU R3, [R1+0x7a38] ;  /* 0x007a380001037983 */ /* 0x000f240000300800 */
[----:B------:R-:W4:Y:S02]  /*16a740*/  LDL.LU R236, [R1+0x3ad0] ;  /* 0x003ad00001ec7983 */ /* 0x000f240000300800 */
[C---:B------:R-:W-:Y:S01]  /*16a750*/  IMAD.WIDE R228, R2.reuse, 0x4, R198 ;  /* 0x0000000402e47825 */ /* 0x040fe200078e02c6 */
[----:B------:R-:W4:Y:S03]  /*16a760*/  LDL.LU R241, [R1+0x3ab0] ;  /* 0x003ab00001f17983 */ /* 0x000f260000300800 */
[----:B------:R-:W-:-:S04]  /*16a770*/  IMAD.WIDE R230, R2, 0x4, R208 ;  /* 0x0000000402e67825 */ /* 0x000fc800078e02d0 */
[----:B------:R-:W-:-:S04]  /*16a780*/  IMAD.WIDE R232, R2, 0x4, R206 ;  /* 0x0000000402e87825 */ /* 0x000fc800078e02ce */
[----:B------:R-:W4:Y:S01]  /*16a790*/  LDL.LU R246, [R1+0x3aa0] ;  /* 0x003aa00001f67983 */ /* 0x000f220000300800 */
[----:B------:R1:W-:Y:S01]  /*16a7a0*/  @P0 STG.E [R228.64], R250 ;  /* 0x000000fae4000986 */ /* 0x0003e2000c101904 */
[----:B------:R1:W-:Y:S03]  /*16a7b0*/  @P5 STG.E [R230.64], R237 ;  /* 0x000000ede6005986 */ /* 0x0003e6000c101904 */
[----:B------:R1:W-:Y:S02]  /*16a7c0*/  @P6 STG.E [R232.64], R248 ;  /* 0x000000f8e8006986 */ /* 0x0003e4000c101904 */
[C---:B-1----:R-:W-:Y:S02]  /*16a7d0*/  IMAD.WIDE R228, R2.reuse, 0x4, R204 ;  /* 0x0000000402e47825 */ /* 0x042fe400078e02cc */
[----:B------:R-:W4:Y:S02]  /*16a7e0*/  LDL.LU R237, [R1+0x3250] ;  /* 0x0032500001ed7983 */ /* 0x000f240000300800 */
[----:B------:R-:W4:Y:S02]  /*16a7f0*/  LDL.LU R248, [R1+0x31c0] ;  /* 0x0031c00001f87983 */ /* 0x000f240000300800 */
[----:B------:R-:W-:-:S04]  /*16a800*/  IMAD.WIDE R230, R2, 0x4, R202 ;  /* 0x0000000402e67825 */ /* 0x000fc800078e02ca */
[----:B------:R-:W-:Y:S01]  /*16a810*/  IMAD.WIDE R232, R2, 0x4, R200 ;  /* 0x0000000402e87825 */ /* 0x000fe200078e02c8 */
[----:B------:R-:W4:Y:S04]  /*16a820*/  LDL.LU R250, [R1+0x2aa0] ;  /* 0x002aa00001fa7983 */ /* 0x000f280000300800 */
[----:B---3--:R-:W-:Y:S04]  /*16a830*/  @P4 STG.E [R228.64], R240 ;  /* 0x000000f0e4004986 */ /* 0x008fe8000c101904 */
[----:B--2---:R1:W-:Y:S01]  /*16a840*/  @P2 STG.E [R230.64], R249 ;  /* 0x000000f9e6002986 */ /* 0x0043e2000c101904 */
[----:B------:R2:W-:Y:S03]  /*16a850*/  @P3 STG.E [R232.64], R244 ;  /* 0x000000f4e8003986 */ /* 0x0005e6000c101904 */
[----:B-1----:R-:W3:Y:S01]  /*16a860*/  LDL.LU R249, [R1+0x2920] ;  /* 0x0029200001f97983 */ /* 0x002ee20000300800 */
[----:B--2---:R-:W2:Y:S01]  /*16a870*/  LDL.LU R244, [R1+0x3af4] ;  /* 0x003af40001f47983 */ /* 0x004ea20000300800 */
[----:B------:R-:W-:-:S02]  /*16a880*/  ISETP.GE.AND P1, PT, R234, c[0x0][0x17c], PT ;  /* 0x00005f00ea007a0c */ /* 0x000fc40003f26270 */
[----:B------:R-:W-:Y:S01]  /*16a890*/  IADD3 R2, R2, c[0x0][0x198], RZ ;  /* 0x0000660002027a10 */ /* 0x000fe20007ffe0ff */
[----:B------:R-:W2:Y:S01]  /*16a8a0*/  LDL.LU R240, [R1+0x3aa4] ;  /* 0x003aa40001f07983 */ /* 0x000ea20000300800 */
[----:B------:R-:W-:Y:S02]  /*16a8b0*/  ISETP.LT.AND P0, PT, R194, c[0x0][0x178], !P1 ;  /* 0x00005e00c2007a0c */ /* 0x000fe40004f01270 */
[----:B------:R-:W-:Y:S02]  /*16a8c0*/  ISETP.LT.AND P5, PT, R227, c[0x0][0x178], !P1 ;  /* 0x00005e00e3007a0c */ /* 0x000fe40004fa1270 */
[----:B------:R-:W-:Y:S01]  /*16a8d0*/  ISETP.LT.AND P6, PT, R115, c[0x0][0x178], !P1 ;  /* 0x00005e0073007a0c */ /* 0x000fe20004fc1270 */
[C---:B------:R-:W-:Y:S01]  /*16a8e0*/  IMAD.WIDE R228, R2.reuse, 0x4, R196 ;  /* 0x0000000402e47825 */ /* 0x040fe200078e02c4 */
[----:B------:R-:W-:Y:S02]  /*16a8f0*/  ISETP.LT.AND P3, PT, R195, c[0x0][0x178], !P1 ;  /* 0x00005e00c3007a0c */ /* 0x000fe40004f61270 */
[----:B------:R-:W-:Y:S01]  /*16a900*/  ISETP.LT.AND P2, PT, R163, c[0x0][0x178], !P1 ;  /* 0x00005e00a3007a0c */ /* 0x000fe20004f41270 */
[----:B------:R-:W-:Y:S01]  /*16a910*/  IMAD.WIDE R230, R2, 0x4, R210 ;  /* 0x0000000402e67825 */ /* 0x000fe200078e02d2 */
[----:B------:R-:W-:-:S03]  /*16a920*/  ISETP.LT.AND P4, PT, R131, c[0x0][0x178], !P1 ;  /* 0x00005e0083007a0c */ /* 0x000fc60004f81270 */
[----:B------:R-:W-:Y:S01]  /*16a930*/  IMAD.WIDE R232, R2, 0x4, R198 ;  /* 0x0000000402e87825 */ /* 0x000fe200078e02c6 */
[----:B----4-:R1:W-:Y:S01]  /*16a940*/  @P0 STG.E [R228.64], R245 ;  /* 0x000000f5e4000986 */ /* 0x0103e2000c101904 */
[----:B------:R-:W-:Y:S02]  /*16a950*/  ISETP.GE.AND P0, PT, R3, c[0x0][0x17c], PT ;  /* 0x00005f0003007a0c */ /* 0x000fe40003f06270 */
[----:B------:R4:W-:Y:S01]  /*16a960*/  @P5 STG.E [R230.64], R236 ;  /* 0x000000ece6005986 */ /* 0x0009e2000c101904 */
[----:B------:R-:W-:Y:S01]  /*16a970*/  ISETP.LT.AND P5, PT, R147, c[0x0][0x178], !P1 ;  /* 0x00005e0093007a0c */ /* 0x000fe20004fa1270 */
[----:B------:R4:W-:Y:S01]  /*16a980*/  @P6 STG.E [R232.64], R241 ;  /* 0x000000f1e8006986 */ /* 0x0009e2000c101904 */
[----:B------:R-:W-:Y:S02]  /*16a990*/  ISETP.LT.AND P1, PT, R179, c[0x0][0x178], !P1 ;  /* 0x00005e00b3007a0c */ /* 0x000fe40004f21270 */
[----:B------:R-:W-:Y:S01]  /*16a9a0*/  ISETP.LT.AND P6, PT, R194, c[0x0][0x178], !P0 ;  /* 0x00005e00c2007a0c */ /* 0x000fe200047c1270 */
[----:B-1----:R-:W2:Y:S01]  /*16a9b0*/  LDL.LU R245, [R1+0x2aa4] ;  /* 0x002aa40001f57983 */ /* 0x002ea20000300800 */
[----:B----4-:R-:W4:Y:S03]  /*16a9c0*/  LDL.LU R236, [R1+0x3ad4] ;  /* 0x003ad40001ec7983 */ /* 0x010f260000300800 */
[----:B------:R-:W4:Y:S01]  /*16a9d0*/  LDL.LU R234, [R1+0x7a40] ;  /* 0x007a400001ea7983 */ /* 0x000f220000300800 */
[----:B------:R-:W-:-:S03]  /*16a9e0*/  IMAD.WIDE R230, R2, 0x4, R208 ;  /* 0x0000000402e67825 */ /* 0x000fc600078e02d0 */
[----:B------:R-:W4:Y:S01]  /*16a9f0*/  LDL.LU R241, [R1+0x3ab4] ;  /* 0x003ab40001f17983 */ /* 0x000f220000300800 */
[----:B------:R-:W-:-:S04]  /*16aa00*/  IMAD.WIDE R232, R2, 0x4, R206 ;  /* 0x0000000402e87825 */ /* 0x000fc800078e02ce */
[C---:B------:R-:W-:Y:S01]  /*16aa10*/  IMAD.WIDE R228, R2.reuse, 0x4, R204 ;  /* 0x0000000402e47825 */ /* 0x040fe200078e02cc */
[C---:B------:R-:W-:Y:S01]  /*16aa20*/  IADD3 R3, R2.reuse, c[0x0][0x198], RZ ;  /* 0x0000660002037a10 */ /* 0x040fe20007ffe0ff */
[----:B------:R1:W-:Y:S04]  /*16aa30*/  @P3 STG.E [R230.64], R246 ;  /* 0x000000f6e6003986 */ /* 0x0003e8000c101904 */
[----:B------:R1:W-:Y:S01]  /*16aa40*/  @P2 STG.E [R232.64], R237 ;  /* 0x000000ede8002986 */ /* 0x0003e2000c101904 */
[----:B------:R1:W-:Y:S02]  /*16aa50*/  @P4 STG.E [R228.64], R248 ;  /* 0x000000f8e4004986 */ /* 0x0003e4000c101904 */
[C---:B-1----:R-:W-:Y:S01]  /*16aa60*/  IMAD.WIDE R230, R2.reuse, 0x4, R200 ;  /* 0x0000000402e67825 */ /* 0x042fe200078e02c8 */
[----:B------:R-:W4:Y:S03]  /*16aa70*/  LDL.LU R237, [R1+0x3254] ;  /* 0x0032540001ed7983 */ /* 0x000f260000300800 */
[----:B------:R-:W-:-:S04]  /*16aa80*/  IMAD.WIDE R228, R2, 0x4, R202 ;  /* 0x0000000402e47825 */ /* 0x000fc800078e02ca */
[----:B------:R-:W-:-:S04]  /*16aa90*/  IMAD.WIDE R232, R3, 0x4, R196 ;  /* 0x0000000403e87825 */ /* 0x000fc800078e02c4 */
[----:B------:R-:W4:Y:S01]  /*16aaa0*/  LDL.LU R248, [R1+0x31c4] ;  /* 0x0031c40001f87983 */ /* 0x000f220000300800 */
[----:B------:R-:W-:Y:S04]  /*16aab0*/  @P5 STG.E [R228.64], R250 ;  /* 0x000000fae4005986 */ /* 0x000fe8000c101904 */
[----:B---3--:R-:W-:Y:S01]  /*16aac0*/  @P1 STG.E [R230.64], R249 ;  /* 0x000000f9e6001986 */ /* 0x008fe2000c101904 */
[----:B--2---:R1:W-:Y:S03]  /*16aad0*/  @P6 STG.E [R232.64], R244 ;  /* 0x000000f4e8006986 */ /* 0x0043e6000c101904 */
[----:B-1----:R-:W2:Y:S01]  /*16aae0*/  LDL.LU R244, [R1+0x2924] ;  /* 0x0029240001f47983 */ /* 0x002ea20000300800 */
[----:B------:R-:W3:Y:S01]  /*16aaf0*/  LDL.LU R249, [R1+0x3bb0] ;  /* 0x003bb00001f97983 */ /* 0x000ee20000300800 */
[----:B------:R-:W-:-:S02]  /*16ab00*/  ISETP.LT.AND P4, PT, R227, c[0x0][0x178], !P0 ;  /* 0x00005e00e3007a0c */ /* 0x000fc40004781270 */
[----:B------:R-:W-:Y:S02]  /*16ab10*/  ISETP.LT.AND P2, PT, R115, c[0x0][0x178], !P0 ;  /* 0x00005e0073007a0c */ /* 0x000fe40004741270 */
[----:B------:R-:W-:Y:S01]  /*16ab20*/  ISETP.LT.AND P3, PT, R195, c[0x0][0x178], !P0 ;  /* 0x00005e00c3007a0c */ /* 0x000fe20004761270 */
[----:B------:R-:W-:-:S04]  /*16ab30*/  IMAD.WIDE R228, R3, 0x4, R210 ;  /* 0x0000000403e47825 */ /* 0x000fc800078e02d2 */
[----:B------:R-:W-:-:S04]  /*16ab40*/  IMAD.WIDE R230, R3, 0x4, R198 ;  /* 0x0000000403e67825 */ /* 0x000fc800078e02c6 */
[----:B------:R-:W-:Y:S01]  /*16ab50*/  IMAD.WIDE R232, R3, 0x4, R208 ;  /* 0x0000000403e87825 */ /* 0x000fe200078e02d0 */
[----:B------:R-:W-:Y:S02]  /*16ab60*/  ISETP.LT.AND P1, PT, R163, c[0x0][0x178], !P0 ;  /* 0x00005e00a3007a0c */ /* 0x000fe40004721270 */
[----:B------:R-:W-:Y:S02]  /*16ab70*/  ISETP.LT.AND P5, PT, R131, c[0x0][0x178], !P0 ;  /* 0x00005e0083007a0c */ /* 0x000fe400047a1270 */
[----:B------:R-:W-:Y:S01]  /*16ab80*/  ISETP.LT.AND P6, PT, R147, c[0x0][0x178], !P0 ;  /* 0x00005e0093007a0c */ /* 0x000fe200047c1270 */
[----:B------:R-:W3:Y:S01]  /*16ab90*/  LDL.LU R235, [R1+0x7a44] ;  /* 0x007a440001eb7983 */ /* 0x000ee20000300800 */
[----:B------:R-:W-:-:S03]  /*16aba0*/  ISETP.LT.AND P0, PT, R179, c[0x0][0x178], !P0 ;  /* 0x00005e00b3007a0c */ /* 0x000fc60004701270 */
[----:B----4-:R1:W-:Y:S01]  /*16abb0*/  @P4 STG.E [R228.64], R236 ;  /* 0x000000ece4004986 */ /* 0x0103e2000c101904 */
[----:B------:R4:W-:Y:S01]  /*16abc0*/  @P2 STG.E [R230.64], R241 ;  /* 0x000000f1e6002986 */ /* 0x0009e2000c101904 */
[----:B------:R-:W-:Y:S01]  /*16abd0*/  ISETP.GE.AND P4, PT, R234, c[0x0][0x17c], PT ;  /* 0x00005f00ea007a0c */ /* 0x000fe20003f86270 */
[----:B------:R4:W-:Y:S03]  /*16abe0*/  @P3 STG.E [R232.64], R240 ;  /* 0x000000f0e8003986 */ /* 0x0009e6000c101904 */
[----:B------:R-:W-:Y:S01]  /*16abf0*/  ISETP.LT.AND P2, PT, R194, c[0x0][0x178], !P4 ;  /* 0x00005e00c2007a0c */ /* 0x000fe20006741270 */
[----:B-1----:R-:W3:Y:S01]  /*16ac00*/  LDL.LU R236, [R1+0x3b90] ;  /* 0x003b900001ec7983 */ /* 0x002ee20000300800 */
[----:B----4-:R-:W4:Y:S02]  /*16ac10*/  LDL.LU R241, [R1+0x3b10] ;  /* 0x003b100001f17983 */ /* 0x010f240000300800 */
[----:B------:R-:W4:Y:S02]  /*16ac20*/  LDL.LU R240, [R1+0x3ae0] ;  /* 0x003ae00001f07983 */ /* 0x000f240000300800 */
[----:B------:R-:W4:Y:S02]  /*16ac30*/  LDL.LU R250, [R1+0x3ac0] ;  /* 0x003ac00001fa7983 */ /* 0x000f240000300800 */
[----:B------:R-:W-:-:S04]  /*16ac40*/  IMAD.WIDE R230, R3, 0x4, R206 ;  /* 0x0000000403e67825 */ /* 0x000fc800078e02ce */
[----:B------:R-:W-:-:S04]  /*16ac50*/  IMAD.WIDE R232, R3, 0x4, R204 ;  /* 0x0000000403e87825 */ /* 0x000fc800078e02cc */
[C---:B------:R-:W-:Y:S01]  /*16ac60*/  IMAD.WIDE R228, R3.reuse, 0x4, R202 ;  /* 0x0000000403e47825 */ /* 0x040fe200078e02ca */
[----:B------:R-:W-:-:S03]  /*16ac70*/  IADD3 R234, R3, c[0x0][0x198], RZ ;  /* 0x0000660003ea7a10 */ /* 0x000fc60007ffe0ff */
[----:B------:R-:W-:Y:S01]  /*16ac80*/  IMAD.WIDE R2, R3, 0x4, R200 ;  /* 0x0000000403027825 */ /* 0x000fe200078e02c8 */
[----:B------:R1:W-:Y:S03]  /*16ac90*/  @P1 STG.E [R230.64], R237 ;  /* 0x000000ede6001986 */ /* 0x0003e6000c101904 */
[----:B------:R-:W-:Y:S02]  /*16aca0*/  @P5 STG.E [R232.64], R248 ;  /* 0x000000f8e8005986 */ /* 0x000fe4000c101904 */
[----:B------:R1:W-:Y:S02]  /*16acb0*/  @P6 STG.E [R228.64], R245 ;  /* 0x000000f5e4006986 */ /* 0x0003e4000c101904 */
[----:B-1----:R-:W4:Y:S01]  /*16acc0*/  LDL.LU R237, [R1+0x3990] ;  /* 0x0039900001ed7983 */ /* 0x002f220000300800 */
[----:B------:R-:W-:-:S03]  /*16acd0*/  IMAD.WIDE R228, R234, 0x4, R196 ;  /* 0x00000004eae47825 */ /* 0x000fc600078e02c4 */
[----:B--2---:R1:W-:Y:S02]  /*16ace0*/  @P0 STG.E [R2.64], R244 ;  /* 0x000000f402000986 */ /* 0x0043e4000c101904 */
[----:B---3--:R2:W-:Y:S02]  /*16acf0*/  @P2 STG.E [R228.64], R249 ;  /* 0x000000f9e4002986 */ /* 0x0085e4000c101904 */
[----:B-1----:R-:W3:Y:S01]  /*16ad00*/  LDL.LU R244, [R1+0x3b94] ;  /* 0x003b940001f47983 */ /* 0x002ee20000300800 */
[----:B------:R-:W3:Y:S02]  /*16ad10*/  LDL.LU R246, [R1+0x33a0] ;  /* 0x0033a00001f67983 */ /* 0x000ee40000300800 */
[----:B------:R-:W3:Y:S01]  /*16ad20*/  LDL.LU R248, [R1+0x2e70] ;  /* 0x002e700001f87983 */ /* 0x000ee20000300800 */
[----:B--2---:R-:W2:Y:S01]  /*16ad30*/  LDL.LU R249, [R1+0x3bb4] ;  /* 0x003bb40001f97983 */ /* 0x004ea20000300800 */
[----:B------:R-:W-:Y:S02]  /*16ad40*/  ISETP.LT.AND P6, PT, R227, c[0x0][0x178], !P4 ;  /* 0x00005e00e3007a0c */ /* 0x000fe400067c1270 */
[----:B------:R-:W-:-:S02]  /*16ad50*/  ISETP.LT.AND P5, PT, R115, c[0x0][0x178], !P4 ;  /* 0x00005e0073007a0c */ /* 0x000fc400067a1270 */
[----:B------:R-:W-:Y:S02]  /*16ad60*/  ISETP.LT.AND P3, PT, R195, c[0x0][0x178], !P4 ;  /* 0x00005e00c3007a0c */ /* 0x000fe40006761270 */
[----:B------:R-:W-:Y:S01]  /*16ad70*/  ISETP.LT.AND P1, PT, R163, c[0x0][0x178], !P4 ;  /* 0x00005e00a3007a0c */ /* 0x000fe20006721270 */
[----:B------:R-:W-:-:S04]  /*16ad80*/  IMAD.WIDE R2, R234, 0x4, R210 ;  /* 0x00000004ea027825 */ /* 0x000fc800078e02d2 */
[----:B------:R-:W-:-:S04]  /*16ad90*/  IMAD.WIDE R228, R234, 0x4, R198 ;  /* 0x00000004eae47825 */ /* 0x000fc800078e02c6 */
[----:B------:R-:W-:Y:S01]  /*16ada0*/  IMAD.WIDE R230, R234, 0x4, R208 ;  /* 0x00000004eae67825 */ /* 0x000fe200078e02d0 */
[----:B------:R-:W-:-:S03]  /*16adb0*/  ISETP.LT.AND P2, PT, R131, c[0x0][0x178], !P4 ;  /* 0x00005e0083007a0c */ /* 0x000fc60006741270 */
[C---:B------:R-:W-:Y:S01]  /*16adc0*/  IMAD.WIDE R232, R234.reuse, 0x4, R206 ;  /* 0x00000004eae87825 */ /* 0x040fe200078e02ce */
[----:B------:R-:W2:Y:S01]  /*16add0*/  LDL.LU R245, [R1+0x33a4] ;  /* 0x0033a40001f57983 */ /* 0x000ea20000300800 */
[----:B------:R-:W-:Y:S02]  /*16ade0*/  ISETP.GE.AND P0, PT, R235, c[0x0][0x17c], PT ;  /* 0x00005f00eb007a0c */ /* 0x000fe40003f06270 */
[----:B------:R-:W-:Y:S01]  /*16adf0*/  IADD3 R235, R234, c[0x0][0x198], RZ ;  /* 0x00006600eaeb7a10 */ /* 0x000fe20007ffe0ff */
[----:B------:R1:W-:Y:S01]  /*16ae00*/  @P6 STG.E [R2.64], R236 ;  /* 0x000000ec02006986 */ /* 0x0003e2000c101904 */
[----:B----4-:R4:W-:Y:S02]  /*16ae10*/  @P5 STG.E [R228.64], R241 ;  /* 0x000000f1e4005986 */ /* 0x0109e4000c101904 */
[----:B------:R4:W-:Y:S02]  /*16ae20*/  @P3 STG.E [R230.64], R240 ;  /* 0x000000f0e6003986 */ /* 0x0009e4000c101904 */
[----:B------:R4:W-:Y:S01]  /*16ae30*/  @P1 STG.E [R232.64], R250 ;  /* 0x000000fae8001986 */ /* 0x0009e2000c101904 */
[----:B------:R-:W-:Y:S01]  /*16ae40*/  ISETP.LT.AND P1, PT, R147, c[0x0][0x178], !P4 ;  /* 0x00005e0093007a0c */ /* 0x000fe20006721270 */
[----:B------:R-:W-:Y:S01]  /*16ae50*/  ISETP.LT.AND P4, PT, R179, c[0x0][0x178], !P4 ;  /* 0x00005e00b3007a0c */ /* 0x000fe20006781270 */
[----:B------:R-:W-:Y:S01]  /*16ae60*/  ISETP.LT.AND P5, PT, R194, c[0x0][0x178], !P0 ;  /* 0x00005e00c2007a0c */ /* 0x000fe200047a1270 */
[----:B-1----:R-:W2:Y:S01]  /*16ae70*/  LDL.LU R236, [R1+0x7a48] ;  /* 0x007a480001ec7983 */ /* 0x002ea20000300800 */
[----:B----4-:R-:W2:Y:S02]  /*16ae80*/  LDL.LU R241, [R1+0x3b14] ;  /* 0x003b140001f17983 */ /* 0x010ea40000300800 */
[----:B------:R-:W2:Y:S02]  /*16ae90*/  LDL.LU R240, [R1+0x3ae4] ;  /* 0x003ae40001f07983 */ /* 0x000ea40000300800 */
[----:B------:R-:W-:Y:S01]  /*16aea0*/  IMAD.WIDE R2, R234, 0x4, R204 ;  /* 0x00000004ea027825 */ /* 0x000fe200078e02cc */
[----:B------:R-:W2:Y:S01]  /*16aeb0*/  LDL.LU R250, [R1+0x3ac4] ;  /* 0x003ac40001fa7983 */ /* 0x000ea20000300800 */
[----:B------:R-:W-:-:S02]  /*16aec0*/  ISETP.LT.AND P3, PT, R227, c[0x0][0x178], !P0 ;  /* 0x00005e00e3007a0c */ /* 0x000fc40004761270 */
[----:B------:R-:W-:-:S04]  /*16aed0*/  IMAD.WIDE R228, R234, 0x4, R200 ;  /* 0x00000004eae47825 */ /* 0x000fc800078e02c8 */
[C---:B------:R-:W-:Y:S01]  /*16aee0*/  IMAD.WIDE R230, R235.reuse, 0x4, R196 ;  /* 0x00000004ebe67825 */ /* 0x040fe200078e02c4 */
[----:B------:R1:W-:Y:S03]  /*16aef0*/  @P2 STG.E [R2.64], R237 ;  /* 0x000000ed02002986 */ /* 0x0003e6000c101904 */
[----:B------:R-:W-:-:S04]  /*16af00*/  IMAD.WIDE R232, R235, 0x4, R210 ;  /* 0x00000004ebe87825 */ /* 0x000fc800078e02d2 */
[----:B-1----:R-:W-:Y:S01]  /*16af10*/  IMAD.WIDE R2, R234, 0x4, R202 ;  /* 0x00000004ea027825 */ /* 0x002fe200078e02ca */
[----:B------:R-:W2:Y:S04]  /*16af20*/  LDL.LU R237, [R1+0x3994] ;  /* 0x0039940001ed7983 */ /* 0x000ea80000300800 */
[----:B---3--:R-:W-:Y:S01]  /*16af30*/  @P1 STG.E [R2.64], R246 ;  /* 0x000000f602001986 */ /* 0x008fe2000c101904 */
[----:B------:R1:W-:Y:S03]  /*16af40*/  @P4 STG.E [R228.64], R248 ;  /* 0x000000f8e4004986 */ /* 0x0003e6000c101904 */
[----:B--2---:R2:W-:Y:S01]  /*16af50*/  @P5 STG.E [R230.64], R249 ;  /* 0x000000f9e6005986 */ /* 0x0045e2000c101904 */
[----:B------:R3:W-:Y:S03]  /*16af60*/  @P3 STG.E [R232.64], R244 ;  /* 0x000000f4e8003986 */ /* 0x0007e6000c101904 */
[----:B-1----:R-:W4:Y:S04]  /*16af70*/  LDL.LU R248, [R1+0x2e74] ;  /* 0x002e740001f87983 */ /* 0x002f280000300800 */
[----:B--2---:R-:W2:Y:S01]  /*16af80*/  LDL.LU R249, [R1+0x3c70] ;  /* 0x003c700001f97983 */ /* 0x004ea20000300800 */
[----:B---3--:R-:W3:Y:S01]  /*16af90*/  LDL.LU R244, [R1+0x3c00] ;  /* 0x003c000001f47983 */ /* 0x008ee20000300800 */
[----:B------:R-:W-:-:S02]  /*16afa0*/  ISETP.LT.AND P6, PT, R115, c[0x0][0x178], !P0 ;  /* 0x00005e0073007a0c */ /* 0x000fc400047c1270 */
[----:B------:R-:W-:Y:S02]  /*16afb0*/  ISETP.LT.AND P2, PT, R195, c[0x0][0x178], !P0 ;  /* 0x00005e00c3007a0c */ /* 0x000fe40004741270 */
[----:B------:R-:W-:Y:S01]  /*16afc0*/  ISETP.LT.AND P3, PT, R163, c[0x0][0x178], !P0 ;  /* 0x00005e00a3007a0c */ /* 0x000fe20004761270 */
[----:B------:R-:W-:Y:S01]  /*16afd0*/  IMAD.WIDE R2, R235, 0x4, R198 ;  /* 0x00000004eb027825 */ /* 0x000fe200078e02c6 */
[----:B------:R-:W-:-:S03]  /*16afe0*/  ISETP.LT.AND P4, PT, R131, c[0x0][0x178], !P0 ;  /* 0x00005e0083007a0c */ /* 0x000fc60004781270 */
[----:B------:R-:W-:Y:S01]  /*16aff0*/  IMAD.WIDE R228, R235, 0x4, R208 ;  /* 0x00000004ebe47825 */ /* 0x000fe200078e02d0 */
[----:B------:R-:W-:Y:S01]  /*16b000*/  ISETP.LT.AND P5, PT, R147, c[0x0][0x178], !P0 ;  /* 0x00005e0093007a0c */ /* 0x000fe200047a1270 */
[----:B------:R-:W3:Y:S01]  /*16b010*/  LDL.LU R234, [R1+0x7a50] ;  /* 0x007a500001ea7983 */ /* 0x000ee20000300800 */
[----:B------:R-:W-:Y:S01]  /*16b020*/  ISETP.LT.AND P0, PT, R179, c[0x0][0x178], !P0 ;  /* 0x00005e00b3007a0c */ /* 0x000fe20004701270 */
[----:B------:R-:W-:Y:S01]  /*16b030*/  IMAD.WIDE R230, R235, 0x4, R202 ;  /* 0x00000004ebe67825 */ /* 0x000fe200078e02ca */
[----:B------:R-:W-:Y:S01]  /*16b040*/  ISETP.GE.AND P1, PT, R236, c[0x0][0x17c], PT ;  /* 0x00005f00ec007a0c */ /* 0x000fe20003f26270 */
[----:B------:R1:W-:Y:S04]  /*16b050*/  @P6 STG.E [R2.64], R241 ;  /* 0x000000f102006986 */ /* 0x0003e8000c101904 */
[----:B------:R-:W3:Y:S01]  /*16b060*/  LDL.LU R236, [R1+0x3bd0] ;  /* 0x003bd00001ec7983 */ /* 0x000ee20000300800 */
[----:B------:R1:W-:Y:S01]  /*16b070*/  @P2 STG.E [R228.64], R240 ;  /* 0x000000f0e4002986 */ /* 0x0003e2000c101904 */
[----:B------:R-:W-:-:S02]  /*16b080*/  ISETP.LT.AND P6, PT, R194, c[0x0][0x178], !P1 ;  /* 0x00005e00c2007a0c */ /* 0x000fc40004fc1270 */
[----:B------:R-:W-:Y:S01]  /*16b090*/  ISETP.LT.AND P2, PT, R227, c[0x0][0x178], !P1 ;  /* 0x00005e00e3007a0c */ /* 0x000fe20004f41270 */
[C---:B-1----:R-:W-:Y:S01]  /*16b0a0*/  IMAD.WIDE R2, R235.reuse, 0x4, R206 ;  /* 0x00000004eb027825 */ /* 0x042fe200078e02ce */
[----:B------:R-:W3:Y:S03]  /*16b0b0*/  LDL.LU R241, [R1+0x3ba0] ;  /* 0x003ba00001f17983 */ /* 0x000ee60000300800 */
[----:B------:R-:W3:Y:S02]  /*16b0c0*/  LDL.LU R240, [R1+0x3b60] ;  /* 0x003b600001f07983 */ /* 0x000ee40000300800 */
[C---:B------:R-:W-:Y:S01]  /*16b0d0*/  IMAD.WIDE R228, R235.reuse, 0x4, R204 ;  /* 0x00000004ebe47825 */ /* 0x040fe200078e02cc */
[----:B------:R1:W-:Y:S04]  /*16b0e0*/  @P3 STG.E [R2.64], R250 ;  /* 0x000000fa02003986 */ /* 0x0003e8000c101904 */
[----:B------:R1:W-:Y:S01]  /*16b0f0*/  @P4 STG.E [R228.64], R237 ;  /* 0x000000ede4004986 */ /* 0x0003e2000c101904 */
[----:B------:R1:W-:Y:S02]  /*16b100*/  @P5 STG.E [R230.64], R245 ;  /* 0x000000f5e6005986 */ /* 0x0003e4000c101904 */
[C---:B-1----:R-:W-:Y:S01]  /*16b110*/  IADD3 R2, R235.reuse, c[0x0][0x198], RZ ;  /* 0x00006600eb027a10 */ /* 0x042fe20007ffe0ff */
[----:B------:R-:W3:Y:S04]  /*16b120*/  LDL.LU R250, [R1+0x3b00] ;  /* 0x003b000001fa7983 */ /* 0x000ee80000300800 */
[----:B------:R-:W3:Y:S01]  /*16b130*/  LDL.LU R237, [R1+0x3a70] ;  /* 0x003a700001ed7983 */ /* 0x000ee20000300800 */
[----:B------:R-:W-:-:S04]  /*16b140*/  IMAD.WIDE R228, R235, 0x4, R200 ;  /* 0x00000004ebe47825 */ /* 0x000fc800078e02c8 */
[----:B------:R-:W3:Y:S02]  /*16b150*/  LDL.LU R245, [R1+0x3470] ;  /* 0x0034700001f57983 */ /* 0x000ee40000300800 */
[----:B------:R-:W-:-:S04]  /*16b160*/  IMAD.WIDE R230, R2, 0x4, R196 ;  /* 0x0000000402e67825 */ /* 0x000fc800078e02c4 */
[----:B------:R-:W-:Y:S01]  /*16b170*/  IMAD.WIDE R232, R2, 0x4, R210 ;  /* 0x0000000402e87825 */ /* 0x000fe200078e02d2 */
[----:B----4-:R-:W-:Y:S04]  /*16b180*/  @P0 STG.E [R228.64], R248 ;  /* 0x000000f8e4000986 */ /* 0x010fe8000c101904 */
[----:B--2---:R1:W-:Y:S01]  /*16b190*/  @P6 STG.E [R230.64], R249 ;  /* 0x000000f9e6006986 */ /* 0x0043e2000c101904 */
[----:B---3--:R2:W-:Y:S03]  /*16b1a0*/  @P2 STG.E [R232.64], R244 ;  /* 0x000000f4e8002986 */ /* 0x0085e6000c101904 */
[----:B-1----:R-:W3:Y:S04]  /*16b1b0*/  LDL.LU R249, [R1+0x3c74] ;  /* 0x003c740001f97983 */ /* 0x002ee80000300800 */
[----:B--2---:R-:W2:Y:S01]  /*16b1c0*/  LDL.LU R244, [R1+0x3c04] ;  /* 0x003c040001f47983 */ /* 0x004ea20000300800 */
[----:B------:R-:W-:-:S02]  /*16b1d0*/  ISETP.LT.AND P5, PT, R115, c[0x0][0x178], !P1 ;  /* 0x00005e0073007a0c */ /* 0x000fc40004fa1270 */
[----:B------:R-:W-:Y:S02]  /*16b1e0*/  ISETP.LT.AND P4, PT, R195, c[0x0][0x178], !P1 ;  /* 0x00005e00c3007a0c */ /* 0x000fe40004f81270 */
[----:B------:R-:W-:Y:S02]  /*16b1f0*/  ISETP.LT.AND P3, PT, R163, c[0x0][0x178], !P1 ;  /* 0x00005e00a3007a0c */ /* 0x000fe40004f61270 */
[----:B------:R-:W-:Y:S01]  /*16b200*/  ISETP.LT.AND P2, PT, R131, c[0x0][0x178], !P1 ;  /* 0x00005e0083007a0c */ /* 0x000fe20004f41270 */
[----:B------:R-:W-:Y:S01]  /*16b210*/  IMAD.WIDE R228, R2, 0x4, R198 ;  /* 0x0000000402e47825 */ /* 0x000fe200078e02c6 */
[----:B------:R-:W-:-:S03]  /*16b220*/  ISETP.LT.AND P6, PT, R147, c[0x0][0x178], !P1 ;  /* 0x00005e0093007a0c */ /* 0x000fc60004fc1270 */
[----:B------:R-:W-:-:S04]  /*16b230*/  IMAD.WIDE R230, R2, 0x4, R208 ;  /* 0x0000000402e67825 */ /* 0x000fc800078e02d0 */
[----:B------:R-:W-:Y:S01]  /*16b240*/  IMAD.WIDE R232, R2, 0x4, R206 ;  /* 0x0000000402e87825 */ /* 0x000fe200078e02ce */
[----:B------:R-:W-:Y:S02]  /*16b250*/  ISETP.LT.AND P1, PT, R179, c[0x0][0x178], !P1 ;  /* 0x00005e00b3007a0c */ /* 0x000fe40004f21270 */
[----:B------:R-:W-:Y:S01]  /*16b260*/  ISETP.GE.AND P0, PT, R234, c[0x0][0x17c], PT ;  /* 0x00005f00ea007a0c */ /* 0x000fe20003f06270 */
[----:B------:R-:W4:Y:S01]  /*16b270*/  LDL.LU R235, [R1+0x7a4c] ;  /* 0x007a4c0001eb7983 */ /* 0x000f220000300800 */
[----:B------:R-:W4:Y:S01]  /*16b280*/  LDL.LU R248, [R1+0x3b04] ;  /* 0x003b040001f87983 */ /* 0x000f220000300800 */
[C---:B------:R-:W-:Y:S02]  /*16b290*/  IADD3 R234, R2.reuse, c[0x0][0x198], RZ ;  /* 0x0000660002ea7a10 */ /* 0x040fe40007ffe0ff */
[----:B------:R1:W-:Y:S04]  /*16b2a0*/  @P5 STG.E [R228.64], R236 ;  /* 0x000000ece4005986 */ /* 0x0003e8000c101904 */
[----:B------:R1:W-:Y:S01]  /*16b2b0*/  @P4 STG.E [R230.64], R241 ;  /* 0x000000f1e6004986 */ /* 0x0003e2000c101904 */
[----:B------:R1:W-:Y:S03]  /*16b2c0*/  @P3 STG.E [R232.64], R240 ;  /* 0x000000f0e8003986 */ /* 0x0003e6000c101904 */
[----:B-1----:R-:W4:Y:S01]  /*16b2d0*/  LDL.LU R236, [R1+0x3bd4] ;  /* 0x003bd40001ec7983 */ /* 0x002f220000300800 */
[----:B------:R-:W-:Y:S01]  /*16b2e0*/  IMAD.WIDE R228, R2, 0x4, R204 ;  /* 0x0000000402e47825 */ /* 0x000fe200078e02cc */
[----:B------:R-:W-:-:S02]  /*16b2f0*/  ISETP.LT.AND P3, PT, R194, c[0x0][0x178], !P0 ;  /* 0x00005e00c2007a0c */ /* 0x000fc40004761270 */
[----:B------:R-:W-:Y:S01]  /*16b300*/  ISETP.LT.AND P4, PT, R227, c[0x0][0x178], !P0 ;  /* 0x00005e00e3007a0c */ /* 0x000fe20004781270 */
[----:B------:R-:W4:Y:S01]  /*16b310*/  LDL.LU R241, [R1+0x3ba4] ;  /* 0x003ba40001f17983 */ /* 0x000f220000300800 */
[----:B------:R-:W4:Y:S02]  /*16b320*/  LDL.LU R240, [R1+0x3b64] ;  /* 0x003b640001f07983 */ /* 0x000f240000300800 */
[----:B------:R-:W-:-:S04]  /*16b330*/  IMAD.WIDE R230, R2, 0x4, R202 ;  /* 0x0000000402e67825 */ /* 0x000fc800078e02ca */
[----:B------:R-:W-:Y:S01]  /*16b340*/  IMAD.WIDE R232, R2, 0x4, R200 ;  /* 0x0000000402e87825 */ /* 0x000fe200078e02c8 */
[----:B------:R1:W-:Y:S03]  /*16b350*/  @P2 STG.E [R228.64], R250 ;  /* 0x000000fae4002986 */ /* 0x0003e6000c101904 */
[C---:B------:R-:W-:Y:S01]  /*16b360*/  IMAD.WIDE R2, R234.reuse, 0x4, R196 ;  /* 0x00000004ea027825 */ /* 0x040fe200078e02c4 */
[----:B------:R-:W-:Y:S03]  /*16b370*/  @P6 STG.E [R230.64], R237 ;  /* 0x000000ede6006986 */ /* 0x000fe6000c101904 */
[----:B------:R1:W-:Y:S02]  /*16b380*/  @P1 STG.E [R232.64], R245 ;  /* 0x000000f5e8001986 */ /* 0x0003e4000c101904 */
[----:B-1----:R-:W-:Y:S01]  /*16b390*/  IMAD.WIDE R228, R234, 0x4, R210 ;  /* 0x00000004eae47825 */ /* 0x002fe200078e02d2 */
[----:B------:R-:W4:Y:S04]  /*16b3a0*/  LDL.LU R245, [R1+0x3a74] ;  /* 0x003a740001f57983 */ /* 0x000f280000300800 */
[----:B---3--:R1:W-:Y:S04]  /*16b3b0*/  @P3 STG.E [R2.64], R249 ;  /* 0x000000f902003986 */ /* 0x0083e8000c101904 */
[----:B--2---:R2:W-:Y:S04]  /*16b3c0*/  @P4 STG.E [R228.64], R244 ;  /* 0x000000f4e4004986 */ /* 0x0045e8000c101904 */
[----:B-1----:R-:W3:Y:S01]  /*16b3d0*/  LDL.LU R249, [R1+0x3474] ;  /* 0x0034740001f97983 */ /* 0x002ee20000300800 */
[----:B------:R-:W3:Y:S02]  /*16b3e0*/  LDL.LU R239, [R1+0x7a54] ;  /* 0x007a540001ef7983 */ /* 0x000ee40000300800 */
[----:B------:R-:W3:Y:S02]  /*16b3f0*/  LDL.LU R251, [R1+0x3ca0] ;  /* 0x003ca00001fb7983 */ /* 0x000ee40000300800 */
[----:B------:R-:W3:Y:S01]  /*16b400*/  LDL.LU R238, [R1+0x3c90] ;  /* 0x003c900001ee7983 */ /* 0x000ee20000300800 */
[----:B--2---:R-:W2:Y:S01]  /*16b410*/  LDL.LU R244, [R1+0x3c80] ;  /* 0x003c800001f47983 */ /* 0x004ea20000300800 */
[----:B------:R-:W2:Y:S02]  /*16b420*/  LDL.LU R246, [R1+0x3c60] ;  /* 0x003c600001f67983 */ /* 0x000ea40000300800 */
[----:B------:R-:W2:Y:S01]  /*16b430*/  LDL.LU R237, [R1+0x3be0] ;  /* 0x003be00001ed7983 */ /* 0x000ea20000300800 */
[----:B------:R-:W-:-:S02]  /*16b440*/  ISETP.LT.AND P6, PT, R115, c[0x0][0x178], !P0 ;  /* 0x00005e0073007a0c */ /* 0x000fc400047c1270 */
[----:B------:R-:W-:Y:S02]  /*16b450*/  ISETP.LT.AND P5, PT, R195, c[0x0][0x178], !P0 ;  /* 0x00005e00c3007a0c */ /* 0x000fe400047a1270 */
[----:B------:R-:W-:Y:S02]  /*16b460*/  ISETP.LT.AND P2, PT, R163, c[0x0][0x178], !P0 ;  /* 0x00005e00a3007a0c */ /* 0x000fe40004741270 */
[----:B------:R-:W-:Y:S01]  /*16b470*/  ISETP.LT.AND P1, PT, R131, c[0x0][0x178], !P0 ;  /* 0x00005e0083007a0c */ /* 0x000fe20004721270 */
[----:B------:R-:W-:Y:S01]  /*16b480*/  IMAD.WIDE R2, R234, 0x4, R198 ;  /* 0x00000004ea027825 */ /* 0x000fe200078e02c6 */
[----:B------:R-:W-:-:S03]  /*16b490*/  ISETP.LT.AND P4, PT, R147, c[0x0][0x178], !P0 ;  /* 0x00005e0093007a0c */ /* 0x000fc60004781270 */
[----:B------:R-:W-:-:S04]  /*16b4a0*/  IMAD.WIDE R228, R234, 0x4, R208 ;  /* 0x00000004eae47825 */ /* 0x000fc800078e02d0 */
[----:B------:R-:W-:-:S04]  /*16b4b0*/  IMAD.WIDE R230, R234, 0x4, R206 ;  /* 0x00000004eae67825 */ /* 0x000fc800078e02ce */
[C---:B------:R-:W-:Y:S01]  /*16b4c0*/  IMAD.WIDE R232, R234.reuse, 0x4, R204 ;  /* 0x00000004eae87825 */ /* 0x040fe200078e02cc */
[----:B----4-:R-:W-:Y:S02]  /*16b4d0*/  ISETP.GE.AND P3, PT, R235, c[0x0][0x17c], PT ;  /* 0x00005f00eb007a0c */ /* 0x010fe40003f66270 */
[----:B------:R-:W-:Y:S01]  /*16b4e0*/  ISETP.LT.AND P0, PT, R179, c[0x0][0x178], !P0 ;  /* 0x00005e00b3007a0c */ /* 0x000fe20004701270 */
[C---:B------:R-:W-:Y:S01]  /*16b4f0*/  IADD3 R235, R234.reuse, c[0x0][0x198], RZ ;  /* 0x00006600eaeb7a10 */ /* 0x040fe20007ffe0ff */
[----:B------:R-:W2:Y:S04]  /*16b500*/  LDL.LU R250, [R1+0x3bc0] ;  /* 0x003bc00001fa7983 */ /* 0x000ea80000300800 */
[----:B------:R1:W-:Y:S04]  /*16b510*/  @P6 STG.E [R2.64], R236 ;  /* 0x000000ec02006986 */ /* 0x0003e8000c101904 */
[----:B------:R-:W-:Y:S01]  /*16b520*/  @P5 STG.E [R228.64], R241 ;  /* 0x000000f1e4005986 */ /* 0x000fe2000c101904 */
[----:B------:R1:W-:Y:S02]  /*16b530*/  @P2 STG.E [R230.64], R240 ;  /* 0x000000f0e6002986 */ /* 0x0003e4000c101904 */
[----:B------:R1:W-:Y:S02]  /*16b540*/  @P1 STG.E [R232.64], R248 ;  /* 0x000000f8e8001986 */ /* 0x0003e4000c101904 */
[----:B-1----:R-:W-:Y:S01]  /*16b550*/  IMAD.WIDE R2, R234, 0x4, R202 ;  /* 0x00000004ea027825 */ /* 0x002fe200078e02ca */
[----:B------:R-:W-:-:S02]  /*16b560*/  ISETP.LT.AND P1, PT, R194, c[0x0][0x178], !P3 ;  /* 0x00005e00c2007a0c */ /* 0x000fc40005f21270 */
[----:B------:R-:W-:Y:S02]  /*16b570*/  ISETP.LT.AND P5, PT, R227, c[0x0][0x178], !P3 ;  /* 0x00005e00e3007a0c */ /* 0x000fe40005fa1270 */
[----:B------:R-:W-:Y:S01]  /*16b580*/  ISETP.LT.AND P2, PT, R115, c[0x0][0x178], !P3 ;  /* 0x00005e0073007a0c */ /* 0x000fe20005f41270 */
[----:B------:R-:W2:Y:S04]  /*16b590*/  LDL.LU R236, [R1+0x3b80] ;  /* 0x003b800001ec7983 */ /* 0x000ea80000300800 */
[----:B------:R-:W2:Y:S01]  /*16b5a0*/  LDL.LU R240, [R1+0x3b50] ;  /* 0x003b500001f07983 */ /* 0x000ea20000300800 */
[----:B------:R-:W-:-:S04]  /*16b5b0*/  IMAD.WIDE R228, R235, 0x4, R196 ;  /* 0x00000004ebe47825 */ /* 0x000fc800078e02c4 */
[----:B------:R-:W-:-:S04]  /*16b5c0*/  IMAD.WIDE R230, R235, 0x4, R210 ;  /* 0x00000004ebe67825 */ /* 0x000fc800078e02d2 */
[----:B------:R-:W-:Y:S01]  /*16b5d0*/  IMAD.WIDE R232, R235, 0x4, R198 ;  /* 0x00000004ebe87825 */ /* 0x000fe200078e02c6 */
[----:B------:R-:W-:Y:S01]  /*16b5e0*/  ISETP.LT.AND P6, PT, R163, c[0x0][0x178], !P3 ;  /* 0x00005e00a3007a0c */ /* 0x000fe20005fc1270 */
[----:B------:R1:W-:Y:S01]  /*16b5f0*/  @P4 STG.E [R2.64], R245 ;  /* 0x000000f502004986 */ /* 0x0003e2000c101904 */
[----:B------:R-:W-:-:S03]  /*16b600*/  ISETP.LT.AND P4, PT, R195, c[0x0][0x178], !P3 ;  /* 0x00005e00c3007a0c */ /* 0x000fc60005f81270 */
[----:B-1----:R-:W2:Y:S01]  /*16b610*/  LDL.LU R245, [R1+0x3ca4] ;  /* 0x003ca40001f57983 */ /* 0x002ea20000300800 */
[----:B------:R-:W-:-:S04]  /*16b620*/  IMAD.WIDE R2, R234, 0x4, R200 ;  /* 0x00000004ea027825 */ /* 0x000fc800078e02c8 */
[----:B------:R-:W2:Y:S02]  /*16b630*/  LDL.LU R248, [R1+0x3c94] ;  /* 0x003c940001f87983 */ /* 0x000ea40000300800 */
[----:B------:R-:W2:Y:S01]  /*16b640*/  LDL.LU R241, [R1+0x3bc4] ;  /* 0x003bc40001f17983 */ /* 0x000ea20000300800 */
[----:B---3--:R1:W-:Y:S01]  /*16b650*/  @P0 STG.E [R2.64], R249 ;  /* 0x000000f902000986 */ /* 0x0083e2000c101904 */
[----:B------:R-:W-:Y:S02]  /*16b660*/  @P1 STG.E [R228.64], R251 ;  /* 0x000000fbe4001986 */ /* 0x000fe4000c101904 */
[----:B------:R3:W-:Y:S01]  /*16b670*/  @P5 STG.E [R230.64], R238 ;  /* 0x000000eee6005986 */ /* 0x0007e2000c101904 */
[----:B--2---:R2:W-:Y:S04]  /*16b680*/  @P2 STG.E [R232.64], R244 ;  /* 0x000000f4e8002986 */ /* 0x0045e8000c101904 */
[----:B-1----:R-:W4:Y:S01]  /*16b690*/  LDL.LU R249, [R1+0x3b84] ;  /* 0x003b840001f97983 */ /* 0x002f220000300800 */
[----:B---3--:R-:W3:Y:S02]  /*16b6a0*/  LDL.LU R238, [R1+0x7a58] ;  /* 0x007a580001ee7983 */ /* 0x008ee40000300800 */
[C---:B------:R-:W-:Y:S01]  /*16b6b0*/  IMAD.WIDE R2, R235.reuse, 0x4, R208 ;  /* 0x00000004eb027825 */ /* 0x040fe200078e02d0 */
[----:B--2---:R-:W2:Y:S03]  /*16b6c0*/  LDL.LU R244, [R1+0x3c84] ;  /* 0x003c840001f47983 */ /* 0x004ea60000300800 */
[----:B------:R-:W-:Y:S01]  /*16b6d0*/  IMAD.WIDE R228, R235, 0x4, R206 ;  /* 0x00000004ebe47825 */ /* 0x000fe200078e02ce */
[----:B------:R1:W-:Y:S04]  /*16b6e0*/  @P4 STG.E [R2.64], R246 ;  /* 0x000000f602004986 */ /* 0x0003e8000c101904 */
[----:B------:R1:W-:Y:S04]  /*16b6f0*/  @P6 STG.E [R228.64], R237 ;  /* 0x000000ede4006986 */ /* 0x0003e8000c101904 */
[----:B-1----:R-:W4:Y:S04]  /*16b700*/  LDL.LU R246, [R1+0x3c64] ;  /* 0x003c640001f67983 */ /* 0x002f280000300800 */
[----:B------:R-:W4:Y:S01]  /*16b710*/  LDL.LU R237, [R1+0x3be4] ;  /* 0x003be40001ed7983 */ /* 0x000f220000300800 */
[----:B------:R-:W-:-:S02]  /*16b720*/  ISETP.GE.AND P0, PT, R239, c[0x0][0x17c], PT ;  /* 0x00005f00ef007a0c */ /* 0x000fc40003f06270 */
[----:B------:R-:W-:Y:S02]  /*16b730*/  ISETP.LT.AND P2, PT, R131, c[0x0][0x178], !P3 ;  /* 0x00005e0083007a0c */ /* 0x000fe40005f41270 */
[----:B------:R-:W-:Y:S01]  /*16b740*/  ISETP.LT.AND P1, PT, R147, c[0x0][0x178], !P3 ;  /* 0x00005e0093007a0c */ /* 0x000fe20005f21270 */
[----:B------:R-:W-:Y:S01]  /*16b750*/  ISETP.LT.AND P3, PT, R179, c[0x0][0x178], !P3 ;  /* 0x00005e00b3007a0c */ /* 0x000fe20005f61270 */
[----:B------:R-:W-:Y:S02]  /*16b760*/  ISETP.LT.AND P4, PT, R194, c[0x0][0x178], !P0 ;  /* 0x00005e00c2007a0c */ /* 0x000fe40004781270 */
[C---:B------:R-:W-:Y:S01]  /*16b770*/  IADD3 R234, R235.reuse, c[0x0][0x198], RZ ;  /* 0x00006600ebea7a10 */ /* 0x040fe20007ffe0ff */
[----:B------:R-:W-:Y:S01]  /*16b780*/  IMAD.WIDE R2, R235, 0x4, R204 ;  /* 0x00000004eb027825 */ /* 0x000fe200078e02cc */
[----:B------:R-:W-:-:S03]  /*16b790*/  ISETP.LT.AND P6, PT, R227, c[0x0][0x178], !P0 ;  /* 0x00005e00e3007a0c */ /* 0x000fc600047c1270 */
[----:B------:R-:W-:-:S04]  /*16b7a0*/  IMAD.WIDE R228, R235, 0x4, R202 ;  /* 0x00000004ebe47825 */ /* 0x000fc800078e02ca */
[----:B------:R-:W-:-:S04]  /*16b7b0*/  IMAD.WIDE R230, R235, 0x4, R200 ;  /* 0x00000004ebe67825 */ /* 0x000fc800078e02c8 */
[C---:B------:R-:W-:Y:S01]  /*16b7c0*/  IMAD.WIDE R232, R234.reuse, 0x4, R196 ;  /* 0x00000004eae87825 */ /* 0x040fe200078e02c4 */
[----:B------:R-:W-:Y:S01]  /*16b7d0*/  ISETP.LT.AND P5, PT, R115, c[0x0][0x178], !P0 ;  /* 0x00005e0073007a0c */ /* 0x000fe200047a1270 */
[----:B------:R1:W-:Y:S02]  /*16b7e0*/  @P2 STG.E [R2.64], R250 ;  /* 0x000000fa02002986 */ /* 0x0003e4000c101904 */
[----:B------:R1:W-:Y:S01]  /*16b7f0*/  @P1 STG.E [R228.64], R236 ;  /* 0x000000ece4001986 */ /* 0x0003e2000c101904 */
[----:B------:R-:W-:Y:S01]  /*16b800*/  ISETP.LT.AND P2, PT, R195, c[0x0][0x178], !P0 ;  /* 0x00005e00c3007a0c */ /* 0x000fe20004741270 */
[----:B------:R-:W-:Y:S01]  /*16b810*/  @P3 STG.E [R230.64], R240 ;  /* 0x000000f0e6003986 */ /* 0x000fe2000c101904 */
[----:B-1----:R-:W-:-:S04]  /*16b820*/  IMAD.WIDE R2, R234, 0x4, R210 ;  /* 0x00000004ea027825 */ /* 0x002fc800078e02d2 */
[C---:B------:R-:W-:Y:S01]  /*16b830*/  IMAD.WIDE R228, R234.reuse, 0x4, R198 ;  /* 0x00000004eae47825 */ /* 0x040fe200078e02c6 */
[----:B------:R-:W-:Y:S01]  /*16b840*/  ISETP.LT.AND P3, PT, R163, c[0x0][0x178], !P0 ;  /* 0x00005e00a3007a0c */ /* 0x000fe20004761270 */
[----:B------:R1:W-:Y:S02]  /*16b850*/  @P4 STG.E [R232.64], R245 ;  /* 0x000000f5e8004986 */ /* 0x0003e4000c101904 */
[----:B------:R1:W-:Y:S01]  /*16b860*/  @P6 STG.E [R2.64], R248 ;  /* 0x000000f802006986 */ /* 0x0003e2000c101904 */
[----:B------:R-:W-:Y:S02]  /*16b870*/  ISETP.LT.AND P6, PT, R131, c[0x0][0x178], !P0 ;  /* 0x00005e0083007a0c */ /* 0x000fe400047c1270 */
[----:B------:R-:W-:Y:S01]  /*16b880*/  ISETP.LT.AND P4, PT, R147, c[0x0][0x178], !P0 ;  /* 0x00005e0093007a0c */ /* 0x000fe20004781270 */
[----:B-1----:R-:W4:Y:S01]  /*16b890*/  LDL.LU R245, [R1+0x3b54] ;  /* 0x003b540001f57983 */ /* 0x002f220000300800 */
[----:B------:R-:W4:Y:S02]  /*16b8a0*/  LDL.LU R236, [R1+0x3af8] ;  /* 0x003af80001ec7983 */ /* 0x000f240000300800 */
[----:B------:R-:W-:-:S04]  /*16b8b0*/  IMAD.WIDE R2, R234, 0x4, R208 ;  /* 0x00000004ea027825 */ /* 0x000fc800078e02d0 */
[----:B------:R-:W-:-:S04]  /*16b8c0*/  IMAD.WIDE R230, R234, 0x4, R204 ;  /* 0x00000004eae67825 */ /* 0x000fc800078e02cc */
[----:B------:R-:W-:Y:S01]  /*16b8d0*/  IMAD.WIDE R232, R234, 0x4, R202 ;  /* 0x00000004eae87825 */ /* 0x000fe200078e02ca */
[----:B---3--:R-:W-:Y:S01]  /*16b8e0*/  ISETP.GE.AND P1, PT, R238, c[0x0][0x17c], PT ;  /* 0x00005f00ee007a0c */ /* 0x008fe20003f26270 */
[----:B--2---:R1:W-:Y:S04]  /*16b8f0*/  @P5 STG.E [R228.64], R244 ;  /* 0x000000f4e4005986 */ /* 0x0043e8000c101904 */
[----:B-1----:R-:W2:Y:S01]  /*16b900*/  LDL.LU R244, [R1+0x3ad8] ;  /* 0x003ad80001f47983 */ /* 0x002ea20000300800 */
[----:B------:R-:W3:Y:S02]  /*16b910*/  LDL.LU R238, [R1+0x7a5c] ;  /* 0x007a5c0001ee7983 */ /* 0x000ee40000300800 */
[----:B------:R-:W3:Y:S02]  /*16b920*/  LDL.LU R250, [R1+0x3ab8] ;  /* 0x003ab80001fa7983 */ /* 0x000ee40000300800 */
[----:B------:R-:W3:Y:S02]  /*16b930*/  LDL.LU R240, [R1+0x3aa8] ;  /* 0x003aa80001f07983 */ /* 0x000ee40000300800 */
[----:B------:R-:W-:Y:S01]  /*16b940*/  IMAD.WIDE R228, R234, 0x4, R206 ;  /* 0x00000004eae47825 */ /* 0x000fe200078e02ce */
[----:B------:R-:W3:Y:S04]  /*16b950*/  LDL.LU R248, [R1+0x3258] ;  /* 0x0032580001f87983 */ /* 0x000ee80000300800 */
[----:B----4-:R-:W-:Y:S01]  /*16b960*/  @P2 STG.E [R2.64], R246 ;  /* 0x000000f602002986 */ /* 0x010fe2000c101904 */
[----:B------:R-:W-:Y:S02]  /*16b970*/  @P3 STG.E [R228.64], R237 ;  /* 0x000000ede4003986 */ /* 0x000fe4000c101904 */
[----:B------:R1:W-:Y:S02]  /*16b980*/  @P6 STG.E [R230.64], R241 ;  /* 0x000000f1e6006986 */ /* 0x0003e4000c101904 */
[----:B------:R4:W-:Y:S01]  /*16b990*/  @P4 STG.E [R232.64], R249 ;  /* 0x000000f9e8004986 */ /* 0x0009e2000c101904 */
[----:B-1----:R-:W3:Y:S01]  /*16b9a0*/  LDL.LU R241, [R1+0x31c8] ;  /* 0x0031c80001f17983 */ /* 0x002ee20000300800 */
[----:B----4-:R-:W3:Y:S01]  /*16b9b0*/  LDL.LU R249, [R1+0x2aa8] ;  /* 0x002aa80001f97983 */ /* 0x010ee20000300800 */
        /* <DEDUP_REMOVED lines=11> */
[----:B------:R1:W-:Y:S03]  /*16ba70*/  @P0 STG.E [R2.64], R245 ;  /* 0x000000f502000986 */ /* 0x0003e6000c101904 */
[----:B------:R1:W-:Y:S01]  /*16ba80*/  @P5 STG.E [R228.64], R236 ;  /* 0x000000ece4005986 */ /* 0x0003e2000c101904 */
[----:B------:R-:W-:Y:S02]  /*16ba90*/  ISETP.LT.AND P0, PT, R131, c[0x0][0x178], !P1 ;  /* 0x00005e0083007a0c */ /* 0x000fe40004f01270 */
[----:B------:R-:W-:Y:S01]  /*16baa0*/  ISETP.LT.AND P5, PT, R147, c[0x0][0x178], !P1 ;  /* 0x00005e0093007a0c */ /* 0x000fe20004fa1270 */
[----:B-1----:R-:W3:Y:S01]  /*16bab0*/  LDL.LU R245, [R1+0x3adc] ;  /* 0x003adc0001f57983 */ /* 0x002ee20000300800 */
[----:B------:R-:W3:Y:S02]  /*16bac0*/  LDL.LU R237, [R1+0x2928] ;  /* 0x0029280001ed7983 */ /* 0x000ee40000300800 */
[----:B------:R-:W3:Y:S02]  /*16bad0*/  LDL.LU R234, [R1+0x7a64] ;  /* 0x007a640001ea7983 */ /* 0x000ee40000300800 */
[----:B------:R-:W3:Y:S02]  /*16bae0*/  LDL.LU R236, [R1+0x3afc] ;  /* 0x003afc0001ec7983 */ /* 0x000ee40000300800 */
[----:B------:R-:W-:-:S04]  /*16baf0*/  IMAD.WIDE R2, R235, 0x4, R210 ;  /* 0x00000004eb027825 */ /* 0x000fc800078e02d2 */
[C---:B------:R-:W-:Y:S01]  /*16bb00*/  IMAD.WIDE R228, R235.reuse, 0x4, R198 ;  /* 0x00000004ebe47825 */ /* 0x040fe200078e02c6 */
[----:B--2---:R1:W-:Y:S04]  /*16bb10*/  @P3 STG.E [R2.64], R244 ;  /* 0x000000f402003986 */ /* 0x0043e8000c101904 */
[----:B---3--:R2:W-:Y:S01]  /*16bb20*/  @P2 STG.E [R228.64], R250 ;  /* 0x000000fae4002986 */ /* 0x0085e2000c101904 */
[----:B------:R3:W-:Y:S04]  /*16bb30*/  @P6 STG.E [R230.64], R240 ;  /* 0x000000f0e6006986 */ /* 0x0007e8000c101904 */
[----:B------:R3:W-:Y:S04]  /*16bb40*/  @P4 STG.E [R232.64], R248 ;  /* 0x000000f8e8004986 */ /* 0x0007e8000c101904 */
[----:B-1----:R-:W4:Y:S04]  /*16bb50*/  LDL.LU R244, [R1+0x292c] ;  /* 0x00292c0001f47983 */ /* 0x002f280000300800 */
[----:B--2---:R-:W2:Y:S01]  /*16bb60*/  LDL.LU R250, [R1+0x3abc] ;  /* 0x003abc0001fa7983 */ /* 0x004ea20000300800 */
[----:B---3--:R-:W3:Y:S02]  /*16bb70*/  LDL.LU R240, [R1+0x3aac] ;  /* 0x003aac0001f07983 */ /* 0x008ee40000300800 */
[----:B------:R-:W-:-:S04]  /*16bb80*/  IMAD.WIDE R2, R235, 0x4, R204 ;  /* 0x00000004eb027825 */ /* 0x000fc800078e02cc */
[----:B------:R-:W-:Y:S01]  /*16bb90*/  IMAD.WIDE R228, R235, 0x4, R202 ;  /* 0x00000004ebe47825 */ /* 0x000fe200078e02ca */
[----:B------:R-:W4:Y:S04]  /*16bba0*/  LDL.LU R248, [R1+0x325c] ;  /* 0x00325c0001f87983 */ /* 0x000f280000300800 */
[----:B------:R1:W-:Y:S01]  /*16bbb0*/  @P0 STG.E [R2.64], R241 ;  /* 0x000000f102000986 */ /* 0x0003e2000c101904 */
[----:B------:R1:W-:Y:S03]  /*16bbc0*/  @P5 STG.E [R228.64], R249 ;  /* 0x000000f9e4005986 */ /* 0x0003e6000c101904 */
[----:B-1----:R-:W4:Y:S01]  /*16bbd0*/  LDL.LU R241, [R1+0x31cc] ;  /* 0x0031cc0001f17983 */ /* 0x002f220000300800 */
[----:B------:R-:W4:Y:S01]  /*16bbe0*/  LDL.LU R249, [R1+0x2aac] ;  /* 0x002aac0001f97983 */ /* 0x000f220000300800 */
[----:B------:R-:W-:-:S02]  /*16bbf0*/  ISETP.GE.AND P3, PT, R238, c[0x0][0x17c], PT ;  /* 0x00005f00ee007a0c */ /* 0x000fc40003f66270 */
[----:B------:R-:W-:Y:S02]  /*16bc00*/  ISETP.LT.AND P1, PT, R179, c[0x0][0x178], !P1 ;  /* 0x00005e00b3007a0c */ /* 0x000fe40004f21270 */
[----:B------:R-:W-:Y:S02]  /*16bc10*/  ISETP.LT.AND P2, PT, R194, c[0x0][0x178], !P3 ;  /* 0x00005e00c2007a0c */ /* 0x000fe40005f41270 */
[----:B------:R-:W-:Y:S02]  /*16bc20*/  ISETP.LT.AND P4, PT, R227, c[0x0][0x178], !P3 ;  /* 0x00005e00e3007a0c */ /* 0x000fe40005f81270 */
[C---:B------:R-:W-:Y:S01]  /*16bc30*/  IADD3 R2, R235.reuse, c[0x0][0x198], RZ ;  /* 0x00006600eb027a10 */ /* 0x040fe20007ffe0ff */
[----:B------:R-:W-:Y:S01]  /*16bc40*/  IMAD.WIDE R228, R235, 0x4, R200 ;  /* 0x00000004ebe47825 */ /* 0x000fe200078e02c8 */
[----:B------:R-:W-:Y:S02]  /*16bc50*/  ISETP.LT.AND P0, PT, R115, c[0x0][0x178], !P3 ;  /* 0x00005e0073007a0c */ /* 0x000fe40005f01270 */
[----:B------:R-:W-:Y:S01]  /*16bc60*/  ISETP.LT.AND P5, PT, R195, c[0x0][0x178], !P3 ;  /* 0x00005e00c3007a0c */ /* 0x000fe20005fa1270 */
[----:B------:R-:W-:-:S04]  /*16bc70*/  IMAD.WIDE R230, R2, 0x4, R196 ;  /* 0x0000000402e67825 */ /* 0x000fc800078e02c4 */
[----:B------:R-:W-:Y:S01]  /*16bc80*/  IMAD.WIDE R232, R2, 0x4, R210 ;  /* 0x0000000402e87825 */ /* 0x000fe200078e02d2 */
[----:B------:R-:W-:Y:S01]  /*16bc90*/  ISETP.LT.AND P6, PT, R163, c[0x0][0x178], !P3 ;  /* 0x00005e00a3007a0c */ /* 0x000fe20005fc1270 */
[----:B------:R1:W-:Y:S02]  /*16bca0*/  @P1 STG.E [R228.64], R237 ;  /* 0x000000ede4001986 */ /* 0x0003e4000c101904 */
[----:B------:R-:W-:Y:S02]  /*16bcb0*/  @P2 STG.E [R230.64], R236 ;  /* 0x000000ece6002986 */ /* 0x000fe4000c101904 */
[----:B------:R1:W-:Y:S01]  /*16bcc0*/  @P4 STG.E [R232.64], R245 ;  /* 0x000000f5e8004986 */ /* 0x0003e2000c101904 */
[----:B------:R-:W-:Y:S02]  /*16bcd0*/  ISETP.LT.AND P4, PT, R131, c[0x0][0x178], !P3 ;  /* 0x00005e0083007a0c */ /* 0x000fe40005f81270 */
[----:B------:R-:W-:Y:S01]  /*16bce0*/  ISETP.LT.AND P2, PT, R147, c[0x0][0x178], !P3 ;  /* 0x00005e0093007a0c */ /* 0x000fe20005f41270 */
[----:B------:R-:W-:-:S02]  /*16bcf0*/  ISETP.LT.AND P3, PT, R179, c[0x0][0x178], !P3 ;  /* 0x00005e00b3007a0c */ /* 0x000fc40005f61270 */
[C---:B-1----:R-:W-:Y:S01]  /*16bd00*/  IMAD.WIDE R228, R2.reuse, 0x4, R198 ;  /* 0x0000000402e47825 */ /* 0x042fe200078e02c6 */
[----:B------:R-:W4:Y:S03]  /*16bd10*/  LDL.LU R245, [R1+0x3bb8] ;  /* 0x003bb80001f57983 */ /* 0x000f260000300800 */
[----:B------:R-:W4:Y:S02]  /*16bd20*/  LDL.LU R3, [R1+0x7a60] ;  /* 0x007a600001037983 */ /* 0x000f240000300800 */
[----:B------:R-:W4:Y:S02]  /*16bd30*/  LDL.LU R237, [R1+0x3b98] ;  /* 0x003b980001ed7983 */ /* 0x000f240000300800 */
[----:B------:R-:W4:Y:S02]  /*16bd40*/  LDL.LU R236, [R1+0x3b18] ;  /* 0x003b180001ec7983 */ /* 0x000f240000300800 */
[----:B------:R-:W-:-:S04]  /*16bd50*/  IMAD.WIDE R230, R2, 0x4, R208 ;  /* 0x0000000402e67825 */ /* 0x000fc800078e02d0 */
[C---:B------:R-:W-:Y:S01]  /*16bd60*/  IMAD.WIDE R232, R2.reuse, 0x4, R206 ;  /* 0x0000000402e87825 */ /* 0x040fe200078e02ce */
[----:B------:R-:W4:Y:S04]  /*16bd70*/  LDL.LU R246, [R1+0x3ae8] ;  /* 0x003ae80001f67983 */ /* 0x000f280000300800 */
[----:B--2---:R1:W-:Y:S01]  /*16bd80*/  @P0 STG.E [R228.64], R250 ;  /* 0x000000fae4000986 */ /* 0x0043e2000c101904 */
[----:B---3--:R2:W-:Y:S03]  /*16bd90*/  @P5 STG.E [R230.64], R240 ;  /* 0x000000f0e6005986 */ /* 0x0085e6000c101904 */
[----:B----4-:R3:W-:Y:S01]  /*16bda0*/  @P6 STG.E [R232.64], R248 ;  /* 0x000000f8e8006986 */ /* 0x0107e2000c101904 */
[----:B-1----:R-:W-:-:S03]  /*16bdb0*/  IMAD.WIDE R228, R2, 0x4, R204 ;  /* 0x0000000402e47825 */ /* 0x002fc600078e02cc */
[----:B--2---:R-:W2:Y:S04]  /*16bdc0*/  LDL.LU R240, [R1+0x3ac8] ;  /* 0x003ac80001f07983 */ /* 0x004ea80000300800 */
[----:B---3--:R-:W3:Y:S01]  /*16bdd0*/  LDL.LU R248, [R1+0x3998] ;  /* 0x0039980001f87983 */ /* 0x008ee20000300800 */
[----:B------:R-:W-:-:S04]  /*16bde0*/  IMAD.WIDE R230, R2, 0x4, R202 ;  /* 0x0000000402e67825 */ /* 0x000fc800078e02ca */
[----:B------:R-:W-:Y:S01]  /*16bdf0*/  IMAD.WIDE R232, R2, 0x4, R200 ;  /* 0x0000000402e87825 */ /* 0x000fe200078e02c8 */
[----:B------:R-:W-:Y:S03]  /*16be00*/  @P4 STG.E [R228.64], R241 ;  /* 0x000000f1e4004986 */ /* 0x000fe6000c101904 */
[----:B------:R1:W-:Y:S01]  /*16be10*/  @P2 STG.E [R230.64], R249 ;  /* 0x000000f9e6002986 */ /* 0x0003e2000c101904 */
[----:B------:R-:W4:Y:S04]  /*16be20*/  LDL.LU R250, [R1+0x33a8] ;  /* 0x0033a80001fa7983 */ /* 0x000f280000300800 */
[----:B------:R1:W-:Y:S04]  /*16be30*/  @P3 STG.E [R232.64], R244 ;  /* 0x000000f4e8003986 */ /* 0x0003e8000c101904 */
[----:B-1----:R-:W4:Y:S01]  /*16be40*/  LDL.LU R249, [R1+0x2e78] ;  /* 0x002e780001f97983 */ /* 0x002f220000300800 */
[----:B------:R-:W4:Y:S01]  /*16be50*/  LDL.LU R244, [R1+0x3bbc] ;  /* 0x003bbc0001f47983 */ /* 0x000f220000300800 */
[----:B------:R-:W-:-:S02]  /*16be60*/  ISETP.GE.AND P1, PT, R234, c[0x0][0x17c], PT ;  /* 0x00005f00ea007a0c */ /* 0x000fc40003f26270 */
[----:B------:R-:W-:Y:S01]  /*16be70*/  IADD3 R2, R2, c[0x0][0x198], RZ ;  /* 0x0000660002027a10 */ /* 0x000fe20007ffe0ff */
[----:B------:R-:W4:Y:S01]  /*16be80*/  LDL.LU R241, [R1+0x3aec] ;  /* 0x003aec0001f17983 */ /* 0x000f220000300800 */
        /* <DEDUP_REMOVED lines=9> */
[----:B------:R1:W-:Y:S01]  /*16bf20*/  @P0 STG.E [R228.64], R245 ;  /* 0x000000f5e4000986 */ /* 0x0003e2000c101904 */
[----:B------:R-:W-:Y:S02]  /*16bf30*/  ISETP.GE.AND P0, PT, R3, c[0x0][0x17c], PT ;  /* 0x00005f0003007a0c */ /* 0x000fe40003f06270 */
[----:B------:R1:W-:Y:S02]  /*16bf40*/  @P5 STG.E [R230.64], R237 ;  /* 0x000000ede6005986 */ /* 0x0003e4000c101904 */
[----:B------:R1:W-:Y:S01]  /*16bf50*/  @P6 STG.E [R232.64], R236 ;  /* 0x000000ece8006986 */ /* 0x0003e2000c101904 */
[----:B------:R-:W-:Y:S01]  /*16bf60*/  ISETP.LT.AND P5, PT, R147, c[0x0][0x178], !P1 ;  /* 0x00005e0093007a0c */ /* 0x000fe20004fa1270 */
[----:B------:R-:W-:Y:S01]  /*16bf70*/  ISETP.LT.AND P1, PT, R179, c[0x0][0x178], !P1 ;  /* 0x00005e00b3007a0c */ /* 0x000fe20004f21270 */
[----:B------:R-:W-:Y:S01]  /*16bf80*/  ISETP.LT.AND P6, PT, R194, c[0x0][0x178], !P0 ;  /* 0x00005e00c2007a0c */ /* 0x000fe200047c1270 */
[----:B-1----:R-:W4:Y:S01]  /*16bf90*/  LDL.LU R245, [R1+0x33ac] ;  /* 0x0033ac0001f57983 */ /* 0x002f220000300800 */
[----:B------:R-:W4:Y:S02]  /*16bfa0*/  LDL.LU R237, [R1+0x3b9c] ;  /* 0x003b9c0001ed7983 */ /* 0x000f240000300800 */
[----:B------:R-:W-:-:S04]  /*16bfb0*/  IMAD.WIDE R230, R2, 0x4, R208 ;  /* 0x0000000402e67825 */ /* 0x000fc800078e02d0 */
[----:B------:R-:W4:Y:S02]  /*16bfc0*/  LDL.LU R234, [R1+0x7a70] ;  /* 0x007a700001ea7983 */ /* 0x000f240000300800 */
[C---:B------:R-:W-:Y:S01]  /*16bfd0*/  IMAD.WIDE R232, R2.reuse, 0x4, R206 ;  /* 0x0000000402e87825 */ /* 0x040fe200078e02ce */
[----:B------:R-:W4:Y:S03]  /*16bfe0*/  LDL.LU R236, [R1+0x3b1c] ;  /* 0x003b1c0001ec7983 */ /* 0x000f260000300800 */
[C---:B------:R-:W-:Y:S01]  /*16bff0*/  IMAD.WIDE R228, R2.reuse, 0x4, R204 ;  /* 0x0000000402e47825 */ /* 0x040fe200078e02cc */
[----:B------:R1:W-:Y:S01]  /*16c000*/  @P3 STG.E [R230.64], R246 ;  /* 0x000000f6e6003986 */ /* 0x0003e2000c101904 */
[C---:B------:R-:W-:Y:S02]  /*16c010*/  IADD3 R3, R2.reuse, c[0x0][0x198], RZ ;  /* 0x0000660002037a10 */ /* 0x040fe40007ffe0ff */
[C---:B-1----:R-:W-:Y:S01]  /*16c020*/  IMAD.WIDE R230, R2.reuse, 0x4, R200 ;  /* 0x0000000402e67825 */ /* 0x042fe200078e02c8 */
[----:B--2---:R1:W-:Y:S04]  /*16c030*/  @P2 STG.E [R232.64], R240 ;  /* 0x000000f0e8002986 */ /* 0x0043e8000c101904 */
[----:B---3--:R2:W-:Y:S04]  /*16c040*/  @P4 STG.E [R228.64], R248 ;  /* 0x000000f8e4004986 */ /* 0x0085e8000c101904 */
[----:B-1----:R-:W3:Y:S01]  /*16c050*/  LDL.LU R240, [R1+0x3acc] ;  /* 0x003acc0001f07983 */ /* 0x002ee20000300800 */
[----:B--2---:R-:W-:-:S04]  /*16c060*/  IMAD.WIDE R228, R2, 0x4, R202 ;  /* 0x0000000402e47825 */ /* 0x004fc800078e02ca */
[----:B------:R-:W-:Y:S01]  /*16c070*/  IMAD.WIDE R232, R3, 0x4, R196 ;  /* 0x0000000403e87825 */ /* 0x000fe200078e02c4 */
[----:B------:R-:W2:Y:S04]  /*16c080*/  LDL.LU R248, [R1+0x399c] ;  /* 0x00399c0001f87983 */ /* 0x000ea80000300800 */
[----:B----4-:R-:W-:Y:S01]  /*16c090*/  @P5 STG.E [R228.64], R250 ;  /* 0x000000fae4005986 */ /* 0x010fe2000c101904 */
[----:B------:R-:W-:Y:S02]  /*16c0a0*/  @P1 STG.E [R230.64], R249 ;  /* 0x000000f9e6001986 */ /* 0x000fe4000c101904 */
[----:B------:R1:W-:Y:S02]  /*16c0b0*/  @P6 STG.E [R232.64], R244 ;  /* 0x000000f4e8006986 */ /* 0x0003e4000c101904 */
[----:B-1----:R-:W4:Y:S01]  /*16c0c0*/  LDL.LU R244, [R1+0x2e7c] ;  /* 0x002e7c0001f47983 */ /* 0x002f220000300800 */
[----:B------:R-:W4:Y:S01]  /*16c0d0*/  LDL.LU R249, [R1+0x3c78] ;  /* 0x003c780001f97983 */ /* 0x000f220000300800 */
[----:B------:R-:W-:-:S02]  /*16c0e0*/  ISETP.LT.AND P4, PT, R227, c[0x0][0x178], !P0 ;  /* 0x00005e00e3007a0c */ /* 0x000fc40004781270 */
[----:B------:R-:W-:Y:S02]  /*16c0f0*/  ISETP.LT.AND P2, PT, R115, c[0x0][0x178], !P0 ;  /* 0x00005e0073007a0c */ /* 0x000fe40004741270 */
[----:B------:R-:W-:Y:S01]  /*16c100*/  ISETP.LT.AND P3, PT, R195, c[0x0][0x178], !P0 ;  /* 0x00005e00c3007a0c */ /* 0x000fe20004761270 */
[----:B------:R-:W-:-:S04]  /*16c110*/  IMAD.WIDE R228, R3, 0x4, R210 ;  /* 0x0000000403e47825 */ /* 0x000fc800078e02d2 */
[----:B------:R-:W-:Y:S01]  /*16c120*/  IMAD.WIDE R230, R3, 0x4, R198 ;  /* 0x0000000403e67825 */ /* 0x000fe200078e02c6 */
[----:B------:R-:W-:-:S03]  /*16c130*/  ISETP.LT.AND P1, PT, R163, c[0x0][0x178], !P0 ;  /* 0x00005e00a3007a0c */ /* 0x000fc60004721270 */
[----:B------:R-:W-:Y:S01]  /*16c140*/  IMAD.WIDE R232, R3, 0x4, R208 ;  /* 0x0000000403e87825 */ /* 0x000fe200078e02d0 */
[----:B------:R-:W4:Y:S01]  /*16c150*/  LDL.LU R235, [R1+0x7a74] ;  /* 0x007a740001eb7983 */ /* 0x000f220000300800 */
[----:B------:R-:W-:Y:S02]  /*16c160*/  ISETP.LT.AND P5, PT, R131, c[0x0][0x178], !P0 ;  /* 0x00005e0083007a0c */ /* 0x000fe400047a1270 */
[----:B------:R-:W4:Y:S01]  /*16c170*/  LDL.LU R246, [R1+0x3c08] ;  /* 0x003c080001f67983 */ /* 0x000f220000300800 */
[----:B------:R-:W-:Y:S01]  /*16c180*/  ISETP.LT.AND P6, PT, R147, c[0x0][0x178], !P0 ;  /* 0x00005e0093007a0c */ /* 0x000fe200047c1270 */
[----:B------:R-:W-:Y:S01]  /*16c190*/  ISETP.LT.AND P0, PT, R179, c[0x0][0x178], !P0 ;  /* 0x00005e00b3007a0c */ /* 0x000fe20004701270 */
[----:B------:R1:W-:Y:S04]  /*16c1a0*/  @P4 STG.E [R228.64], R237 ;  /* 0x000000ede4004986 */ /* 0x0003e8000c101904 */
[----:B------:R1:W-:Y:S01]  /*16c1b0*/  @P2 STG.E [R230.64], R236 ;  /* 0x000000ece6002986 */ /* 0x0003e2000c101904 */
[----:B------:R1:W-:Y:S03]  /*16c1c0*/  @P3 STG.E [R232.64], R241 ;  /* 0x000000f1e8003986 */ /* 0x0003e6000c101904 */
[----:B-1----:R-:W4:Y:S01]  /*16c1d0*/  LDL.LU R237, [R1+0x3bd8] ;  /* 0x003bd80001ed7983 */ /* 0x002f220000300800 */
[----:B------:R-:W-:-:S03]  /*16c1e0*/  IMAD.WIDE R228, R3, 0x4, R206 ;  /* 0x0000000403e47825 */ /* 0x000fc600078e02ce */
[----:B------:R-:W4:Y:S01]  /*16c1f0*/  LDL.LU R236, [R1+0x3ba8] ;  /* 0x003ba80001ec7983 */ /* 0x000f220000300800 */
[----:B------:R-:W4:Y:S01]  /*16c200*/  LDL.LU R241, [R1+0x3b68] ;  /* 0x003b680001f17983 */ /* 0x000f220000300800 */
[----:B------:R-:W-:Y:S01]  /*16c210*/  ISETP.GE.AND P4, PT, R234, c[0x0][0x17c], PT ;  /* 0x00005f00ea007a0c */ /* 0x000fe20003f86270 */
[----:B------:R-:W-:-:S04]  /*16c220*/  IMAD.WIDE R230, R3, 0x4, R204 ;  /* 0x0000000403e67825 */ /* 0x000fc800078e02cc */
[C---:B------:R-:W-:Y:S01]  /*16c230*/  IMAD.WIDE R232, R3.reuse, 0x4, R202 ;  /* 0x0000000403e87825 */ /* 0x040fe200078e02ca */
[----:B------:R-:W-:-:S03]  /*16c240*/  IADD3 R234, R3, c[0x0][0x198], RZ ;  /* 0x0000660003ea7a10 */ /* 0x000fc60007ffe0ff */
[----:B------:R-:W-:Y:S01]  /*16c250*/  IMAD.WIDE R2, R3, 0x4, R200 ;  /* 0x0000000403027825 */ /* 0x000fe200078e02c8 */
[----:B------:R-:W-:Y:S01]  /*16c260*/  ISETP.LT.AND P2, PT, R194, c[0x0][0x178], !P4 ;  /* 0x00005e00c2007a0c */ /* 0x000fe20006741270 */
[----:B---3--:R1:W-:Y:S04]  /*16c270*/  @P1 STG.E [R228.64], R240 ;  /* 0x000000f0e4001986 */ /* 0x0083e8000c101904 */
[----:B--2---:R-:W-:Y:S01]  /*16c280*/  @P5 STG.E [R230.64], R248 ;  /* 0x000000f8e6005986 */ /* 0x004fe2000c101904 */
[----:B------:R-:W-:Y:S03]  /*16c290*/  @P6 STG.E [R232.64], R245 ;  /* 0x000000f5e8006986 */ /* 0x000fe6000c101904 */
[----:B-1----:R-:W2:Y:S04]  /*16c2a0*/  LDL.LU R240, [R1+0x3b08] ;  /* 0x003b080001f07983 */ /* 0x002ea80000300800 */
[----:B----4-:R1:W-:Y:S04]  /*16c2b0*/  @P0 STG.E [R2.64], R244 ;  /* 0x000000f402000986 */ /* 0x0103e8000c101904 */
[----:B-1----:R-:W3:Y:S01]  /*16c2c0*/  LDL.LU R244, [R1+0x3c0c] ;  /* 0x003c0c0001f47983 */ /* 0x002ee20000300800 */
[----:B------:R-:W4:Y:S02]  /*16c2d0*/  LDL.LU R250, [R1+0x3a78] ;  /* 0x003a780001fa7983 */ /* 0x000f240000300800 */
[----:B------:R-:W3:Y:S02]  /*16c2e0*/  LDL.LU R245, [R1+0x3478] ;  /* 0x0034780001f57983 */ /* 0x000ee40000300800 */
[----:B------:R-:W-:-:S05]  /*16c2f0*/  IMAD.WIDE R228, R234, 0x4, R196 ;  /* 0x00000004eae47825 */ /* 0x000fca00078e02c4 */
[----:B------:R1:W-:Y:S04]  /*16c300*/  @P2 STG.E [R228.64], R249 ;  /* 0x000000f9e4002986 */ /* 0x0003e8000c101904 */
[----:B-1----:R-:W3:Y:S01]  /*16c310*/  LDL.LU R249, [R1+0x3c7c] ;  /* 0x003c7c0001f97983 */ /* 0x002ee20000300800 */
[----:B------:R-:W-:Y:S02]  /*16c320*/  ISETP.LT.AND P6, PT, R227, c[0x0][0x178], !P4 ;  /* 0x00005e00e3007a0c */ /* 0x000fe400067c1270 */
[----:B------:R-:W-:Y:S02]  /*16c330*/  ISETP.LT.AND P5, PT, R115, c[0x0][0x178], !P4 ;  /* 0x00005e0073007a0c */ /* 0x000fe400067a1270 */
[----:B------:R-:W-:Y:S02]  /*16c340*/  ISETP.LT.AND P3, PT, R195, c[0x0][0x178], !P4 ;  /* 0x00005e00c3007a0c */ /* 0x000fe40006761270 */
[----:B------:R-:W-:Y:S01]  /*16c350*/  ISETP.LT.AND P1, PT, R163, c[0x0][0x178], !P4 ;  /* 0x00005e00a3007a0c */ /* 0x000fe20006721270 */
[----:B------:R-:W-:-:S04]  /*16c360*/  IMAD.WIDE R2, R234, 0x4, R210 ;  /* 0x00000004ea027825 */ /* 0x000fc800078e02d2 */
[----:B------:R-:W-:-:S04]  /*16c370*/  IMAD.WIDE R228, R234, 0x4, R198 ;  /* 0x00000004eae47825 */ /* 0x000fc800078e02c6 */
[----:B------:R-:W-:Y:S01]  /*16c380*/  IMAD.WIDE R230, R234, 0x4, R208 ;  /* 0x00000004eae67825 */ /* 0x000fe200078e02d0 */
[----:B------:R-:W-:-:S03]  /*16c390*/  ISETP.LT.AND P2, PT, R131, c[0x0][0x178], !P4 ;  /* 0x00005e0083007a0c */ /* 0x000fc60006741270 */
[----:B------:R-:W-:Y:S01]  /*16c3a0*/  IMAD.WIDE R232, R234, 0x4, R206 ;  /* 0x00000004eae87825 */ /* 0x000fe200078e02ce */
[----:B------:R-:W3:Y:S03]  /*16c3b0*/  LDL.LU R248, [R1+0x3a7c] ;  /* 0x003a7c0001f87983 */ /* 0x000ee60000300800 */
[----:B------:R-:W3:Y:S01]  /*16c3c0*/  LDL.LU R238, [R1+0x7a84] ;  /* 0x007a840001ee7983 */ /* 0x000ee20000300800 */
[----:B------:R1:W-:Y:S04]  /*16c3d0*/  @P6 STG.E [R2.64], R246 ;  /* 0x000000f602006986 */ /* 0x0003e8000c101904 */
[----:B------:R1:W-:Y:S04]  /*16c3e0*/  @P5 STG.E [R228.64], R237 ;  /* 0x000000ede4005986 */ /* 0x0003e8000c101904 */
[----:B------:R1:W-:Y:S01]  /*16c3f0*/  @P3 STG.E [R230.64], R236 ;  /* 0x000000ece6003986 */ /* 0x0003e2000c101904 */
[----:B------:R1:W-:Y:S01]  /*16c400*/  @P1 STG.E [R232.64], R241 ;  /* 0x000000f1e8001986 */ /* 0x0003e2000c101904 */
[----:B------:R-:W-:Y:S01]  /*16c410*/  ISETP.LT.AND P1, PT, R147, c[0x0][0x178], !P4 ;  /* 0x00005e0093007a0c */ /* 0x000fe20006721270 */
[----:B------:R-:W-:-:S02]  /*16c420*/  ISETP.LT.AND P4, PT, R179, c[0x0][0x178], !P4 ;  /* 0x00005e00b3007a0c */ /* 0x000fc40006781270 */
[C---:B-1----:R-:W-:Y:S01]  /*16c430*/  IMAD.WIDE R2, R234.reuse, 0x4, R204 ;  /* 0x00000004ea027825 */ /* 0x042fe200078e02cc */
[----:B------:R-:W3:Y:S04]  /*16c440*/  LDL.LU R237, [R1+0x3bdc] ;  /* 0x003bdc0001ed7983 */ /* 0x000ee80000300800 */
[----:B------:R-:W3:Y:S01]  /*16c450*/  LDL.LU R236, [R1+0x3bac] ;  /* 0x003bac0001ec7983 */ /* 0x000ee20000300800 */
[----:B------:R-:W3:Y:S02]  /*16c460*/  LDL.LU R241, [R1+0x3b6c] ;  /* 0x003b6c0001f17983 */ /* 0x000ee40000300800 */
[----:B------:R-:W-:Y:S01]  /*16c470*/  IMAD.WIDE R228, R234, 0x4, R200 ;  /* 0x00000004eae47825 */ /* 0x000fe200078e02c8 */
[----:B------:R-:W-:-:S03]  /*16c480*/  ISETP.GE.AND P0, PT, R235, c[0x0][0x17c], PT ;  /* 0x00005f00eb007a0c */ /* 0x000fc60003f06270 */
[----:B------:R-:W-:Y:S01]  /*16c490*/  IADD3 R235, R234, c[0x0][0x198], RZ ;  /* 0x00006600eaeb7a10 */ /* 0x000fe20007ffe0ff */
[----:B------:R-:W-:Y:S02]  /*16c4a0*/  ISETP.LT.AND P5, PT, R194, c[0x0][0x178], !P0 ;  /* 0x00005e00c2007a0c */ /* 0x000fe400047a1270 */
[----:B------:R-:W-:Y:S02]  /*16c4b0*/  ISETP.LT.AND P3, PT, R227, c[0x0][0x178], !P0 ;  /* 0x00005e00e3007a0c */ /* 0x000fe40004761270 */
[----:B------:R-:W-:-:S04]  /*16c4c0*/  IMAD.WIDE R230, R235, 0x4, R196 ;  /* 0x00000004ebe67825 */ /* 0x000fc800078e02c4 */
[----:B------:R-:W-:Y:S01]  /*16c4d0*/  IMAD.WIDE R232, R235, 0x4, R210 ;  /* 0x00000004ebe87825 */ /* 0x000fe200078e02d2 */
[----:B--2---:R1:W-:Y:S03]  /*16c4e0*/  @P2 STG.E [R2.64], R240 ;  /* 0x000000f002002986 */ /* 0x0043e6000c101904 */
[----:B-1----:R-:W-:Y:S01]  /*16c4f0*/  IMAD.WIDE R2, R234, 0x4, R202 ;  /* 0x00000004ea027825 */ /* 0x002fe200078e02ca */
[----:B------:R-:W2:Y:S04]  /*16c500*/  LDL.LU R240, [R1+0x3b0c] ;  /* 0x003b0c0001f07983 */ /* 0x000ea80000300800 */
[----:B----4-:R-:W-:Y:S01]  /*16c510*/  @P1 STG.E [R2.64], R250 ;  /* 0x000000fa02001986 */ /* 0x010fe2000c101904 */
[----:B---3--:R1:W-:Y:S03]  /*16c520*/  @P4 STG.E [R228.64], R245 ;  /* 0x000000f5e4004986 */ /* 0x0083e6000c101904 */
[----:B-1----:R-:W3:Y:S04]  /*16c530*/  LDL.LU R245, [R1+0x347c] ;  /* 0x00347c0001f57983 */ /* 0x002ee80000300800 */
[----:B------:R1:W-:Y:S01]  /*16c540*/  @P5 STG.E [R230.64], R249 ;  /* 0x000000f9e6005986 */ /* 0x0003e2000c101904 */
[----:B------:R4:W-:Y:S03]  /*16c550*/  @P3 STG.E [R232.64], R244 ;  /* 0x000000f4e8003986 */ /* 0x0009e6000c101904 */
[----:B-1----:R-:W3:Y:S01]  /*16c560*/  LDL.LU R249, [R1+0x3ca8] ;  /* 0x003ca80001f97983 */ /* 0x002ee20000300800 */
[----:B----4-:R-:W3:Y:S01]  /*16c570*/  LDL.LU R244, [R1+0x3c98] ;  /* 0x003c980001f47983 */ /* 0x010ee20000300800 */
[----:B------:R-:W-:-:S02]  /*16c580*/  ISETP.LT.AND P6, PT, R115, c[0x0][0x178], !P0 ;  /* 0x00005e0073007a0c */ /* 0x000fc400047c1270 */
[----:B------:R-:W-:Y:S02]  /*16c590*/  ISETP.LT.AND P2, PT, R195, c[0x0][0x178], !P0 ;  /* 0x00005e00c3007a0c */ /* 0x000fe40004741270 */
[----:B------:R-:W-:Y:S02]  /*16c5a0*/  ISETP.LT.AND P3, PT, R163, c[0x0][0x178], !P0 ;  /* 0x00005e00a3007a0c */ /* 0x000fe40004761270 */
[----:B------:R-:W-:Y:S01]  /*16c5b0*/  ISETP.LT.AND P4, PT, R131, c[0x0][0x178], !P0 ;  /* 0x00005e0083007a0c */ /* 0x000fe20004781270 */
[----:B------:R-:W-:-:S04]  /*16c5c0*/  IMAD.WIDE R2, R235, 0x4, R198 ;  /* 0x00000004eb027825 */ /* 0x000fc800078e02c6 */
[----:B------:R-:W-:Y:S01]  /*16c5d0*/  IMAD.WIDE R228, R235, 0x4, R208 ;  /* 0x00000004ebe47825 */ /* 0x000fe200078e02d0 */
[----:B------:R-:W3:Y:S03]  /*16c5e0*/  LDL.LU R233, [R1+0x7a94] ;  /* 0x007a940001e97983 */ /* 0x000ee60000300800 */
[----:B------:R-:W3:Y:S01]  /*16c5f0*/  LDL.LU R239, [R1+0x3c88] ;  /* 0x003c880001ef7983 */ /* 0x000ee20000300800 */
[----:B------:R-:W-:Y:S01]  /*16c600*/  ISETP.LT.AND P5, PT, R147, c[0x0][0x178], !P0 ;  /* 0x00005e0093007a0c */ /* 0x000fe200047a1270 */
[----:B------:R-:W3:Y:S01]  /*16c610*/  LDL.LU R247, [R1+0x3c68] ;  /* 0x003c680001f77983 */ /* 0x000ee20000300800 */
[----:B------:R-:W-:Y:S01]  /*16c620*/  ISETP.LT.AND P0, PT, R179, c[0x0][0x178], !P0 ;  /* 0x00005e00b3007a0c */ /* 0x000fe20004701270 */
[----:B------:R-:W3:Y:S01]  /*16c630*/  LDL.LU R251, [R1+0x3be8] ;  /* 0x003be80001fb7983 */ /* 0x000ee20000300800 */
[----:B------:R-:W-:Y:S01]  /*16c640*/  ISETP.GE.AND P1, PT, R238, c[0x0][0x17c], PT ;  /* 0x00005f00ee007a0c */ /* 0x000fe20003f26270 */
[----:B------:R-:W-:-:S04]  /*16c650*/  IMAD.WIDE R230, R235, 0x4, R202 ;  /* 0x00000004ebe67825 */ /* 0x000fc800078e02ca */
[----:B------:R-:W3:Y:S01]  /*16c660*/  LDL.LU R238, [R1+0x3bc8] ;  /* 0x003bc80001ee7983 */ /* 0x000ee20000300800 */
[----:B------:R1:W-:Y:S04]  /*16c670*/  @P6 STG.E [R2.64], R237 ;  /* 0x000000ed02006986 */ /* 0x0003e8000c101904 */
[----:B------:R1:W-:Y:S02]  /*16c680*/  @P2 STG.E [R228.64], R236 ;  /* 0x000000ece4002986 */ /* 0x0003e4000c101904 */
[----:B-1----:R-:W-:-:S04]  /*16c690*/  IMAD.WIDE R2, R235, 0x4, R206 ;  /* 0x00000004eb027825 */ /* 0x002fc800078e02ce */
[C---:B------:R-:W-:Y:S01]  /*16c6a0*/  IMAD.WIDE R228, R235.reuse, 0x4, R204 ;  /* 0x00000004ebe47825 */ /* 0x040fe200078e02cc */
[----:B------:R1:W-:Y:S03]  /*16c6b0*/  @P3 STG.E [R2.64], R241 ;  /* 0x000000f102003986 */ /* 0x0003e6000c101904 */
[----:B-1----:R-:W-:Y:S01]  /*16c6c0*/  IMAD.WIDE R2, R235, 0x4, R200 ;  /* 0x00000004eb027825 */ /* 0x002fe200078e02c8 */
[----:B------:R-:W-:Y:S02]  /*16c6d0*/  ISETP.LT.AND P6, PT, R194, c[0x0][0x178], !P1 ;  /* 0x00005e00c2007a0c */ /* 0x000fe40004fc1270 */
[----:B------:R-:W-:Y:S02]  /*16c6e0*/  ISETP.LT.AND P2, PT, R227, c[0x0][0x178], !P1 ;  /* 0x00005e00e3007a0c */ /* 0x000fe40004f41270 */
[----:B------:R-:W-:Y:S01]  /*16c6f0*/  IADD3 R232, R235, c[0x0][0x198], RZ ;  /* 0x00006600ebe87a10 */ /* 0x000fe20007ffe0ff */
[----:B--2---:R1:W-:Y:S01]  /*16c700*/  @P4 STG.E [R228.64], R240 ;  /* 0x000000f0e4004986 */ /* 0x0043e2000c101904 */
[----:B------:R2:W-:Y:S03]  /*16c710*/  @P5 STG.E [R230.64], R248 ;  /* 0x000000f8e6005986 */ /* 0x0005e6000c101904 */
[----:B-1----:R-:W4:Y:S01]  /*16c720*/  LDL.LU R240, [R1+0x3b88] ;  /* 0x003b880001f07983 */ /* 0x002f220000300800 */
[----:B--2---:R-:W2:Y:S03]  /*16c730*/  LDL.LU R248, [R1+0x3b58] ;  /* 0x003b580001f87983 */ /* 0x004ea60000300800 */
[----:B---3--:R1:W-:Y:S04]  /*16c740*/  @P0 STG.E [R2.64], R245 ;  /* 0x000000f502000986 */ /* 0x0083e8000c101904 */
[----:B-1----:R-:W3:Y:S01]  /*16c750*/  LDL.LU R245, [R1+0x3cac] ;  /* 0x003cac0001f57983 */ /* 0x002ee20000300800 */
[----:B------:R-:W3:Y:S02]  /*16c760*/  LDL.LU R246, [R1+0x3c9c] ;  /* 0x003c9c0001f67983 */ /* 0x000ee40000300800 */
[----:B------:R-:W-:-:S04]  /*16c770*/  IMAD.WIDE R228, R232, 0x4, R196 ;  /* 0x00000004e8e47825 */ /* 0x000fc800078e02c4 */
[----:B------:R-:W-:Y:S01]  /*16c780*/  IMAD.WIDE R230, R232, 0x4, R210 ;  /* 0x00000004e8e67825 */ /* 0x000fe200078e02d2 */
[----:B------:R-:W3:Y:S03]  /*16c790*/  LDL.LU R250, [R1+0x3c8c] ;  /* 0x003c8c0001fa7983 */ /* 0x000ee60000300800 */
[----:B------:R-:W3:Y:S01]  /*16c7a0*/  LDL.LU R237, [R1+0x3c6c] ;  /* 0x003c6c0001ed7983 */ /* 0x000ee20000300800 */
[----:B------:R1:W-:Y:S01]  /*16c7b0*/  @P6 STG.E [R228.64], R249 ;  /* 0x000000f9e4006986 */ /* 0x0003e2000c101904 */
[----:B------:R-:W3:Y:S02]  /*16c7c0*/  LDL.LU R241, [R1+0x3bec] ;  /* 0x003bec0001f17983 */ /* 0x000ee40000300800 */
[----:B------:R1:W-:Y:S02]  /*16c7d0*/  @P2 STG.E [R230.64], R244 ;  /* 0x000000f4e6002986 */ /* 0x0003e4000c101904 */
[----:B-1----:R-:W3:Y:S01]  /*16c7e0*/  LDL.LU R249, [R1+0x3bcc] ;  /* 0x003bcc0001f97983 */ /* 0x002ee20000300800 */
[----:B------:R-:W3:Y:S01]  /*16c7f0*/  LDL.LU R244, [R1+0x3b8c] ;  /* 0x003b8c0001f47983 */ /* 0x000ee20000300800 */
[----:B------:R-:W-:-:S02]  /*16c800*/  ISETP.LT.AND P5, PT, R115, c[0x0][0x178], !P1 ;  /* 0x00005e0073007a0c */ /* 0x000fc40004fa1270 */
[----:B------:R-:W-:Y:S02]  /*16c810*/  ISETP.LT.AND P4, PT, R195, c[0x0][0x178], !P1 ;  /* 0x00005e00c3007a0c */ /* 0x000fe40004f81270 */
[----:B------:R-:W-:Y:S01]  /*16c820*/  ISETP.LT.AND P3, PT, R163, c[0x0][0x178], !P1 ;  /* 0x00005e00a3007a0c */ /* 0x000fe20004f61270 */
[----:B------:R-:W-:Y:S01]  /*16c830*/  IMAD.WIDE R2, R232, 0x4, R198 ;  /* 0x00000004e8027825 */ /* 0x000fe200078e02c6 */
[----:B------:R-:W-:-:S03]  /*16c840*/  ISETP.LT.AND P2, PT, R131, c[0x0][0x178], !P1 ;  /* 0x00005e0083007a0c */ /* 0x000fc60004f41270 */
[----:B------:R-:W-:Y:S01]  /*16c850*/  IMAD.WIDE R228, R232, 0x4, R208 ;  /* 0x00000004e8e47825 */ /* 0x000fe200078e02d0 */
[----:B------:R-:W-:-:S03]  /*16c860*/  ISETP.LT.AND P6, PT, R147, c[0x0][0x178], !P1 ;  /* 0x00005e0093007a0c */ /* 0x000fc60004fc1270 */
[----:B------:R-:W-:Y:S01]  /*16c870*/  IMAD.WIDE R230, R232, 0x4, R206 ;  /* 0x00000004e8e67825 */ /* 0x000fe200078e02ce */
[----:B------:R-:W3:Y:S01]  /*16c880*/  LDL.LU R236, [R1+0x7a9c] ;  /* 0x007a9c0001ec7983 */ /* 0x000ee20000300800 */
[----:B------:R-:W-:Y:S02]  /*16c890*/  ISETP.GE.AND P0, PT, R233, c[0x0][0x17c], PT ;  /* 0x00005f00e9007a0c */ /* 0x000fe40003f06270 */
[----:B------:R-:W3:Y:S01]  /*16c8a0*/  LDL.LU R235, [R1+0x7a90] ;  /* 0x007a900001eb7983 */ /* 0x000ee20000300800 */
[----:B------:R-:W-:Y:S01]  /*16c8b0*/  ISETP.LT.AND P1, PT, R179, c[0x0][0x178], !P1 ;  /* 0x00005e00b3007a0c */ /* 0x000fe20004f21270 */
[----:B------:R1:W-:Y:S01]  /*16c8c0*/  @P5 STG.E [R2.64], R239 ;  /* 0x000000ef02005986 */ /* 0x0003e2000c101904 */
[----:B------:R-:W-:Y:S02]  /*16c8d0*/  @P4 STG.E [R228.64], R247 ;  /* 0x000000f7e4004986 */ /* 0x000fe4000c101904 */
[----:B------:R1:W-:Y:S01]  /*16c8e0*/  @P3 STG.E [R230.64], R251 ;  /* 0x000000fbe6003986 */ /* 0x0003e2000c101904 */
[----:B------:R-:W-:-:S02]  /*16c8f0*/  ISETP.LT.AND P3, PT, R194, c[0x0][0x178], !P0 ;  /* 0x00005e00c2007a0c */ /* 0x000fc40004761270 */
[C---:B------:R-:W-:Y:S02]  /*16c900*/  IADD3 R234, R232.reuse, c[0x0][0x198], RZ ;  /* 0x00006600e8ea7a10 */ /* 0x040fe40007ffe0ff */
[----:B------:R-:W-:Y:S01]  /*16c910*/  ISETP.LT.AND P4, PT, R227, c[0x0][0x178], !P0 ;  /* 0x00005e00e3007a0c */ /* 0x000fe20004781270 */
[----:B-1----:R-:W-:-:S04]  /*16c920*/  IMAD.WIDE R2, R232, 0x4, R202 ;  /* 0x00000004e8027825 */ /* 0x002fc800078e02ca */
[----:B------:R-:W-:-:S04]  /*16c930*/  IMAD.WIDE R230, R232, 0x4, R204 ;  /* 0x00000004e8e67825 */ /* 0x000fc800078e02cc */
[----:B------:R-:W-:Y:S01]  /*16c940*/  IMAD.WIDE R228, R232, 0x4, R200 ;  /* 0x00000004e8e47825 */ /* 0x000fe200078e02c8 */
[----:B------:R1:W-:Y:S01]  /*16c950*/  @P2 STG.E [R230.64], R238 ;  /* 0x000000eee6002986 */ /* 0x0003e2000c101904 */
[----:B------:R-:W-:Y:S02]  /*16c960*/  ISETP.LT.AND P5, PT, R195, c[0x0][0x178], !P0 ;  /* 0x00005e00c3007a0c */ /* 0x000fe400047a1270 */
[----:B------:R-:W-:Y:S01]  /*16c970*/  ISETP.LT.AND P2, PT, R163, c[0x0][0x178], !P0 ;  /* 0x00005e00a3007a0c */ /* 0x000fe20004741270 */
[----:B------:R-:W-:-:S04]  /*16c980*/  IMAD.WIDE R232, R234, 0x4, R204 ;  /* 0x00000004eae87825 */ /* 0x000fc800078e02cc */
[C---:B-1----:R-:W-:Y:S01]  /*16c990*/  IMAD.WIDE R230, R234.reuse, 0x4, R206 ;  /* 0x00000004eae67825 */ /* 0x042fe200078e02ce */
[----:B----4-:R1:W-:Y:S03]  /*16c9a0*/  @P6 STG.E [R2.64], R240 ;  /* 0x000000f002006986 */ /* 0x0103e6000c101904 */
[----:B--2---:R2:W-:Y:S01]  /*16c9b0*/  @P1 STG.E [R228.64], R248 ;  /* 0x000000f8e4001986 */ /* 0x0045e2000c101904 */
[----:B------:R-:W-:Y:S01]  /*16c9c0*/  ISETP.LT.AND P6, PT, R115, c[0x0][0x178], !P0 ;  /* 0x00005e0073007a0c */ /* 0x000fe200047c1270 */
[C---:B-1----:R-:W-:Y:S01]  /*16c9d0*/  IMAD.WIDE R2, R234.reuse, 0x4, R196 ;  /* 0x00000004ea027825 */ /* 0x042fe200078e02c4 */
[----:B------:R-:W4:Y:S03]  /*16c9e0*/  LDL.LU R240, [R1+0x3b5c] ;  /* 0x003b5c0001f07983 */ /* 0x000f260000300800 */
[----:B--2---:R-:W2:Y:S02]  /*16c9f0*/  LDL.LU R248, [R1+0x3c50] ;  /* 0x003c500001f87983 */ /* 0x004ea40000300800 */
[----:B------:R-:W-:Y:S01]  /*16ca00*/  IMAD.WIDE R228, R234, 0x4, R210 ;  /* 0x00000004eae47825 */ /* 0x000fe200078e02d2 */
[----:B---3--:R1:W-:Y:S01]  /*16ca10*/  @P3 STG.E [R2.64], R245 ;  /* 0x000000f502003986 */ /* 0x0083e2000c101904 */
[----:B------:R-:W-:-:S03]  /*16ca20*/  ISETP.LT.AND P1, PT, R131, c[0x0][0x178], !P0 ;  /* 0x00005e0083007a0c */ /* 0x000fc60004721270 */
[----:B------:R3:W-:Y:S01]  /*16ca30*/  @P4 STG.E [R228.64], R246 ;  /* 0x000000f6e4004986 */ /* 0x0007e2000c101904 */
[----:B------:R-:W-:Y:S01]  /*16ca40*/  ISETP.LT.AND P4, PT, R147, c[0x0][0x178], !P0 ;  /* 0x00005e0093007a0c */ /* 0x000fe20004781270 */
[----:B-1----:R-:W2:Y:S01]  /*16ca50*/  LDL.LU R245, [R1+0x3b70] ;  /* 0x003b700001f57983 */ /* 0x002ea20000300800 */
[----:B------:R-:W-:-:S04]  /*16ca60*/  IMAD.WIDE R2, R234, 0x4, R198 ;  /* 0x00000004ea027825 */ /* 0x000fc800078e02c6 */
[C---:B---3--:R-:W-:Y:S01]  /*16ca70*/  IMAD.WIDE R228, R234.reuse, 0x4, R208 ;  /* 0x00000004eae47825 */ /* 0x048fe200078e02d0 */
[----:B------:R1:W-:Y:S04]  /*16ca80*/  @P6 STG.E [R2.64], R250 ;  /* 0x000000fa02006986 */ /* 0x0003e8000c101904 */
[----:B------:R-:W-:Y:S02]  /*16ca90*/  @P5 STG.E [R228.64], R237 ;  /* 0x000000ede4005986 */ /* 0x000fe4000c101904 */
[----:B------:R-:W-:Y:S02]  /*16caa0*/  @P2 STG.E [R230.64], R241 ;  /* 0x000000f1e6002986 */ /* 0x000fe4000c101904 */
[----:B------:R3:W-:Y:S02]  /*16cab0*/  @P1 STG.E [R232.64], R249 ;  /* 0x000000f9e8001986 */ /* 0x0007e4000c101904 */
[----:B-1----:R-:W-:Y:S01]  /*16cac0*/  IMAD.WIDE R2, R234, 0x4, R202 ;  /* 0x00000004ea027825 */ /* 0x002fe200078e02ca */
[----:B---3--:R-:W3:Y:S04]  /*16cad0*/  LDL.LU R249, [R1+0x3c54] ;  /* 0x003c540001f97983 */ /* 0x008ee80000300800 */
[----:B------:R1:W-:Y:S04]  /*16cae0*/  @P4 STG.E [R2.64], R244 ;  /* 0x000000f402004986 */ /* 0x0003e8000c101904 */
[----:B-1----:R-:W3:Y:S01]  /*16caf0*/  LDL.LU R244, [R1+0x3b74] ;  /* 0x003b740001f47983 */ /* 0x002ee20000300800 */
[----:B------:R-:W-:-:S02]  /*16cb00*/  ISETP.GE.AND P3, PT, R235, c[0x0][0x17c], PT ;  /* 0x00005f00eb007a0c */ /* 0x000fc40003f66270 */
[----:B------:R-:W-:Y:S02]  /*16cb10*/  ISETP.LT.AND P0, PT, R179, c[0x0][0x178], !P0 ;  /* 0x00005e00b3007a0c */ /* 0x000fe40004701270 */
[----:B------:R-:W-:Y:S02]  /*16cb20*/  ISETP.LT.AND P1, PT, R194, c[0x0][0x178], !P3 ;  /* 0x00005e00c2007a0c */ /* 0x000fe40005f21270 */
[----:B------:R-:W-:Y:S02]  /*16cb30*/  ISETP.LT.AND P5, PT, R227, c[0x0][0x178], !P3 ;  /* 0x00005e00e3007a0c */ /* 0x000fe40005fa1270 */
[----:B------:R-:W-:Y:S01]  /*16cb40*/  ISETP.LT.AND P2, PT, R115, c[0x0][0x178], !P3 ;  /* 0x00005e0073007a0c */ /* 0x000fe20005f41270 */
[C---:B------:R-:W-:Y:S02]  /*16cb50*/  IADD3 R235, R234.reuse, c[0x0][0x198], RZ ;  /* 0x00006600eaeb7a10 */ /* 0x040fe40007ffe0ff */
[----:B------:R-:W-:Y:S01]  /*16cb60*/  IMAD.WIDE R2, R234, 0x4, R200 ;  /* 0x00000004ea027825 */ /* 0x000fe200078e02c8 */
[----:B------:R-:W-:-:S02]  /*16cb70*/  ISETP.LT.AND P4, PT, R195, c[0x0][0x178], !P3 ;  /* 0x00005e00c3007a0c */ /* 0x000fc40005f81270 */
[----:B------:R-:W-:Y:S01]  /*16cb80*/  ISETP.LT.AND P6, PT, R163, c[0x0][0x178], !P3 ;  /* 0x00005e00a3007a0c */ /* 0x000fe20005fc1270 */
[----:B------:R-:W3:Y:S01]  /*16cb90*/  LDL.LU R234, [R1+0x7aac] ;  /* 0x007aac0001ea7983 */ /* 0x000ee20000300800 */
[----:B------:R-:W-:-:S04]  /*16cba0*/  IMAD.WIDE R228, R235, 0x4, R196 ;  /* 0x00000004ebe47825 */ /* 0x000fc800078e02c4 */
[----:B------:R-:W-:-:S04]  /*16cbb0*/  IMAD.WIDE R230, R235, 0x4, R210 ;  /* 0x00000004ebe67825 */ /* 0x000fc800078e02d2 */
[----:B------:R-:W-:Y:S01]  /*16cbc0*/  IMAD.WIDE R232, R235, 0x4, R198 ;  /* 0x00000004ebe87825 */ /* 0x000fe200078e02c6 */
[----:B----4-:R1:W-:Y:S03]  /*16cbd0*/  @P0 STG.E [R2.64], R240 ;  /* 0x000000f002000986 */ /* 0x0103e6000c101904 */
[----:B--2---:R2:W-:Y:S01]  /*16cbe0*/  @P1 STG.E [R228.64], R248 ;  /* 0x000000f8e4001986 */ /* 0x0045e2000c101904 */
[----:B------:R-:W-:Y:S02]  /*16cbf0*/  ISETP.LT.AND P1, PT, R147, c[0x0][0x178], !P3 ;  /* 0x00005e0093007a0c */ /* 0x000fe40005f21270 */
[----:B------:R-:W-:Y:S01]  /*16cc00*/  ISETP.GE.AND P0, PT, R236, c[0x0][0x17c], PT ;  /* 0x00005f00ec007a0c */ /* 0x000fe20003f06270 */
[----:B-1----:R-:W-:-:S04]  /*16cc10*/  IMAD.WIDE R2, R235, 0x4, R208 ;  /* 0x00000004eb027825 */ /* 0x002fc800078e02d0 */
[----:B--2---:R-:W-:Y:S01]  /*16cc20*/  IMAD.WIDE R228, R235, 0x4, R206 ;  /* 0x00000004ebe47825 */ /* 0x004fe200078e02ce */
[----:B------:R-:W2:Y:S04]  /*16cc30*/  LDL.LU R248, [R1+0x3c20] ;  /* 0x003c200001f87983 */ /* 0x000ea80000300800 */
[----:B------:R1:W-:Y:S01]  /*16cc40*/  @P5 STG.E [R230.64], R245 ;  /* 0x000000f5e6005986 */ /* 0x0003e2000c101904 */
[----:B------:R-:W-:Y:S01]  /*16cc50*/  @P2 STG.E [R232.64], R64 ;  /* 0x00000040e8002986 */ /* 0x000fe2000c101904 */
[----:B------:R-:W-:Y:S01]  /*16cc60*/  ISETP.LT.AND P2, PT, R131, c[0x0][0x178], !P3 ;  /* 0x00005e0083007a0c */ /* 0x000fe20005f41270 */
[----:B------:R-:W-:Y:S01]  /*16cc70*/  ISETP.LT.AND P3, PT, R179, c[0x0][0x178], !P3 ;  /* 0x00005e00b3007a0c */ /* 0x000fe20005f61270 */
[----:B------:R4:W-:Y:S01]  /*16cc80*/  @P4 STG.E [R2.64], R60 ;  /* 0x0000003c02004986 */ /* 0x0009e2000c101904 */
[----:B------:R-:W-:Y:S01]  /*16cc90*/  ISETP.LT.AND P4, PT, R194, c[0x0][0x178], !P0 ;  /* 0x00005e00c2007a0c */ /* 0x000fe20004781270 */
[----:B------:R4:W-:Y:S01]  /*16cca0*/  @P6 STG.E [R228.64], R56 ;  /* 0x00000038e4006986 */ /* 0x0009e2000c101904 */
[----:B------:R-:W-:Y:S01]  /*16ccb0*/  ISETP.LT.AND P6, PT, R227, c[0x0][0x178], !P0 ;  /* 0x00005e00e3007a0c */ /* 0x000fe200047c1270 */
[----:B-1----:R-:W-:-:S04]  /*16ccc0*/  IMAD.WIDE R230, R235, 0x4, R200 ;  /* 0x00000004ebe67825 */ /* 0x002fc800078e02c8 */
[----:B----4-:R-:W-:-:S04]  /*16ccd0*/  IMAD.WIDE R2, R235, 0x4, R202 ;  /* 0x00000004eb027825 */ /* 0x010fc800078e02ca */
[C---:B------:R-:W-:Y:S01]  /*16cce0*/  IMAD.WIDE R228, R235.reuse, 0x4, R204 ;  /* 0x00000004ebe47825 */ /* 0x040fe200078e02cc */
[----:B------:R-:W-:-:S04]  /*16ccf0*/  IADD3 R56, R235, c[0x0][0x198], RZ ;  /* 0x00006600eb387a10 */ /* 0x000fc80007ffe0ff */
[----:B------:R-:W-:Y:S01]  /*16cd00*/  @P2 STG.E [R228.64], R52 ;  /* 0x00000034e4002986 */ /* 0x000fe2000c101904 */
[----:B------:R-:W-:-:S04]  /*16cd10*/  IMAD.WIDE R232, R56, 0x4, R196 ;  /* 0x0000000438e87825 */ /* 0x000fc800078e02c4 */
[----:B------:R1:W-:Y:S02]  /*16cd20*/  @P1 STG.E [R2.64], R68 ;  /* 0x0000004402001986 */ /* 0x0003e4000c101904 */
[----:B------:R-:W-:Y:S01]  /*16cd30*/  @P3 STG.E [R230.64], R84 ;  /* 0x00000054e6003986 */ /* 0x000fe2000c101904 */
[----:B---3--:R-:W-:Y:S01]  /*16cd40*/  @P4 STG.E [R232.64], R249 ;  /* 0x000000f9e8004986 */ /* 0x008fe2000c101904 */
[----:B-1----:R-:W-:-:S05]  /*16cd50*/  IMAD.WIDE R2, R56, 0x4, R210 ;  /* 0x0000000438027825 */ /* 0x002fca00078e02d2 */
[----:B------:R1:W-:Y:S04]  /*16cd60*/  @P6 STG.E [R2.64], R244 ;  /* 0x000000f402006986 */ /* 0x0003e8000c101904 */
[----:B-1----:R-:W3:Y:S01]  /*16cd70*/  LDL.LU R244, [R1+0x3b40] ;  /* 0x003b400001f47983 */ /* 0x002ee20000300800 */
[----:B------:R-:W4:Y:S02]  /*16cd80*/  LDL.LU R84, [R1+0x7ab4] ;  /* 0x007ab40001547983 */ /* 0x000f240000300800 */
[----:B------:R-:W4:Y:S02]  /*16cd90*/  LDL.LU R68, [R1+0x7abc] ;  /* 0x007abc0001447983 */ /* 0x000f240000300800 */
[----:B------:R-:W4:Y:S01]  /*16cda0*/  LDL.LU R245, [R1+0x3c24] ;  /* 0x003c240001f57983 */ /* 0x000f220000300800 */
[----:B------:R-:W4:Y:S01]  /*16cdb0*/  LDL.LU R249, [R1+0x3b44] ;  /* 0x003b440001f97983 */ /* 0x000f220000300800 */
[----:B------:R-:W-:-:S02]  /*16cdc0*/  ISETP.LT.AND P5, PT, R115, c[0x0][0x178], !P0 ;  /* 0x00005e0073007a0c */ /* 0x000fc400047a1270 */
[----:B------:R-:W-:Y:S02]  /*16cdd0*/  ISETP.LT.AND P2, PT, R195, c[0x0][0x178], !P0 ;  /* 0x00005e00c3007a0c */ /* 0x000fe40004741270 */
[----:B------:R-:W-:Y:S01]  /*16cde0*/  ISETP.LT.AND P3, PT, R163, c[0x0][0x178], !P0 ;  /* 0x00005e00a3007a0c */ /* 0x000fe20004761270 */
[----:B------:R-:W-:Y:S01]  /*16cdf0*/  IMAD.WIDE R228, R56, 0x4, R198 ;  /* 0x0000000438e47825 */ /* 0x000fe200078e02c6 */
[----:B------:R-:W-:Y:S02]  /*16ce00*/  ISETP.LT.AND P6, PT, R131, c[0x0][0x178], !P0 ;  /* 0x00005e0083007a0c */ /* 0x000fe400047c1270 */
[----:B------:R-:W-:Y:S02]  /*16ce10*/  ISETP.LT.AND P4, PT, R147, c[0x0][0x178], !P0 ;  /* 0x00005e0093007a0c */ /* 0x000fe40004781270 */
[----:B------:R-:W-:Y:S01]  /*16ce20*/  ISETP.GE.AND P1, PT, R234, c[0x0][0x17c], PT ;  /* 0x00005f00ea007a0c */ /* 0x000fe20003f26270 */
[----:B------:R-:W-:Y:S02]  /*16ce30*/  ISETP.LT.AND P0, PT, R179, c[0x0][0x178], !P0 ;  /* 0x00005e00b3007a0c */ /* 0x000fe40004701270 */
[----:B------:R-:W-:Y:S01]  /*16ce40*/  IMAD.WIDE R2, R56, 0x4, R208 ;  /* 0x0000000438027825 */ /* 0x000fe200078e02d0 */
[----:B------:R1:W-:Y:S01]  /*16ce50*/  @P5 STG.E [R228.64], R65 ;  /* 0x00000041e4005986 */ /* 0x0003e2000c101904 */
[----:B------:R-:W-:-:S03]  /*16ce60*/  ISETP.LT.AND P5, PT, R194, c[0x0][0x178], !P1 ;  /* 0x00005e00c2007a0c */ /* 0x000fc60004fa1270 */
[----:B------:R1:W-:Y:S02]  /*16ce70*/  @P2 STG.E [R2.64], R61 ;  /* 0x0000003d02002986 */ /* 0x0003e4000c101904 */
[----:B------:R-:W-:-:S04]  /*16ce80*/  IMAD.WIDE R230, R56, 0x4, R202 ;  /* 0x0000000438e67825 */ /* 0x000fc800078e02ca */
[----:B-1----:R-:W-:-:S04]  /*16ce90*/  IMAD.WIDE R64, R56, 0x4, R206 ;  /* 0x0000000438407825 */ /* 0x002fc800078e02ce */
[----:B------:R-:W-:-:S04]  /*16cea0*/  IMAD.WIDE R228, R56, 0x4, R204 ;  /* 0x0000000438e47825 */ /* 0x000fc800078e02cc */
[C---:B------:R-:W-:Y:S01]  /*16ceb0*/  IMAD.WIDE R2, R56.reuse, 0x4, R200 ;  /* 0x0000000438027825 */ /* 0x040fe200078e02c8 */
[----:B------:R1:W-:Y:S01]  /*16cec0*/  @P3 STG.E [R64.64], R57 ;  /* 0x0000003940003986 */ /* 0x0003e2000c101904 */
[----:B------:R-:W-:Y:S02]  /*16ced0*/  ISETP.LT.AND P3, PT, R227, c[0x0][0x178], !P1 ;  /* 0x00005e00e3007a0c */ /* 0x000fe40004f61270 */
[----:B------:R-:W-:Y:S01]  /*16cee0*/  ISETP.LT.AND P2, PT, R115, c[0x0][0x178], !P1 ;  /* 0x00005e0073007a0c */ /* 0x000fe20004f41270 */
[----:B------:R1:W-:Y:S01]  /*16cef0*/  @P6 STG.E [R228.64], R53 ;  /* 0x00000035e4006986 */ /* 0x0003e2000c101904 */
[----:B------:R-:W-:Y:S01]  /*16cf00*/  @P4 STG.E [R230.64], R69 ;  /* 0x00000045e6004986 */ /* 0x000fe2000c101904 */
[----:B------:R-:W-:Y:S02]  /*16cf10*/  ISETP.LT.AND P6, PT, R195, c[0x0][0x178], !P1 ;  /* 0x00005e00c3007a0c */ /* 0x000fe40004fc1270 */
[----:B------:R-:W-:Y:S02]  /*16cf20*/  ISETP.LT.AND P4, PT, R163, c[0x0][0x178], !P1 ;  /* 0x00005e00a3007a0c */ /* 0x000fe40004f81270 */
[----:B-1----:R-:W-:Y:S01]  /*16cf30*/  IADD3 R64, R56, c[0x0][0x198], RZ ;  /* 0x0000660038407a10 */ /* 0x002fe20007ffe0ff */
[----:B------:R1:W-:Y:S01]  /*16cf40*/  @P0 STG.E [R2.64], R85 ;  /* 0x0000005502000986 */ /* 0x0003e2000c101904 */
[----:B------:R-:W-:-:S03]  /*16cf50*/  ISETP.LT.AND P0, PT, R131, c[0x0][0x178], !P1 ;  /* 0x00005e0083007a0c */ /* 0x000fc60004f01270 */
[----:B------:R-:W-:-:S04]  /*16cf60*/  IMAD.WIDE R52, R64, 0x4, R196 ;  /* 0x0000000440347825 */ /* 0x000fc800078e02c4 */
[----:B------:R-:W-:-:S04]  /*16cf70*/  IMAD.WIDE R56, R64, 0x4, R208 ;  /* 0x0000000440387825 */ /* 0x000fc800078e02d0 */
[----:B------:R-:W-:-:S04]  /*16cf80*/  IMAD.WIDE R60, R64, 0x4, R206 ;  /* 0x00000004403c7825 */ /* 0x000fc800078e02ce */
[C---:B-1----:R-:W-:Y:S01]  /*16cf90*/  IMAD.WIDE R2, R64.reuse, 0x4, R210 ;  /* 0x0000000440027825 */ /* 0x042fe200078e02d2 */
[----:B--2---:R1:W-:Y:S01]  /*16cfa0*/  @P5 STG.E [R52.64], R248 ;  /* 0x000000f834005986 */ /* 0x0043e2000c101904 */
[----:B------:R-:W-:Y:S02]  /*16cfb0*/  ISETP.LT.AND P5, PT, R147, c[0x0][0x178], !P1 ;  /* 0x00005e0093007a0c */ /* 0x000fe40004fa1270 */
[----:B------:R-:W-:Y:S02]  /*16cfc0*/  ISETP.LT.AND P1, PT, R179, c[0x0][0x178], !P1 ;  /* 0x00005e00b3007a0c */ /* 0x000fe40004f21270 */
[----:B-1----:R-:W-:Y:S01]  /*16cfd0*/  IMAD.WIDE R52, R64, 0x4, R198 ;  /* 0x0000000440347825 */ /* 0x002fe200078e02c6 */
[----:B---3--:R1:W-:Y:S01]  /*16cfe0*/  @P3 STG.E [R2.64], R244 ;  /* 0x000000f402003986 */ /* 0x0083e2000c101904 */
[----:B----4-:R-:W-:-:S03]  /*16cff0*/  ISETP.GE.AND P3, PT, R84, c[0x0][0x17c], PT ;  /* 0x00005f0054007a0c */ /* 0x010fc60003f66270 */
[----:B------:R2:W-:Y:S01]  /*16d000*/  @P2 STG.E [R52.64], R48 ;  /* 0x0000003034002986 */ /* 0x0005e2000c101904 */
[----:B------:R-:W-:Y:S03]  /*16d010*/  @P6 STG.E [R56.64], R44 ;  /* 0x0000002c38006986 */ /* 0x000fe6000c101904 */
[----:B------:R-:W-:Y:S01]  /*16d020*/  @P4 STG.E [R60.64], R40 ;  /* 0x000000283c004986 */ /* 0x000fe2000c101904 */
[----:B------:R-:W-:Y:S01]  /*16d030*/  ISETP.LT.AND P2, PT, R194, c[0x0][0x178], !P3 ;  /* 0x00005e00c2007a0c */ /* 0x000fe20005f41270 */
[C---:B-1----:R-:W-:Y:S02]  /*16d040*/  IMAD.WIDE R2, R64.reuse, 0x4, R204 ;  /* 0x0000000440027825 */ /* 0x042fe400078e02cc */
[----:B------:R-:W3:Y:S04]  /*16d050*/  LDL.LU R244, [R1+0x3c10] ;  /* 0x003c100001f47983 */ /* 0x000ee80000300800 */
[----:B--2---:R-:W2:Y:S01]  /*16d060*/  LDL.LU R48, [R1+0x7ab8] ;  /* 0x007ab80001307983 */ /* 0x004ea20000300800 */
[----:B------:R-:W-:-:S03]  /*16d070*/  IMAD.WIDE R52, R64, 0x4, R202 ;  /* 0x0000000440347825 */ /* 0x000fc600078e02ca */
[----:B------:R1:W-:Y:S04]  /*16d080*/  @P0 STG.E [R2.64], R36 ;  /* 0x0000002402000986 */ /* 0x0003e8000c101904 */
[----:B------:R4:W-:Y:S01]  /*16d090*/  @P5 STG.E [R52.64], R72 ;  /* 0x0000004834005986 */ /* 0x0009e2000c101904 */
[C---:B-1----:R-:W-:Y:S01]  /*16d0a0*/  IADD3 R36, R64.reuse, c[0x0][0x198], RZ ;  /* 0x0000660040247a10 */ /* 0x042fe20007ffe0ff */
[----:B------:R-:W-:-:S04]  /*16d0b0*/  IMAD.WIDE R2, R64, 0x4, R200 ;  /* 0x0000000440027825 */ /* 0x000fc800078e02c8 */
[C---:B----4-:R-:W-:Y:S01]  /*16d0c0*/  IMAD.WIDE R52, R36.reuse, 0x4, R196 ;  /* 0x0000000424347825 */ /* 0x050fe200078e02c4 */
[----:B------:R-:W-:Y:S04]  /*16d0d0*/  @P1 STG.E [R2.64], R88 ;  /* 0x0000005802001986 */ /* 0x000fe8000c101904 */
[----:B------:R1:W-:Y:S04]  /*16d0e0*/  @P2 STG.E [R52.64], R245 ;  /* 0x000000f534002986 */ /* 0x0003e8000c101904 */
[----:B-1----:R-:W4:Y:S01]  /*16d0f0*/  LDL.LU R245, [R1+0x3b30] ;  /* 0x003b300001f57983 */ /* 0x002f220000300800 */
[----:B------:R-:W-:Y:S01]  /*16d100*/  ISETP.LT.AND P4, PT, R227, c[0x0][0x178], !P3 ;  /* 0x00005e00e3007a0c */ /* 0x000fe20005f81270 */
[----:B------:R-:W-:-:S12]  /*16d110*/  IMAD.WIDE R56, R36, 0x4, R210 ;  /* 0x0000000424387825 */ /* 0x000fd800078e02d2 */
[----:B------:R1:W-:Y:S04]  /*16d120*/  @P4 STG.E [R56.64], R249 ;  /* 0x000000f938004986 */ /* 0x0003e8000c101904 */
[----:B-1----:R-:W4:Y:S01]  /*16d130*/  LDL.LU R249, [R1+0x3c14] ;  /* 0x003c140001f97983 */ /* 0x002f220000300800 */
[----:B------:R-:W-:Y:S02]  /*16d140*/  ISETP.LT.AND P0, PT, R115, c[0x0][0x178], !P3 ;  /* 0x00005e0073007a0c */ /* 0x000fe40005f01270 */
        /* <DEDUP_REMOVED lines=8> */
[----:B------:R-:W-:Y:S01]  /*16d1d0*/  ISETP.LT.AND P3, PT, R179, c[0x0][0x178], !P3 ;  /* 0x00005e00b3007a0c */ /* 0x000fe20005f61270 */
[----:B------:R1:W-:Y:S01]  /*16d1e0*/  @P0 STG.E [R2.64], R49 ;  /* 0x0000003102000986 */ /* 0x0003e2000c101904 */
[----:B------:R-:W-:Y:S01]  /*16d1f0*/  @P5 STG.E [R52.64], R45 ;  /* 0x0000002d34005986 */ /* 0x000fe2000c101904 */
[----:B------:R-:W-:Y:S01]  /*16d200*/  ISETP.LT.AND P0, PT, R194, c[0x0][0x178], !P1 ;  /* 0x00005e00c2007a0c */ /* 0x000fe20004f01270 */
[----:B------:R1:W-:Y:S02]  /*16d210*/  @P6 STG.E [R56.64], R41 ;  /* 0x0000002938006986 */ /* 0x0003e4000c101904 */
[----:B-1----:R-:W-:-:S04]  /*16d220*/  IMAD.WIDE R2, R36, 0x4, R204 ;  /* 0x0000000424027825 */ /* 0x002fc800078e02cc */
[----:B------:R-:W-:-:S04]  /*16d230*/  IMAD.WIDE R40, R36, 0x4, R202 ;  /* 0x0000000424287825 */ /* 0x000fc800078e02ca */
[C---:B------:R-:W-:Y:S01]  /*16d240*/  IMAD.WIDE R44, R36.reuse, 0x4, R200 ;  /* 0x00000004242c7825 */ /* 0x040fe200078e02c8 */
[----:B------:R-:W-:Y:S01]  /*16d250*/  IADD3 R36, R36, c[0x0][0x198], RZ ;  /* 0x0000660024247a10 */ /* 0x000fe20007ffe0ff */
[----:B------:R1:W-:Y:S02]  /*16d260*/  @P4 STG.E [R2.64], R37 ;  /* 0x0000002502004986 */ /* 0x0003e4000c101904 */
[----:B------:R1:W-:Y:S02]  /*16d270*/  @P2 STG.E [R40.64], R73 ;  /* 0x0000004928002986 */ /* 0x0003e4000c101904 */
[----:B------:R1:W-:Y:S01]  /*16d280*/  @P3 STG.E [R44.64], R89 ;  /* 0x000000592c003986 */ /* 0x0003e2000c101904 */
[----:B------:R-:W-:Y:S01]  /*16d290*/  ISETP.LT.AND P5, PT, R227, c[0x0][0x178], !P1 ;  /* 0x00005e00e3007a0c */ /* 0x000fe20004fa1270 */
[----:B-1----:R-:W-:Y:S01]  /*16d2a0*/  IMAD.WIDE R2, R36, 0x4, R196 ;  /* 0x0000000424027825 */ /* 0x002fe200078e02c4 */
[----:B------:R-:W-:Y:S02]  /*16d2b0*/  ISETP.LT.AND P6, PT, R115, c[0x0][0x178], !P1 ;  /* 0x00005e0073007a0c */ /* 0x000fe40004fc1270 */
[----:B------:R-:W-:-:S02]  /*16d2c0*/  ISETP.LT.AND P3, PT, R195, c[0x0][0x178], !P1 ;  /* 0x00005e00c3007a0c */ /* 0x000fc40004f61270 */
[----:B------:R-:W-:Y:S02]  /*16d2d0*/  ISETP.LT.AND P2, PT, R163, c[0x0][0x178], !P1 ;  /* 0x00005e00a3007a0c */ /* 0x000fe40004f41270 */
[----:B------:R-:W-:Y:S01]  /*16d2e0*/  ISETP.LT.AND P4, PT, R131, c[0x0][0x178], !P1 ;  /* 0x00005e0083007a0c */ /* 0x000fe20004f81270 */
[----:B------:R-:W-:-:S04]  /*16d2f0*/  IMAD.WIDE R40, R36, 0x4, R210 ;  /* 0x0000000424287825 */ /* 0x000fc800078e02d2 */
[----:B------:R-:W-:Y:S01]  /*16d300*/  IMAD.WIDE R44, R36, 0x4, R198 ;  /* 0x00000004242c7825 */ /* 0x000fe200078e02c6 */
[----:B---3--:R1:W-:Y:S01]  /*16d310*/  @P0 STG.E [R2.64], R244 ;  /* 0x000000f402000986 */ /* 0x0083e2000c101904 */
[----:B--2---:R-:W-:-:S03]  /*16d320*/  ISETP.GE.AND P0, PT, R48, c[0x0][0x17c], PT ;  /* 0x00005f0030007a0c */ /* 0x004fc60003f06270 */
[----:B-1----:R-:W2:Y:S01]  /*16d330*/  LDL.LU R244, [R1+0x3b34] ;  /* 0x003b340001f47983 */ /* 0x002ea20000300800 */
[----:B------:R-:W3:Y:S02]  /*16d340*/  LDL.LU R48, [R1+0x7ac0] ;  /* 0x007ac00001307983 */ /* 0x000ee40000300800 */
[----:B------:R-:W-:-:S04]  /*16d350*/  IMAD.WIDE R2, R36, 0x4, R208 ;  /* 0x0000000424027825 */ /* 0x000fc800078e02d0 */
[----:B------:R-:W3:Y:S01]  /*16d360*/  LDL.LU R248, [R1+0x3bf0] ;  /* 0x003bf00001f87983 */ /* 0x000ee20000300800 */
[----:B----4-:R1:W-:Y:S01]  /*16d370*/  @P5 STG.E [R40.64], R245 ;  /* 0x000000f528005986 */ /* 0x0103e2000c101904 */
[----:B------:R4:W-:Y:S02]  /*16d380*/  @P6 STG.E [R44.64], R32 ;  /* 0x000000202c006986 */ /* 0x0009e4000c101904 */
[----:B------:R-:W-:Y:S02]  /*16d390*/  @P3 STG.E [R2.64], R20 ;  /* 0x0000001402003986 */ /* 0x000fe4000c101904 */
[----:B-1----:R-:W-:-:S04]  /*16d3a0*/  IMAD.WIDE R40, R36, 0x4, R206 ;  /* 0x0000000424287825 */ /* 0x002fc800078e02ce */
[----:B----4-:R-:W-:Y:S01]  /*16d3b0*/  IMAD.WIDE R44, R36, 0x4, R204 ;  /* 0x00000004242c7825 */ /* 0x010fe200078e02cc */
[----:B------:R-:W-:Y:S04]  /*16d3c0*/  @P2 STG.E [R40.64], R28 ;  /* 0x0000001c28002986 */ /* 0x000fe8000c101904 */
[----:B------:R1:W-:Y:S01]  /*16d3d0*/  @P4 STG.E [R44.64], R24 ;  /* 0x000000182c004986 */ /* 0x0003e2000c101904 */
[----:B------:R-:W-:Y:S01]  /*16d3e0*/  ISETP.LT.AND P5, PT, R147, c[0x0][0x178], !P1 ;  /* 0x00005e0093007a0c */ /* 0x000fe20004fa1270 */
[----:B------:R-:W-:Y:S01]  /*16d3f0*/  ISETP.LT.AND P1, PT, R179, c[0x0][0x178], !P1 ;  /* 0x00005e00b3007a0c */ /* 0x000fe20004f21270 */
[----:B------:R-:W-:Y:S01]  /*16d400*/  ISETP.LT.AND P6, PT, R194, c[0x0][0x178], !P0 ;  /* 0x00005e00c2007a0c */ /* 0x000fe200047c1270 */
[----:B-1----:R-:W4:Y:S01]  /*16d410*/  LDL.LU R45, [R1+0x7ad4] ;  /* 0x007ad400012d7983 */ /* 0x002f220000300800 */
[----:B------:R-:W4:Y:S01]  /*16d420*/  LDL.LU R245, [R1+0x3b20] ;  /* 0x003b200001f57983 */ /* 0x000f220000300800 */
[C---:B------:R-:W-:Y:S01]  /*16d430*/  IADD3 R20, R36.reuse, c[0x0][0x198], RZ ;  /* 0x0000660024147a10 */ /* 0x040fe20007ffe0ff */
[----:B------:R-:W-:-:S04]  /*16d440*/  IMAD.WIDE R2, R36, 0x4, R202 ;  /* 0x0000000424027825 */ /* 0x000fc800078e02ca */
[----:B------:R-:W-:-:S04]  /*16d450*/  IMAD.WIDE R36, R36, 0x4, R200 ;  /* 0x0000000424247825 */ /* 0x000fc800078e02c8 */
[----:B------:R-:W-:Y:S01]  /*16d460*/  IMAD.WIDE R40, R20, 0x4, R196 ;  /* 0x0000000414287825 */ /* 0x000fe200078e02c4 */
[----:B------:R-:W-:Y:S03]  /*16d470*/  @P5 STG.E [R2.64], R76 ;  /* 0x0000004c02005986 */ /* 0x000fe6000c101904 */
[----:B------:R-:W-:Y:S02]  /*16d480*/  @P1 STG.E [R36.64], R92 ;  /* 0x0000005c24001986 */ /* 0x000fe4000c101904 */
[----:B------:R1:W-:Y:S02]  /*16d490*/  @P6 STG.E [R40.64], R249 ;  /* 0x000000f928006986 */ /* 0x0003e4000c101904 */
[----:B-1----:R-:W4:Y:S01]  /*16d4a0*/  LDL.LU R249, [R1+0x3bf4] ;  /* 0x003bf40001f97983 */ /* 0x002f220000300800 */
[----:B------:R-:W-:Y:S02]  /*16d4b0*/  ISETP.LT.AND P4, PT, R227, c[0x0][0x178], !P0 ;  /* 0x00005e00e3007a0c */ /* 0x000fe40004781270 */
        /* <DEDUP_REMOVED lines=9> */
[----:B--2---:R1:W-:Y:S01]  /*16d550*/  @P4 STG.E [R2.64], R244 ;  /* 0x000000f402004986 */ /* 0x0043e2000c101904 */
[----:B---3--:R-:W-:Y:S01]  /*16d560*/  ISETP.GE.AND P4, PT, R48, c[0x0][0x17c], PT ;  /* 0x00005f0030007a0c */ /* 0x008fe20003f86270 */
[----:B------:R2:W-:Y:S02]  /*16d570*/  @P2 STG.E [R36.64], R33 ;  /* 0x0000002124002986 */ /* 0x0005e4000c101904 */
[----:B------:R-:W-:Y:S01]  /*16d580*/  @P3 STG.E [R40.64], R21 ;  /* 0x0000001528003986 */ /* 0x000fe2000c101904 */
[----:B------:R-:W-:Y:S01]  /*16d590*/  ISETP.LT.AND P2, PT, R194, c[0x0][0x178], !P4 ;  /* 0x00005e00c2007a0c */ /* 0x000fe20006741270 */
[----:B-1----:R-:W-:-:S04]  /*16d5a0*/  IMAD.WIDE R2, R20, 0x4, R206 ;  /* 0x0000000414027825 */ /* 0x002fc800078e02ce */
[----:B--2---:R-:W-:-:S04]  /*16d5b0*/  IMAD.WIDE R32, R20, 0x4, R204 ;  /* 0x0000000414207825 */ /* 0x004fc800078e02cc */
[----:B------:R-:W-:Y:S01]  /*16d5c0*/  IMAD.WIDE R36, R20, 0x4, R202 ;  /* 0x0000000414247825 */ /* 0x000fe200078e02ca */
[----:B------:R-:W2:Y:S04]  /*16d5d0*/  LDL.LU R244, [R1+0x3b24] ;  /* 0x003b240001f47983 */ /* 0x000ea80000300800 */
[----:B------:R-:W-:Y:S01]  /*16d5e0*/  @P1 STG.E [R2.64], R29 ;  /* 0x0000001d02001986 */ /* 0x000fe2000c101904 */
[----:B------:R1:W-:Y:S02]  /*16d5f0*/  @P5 STG.E [R32.64], R25 ;  /* 0x0000001920005986 */ /* 0x0003e4000c101904 */
[----:B------:R-:W-:Y:S01]  /*16d600*/  @P6 STG.E [R36.64], R77 ;  /* 0x0000004d24006986 */ /* 0x000fe2000c101904 */
[----:B------:R-:W-:Y:S02]  /*16d610*/  ISETP.LT.AND P6, PT, R227, c[0x0][0x178], !P4 ;  /* 0x00005e00e3007a0c */ /* 0x000fe400067c1270 */
[----:B------:R-:W-:-:S02]  /*16d620*/  ISETP.LT.AND P5, PT, R115, c[0x0][0x178], !P4 ;  /* 0x00005e0073007a0c */ /* 0x000fc400067a1270 */
[----:B------:R-:W-:Y:S02]  /*16d630*/  ISETP.LT.AND P3, PT, R195, c[0x0][0x178], !P4 ;  /* 0x00005e00c3007a0c */ /* 0x000fe40006761270 */
[----:B------:R-:W-:Y:S01]  /*16d640*/  ISETP.LT.AND P1, PT, R163, c[0x0][0x178], !P4 ;  /* 0x00005e00a3007a0c */ /* 0x000fe20006721270 */
[----:B------:R-:W4:Y:S01]  /*16d650*/  LDL.LU R44, [R1+0x7ad8] ;  /* 0x007ad800012c7983 */ /* 0x000f220000300800 */
[C---:B-1----:R-:W-:Y:S01]  /*16d660*/  IADD3 R32, R20.reuse, c[0x0][0x198], RZ ;  /* 0x0000660014207a10 */ /* 0x042fe20007ffe0ff */
[----:B------:R-:W-:-:S04]  /*16d670*/  IMAD.WIDE R20, R20, 0x4, R200 ;  /* 0x0000000414147825 */ /* 0x000fc800078e02c8 */
[C---:B------:R-:W-:Y:S01]  /*16d680*/  IMAD.WIDE R2, R32.reuse, 0x4, R196 ;  /* 0x0000000420027825 */ /* 0x040fe200078e02c4 */
[----:B------:R1:W-:Y:S03]  /*16d690*/  @P0 STG.E [R20.64], R93 ;  /* 0x0000005d14000986 */ /* 0x0003e6000c101904 */
[C---:B------:R-:W-:Y:S01]  /*16d6a0*/  IMAD.WIDE R24, R32.reuse, 0x4, R208 ;  /* 0x0000000420187825 */ /* 0x040fe200078e02d0 */
[----:B------:R1:W-:Y:S01]  /*16d6b0*/  @P2 STG.E [R2.64], R248 ;  /* 0x000000f802002986 */ /* 0x0003e2000c101904 */
[----:B------:R-:W-:Y:S02]  /*16d6c0*/  ISETP.LT.AND P2, PT, R131, c[0x0][0x178], !P4 ;  /* 0x00005e0083007a0c */ /* 0x000fe40006741270 */
[----:B------:R-:W-:-:S04]  /*16d6d0*/  IMAD.WIDE R28, R32, 0x4, R206 ;  /* 0x00000004201c7825 */ /* 0x000fc800078e02ce */
[----:B-1----:R-:W-:-:S04]  /*16d6e0*/  IMAD.WIDE R20, R32, 0x4, R198 ;  /* 0x0000000420147825 */ /* 0x002fc800078e02c6 */
[----:B------:R-:W-:Y:S01]  /*16d6f0*/  IMAD.WIDE R2, R32, 0x4, R210 ;  /* 0x0000000420027825 */ /* 0x000fe200078e02d2 */
[----:B------:R-:W4:Y:S04]  /*16d700*/  LDL.LU R248, [R1+0x3c58] ;  /* 0x003c580001f87983 */ /* 0x000f280000300800 */
[----:B----4-:R1:W-:Y:S01]  /*16d710*/  @P6 STG.E [R2.64], R245 ;  /* 0x000000f502006986 */ /* 0x0103e2000c101904 */
[----:B------:R4:W-:Y:S01]  /*16d720*/  @P5 STG.E [R20.64], R16 ;  /* 0x0000001014005986 */ /* 0x0009e2000c101904 */
[----:B------:R-:W-:Y:S01]  /*16d730*/  ISETP.GE.AND P0, PT, R45, c[0x0][0x17c], PT ;  /* 0x00005f002d007a0c */ /* 0x000fe20003f06270 */
[----:B------:R-:W-:Y:S01]  /*16d740*/  @P3 STG.E [R24.64], R12 ;  /* 0x0000000c18003986 */ /* 0x000fe2000c101904 */
[----:B------:R-:W-:Y:S01]  /*16d750*/  @P1 STG.E [R28.64], R8 ;  /* 0x000000081c001986 */ /* 0x000fe2000c101904 */
[----:B------:R-:W-:Y:S01]  /*16d760*/  ISETP.LT.AND P1, PT, R147, c[0x0][0x178], !P4 ;  /* 0x00005e0093007a0c */ /* 0x000fe20006721270 */
[----:B------:R-:W-:Y:S01]  /*16d770*/  ISETP.LT.AND P4, PT, R179, c[0x0][0x178], !P4 ;  /* 0x00005e00b3007a0c */ /* 0x000fe20006781270 */
[----:B------:R-:W-:Y:S01]  /*16d780*/  ISETP.LT.AND P5, PT, R194, c[0x0][0x178], !P0 ;  /* 0x00005e00c2007a0c */ /* 0x000fe200047a1270 */
[C---:B-1----:R-:W-:Y:S01]  /*16d790*/  IMAD.WIDE R2, R32.reuse, 0x4, R204 ;  /* 0x0000000420027825 */ /* 0x042fe200078e02cc */
[----:B------:R-:W4:Y:S04]  /*16d7a0*/  LDL.LU R245, [R1+0x3b78] ;  /* 0x003b780001f57983 */ /* 0x000f280000300800 */
[----:B------:R1:W-:Y:S01]  /*16d7b0*/  @P2 STG.E [R2.64], R4 ;  /* 0x0000000402002986 */ /* 0x0003e2000c101904 */
[C---:B----4-:R-:W-:Y:S01]  /*16d7c0*/  IMAD.WIDE R20, R32.reuse, 0x4, R200 ;  /* 0x0000000420147825 */ /* 0x050fe200078e02c8 */
[----:B-1----:R-:W-:-:S03]  /*16d7d0*/  IADD3 R4, R32, c[0x0][0x198], RZ ;  /* 0x0000660020047a10 */ /* 0x002fc60007ffe0ff */
[----:B------:R-:W-:-:S04]  /*16d7e0*/  IMAD.WIDE R2, R32, 0x4, R202 ;  /* 0x0000000420027825 */ /* 0x000fc800078e02ca */
[----:B------:R-:W-:Y:S01]  /*16d7f0*/  IMAD.WIDE R24, R4, 0x4, R196 ;  /* 0x0000000404187825 */ /* 0x000fe200078e02c4 */
[----:B------:R-:W-:Y:S03]  /*16d800*/  @P1 STG.E [R2.64], R80 ;  /* 0x0000005002001986 */ /* 0x000fe6000c101904 */
[----:B------:R-:W-:Y:S01]  /*16d810*/  @P4 STG.E [R20.64], R96 ;  /* 0x0000006014004986 */ /* 0x000fe2000c101904 */
[----:B------:R1:W-:Y:S04]  /*16d820*/  @P5 STG.E [R24.64], R249 ;  /* 0x000000f918005986 */ /* 0x0003e8000c101904 */
[----:B-1----:R-:W4:Y:S01]  /*16d830*/  LDL.LU R24, [R1+0x7adc] ;  /* 0x007adc0001187983 */ /* 0x002f220000300800 */
[----:B------:R-:W-:-:S02]  /*16d840*/  ISETP.LT.AND P3, PT, R227, c[0x0][0x178], !P0 ;  /* 0x00005e00e3007a0c */ /* 0x000fc40004761270 */
[----:B------:R-:W-:Y:S01]  /*16d850*/  ISETP.LT.AND P6, PT, R115, c[0x0][0x178], !P0 ;  /* 0x00005e0073007a0c */ /* 0x000fe200047c1270 */
[----:B------:R-:W-:Y:S01]  /*16d860*/  IMAD.WIDE R28, R4, 0x4, R210 ;  /* 0x00000004041c7825 */ /* 0x000fe200078e02d2 */
[----:B------:R-:W-:-:S03]  /*16d870*/  ISETP.LT.AND P2, PT, R195, c[0x0][0x178], !P0 ;  /* 0x00005e00c3007a0c */ /* 0x000fc60004741270 */
[C---:B------:R-:W-:Y:S01]  /*16d880*/  IMAD.WIDE R2, R4.reuse, 0x4, R198 ;  /* 0x0000000404027825 */ /* 0x040fe200078e02c6 */
[----:B------:R-:W-:Y:S01]  /*16d890*/  ISETP.LT.AND P4, PT, R131, c[0x0][0x178], !P0 ;  /* 0x00005e0083007a0c */ /* 0x000fe20004781270 */
[----:B------:R-:W4:Y:S01]  /*16d8a0*/  LDL.LU R249, [R1+0x3c5c] ;  /* 0x003c5c0001f97983 */ /* 0x000f220000300800 */
[----:B------:R-:W-:Y:S01]  /*16d8b0*/  ISETP.LT.AND P5, PT, R147, c[0x0][0x178], !P0 ;  /* 0x00005e0093007a0c */ /* 0x000fe200047a1270 */
[C---:B------:R-:W-:Y:S02]  /*16d8c0*/  IMAD.WIDE R20, R4.reuse, 0x4, R208 ;  /* 0x0000000404147825 */ /* 0x040fe400078e02d0 */
[----:B--2---:R1:W-:Y:S01]  /*16d8d0*/  @P3 STG.E [R28.64], R244 ;  /* 0x000000f41c003986 */ /* 0x0043e2000c101904 */
[----:B------:R-:W-:Y:S01]  /*16d8e0*/  ISETP.LT.AND P3, PT, R163, c[0x0][0x178], !P0 ;  /* 0x00005e00a3007a0c */ /* 0x000fe20004761270 */
[----:B------:R-:W-:Y:S02]  /*16d8f0*/  ISETP.LT.AND P0, PT, R179, c[0x0][0x178], !P0 ;  /* 0x00005e00b3007a0c */ /* 0x000fe40004701270 */
[----:B------:R2:W-:Y:S01]  /*16d900*/  @P6 STG.E [R2.64], R17 ;  /* 0x0000001102006986 */ /* 0x0005e2000c101904 */
[----:B------:R2:W-:Y:S04]  /*16d910*/  @P2 STG.E [R20.64], R13 ;  /* 0x0000000d14002986 */ /* 0x0005e8000c101904 */
[----:B-1----:R-:W3:Y:S01]  /*16d920*/  LDL.LU R244, [R1+0x3b7c] ;  /* 0x003b7c0001f47983 */ /* 0x002ee20000300800 */
[----:B------:R-:W3:Y:S02]  /*16d930*/  LDL.LU R25, [R1+0x7ae4] ;  /* 0x007ae40001197983 */ /* 0x000ee40000300800 */
[----:B--2---:R-:W-:-:S04]  /*16d940*/  IMAD.WIDE R2, R4, 0x4, R206 ;  /* 0x0000000404027825 */ /* 0x004fc800078e02ce */
[----:B------:R-:W-:-:S04]  /*16d950*/  IMAD.WIDE R12, R4, 0x4, R204 ;  /* 0x00000004040c7825 */ /* 0x000fc800078e02cc */
[C---:B------:R-:W-:Y:S01]  /*16d960*/  IMAD.WIDE R16, R4.reuse, 0x4, R202 ;  /* 0x0000000404107825 */ /* 0x040fe200078e02ca */
[----:B------:R1:W-:Y:S03]  /*16d970*/  @P3 STG.E [R2.64], R9 ;  /* 0x0000000902003986 */ /* 0x0003e6000c101904 */
[----:B------:R2:W-:Y:S02]  /*16d980*/  @P4 STG.E [R12.64], R5 ;  /* 0x000000050c004986 */ /* 0x0005e4000c101904 */
[----:B------:R-:W-:Y:S02]  /*16d990*/  @P5 STG.E [R16.64], R81 ;  /* 0x0000005110005986 */ /* 0x000fe4000c101904 */
[----:B-1----:R-:W-:-:S05]  /*16d9a0*/  IMAD.WIDE R2, R4, 0x4, R200 ;  /* 0x0000000404027825 */ /* 0x002fca00078e02c8 */
[----:B------:R1:W-:Y:S01]  /*16d9b0*/  @P0 STG.E [R2.64], R97 ;  /* 0x0000006102000986 */ /* 0x0003e2000c101904 */
[----:B----4-:R-:W-:-:S03]  /*16d9c0*/  ISETP.GE.AND P0, PT, R24, c[0x0][0x17c], PT ;  /* 0x00005f0018007a0c */ /* 0x010fc60003f06270 */
[----:B------:R-:W4:Y:S01]  /*16d9d0*/  LDL.LU R24, [R1+0x7ae0] ;  /* 0x007ae00001187983 */ /* 0x000f220000300800 */
[----:B------:R-:W-:Y:S02]  /*16d9e0*/  ISETP.GE.AND P1, PT, R44, c[0x0][0x17c], PT ;  /* 0x00005f002c007a0c */ /* 0x000fe40003f26270 */
[----:B------:R-:W-:Y:S02]  /*16d9f0*/  IADD3 R20, R4, c[0x0][0x198], RZ ;  /* 0x0000660004147a10 */ /* 0x000fe40007ffe0ff */
[----:B------:R-:W-:Y:S02]  /*16da00*/  ISETP.LT.AND P6, PT, R194, c[0x0][0x178], !P1 ;  /* 0x00005e00c2007a0c */ /* 0x000fe40004fc1270 */
[----:B------:R-:W-:Y:S02]  /*16da10*/  ISETP.LT.AND P2, PT, R227, c[0x0][0x178], !P1 ;  /* 0x00005e00e3007a0c */ /* 0x000fe40004f41270 */
[----:B------:R-:W-:Y:S02]  /*16da20*/  ISETP.LT.AND P5, PT, R115, c[0x0][0x178], !P1 ;  /* 0x00005e0073007a0c */ /* 0x000fe40004fa1270 */
[----:B------:R-:W-:-:S02]  /*16da30*/  ISETP.LT.AND P4, PT, R195, c[0x0][0x178], !P1 ;  /* 0x00005e00c3007a0c */ /* 0x000fc40004f81270 */
[----:B------:R-:W-:Y:S01]  /*16da40*/  ISETP.LT.AND P3, PT, R163, c[0x0][0x178], !P1 ;  /* 0x00005e00a3007a0c */ /* 0x000fe20004f61270 */
[----:B--2---:R-:W-:-:S04]  /*16da50*/  IMAD.WIDE R4, R20, 0x4, R196 ;  /* 0x0000000414047825 */ /* 0x004fc800078e02c4 */
[----:B------:R-:W-:-:S04]  /*16da60*/  IMAD.WIDE R8, R20, 0x4, R210 ;  /* 0x0000000414087825 */ /* 0x000fc800078e02d2 */
[C---:B-1----:R-:W-:Y:S01]  /*16da70*/  IMAD.WIDE R2, R20.reuse, 0x4, R198 ;  /* 0x0000000414027825 */ /* 0x042fe200078e02c6 */
[----:B------:R1:W-:Y:S03]  /*16da80*/  @P6 STG.E [R4.64], R248 ;  /* 0x000000f804006986 */ /* 0x0003e6000c101904 */
[----:B------:R2:W-:Y:S01]  /*16da90*/  @P2 STG.E [R8.64], R245 ;  /* 0x000000f508002986 */ /* 0x0005e2000c101904 */
[----:B------:R-:W-:Y:S02]  /*16daa0*/  ISETP.LT.AND P2, PT, R131, c[0x0][0x178], !P1 ;  /* 0x00005e0083007a0c */ /* 0x000fe40004f41270 */
[----:B------:R-:W-:Y:S01]  /*16dab0*/  ISETP.LT.AND P6, PT, R147, c[0x0][0x178], !P1 ;  /* 0x00005e0093007a0c */ /* 0x000fe20004fc1270 */
[----:B------:R2:W-:Y:S01]  /*16dac0*/  @P5 STG.E [R2.64], R66 ;  /* 0x0000004202005986 */ /* 0x0005e2000c101904 */
[----:B------:R-:W-:Y:S01]  /*16dad0*/  ISETP.LT.AND P1, PT, R179, c[0x0][0x178], !P1 ;  /* 0x00005e00b3007a0c */ /* 0x000fe20004f21270 */
[----:B-1----:R-:W-:-:S04]  /*16dae0*/  IMAD.WIDE R4, R20, 0x4, R208 ;  /* 0x0000000414047825 */ /* 0x002fc800078e02d0 */
[C---:B--2---:R-:W-:Y:S01]  /*16daf0*/  IMAD.WIDE R8, R20.reuse, 0x4, R206 ;  /* 0x0000000414087825 */ /* 0x044fe200078e02ce */
[----:B------:R-:W-:Y:S01]  /*16db00*/  IADD3 R21, R20, c[0x0][0x198], RZ ;  /* 0x0000660014157a10 */ /* 0x000fe20007ffe0ff */
[----:B------:R-:W2:Y:S04]  /*16db10*/  LDL.LU R248, [R1+0x3c28] ;  /* 0x003c280001f87983 */ /* 0x000ea80000300800 */
[----:B------:R1:W-:Y:S01]  /*16db20*/  @P4 STG.E [R4.64], R62 ;  /* 0x0000003e04004986 */ /* 0x0003e2000c101904 */
[----:B------:R1:W-:Y:S01]  /*16db30*/  @P3 STG.E [R8.64], R58 ;  /* 0x0000003a08003986 */ /* 0x0003e2000c101904 */
[----:B------:R-:W-:Y:S02]  /*16db40*/  ISETP.LT.AND P3, PT, R194, c[0x0][0x178], !P0 ;  /* 0x00005e00c2007a0c */ /* 0x000fe40004761270 */
[----:B------:R-:W-:Y:S01]  /*16db50*/  ISETP.LT.AND P4, PT, R227, c[0x0][0x178], !P0 ;  /* 0x00005e00e3007a0c */ /* 0x000fe20004781270 */
[----:B------:R-:W-:Y:S01]  /*16db60*/  IMAD.WIDE R2, R20, 0x4, R204 ;  /* 0x0000000414027825 */ /* 0x000fe200078e02cc */
[----:B------:R-:W-:-:S03]  /*16db70*/  ISETP.LT.AND P5, PT, R195, c[0x0][0x178], !P0 ;  /* 0x00005e00c3007a0c */ /* 0x000fc600047a1270 */
[----:B------:R-:W-:-:S04]  /*16db80*/  IMAD.WIDE R12, R21, 0x4, R204 ;  /* 0x00000004150c7825 */ /* 0x000fc800078e02cc */
[--C-:B------:R-:W-:Y:S01]  /*16db90*/  IMAD.WIDE R16, R21, 0x4, R202.reuse ;  /* 0x0000000415107825 */ /* 0x100fe200078e02ca */
[----:B------:R-:W2:Y:S03]  /*16dba0*/  LDL.LU R245, [R1+0x3b48] ;  /* 0x003b480001f57983 */ /* 0x000ea60000300800 */
[----:B-1----:R-:W-:-:S04]  /*16dbb0*/  IMAD.WIDE R4, R20, 0x4, R202 ;  /* 0x0000000414047825 */ /* 0x002fc800078e02ca */
[----:B------:R-:W-:Y:S01]  /*16dbc0*/  IMAD.WIDE R8, R20, 0x4, R200 ;  /* 0x0000000414087825 */ /* 0x000fe200078e02c8 */
[----:B------:R1:W-:Y:S03]  /*16dbd0*/  @P2 STG.E [R2.64], R54 ;  /* 0x0000003602002986 */ /* 0x0003e6000c101904 */
[----:B------:R1:W-:Y:S01]  /*16dbe0*/  @P6 STG.E [R4.64], R70 ;  /* 0x0000004604006986 */ /* 0x0003e2000c101904 */
[----:B------:R-:W-:Y:S02]  /*16dbf0*/  ISETP.LT.AND P6, PT, R115, c[0x0][0x178], !P0 ;  /* 0x00005e0073007a0c */ /* 0x000fe400047c1270 */
[----:B------:R-:W-:Y:S01]  /*16dc00*/  ISETP.LT.AND P2, PT, R163, c[0x0][0x178], !P0 ;  /* 0x00005e00a3007a0c */ /* 0x000fe20004741270 */
[----:B------:R1:W-:Y:S01]  /*16dc10*/  @P1 STG.E [R8.64], R86 ;  /* 0x0000005608001986 */ /* 0x0003e2000c101904 */
[----:B------:R-:W-:Y:S01]  /*16dc20*/  ISETP.LT.AND P1, PT, R131, c[0x0][0x178], !P0 ;  /* 0x00005e0083007a0c */ /* 0x000fe20004721270 */
[----:B-1----:R-:W-:-:S04]  /*16dc30*/  IMAD.WIDE R2, R21, 0x4, R196 ;  /* 0x0000000415027825 */ /* 0x002fc800078e02c4 */
[C---:B------:R-:W-:Y:S01]  /*16dc40*/  IMAD.WIDE R4, R21.reuse, 0x4, R210 ;  /* 0x0000000415047825 */ /* 0x040fe200078e02d2 */
[----:B------:R1:W-:Y:S03]  /*16dc50*/  @P3 STG.E [R2.64], R249 ;  /* 0x000000f902003986 */ /* 0x0003e6000c101904 */
[----:B------:R-:W-:-:S04]  /*16dc60*/  IMAD.WIDE R8, R21, 0x4, R206 ;  /* 0x0000000415087825 */ /* 0x000fc800078e02ce */
[----:B-1----:R-:W-:Y:S01]  /*16dc70*/  IMAD.WIDE R2, R21, 0x4, R198 ;  /* 0x0000000415027825 */ /* 0x002fe200078e02c6 */
[----:B------:R-:W2:Y:S04]  /*16dc80*/  LDL.LU R249, [R1+0x3c2c] ;  /* 0x003c2c0001f97983 */ /* 0x000ea80000300800 */
[----:B---3--:R1:W-:Y:S01]  /*16dc90*/  @P4 STG.E [R4.64], R244 ;  /* 0x000000f404004986 */ /* 0x0083e2000c101904 */
[----:B------:R-:W-:Y:S01]  /*16dca0*/  ISETP.LT.AND P4, PT, R147, c[0x0][0x178], !P0 ;  /* 0x00005e0093007a0c */ /* 0x000fe20004781270 */
[----:B------:R-:W-:Y:S02]  /*16dcb0*/  ISETP.LT.AND P0, PT, R179, c[0x0][0x178], !P0 ;  /* 0x00005e00b3007a0c */ /* 0x000fe40004701270 */
[----:B------:R3:W-:Y:S02]  /*16dcc0*/  @P6 STG.E [R2.64], R67 ;  /* 0x0000004302006986 */ /* 0x0007e4000c101904 */
[----:B-1----:R-:W-:-:S04]  /*16dcd0*/  IMAD.WIDE R4, R21, 0x4, R208 ;  /* 0x0000000415047825 */ /* 0x002fc800078e02d0 */
[----:B---3--:R-:W-:Y:S01]  /*16dce0*/  IMAD.WIDE R2, R21, 0x4, R200 ;  /* 0x0000000415027825 */ /* 0x008fe200078e02c8 */
[----:B------:R-:W3:Y:S04]  /*16dcf0*/  LDL.LU R244, [R1+0x3b4c] ;  /* 0x003b4c0001f47983 */ /* 0x000ee80000300800 */
[----:B------:R1:W-:Y:S01]  /*16dd00*/  @P5 STG.E [R4.64], R63 ;  /* 0x0000003f04005986 */ /* 0x0003e2000c101904 */
[----:B------:R1:W-:Y:S02]  /*16dd10*/  @P2 STG.E [R8.64], R59 ;  /* 0x0000003b08002986 */ /* 0x0003e4000c101904 */
[----:B------:R1:W-:Y:S02]  /*16dd20*/  @P1 STG.E [R12.64], R55 ;  /* 0x000000370c001986 */ /* 0x0003e4000c101904 */
[----:B------:R1:W-:Y:S01]  /*16dd30*/  @P4 STG.E [R16.64], R71 ;  /* 0x0000004710004986 */ /* 0x0003e2000c101904 */
[----:B------:R1:W-:Y:S01]  /*16dd40*/  @P0 STG.E [R2.64], R87 ;  /* 0x0000005702000986 */ /* 0x0003e2000c101904 */
[----:B----4-:R-:W-:-:S03]  /*16dd50*/  ISETP.GE.AND P0, PT, R24, c[0x0][0x17c], PT ;  /* 0x00005f0018007a0c */ /* 0x010fc60003f06270 */
[----:B------:R-:W4:Y:S01]  /*16dd60*/  LDL.LU R24, [R1+0x7ad0] ;  /* 0x007ad00001187983 */ /* 0x000f220000300800 */
[----:B------:R-:W-:Y:S01]  /*16dd70*/  ISETP.GE.AND P3, PT, R25, c[0x0][0x17c], PT ;  /* 0x00005f0019007a0c */ /* 0x000fe20003f66270 */
[----:B------:R-:W-:-:S03]  /*16dd80*/  IADD3 R25, R21, c[0x0][0x198], RZ ;  /* 0x0000660015197a10 */ /* 0x000fc60007ffe0ff */
[----:B------:R-:W-:Y:S02]  /*16dd90*/  ISETP.LT.AND P1, PT, R194, c[0x0][0x178], !P3 ;  /* 0x00005e00c2007a0c */ /* 0x000fe40005f21270 */
[----:B-1----:R-:W-:Y:S01]  /*16dda0*/  IMAD.WIDE R4, R25, 0x4, R196 ;  /* 0x0000000419047825 */ /* 0x002fe200078e02c4 */
[----:B------:R-:W-:Y:S02]  /*16ddb0*/  ISETP.LT.AND P5, PT, R227, c[0x0][0x178], !P3 ;  /* 0x00005e00e3007a0c */ /* 0x000fe40005fa1270 */
[----:B------:R-:W-:Y:S02]  /*16ddc0*/  ISETP.LT.AND P2, PT, R115, c[0x0][0x178], !P3 ;  /* 0x00005e0073007a0c */ /* 0x000fe40005f41270 */
[----:B------:R-:W-:Y:S02]  /*16ddd0*/  ISETP.LT.AND P4, PT, R195, c[0x0][0x178], !P3 ;  /* 0x00005e00c3007a0c */ /* 0x000fe40005f81270 */
[----:B------:R-:W-:Y:S01]  /*16dde0*/  ISETP.LT.AND P6, PT, R163, c[0x0][0x178], !P3 ;  /* 0x00005e00a3007a0c */ /* 0x000fe20005fc1270 */
[----:B------:R-:W-:-:S04]  /*16ddf0*/  IMAD.WIDE R8, R25, 0x4, R210 ;  /* 0x0000000419087825 */ /* 0x000fc800078e02d2 */
[----:B------:R-:W-:-:S04]  /*16de00*/  IMAD.WIDE R12, R25, 0x4, R198 ;  /* 0x00000004190c7825 */ /* 0x000fc800078e02c6 */
[----:B------:R-:W-:-:S04]  /*16de10*/  IMAD.WIDE R16, R25, 0x4, R208 ;  /* 0x0000000419107825 */ /* 0x000fc800078e02d0 */
[----:B------:R-:W-:-:S04]  /*16de20*/  IMAD.WIDE R20, R25, 0x4, R206 ;  /* 0x0000000419147825 */ /* 0x000fc800078e02ce */
[----:B------:R-:W-:Y:S01]  /*16de30*/  IMAD.WIDE R2, R25, 0x4, R204 ;  /* 0x0000000419027825 */ /* 0x000fe200078e02cc */
[----:B--2---:R1:W-:Y:S01]  /*16de40*/  @P1 STG.E [R4.64], R248 ;  /* 0x000000f804001986 */ /* 0x0043e2000c101904 */
[----:B------:R-:W-:-:S03]  /*16de50*/  ISETP.LT.AND P1, PT, R131, c[0x0][0x178], !P3 ;  /* 0x00005e0083007a0c */ /* 0x000fc60005f21270 */
[----:B-1----:R-:W2:Y:S04]  /*16de60*/  LDL.LU R248, [R1+0x3c18] ;  /* 0x003c180001f87983 */ /* 0x002ea80000300800 */
[----:B------:R1:W-:Y:S01]  /*16de70*/  @P5 STG.E [R8.64], R245 ;  /* 0x000000f508005986 */ /* 0x0003e2000c101904 */
[----:B------:R1:W-:Y:S02]  /*16de80*/  @P2 STG.E [R12.64], R50 ;  /* 0x000000320c002986 */ /* 0x0003e4000c101904 */
[----:B------:R1:W-:Y:S02]  /*16de90*/  @P4 STG.E [R16.64], R46 ;  /* 0x0000002e10004986 */ /* 0x0003e4000c101904 */
[----:B------:R-:W-:Y:S01]  /*16dea0*/  @P6 STG.E [R20.64], R42 ;  /* 0x0000002a14006986 */ /* 0x000fe2000c101904 */
[----:B------:R-:W-:Y:S04]  /*16deb0*/  @P1 STG.E [R2.64], R38 ;  /* 0x0000002602001986 */ /* 0x000fe8000c101904 */
[----:B-1----:R-:W2:Y:S01]  /*16dec0*/  LDL.LU R245, [R1+0x3b38] ;  /* 0x003b380001f57983 */ /* 0x002ea20000300800 */
[----:B------:R-:W2:Y:S01]  /*16ded0*/  LDL.LU R28, [R1+0x7acc] ;  /* 0x007acc00011c7983 */ /* 0x000ea20000300800 */
[----:B------:R-:W-:Y:S01]  /*16dee0*/  ISETP.LT.AND P2, PT, R147, c[0x0][0x178], !P3 ;  /* 0x00005e0093007a0c */ /* 0x000fe20005f41270 */
[----:B------:R-:W-:Y:S01]  /*16def0*/  ISETP.LT.AND P3, PT, R179, c[0x0][0x178], !P3 ;  /* 0x00005e00b3007a0c */ /* 0x000fe20005f61270 */
[----:B------:R-:W-:-:S02]  /*16df00*/  ISETP.LT.AND P4, PT, R194, c[0x0][0x178], !P0 ;  /* 0x00005e00c2007a0c */ /* 0x000fc40004781270 */
[----:B------:R-:W-:Y:S02]  /*16df10*/  ISETP.LT.AND P6, PT, R227, c[0x0][0x178], !P0 ;  /* 0x00005e00e3007a0c */ /* 0x000fe400047c1270 */
[C---:B------:R-:W-:Y:S01]  /*16df20*/  IADD3 R29, R25.reuse, c[0x0][0x198], RZ ;  /* 0x00006600191d7a10 */ /* 0x040fe20007ffe0ff */
[----:B------:R-:W-:-:S04]  /*16df30*/  IMAD.WIDE R4, R25, 0x4, R202 ;  /* 0x0000000419047825 */ /* 0x000fc800078e02ca */
[----:B------:R-:W-:-:S04]  /*16df40*/  IMAD.WIDE R12, R25, 0x4, R200 ;  /* 0x00000004190c7825 */ /* 0x000fc800078e02c8 */
[----:B------:R-:W-:-:S04]  /*16df50*/  IMAD.WIDE R8, R29, 0x4, R196 ;  /* 0x000000041d087825 */ /* 0x000fc800078e02c4 */
[----:B------:R-:W-:Y:S01]  /*16df60*/  IMAD.WIDE R16, R29, 0x4, R210 ;  /* 0x000000041d107825 */ /* 0x000fe200078e02d2 */
[----:B------:R-:W-:Y:S03]  /*16df70*/  @P2 STG.E [R4.64], R74 ;  /* 0x0000004a04002986 */ /* 0x000fe6000c101904 */
[----:B------:R-:W-:Y:S01]  /*16df80*/  @P3 STG.E [R12.64], R90 ;  /* 0x0000005a0c003986 */ /* 0x000fe2000c101904 */
[----:B------:R1:W-:Y:S04]  /*16df90*/  @P4 STG.E [R8.64], R249 ;  /* 0x000000f908004986 */ /* 0x0003e8000c101904 */
[----:B---3--:R3:W-:Y:S01]  /*16dfa0*/  @P6 STG.E [R16.64], R244 ;  /* 0x000000f410006986 */ /* 0x0087e2000c101904 */
[----:B----4-:R-:W-:-:S03]  /*16dfb0*/  ISETP.GE.AND P1, PT, R24, c[0x0][0x17c], PT ;  /* 0x00005f0018007a0c */ /* 0x010fc60003f26270 */
[----:B------:R-:W4:Y:S01]  /*16dfc0*/  LDL.LU R24, [R1+0x7ac8] ;  /* 0x007ac80001187983 */ /* 0x000f220000300800 */
[----:B-1----:R-:W4:Y:S02]  /*16dfd0*/  LDL.LU R249, [R1+0x3c1c] ;  /* 0x003c1c0001f97983 */ /* 0x002f240000300800 */
[----:B---3--:R-:W3:Y:S01]  /*16dfe0*/  LDL.LU R244, [R1+0x3b3c] ;  /* 0x003b3c0001f47983 */ /* 0x008ee20000300800 */
[----:B------:R-:W-:Y:S02]  /*16dff0*/  ISETP.LT.AND P5, PT, R115, c[0x0][0x178], !P0 ;  /* 0x00005e0073007a0c */ /* 0x000fe400047a1270 */
[----:B------:R-:W-:Y:S01]  /*16e000*/  ISETP.LT.AND P3, PT, R195, c[0x0][0x178], !P0 ;  /* 0x00005e00c3007a0c */ /* 0x000fe20004761270 */
[----:B------:R-:W-:Y:S01]  /*16e010*/  IMAD.WIDE R20, R29, 0x4, R198 ;  /* 0x000000041d147825 */ /* 0x000fe200078e02c6 */
[----:B------:R-:W-:Y:S02]  /*16e020*/  ISETP.LT.AND P2, PT, R163, c[0x0][0x178], !P0 ;  /* 0x00005e00a3007a0c */ /* 0x000fe40004741270 */
[----:B------:R-:W-:-:S02]  /*16e030*/  ISETP.LT.AND P6, PT, R131, c[0x0][0x178], !P0 ;  /* 0x00005e0083007a0c */ /* 0x000fc400047c1270 */
[----:B------:R-:W-:Y:S01]  /*16e040*/  ISETP.LT.AND P4, PT, R147, c[0x0][0x178], !P0 ;  /* 0x00005e0093007a0c */ /* 0x000fe20004781270 */
[----:B------:R-:W-:Y:S02]  /*16e050*/  ISETP.LT.AND P0, PT, R179, c[0x0][0x178], !P0 ;  /* 0x00005e00b3007a0c */ /* 0x000fe40004701270 */
[----:B------:R-:W-:-:S04]  /*16e060*/  IMAD.WIDE R2, R29, 0x4, R208 ;  /* 0x000000041d027825 */ /* 0x000fc800078e02d0 */
[C---:B------:R-:W-:Y:S01]  /*16e070*/  IMAD.WIDE R4, R29.reuse, 0x4, R206 ;  /* 0x000000041d047825 */ /* 0x040fe200078e02ce */
[C---:B------:R-:W-:Y:S01]  /*16e080*/  IADD3 R25, R29.reuse, c[0x0][0x198], RZ ;  /* 0x000066001d197a10 */ /* 0x040fe20007ffe0ff */
[----:B------:R1:W-:Y:S01]  /*16e090*/  @P5 STG.E [R20.64], R51 ;  /* 0x0000003314005986 */ /* 0x0003e2000c101904 */
[----:B------:R-:W-:Y:S01]  /*16e0a0*/  ISETP.LT.AND P5, PT, R194, c[0x0][0x178], !P1 ;  /* 0x00005e00c2007a0c */ /* 0x000fe20004fa1270 */
[----:B------:R-:W-:-:S04]  /*16e0b0*/  IMAD.WIDE R8, R29, 0x4, R204 ;  /* 0x000000041d087825 */ /* 0x000fc800078e02cc */
[C---:B------:R-:W-:Y:S01]  /*16e0c0*/  IMAD.WIDE R12, R29.reuse, 0x4, R202 ;  /* 0x000000041d0c7825 */ /* 0x040fe200078e02ca */
[----:B------:R1:W-:Y:S03]  /*16e0d0*/  @P3 STG.E [R2.64], R47 ;  /* 0x0000002f02003986 */ /* 0x0003e6000c101904 */
[----:B------:R-:W-:-:S04]  /*16e0e0*/  IMAD.WIDE R16, R29, 0x4, R200 ;  /* 0x000000041d107825 */ /* 0x000fc800078e02c8 */
[----:B------:R1:W-:Y:S02]  /*16e0f0*/  @P2 STG.E [R4.64], R43 ;  /* 0x0000002b04002986 */ /* 0x0003e4000c101904 */
[----:B------:R2:W-:Y:S01]  /*16e100*/  @P6 STG.E [R8.64], R39 ;  /* 0x0000002708006986 */ /* 0x0005e2000c101904 */
[----:B------:R-:W-:Y:S01]  /*16e110*/  ISETP.LT.AND P6, PT, R227, c[0x0][0x178], !P1 ;  /* 0x00005e00e3007a0c */ /* 0x000fe20004fc1270 */
[----:B------:R2:W-:Y:S01]  /*16e120*/  @P4 STG.E [R12.64], R75 ;  /* 0x0000004b0c004986 */ /* 0x0005e2000c101904 */
[----:B-1----:R-:W-:Y:S01]  /*16e130*/  IMAD.WIDE R20, R25, 0x4, R196 ;  /* 0x0000000419147825 */ /* 0x002fe200078e02c4 */
[----:B------:R-:W-:Y:S02]  /*16e140*/  ISETP.LT.AND P2, PT, R115, c[0x0][0x178], !P1 ;  /* 0x00005e0073007a0c */ /* 0x000fe40004f41270 */
[----:B------:R-:W-:Y:S01]  /*16e150*/  ISETP.LT.AND P4, PT, R195, c[0x0][0x178], !P1 ;  /* 0x00005e00c3007a0c */ /* 0x000fe20004f81270 */
[----:B------:R1:W-:Y:S01]  /*16e160*/  @P0 STG.E [R16.64], R91 ;  /* 0x0000005b10000986 */ /* 0x0003e2000c101904 */
[----:B------:R-:W-:-:S02]  /*16e170*/  ISETP.LT.AND P3, PT, R163, c[0x0][0x178], !P1 ;  /* 0x00005e00a3007a0c */ /* 0x000fc40004f61270 */
[----:B------:R-:W-:Y:S01]  /*16e180*/  ISETP.LT.AND P0, PT, R147, c[0x0][0x178], !P1 ;  /* 0x00005e0093007a0c */ /* 0x000fe20004f01270 */
[----:B------:R-:W-:-:S04]  /*16e190*/  IMAD.WIDE R2, R25, 0x4, R210 ;  /* 0x0000000419027825 */ /* 0x000fc800078e02d2 */
[----:B------:R-:W-:Y:S01]  /*16e1a0*/  IMAD.WIDE R4, R25, 0x4, R198 ;  /* 0x0000000419047825 */ /* 0x000fe200078e02c6 */
[----:B--2---:R2:W-:Y:S01]  /*16e1b0*/  @P5 STG.E [R20.64], R248 ;  /* 0x000000f814005986 */ /* 0x0045e2000c101904 */
[----:B------:R-:W-:Y:S02]  /*16e1c0*/  ISETP.LT.AND P5, PT, R131, c[0x0][0x178], !P1 ;  /* 0x00005e0083007a0c */ /* 0x000fe40004fa1270 */
[----:B------:R-:W-:Y:S02]  /*16e1d0*/  ISETP.LT.AND P1, PT, R179, c[0x0][0x178], !P1 ;  /* 0x00005e00b3007a0c */ /* 0x000fe40004f21270 */
[----:B------:R-:W-:-:S04]  /*16e1e0*/  IMAD.WIDE R8, R25, 0x4, R208 ;  /* 0x0000000419087825 */ /* 0x000fc800078e02d0 */
[----:B------:R-:W-:-:S04]  /*16e1f0*/  IMAD.WIDE R12, R25, 0x4, R206 ;  /* 0x00000004190c7825 */ /* 0x000fc800078e02ce */
[----:B-1----:R-:W-:-:S04]  /*16e200*/  IMAD.WIDE R16, R25, 0x4, R204 ;  /* 0x0000000419107825 */ /* 0x002fc800078e02cc */
[C---:B--2---:R-:W-:Y:S01]  /*16e210*/  IMAD.WIDE R20, R25.reuse, 0x4, R202 ;  /* 0x0000000419147825 */ /* 0x044fe200078e02ca */
[----:B------:R1:W-:Y:S03]  /*16e220*/  @P6 STG.E [R2.64], R245 ;  /* 0x000000f502006986 */ /* 0x0003e6000c101904 */
[----:B------:R2:W-:Y:S02]  /*16e230*/  @P2 STG.E [R4.64], R34 ;  /* 0x0000002204002986 */ /* 0x0005e4000c101904 */
[----:B------:R2:W-:Y:S02]  /*16e240*/  @P4 STG.E [R8.64], R22 ;  /* 0x0000001608004986 */ /* 0x0005e4000c101904 */
[----:B------:R-:W-:Y:S01]  /*16e250*/  @P3 STG.E [R12.64], R30 ;  /* 0x0000001e0c003986 */ /* 0x000fe2000c101904 */
[----:B------:R-:W-:Y:S01]  /*16e260*/  @P5 STG.E [R16.64], R26 ;  /* 0x0000001a10005986 */ /* 0x000fe2000c101904 */
[----:B------:R-:W-:Y:S03]  /*16e270*/  @P0 STG.E [R20.64], R78 ;  /* 0x0000004e14000986 */ /* 0x000fe6000c101904 */
[----:B------:R-:W3:Y:S01]  /*16e280*/  LDL.LU R248, [R1+0x3bf8] ;  /* 0x003bf80001f87983 */ /* 0x000ee20000300800 */
[----:B-1----:R-:W-:-:S05]  /*16e290*/  IMAD.WIDE R2, R25, 0x4, R200 ;  /* 0x0000000419027825 */ /* 0x002fca00078e02c8 */
[----:B------:R-:W-:Y:S01]  /*16e2a0*/  @P1 STG.E [R2.64], R94 ;  /* 0x0000005e02001986 */ /* 0x000fe2000c101904 */
[----:B------:R-:W-:Y:S02]  /*16e2b0*/  ISETP.GE.AND P6, PT, R28, c[0x0][0x17c], PT ;  /* 0x00005f001c007a0c */ /* 0x000fe40003fc6270 */
[----:B------:R-:W-:Y:S02]  /*16e2c0*/  IADD3 R29, R25, c[0x0][0x198], RZ ;  /* 0x00006600191d7a10 */ /* 0x000fe40007ffe0ff */
[----:B------:R-:W-:Y:S02]  /*16e2d0*/  ISETP.LT.AND P2, PT, R194, c[0x0][0x178], !P6 ;  /* 0x00005e00c2007a0c */ /* 0x000fe40007741270 */
[----:B------:R-:W-:Y:S01]  /*16e2e0*/  ISETP.LT.AND P3, PT, R227, c[0x0][0x178], !P6 ;  /* 0x00005e00e3007a0c */ /* 0x000fe20007761270 */
[----:B--2---:R-:W-:-:S04]  /*16e2f0*/  IMAD.WIDE R4, R29, 0x4, R196 ;  /* 0x000000041d047825 */ /* 0x004fc800078e02c4 */
[----:B------:R-:W-:Y:S01]  /*16e300*/  IMAD.WIDE R8, R29, 0x4, R210 ;  /* 0x000000041d087825 */ /* 0x000fe200078e02d2 */
[----:B----4-:R-:W-:Y:S02]  /*16e310*/  ISETP.GE.AND P1, PT, R24, c[0x0][0x17c], PT ;  /* 0x00005f0018007a0c */ /* 0x010fe40003f26270 */
[----:B------:R-:W2:Y:S01]  /*16e320*/  LDL.LU R24, [R1+0x7ac4] ;  /* 0x007ac40001187983 */ /* 0x000ea20000300800 */
[----:B------:R-:W4:Y:S03]  /*16e330*/  LDL.LU R245, [R1+0x3b28] ;  /* 0x003b280001f57983 */ /* 0x000f260000300800 */
[----:B------:R1:W-:Y:S01]  /*16e340*/  @P2 STG.E [R4.64], R249 ;  /* 0x000000f904002986 */ /* 0x0003e2000c101904 */
[----:B------:R-:W4:Y:S02]  /*16e350*/  LDL.LU R22, [R1+0x7ab0] ;  /* 0x007ab00001167983 */ /* 0x000f240000300800 */
[----:B---3--:R3:W-:Y:S01]  /*16e360*/  @P3 STG.E [R8.64], R244 ;  /* 0x000000f408003986 */ /* 0x0087e2000c101904 */
[----:B-1----:R-:W4:Y:S01]  /*16e370*/  LDL.LU R249, [R1+0x3bfc] ;  /* 0x003bfc0001f97983 */ /* 0x002f220000300800 */
[----:B---3--:R-:W3:Y:S01]  /*16e380*/  LDL.LU R244, [R1+0x3b2c] ;  /* 0x003b2c0001f47983 */ /* 0x008ee20000300800 */
[----:B------:R-:W-:Y:S01]  /*16e390*/  ISETP.LT.AND P4, PT, R115, c[0x0][0x178], !P6 ;  /* 0x00005e0073007a0c */ /* 0x000fe20007781270 */
[----:B------:R-:W-:Y:S01]  /*16e3a0*/  IMAD.WIDE R12, R29, 0x4, R198 ;  /* 0x000000041d0c7825 */ /* 0x000fe200078e02c6 */
[----:B------:R-:W-:-:S02]  /*16e3b0*/  ISETP.LT.AND P0, PT, R195, c[0x0][0x178], !P6 ;  /* 0x00005e00c3007a0c */ /* 0x000fc40007701270 */
[----:B------:R-:W-:Y:S02]  /*16e3c0*/  ISETP.LT.AND P5, PT, R163, c[0x0][0x178], !P6 ;  /* 0x00005e00a3007a0c */ /* 0x000fe400077a1270 */
[----:B------:R-:W-:Y:S02]  /*16e3d0*/  ISETP.LT.AND P3, PT, R131, c[0x0][0x178], !P6 ;  /* 0x00005e0083007a0c */ /* 0x000fe40007761270 */
[----:B------:R-:W-:Y:S01]  /*16e3e0*/  ISETP.LT.AND P2, PT, R147, c[0x0][0x178], !P6 ;  /* 0x00005e0093007a0c */ /* 0x000fe20007741270 */
[----:B------:R-:W-:Y:S02]  /*16e3f0*/  ISETP.LT.AND P6, PT, R179, c[0x0][0x178], !P6 ;  /* 0x00005e00b3007a0c */ /* 0x000fe400077c1270 */
[----:B------:R-:W-:-:S04]  /*16e400*/  IMAD.WIDE R16, R29, 0x4, R208 ;  /* 0x000000041d107825 */ /* 0x000fc800078e02d0 */
[----:B------:R-:W-:-:S04]  /*16e410*/  IMAD.WIDE R20, R29, 0x4, R206 ;  /* 0x000000041d147825 */ /* 0x000fc800078e02ce */
[----:B------:R-:W-:-:S04]  /*16e420*/  IMAD.WIDE R2, R29, 0x4, R204 ;  /* 0x000000041d027825 */ /* 0x000fc800078e02cc */
[C---:B------:R-:W-:Y:S01]  /*16e430*/  IMAD.WIDE R4, R29.reuse, 0x4, R202 ;  /* 0x000000041d047825 */ /* 0x040fe200078e02ca */
[----:B------:R1:W-:Y:S01]  /*16e440*/  @P4 STG.E [R12.64], R35 ;  /* 0x000000230c004986 */ /* 0x0003e2000c101904 */
[----:B------:R-:W-:Y:S02]  /*16e450*/  ISETP.LT.AND P4, PT, R194, c[0x0][0x178], !P1 ;  /* 0x00005e00c2007a0c */ /* 0x000fe40004f81270 */
[C---:B------:R-:W-:Y:S01]  /*16e460*/  IMAD.WIDE R8, R29.reuse, 0x4, R200 ;  /* 0x000000041d087825 */ /* 0x040fe200078e02c8 */
[----:B------:R-:W-:Y:S01]  /*16e470*/  IADD3 R29, R29, c[0x0][0x198], RZ ;  /* 0x000066001d1d7a10 */ /* 0x000fe20007ffe0ff */
[----:B------:R1:W-:Y:S02]  /*16e480*/  @P0 STG.E [R16.64], R23 ;  /* 0x0000001710000986 */ /* 0x0003e4000c101904 */
[----:B------:R1:W-:Y:S02]  /*16e490*/  @P5 STG.E [R20.64], R31 ;  /* 0x0000001f14005986 */ /* 0x0003e4000c101904 */
[----:B------:R1:W-:Y:S02]  /*16e4a0*/  @P3 STG.E [R2.64], R27 ;  /* 0x0000001b02003986 */ /* 0x0003e4000c101904 */
[----:B------:R1:W-:Y:S01]  /*16e4b0*/  @P2 STG.E [R4.64], R79 ;  /* 0x0000004f04002986 */ /* 0x0003e2000c101904 */
[----:B------:R1:W-:Y:S02]  /*16e4c0*/  @P6 STG.E [R8.64], R95 ;  /* 0x0000005f08006986 */ /* 0x0003e4000c101904 */
[----:B-1----:R-:W-:Y:S01]  /*16e4d0*/  IMAD.WIDE R12, R29, 0x4, R196 ;  /* 0x000000041d0c7825 */ /* 0x002fe200078e02c4 */
[----:B------:R-:W-:-:S02]  /*16e4e0*/  ISETP.LT.AND P0, PT, R227, c[0x0][0x178], !P1 ;  /* 0x00005e00e3007a0c */ /* 0x000fc40004f01270 */
[----:B------:R-:W-:Y:S02]  /*16e4f0*/  ISETP.LT.AND P5, PT, R115, c[0x0][0x178], !P1 ;  /* 0x00005e0073007a0c */ /* 0x000fe40004fa1270 */
[----:B------:R-:W-:Y:S02]  /*16e500*/  ISETP.LT.AND P3, PT, R195, c[0x0][0x178], !P1 ;  /* 0x00005e00c3007a0c */ /* 0x000fe40004f61270 */
[----:B------:R-:W-:Y:S02]  /*16e510*/  ISETP.LT.AND P2, PT, R163, c[0x0][0x178], !P1 ;  /* 0x00005e00a3007a0c */ /* 0x000fe40004f41270 */
[----:B------:R-:W-:Y:S01]  /*16e520*/  ISETP.LT.AND P6, PT, R131, c[0x0][0x178], !P1 ;  /* 0x00005e0083007a0c */ /* 0x000fe20004fc1270 */
[C---:B------:R-:W-:Y:S01]  /*16e530*/  IMAD.WIDE R16, R29.reuse, 0x4, R210 ;  /* 0x000000041d107825 */ /* 0x040fe200078e02d2 */
[----:B------:R1:W-:Y:S03]  /*16e540*/  @P4 STG.E [R12.64], R248 ;  /* 0x000000f80c004986 */ /* 0x0003e6000c101904 */
[----:B------:R-:W-:-:S04]  /*16e550*/  IMAD.WIDE R20, R29, 0x4, R198 ;  /* 0x000000041d147825 */ /* 0x000fc800078e02c6 */
[----:B------:R-:W-:-:S04]  /*16e560*/  IMAD.WIDE R2, R29, 0x4, R208 ;  /* 0x000000041d027825 */ /* 0x000fc800078e02d0 */
[----:B------:R-:W-:-:S04]  /*16e570*/  IMAD.WIDE R4, R29, 0x4, R206 ;  /* 0x000000041d047825 */ /* 0x000fc800078e02ce */
[C---:B------:R-:W-:Y:S01]  /*16e580*/  IMAD.WIDE R8, R29.reuse, 0x4, R204 ;  /* 0x000000041d087825 */ /* 0x040fe200078e02cc */
[----:B------:R-:W-:-:S03]  /*16e590*/  IADD3 R25, R29, c[0x0][0x198], RZ ;  /* 0x000066001d197a10 */ /* 0x000fc60007ffe0ff */
[----:B-1----:R-:W-:Y:S01]  /*16e5a0*/  IMAD.WIDE R12, R29, 0x4, R202 ;  /* 0x000000041d0c7825 */ /* 0x002fe200078e02ca */
[----:B--2---:R-:W-:Y:S02]  /*16e5b0*/  ISETP.GE.AND P4, PT, R24, c[0x0][0x17c], PT ;  /* 0x00005f0018007a0c */ /* 0x004fe40003f86270 */
[----:B------:R-:W2:Y:S04]  /*16e5c0*/  LDL.LU R24, [R1+0x7aa8] ;  /* 0x007aa80001187983 */ /* 0x000ea80000300800 */
[----:B----4-:R1:W-:Y:S01]  /*16e5d0*/  @P0 STG.E [R16.64], R245 ;  /* 0x000000f510000986 */ /* 0x0103e2000c101904 */
[----:B------:R4:W-:Y:S01]  /*16e5e0*/  @P5 STG.E [R20.64], R18 ;  /* 0x0000001214005986 */ /* 0x0009e2000c101904 */
[----:B------:R-:W-:Y:S01]  /*16e5f0*/  ISETP.LT.AND P0, PT, R147, c[0x0][0x178], !P1 ;  /* 0x00005e0093007a0c */ /* 0x000fe20004f01270 */
[----:B------:R-:W-:Y:S01]  /*16e600*/  ISETP.LT.AND P1, PT, R179, c[0x0][0x178], !P1 ;  /* 0x00005e00b3007a0c */ /* 0x000fe20004f21270 */
[----:B------:R3:W-:Y:S01]  /*16e610*/  @P3 STG.E [R2.64], R14 ;  /* 0x0000000e02003986 */ /* 0x0007e2000c101904 */
[----:B------:R-:W-:Y:S01]  /*16e620*/  ISETP.LT.AND P3, PT, R194, c[0x0][0x178], !P4 ;  /* 0x00005e00c2007a0c */ /* 0x000fe20006761270 */
[----:B------:R3:W-:Y:S02]  /*16e630*/  @P2 STG.E [R4.64], R10 ;  /* 0x0000000a04002986 */ /* 0x0007e4000c101904 */
[----:B------:R-:W-:Y:S01]  /*16e640*/  @P6 STG.E [R8.64], R6 ;  /* 0x0000000608006986 */ /* 0x000fe2000c101904 */
[----:B------:R-:W-:-:S02]  /*16e650*/  ISETP.LT.AND P5, PT, R227, c[0x0][0x178], !P4 ;  /* 0x00005e00e3007a0c */ /* 0x000fc400067a1270 */
[----:B------:R-:W-:Y:S01]  /*16e660*/  ISETP.LT.AND P6, PT, R115, c[0x0][0x178], !P4 ;  /* 0x00005e0073007a0c */ /* 0x000fe200067c1270 */
[----:B-1----:R-:W-:-:S04]  /*16e670*/  IMAD.WIDE R16, R29, 0x4, R200 ;  /* 0x000000041d107825 */ /* 0x002fc800078e02c8 */
[----:B----4-:R-:W-:-:S04]  /*16e680*/  IMAD.WIDE R20, R25, 0x4, R196 ;  /* 0x0000000419147825 */ /* 0x010fc800078e02c4 */
[C---:B---3--:R-:W-:Y:S01]  /*16e690*/  IMAD.WIDE R2, R25.reuse, 0x4, R210 ;  /* 0x0000000419027825 */ /* 0x048fe200078e02d2 */
[----:B------:R-:W3:Y:S04]  /*16e6a0*/  LDL.LU R14, [R1+0x7aa4] ;  /* 0x007aa400010e7983 */ /* 0x000ee80000300800 */
[----:B------:R-:W-:Y:S01]  /*16e6b0*/  @P0 STG.E [R12.64], R82 ;  /* 0x000000520c000986 */ /* 0x000fe2000c101904 */
[----:B------:R-:W-:-:S04]  /*16e6c0*/  IMAD.WIDE R4, R25, 0x4, R198 ;  /* 0x0000000419047825 */ /* 0x000fc800078e02c6 */
[----:B------:R-:W-:Y:S02]  /*16e6d0*/  @P1 STG.E [R16.64], R98 ;  /* 0x0000006210001986 */ /* 0x000fe4000c101904 */
[----:B------:R-:W-:Y:S01]  /*16e6e0*/  @P3 STG.E [R20.64], R249 ;  /* 0x000000f914003986 */ /* 0x000fe2000c101904 */
[----:B------:R-:W-:Y:S01]  /*16e6f0*/  @P5 STG.E [R2.64], R244 ;  /* 0x000000f402005986 */ /* 0x000fe2000c101904 */
[----:B------:R-:W-:Y:S02]  /*16e700*/  @P6 STG.E [R4.64], R19 ;  /* 0x0000001304006986 */ /* 0x000fe4000c101904 */
[----:B------:R1:W4:Y:S02]  /*16e710*/  LDS.128 R16, [R0] ;  /* 0x0000000000107984 */ /* 0x0003240000000c00 */
[----:B-1----:R-:W3:Y:S01]  /*16e720*/  LDL.LU R0, [R1+0x7aa0] ;  /* 0x007aa00001007983 */ /* 0x002ee20000300800 */
[----:B------:R-:W-:Y:S02]  /*16e730*/  ISETP.LT.AND P0, PT, R195, c[0x0][0x178], !P4 ;  /* 0x00005e00c3007a0c */ /* 0x000fe40006701270 */
[----:B------:R-:W-:-:S02]  /*16e740*/  ISETP.LT.AND P1, PT, R163, c[0x0][0x178], !P4 ;  /* 0x00005e00a3007a0c */ /* 0x000fc40006721270 */
[----:B------:R-:W-:Y:S02]  /*16e750*/  ISETP.LT.AND P5, PT, R131, c[0x0][0x178], !P4 ;  /* 0x00005e0083007a0c */ /* 0x000fe400067a1270 */
[----:B------:R-:W-:Y:S01]  /*16e760*/  ISETP.LT.AND P3, PT, R147, c[0x0][0x178], !P4 ;  /* 0x00005e0093007a0c */ /* 0x000fe20006761270 */
[----:B------:R-:W-:-:S04]  /*16e770*/  IMAD.WIDE R8, R25, 0x4, R208 ;  /* 0x0000000419087825 */ /* 0x000fc800078e02d0 */
[----:B------:R-:W-:-:S04]  /*16e780*/  IMAD.WIDE R12, R25, 0x4, R206 ;  /* 0x00000004190c7825 */ /* 0x000fc800078e02ce */
[----:B------:R-:W-:Y:S01]  /*16e790*/  IMAD.WIDE R20, R25, 0x4, R204 ;  /* 0x0000000419147825 */ /* 0x000fe200078e02cc */
[----:B------:R-:W-:Y:S02]  /*16e7a0*/  ISETP.GE.AND P2, PT, R22, c[0x0][0x17c], PT ;  /* 0x00005f0016007a0c */ /* 0x000fe40003f46270 */
[----:B------:R-:W-:Y:S01]  /*16e7b0*/  ISETP.LT.AND P4, PT, R179, c[0x0][0x178], !P4 ;  /* 0x00005e00b3007a0c */ /* 0x000fe20006781270 */
[----:B------:R-:W-:Y:S01]  /*16e7c0*/  IMAD.WIDE R22, R25, 0x4, R202 ;  /* 0x0000000419167825 */ /* 0x000fe200078e02ca */
[----:B------:R-:W-:Y:S01]  /*16e7d0*/  ISETP.LT.AND P6, PT, R194, c[0x0][0x178], !P2 ;  /* 0x00005e00c2007a0c */ /* 0x000fe200057c1270 */
[----:B------:R1:W-:Y:S02]  /*16e7e0*/  @P0 STG.E [R8.64], R15 ;  /* 0x0000000f08000986 */ /* 0x0003e4000c101904 */
[----:B------:R-:W-:Y:S02]  /*16e7f0*/  @P1 STG.E [R12.64], R11 ;  /* 0x0000000b0c001986 */ /* 0x000fe4000c101904 */
[----:B------:R1:W-:Y:S01]  /*16e800*/  @P5 STG.E [R20.64], R7 ;  /* 0x0000000714005986 */ /* 0x0003e2000c101904 */
[----:B------:R-:W-:-:S02]  /*16e810*/  ISETP.LT.AND P5, PT, R227, c[0x0][0x178], !P2 ;  /* 0x00005e00e3007a0c */ /* 0x000fc400057a1270 */
[----:B------:R-:W-:Y:S01]  /*16e820*/  IADD3 R27, R25, c[0x0][0x198], RZ ;  /* 0x00006600191b7a10 */ /* 0x000fe20007ffe0ff */
[----:B------:R4:W-:Y:S01]  /*16e830*/  @P3 STG.E [R22.64], R83 ;  /* 0x0000005316003986 */ /* 0x0009e2000c101904 */
[----:B------:R-:W-:Y:S02]  /*16e840*/  ISETP.LT.AND P0, PT, R115, c[0x0][0x178], !P2 ;  /* 0x00005e0073007a0c */ /* 0x000fe40005701270 */
[----:B------:R-:W-:Y:S02]  /*16e850*/  ISETP.LT.AND P3, PT, R195, c[0x0][0x178], !P2 ;  /* 0x00005e00c3007a0c */ /* 0x000fe40005761270 */
[----:B------:R-:W-:Y:S01]  /*16e860*/  ISETP.LT.AND P1, PT, R163, c[0x0][0x178], !P2 ;  /* 0x00005e00a3007a0c */ /* 0x000fe20005721270 */
[----:B------:R-:W-:-:S04]  /*16e870*/  IMAD.WIDE R2, R25, 0x4, R200 ;  /* 0x0000000419027825 */ /* 0x000fc800078e02c8 */
[----:B------:R-:W-:-:S04]  /*16e880*/  IMAD.WIDE R4, R27, 0x4, R196 ;  /* 0x000000041b047825 */ /* 0x000fc800078e02c4 */
[----:B-1----:R-:W-:-:S04]  /*16e890*/  IMAD.WIDE R8, R27, 0x4, R198 ;  /* 0x000000041b087825 */ /* 0x002fc800078e02c6 */
[----:B------:R-:W-:-:S04]  /*16e8a0*/  IMAD.WIDE R6, R27, 0x4, R210 ;  /* 0x000000041b067825 */ /* 0x000fc800078e02d2 */
[C---:B------:R-:W-:Y:S01]  /*16e8b0*/  IMAD.WIDE R10, R27.reuse, 0x4, R208 ;  /* 0x000000041b0a7825 */ /* 0x040fe200078e02d0 */
[----:B------:R1:W-:Y:S03]  /*16e8c0*/  @P4 STG.E [R2.64], R99 ;  /* 0x0000006302004986 */ /* 0x0003e6000c101904 */
[----:B------:R1:W-:Y:S02]  /*16e8d0*/  @P6 STG.E [R4.64], R100 ;  /* 0x0000006404006986 */ /* 0x0003e4000c101904 */
[----:B------:R-:W-:-:S04]  /*16e8e0*/  IMAD.WIDE R12, R27, 0x4, R206 ;  /* 0x000000041b0c7825 */ /* 0x000fc800078e02ce */
[----:B------:R-:W-:Y:S01]  /*16e8f0*/  @P5 STG.E [R6.64], R116 ;  /* 0x0000007406005986 */ /* 0x000fe2000c101904 */
[----:B------:R-:W-:Y:S02]  /*16e900*/  ISETP.LT.AND P6, PT, R131, c[0x0][0x178], !P2 ;  /* 0x00005e0083007a0c */ /* 0x000fe400057c1270 */
[----:B------:R-:W-:Y:S01]  /*16e910*/  ISETP.LT.AND P4, PT, R147, c[0x0][0x178], !P2 ;  /* 0x00005e0093007a0c */ /* 0x000fe20005781270 */
[----:B------:R1:W-:Y:S01]  /*16e920*/  @P0 STG.E [R8.64], R132 ;  /* 0x0000008408000986 */ /* 0x0003e2000c101904 */
[----:B------:R1:W-:Y:S01]  /*16e930*/  @P3 STG.E [R10.64], R148 ;  /* 0x000000940a003986 */ /* 0x0003e2000c101904 */
[----:B------:R-:W-:Y:S01]  /*16e940*/  ISETP.LT.AND P2, PT, R179, c[0x0][0x178], !P2 ;  /* 0x00005e00b3007a0c */ /* 0x000fe20005741270 */
[----:B------:R1:W-:Y:S01]  /*16e950*/  @P1 STG.E [R12.64], R164 ;  /* 0x000000a40c001986 */ /* 0x0003e2000c101904 */
[C---:B----4-:R-:W-:Y:S01]  /*16e960*/  IADD3 R23, R27.reuse, c[0x0][0x198], RZ ;  /* 0x000066001b177a10 */ /* 0x050fe20007ffe0ff */
[----:B-1----:R-:W-:-:S04]  /*16e970*/  IMAD.WIDE R2, R27, 0x4, R204 ;  /* 0x000000041b027825 */ /* 0x002fc800078e02cc */
[----:B------:R-:W-:-:S04]  /*16e980*/  IMAD.WIDE R4, R27, 0x4, R202 ;  /* 0x000000041b047825 */ /* 0x000fc800078e02ca */
[----:B------:R-:W-:-:S04]  /*16e990*/  IMAD.WIDE R8, R27, 0x4, R200 ;  /* 0x000000041b087825 */ /* 0x000fc800078e02c8 */
[----:B------:R-:W-:-:S04]  /*16e9a0*/  IMAD.WIDE R10, R23, 0x4, R196 ;  /* 0x00000004170a7825 */ /* 0x000fc800078e02c4 */
[C---:B------:R-:W-:Y:S01]  /*16e9b0*/  IMAD.WIDE R12, R23.reuse, 0x4, R210 ;  /* 0x00000004170c7825 */ /* 0x040fe200078e02d2 */
[----:B------:R1:W-:Y:S03]  /*16e9c0*/  @P6 STG.E [R2.64], R180 ;  /* 0x000000b402006986 */ /* 0x0003e6000c101904 */
[----:B------:R-:W-:Y:S02]  /*16e9d0*/  @P4 STG.E [R4.64], R212 ;  /* 0x000000d404004986 */ /* 0x000fe4000c101904 */
[----:B------:R4:W-:Y:S02]  /*16e9e0*/  @P2 STG.E [R8.64], R16 ;  /* 0x0000001008002986 */ /* 0x0009e4000c101904 */
[----:B------:R-:W-:-:S04]  /*16e9f0*/  IMAD.WIDE R20, R23, 0x4, R206 ;  /* 0x0000000417147825 */ /* 0x000fc800078e02ce */
[----:B-1----:R-:W-:-:S04]  /*16ea00*/  IMAD.WIDE R2, R23, 0x4, R198 ;  /* 0x0000000417027825 */ /* 0x002fc800078e02c6 */
[----:B----4-:R-:W-:Y:S01]  /*16ea10*/  IMAD.WIDE R8, R23, 0x4, R204 ;  /* 0x0000000417087825 */ /* 0x010fe200078e02cc */
[----:B--2---:R-:W-:-:S04]  /*16ea20*/  ISETP.GE.AND P5, PT, R24, c[0x0][0x17c], PT ;  /* 0x00005f0018007a0c */ /* 0x004fc80003fa6270 */
[----:B------:R-:W-:Y:S02]  /*16ea30*/  ISETP.LT.AND P0, PT, R194, c[0x0][0x178], !P5 ;  /* 0x00005e00c2007a0c */ /* 0x000fe40006f01270 */
[----:B------:R-:W-:Y:S02]  /*16ea40*/  ISETP.LT.AND P1, PT, R227, c[0x0][0x178], !P5 ;  /* 0x00005e00e3007a0c */ /* 0x000fe40006f21270 */
[----:B------:R-:W-:Y:S02]  /*16ea50*/  ISETP.LT.AND P4, PT, R115, c[0x0][0x178], !P5 ;  /* 0x00005e0073007a0c */ /* 0x000fe40006f81270 */
[----:B------:R-:W-:Y:S02]  /*16ea60*/  ISETP.LT.AND P3, PT, R195, c[0x0][0x178], !P5 ;  /* 0x00005e00c3007a0c */ /* 0x000fe40006f61270 */
[----:B------:R-:W-:-:S05]  /*16ea70*/  ISETP.LT.AND P6, PT, R163, c[0x0][0x178], !P5 ;  /* 0x00005e00a3007a0c */ /* 0x000fca0006fc1270 */
[----:B------:R1:W-:Y:S02]  /*16ea80*/  @P0 STG.E [R10.64], R101 ;  /* 0x000000650a000986 */ /* 0x0003e4000c101904 */
[----:B------:R-:W-:Y:S01]  /*16ea90*/  @P1 STG.E [R12.64], R117 ;  /* 0x000000750c001986 */ /* 0x000fe2000c101904 */
[----:B------:R-:W-:Y:S02]  /*16eaa0*/  ISETP.LT.AND P1, PT, R131, c[0x0][0x178], !P5 ;  /* 0x00005e0083007a0c */ /* 0x000fe40006f21270 */
[----:B------:R-:W-:Y:S02]  /*16eab0*/  ISETP.LT.AND P0, PT, R147, c[0x0][0x178], !P5 ;  /* 0x00005e0093007a0c */ /* 0x000fe40006f01270 */
[----:B---3--:R-:W-:Y:S01]  /*16eac0*/  ISETP.GE.AND P2, PT, R14, c[0x0][0x17c], PT ;  /* 0x00005f000e007a0c */ /* 0x008fe20003f46270 */
[C---:B------:R-:W-:Y:S01]  /*16ead0*/  IMAD.WIDE R14, R23.reuse, 0x4, R208 ;  /* 0x00000004170e7825 */ /* 0x040fe200078e02d0 */
[----:B------:R2:W-:Y:S04]  /*16eae0*/  @P4 STG.E [R2.64], R133 ;  /* 0x0000008502004986 */ /* 0x0005e8000c101904 */
[----:B------:R3:W-:Y:S01]  /*16eaf0*/  @P3 STG.E [R14.64], R149 ;  /* 0x000000950e003986 */ /* 0x0007e2000c101904 */
[----:B-1----:R-:W-:-:S04]  /*16eb00*/  IMAD.WIDE R10, R23, 0x4, R202 ;  /* 0x00000004170a7825 */ /* 0x002fc800078e02ca */
[----:B------:R1:W-:Y:S01]  /*16eb10*/  @P6 STG.E [R20.64], R165 ;  /* 0x000000a514006986 */ /* 0x0003e2000c101904 */
[----:B------:R3:W-:Y:S01]  /*16eb20*/  @P1 STG.E [R8.64], R181 ;  /* 0x000000b508001986 */ /* 0x0007e2000c101904 */
[----:B------:R1:W-:Y:S01]  /*16eb30*/  @P0 STG.E [R10.64], R213 ;  /* 0x000000d50a000986 */ /* 0x0003e2000c101904 */
[----:B------:R-:W-:Y:S02]  /*16eb40*/  ISETP.GE.AND P0, PT, R0, c[0x0][0x17c], PT ;  /* 0x00005f0000007a0c */ /* 0x000fe40003f06270 */
[----:B------:R-:W4:Y:S01]  /*16eb50*/  LDL.LU R0, [R1+0x7a98] ;  /* 0x007a980001007983 */ /* 0x000f220000300800 */
[----:B------:R-:W-:Y:S02]  /*16eb60*/  ISETP.LT.AND P5, PT, R179, c[0x0][0x178], !P5 ;  /* 0x00005e00b3007a0c */ /* 0x000fe40006fa1270 */
[----:B------:R-:W-:Y:S02]  /*16eb70*/  ISETP.LT.AND P3, PT, R194, c[0x0][0x178], !P2 ;  /* 0x00005e00c2007a0c */ /* 0x000fe40005761270 */
[----:B------:R-:W-:-:S02]  /*16eb80*/  ISETP.LT.AND P4, PT, R227, c[0x0][0x178], !P2 ;  /* 0x00005e00e3007a0c */ /* 0x000fc40005781270 */
[----:B------:R-:W-:Y:S02]  /*16eb90*/  ISETP.LT.AND P1, PT, R115, c[0x0][0x178], !P2 ;  /* 0x00005e0073007a0c */ /* 0x000fe40005721270 */
[C---:B------:R-:W-:Y:S01]  /*16eba0*/  IADD3 R25, R23.reuse, c[0x0][0x198], RZ ;  /* 0x0000660017197a10 */ /* 0x040fe20007ffe0ff */
[----:B--2---:R-:W-:Y:S01]  /*16ebb0*/  IMAD.WIDE R2, R23, 0x4, R200 ;  /* 0x0000000417027825 */ /* 0x004fe200078e02c8 */
[----:B------:R-:W-:Y:S01]  /*16ebc0*/  ISETP.LT.AND P6, PT, R195, c[0x0][0x178], !P2 ;  /* 0x00005e00c3007a0c */ /* 0x000fe200057c1270 */
[----:B------:R-:W2:Y:S02]  /*16ebd0*/  LDL.LU R26, [R1+0x7a8c] ;  /* 0x007a8c00011a7983 */ /* 0x000ea40000300800 */
[----:B------:R-:W2:Y:S02]  /*16ebe0*/  LDL.LU R24, [R1+0x7a88] ;  /* 0x007a880001187983 */ /* 0x000ea40000300800 */
[----:B------:R-:W-:-:S04]  /*16ebf0*/  IMAD.WIDE R12, R25, 0x4, R196 ;  /* 0x00000004190c7825 */ /* 0x000fc800078e02c4 */
[----:B---3--:R-:W-:-:S04]  /*16ec00*/  IMAD.WIDE R14, R25, 0x4, R210 ;  /* 0x00000004190e7825 */ /* 0x008fc800078e02d2 */
[----:B-1----:R-:W-:Y:S01]  /*16ec10*/  IMAD.WIDE R20, R25, 0x4, R198 ;  /* 0x0000000419147825 */ /* 0x002fe200078e02c6 */
[----:B------:R1:W-:Y:S03]  /*16ec20*/  @P5 STG.E [R2.64], R17 ;  /* 0x0000001102005986 */ /* 0x0003e6000c101904 */
[----:B------:R3:W-:Y:S02]  /*16ec30*/  @P3 STG.E [R12.64], R104 ;  /* 0x000000680c003986 */ /* 0x0007e4000c101904 */
[----:B------:R-:W-:Y:S01]  /*16ec40*/  @P4 STG.E [R14.64], R120 ;  /* 0x000000780e004986 */ /* 0x000fe2000c101904 */
[----:B------:R-:W-:Y:S01]  /*16ec50*/  ISETP.LT.AND P3, PT, R163, c[0x0][0x178], !P2 ;  /* 0x00005e00a3007a0c */ /* 0x000fe20005761270 */
[----:B------:R-:W-:Y:S01]  /*16ec60*/  @P1 STG.E [R20.64], R136 ;  /* 0x0000008814001986 */ /* 0x000fe2000c101904 */
[----:B------:R-:W-:Y:S02]  /*16ec70*/  ISETP.LT.AND P4, PT, R131, c[0x0][0x178], !P2 ;  /* 0x00005e0083007a0c */ /* 0x000fe40005781270 */
[----:B------:R-:W-:Y:S01]  /*16ec80*/  ISETP.LT.AND P1, PT, R147, c[0x0][0x178], !P2 ;  /* 0x00005e0093007a0c */ /* 0x000fe20005721270 */
[----:B------:R-:W-:-:S04]  /*16ec90*/  IMAD.WIDE R8, R25, 0x4, R208 ;  /* 0x0000000419087825 */ /* 0x000fc800078e02d0 */
[----:B------:R-:W-:-:S04]  /*16eca0*/  IMAD.WIDE R10, R25, 0x4, R204 ;  /* 0x00000004190a7825 */ /* 0x000fc800078e02cc */
[----:B-1----:R-:W-:-:S04]  /*16ecb0*/  IMAD.WIDE R2, R25, 0x4, R206 ;  /* 0x0000000419027825 */ /* 0x002fc800078e02ce */
[----:B---3--:R-:W-:Y:S01]  /*16ecc0*/  IMAD.WIDE R12, R25, 0x4, R202 ;  /* 0x00000004190c7825 */ /* 0x008fe200078e02ca */
[----:B------:R-:W-:Y:S03]  /*16ecd0*/  @P6 STG.E [R8.64], R152 ;  /* 0x0000009808006986 */ /* 0x000fe6000c101904 */
[----:B------:R-:W-:Y:S01]  /*16ece0*/  @P3 STG.E [R2.64], R168 ;  /* 0x000000a802003986 */ /* 0x000fe2000c101904 */
[----:B------:R-:W-:Y:S01]  /*16ecf0*/  @P4 STG.E [R10.64], R184 ;  /* 0x000000b80a004986 */ /* 0x000fe2000c101904 */
[----:B------:R-:W-:Y:S03]  /*16ed00*/  @P1 STG.E [R12.64], R216 ;  /* 0x000000d80c001986 */ /* 0x000fe6000c101904 */
[----:B------:R-:W1:Y:S02]  /*16ed10*/  S2R R244, SR_TID.X ;  /* 0x0000000000f47919 */ /* 0x000e640000002100 */
[C---:B-1----:R-:W-:Y:S01]  /*16ed20*/  LOP3.LUT R249, R244.reuse, 0x1f, RZ, 0xc0, !PT ;  /* 0x0000001ff4f97812 */ /* 0x042fe200078ec0ff */
[----:B------:R-:W-:-:S05]  /*16ed30*/  IMAD.SHL.U32 R244, R244, 0x100, RZ ;  /* 0x00000100f4f47824 */ /* 0x000fca00078e00ff */
[----:B------:R-:W-:-:S05]  /*16ed40*/  LOP3.LUT R244, R244, 0x600, RZ, 0xc0, !PT ;  /* 0x00000600f4f47812 */ /* 0x000fca00078ec0ff */
[----:B------:R-:W-:-:S05]  /*16ed50*/  IMAD R244, R249, 0x10, R244 ;  /* 0x00000010f9f47824 */ /* 0x000fca00078e02f4 */
[----:B------:R-:W-:-:S05]  /*16ed60*/  LOP3.LUT R244, R244, 0x20, RZ, 0x3c, !PT ;  /* 0x00000020f4f47812 */ /* 0x000fca00078e3cff */
[----:B------:R1:W3:Y:S01]  /*16ed70*/  LDS.128 R4, [R244] ;  /* 0x00000000f4047984 */ /* 0x0002e20000000c00 */
[----:B----4-:R-:W-:-:S03]  /*16ed80*/  ISETP.GE.AND P1, PT, R0, c[0x0][0x17c], PT ;  /* 0x00005f0000007a0c */ /* 0x010fc60003f26270 */
[----:B------:R-:W4:Y:S04]  /*16ed90*/  LDL.LU R0, [R1+0x7a80] ;  /* 0x007a800001007983 */ /* 0x000f280000300800 */
[----:B-1----:R-:W1:Y:S01]  /*16eda0*/  S2R R244, SR_TID.X ;  /* 0x0000000000f47919 */ /* 0x002e620000002100 */
[----:B------:R-:W-:Y:S02]  /*16edb0*/  ISETP.LT.AND P2, PT, R179, c[0x0][0x178], !P2 ;  /* 0x00005e00b3007a0c */ /* 0x000fe40005741270 */
[----:B------:R-:W-:Y:S02]  /*16edc0*/  ISETP.LT.AND P6, PT, R194, c[0x0][0x178], !P0 ;  /* 0x00005e00c2007a0c */ /* 0x000fe400047c1270 */
[C---:B------:R-:W-:Y:S01]  /*16edd0*/  IADD3 R27, R25.reuse, c[0x0][0x198], RZ ;  /* 0x00006600191b7a10 */ /* 0x040fe20007ffe0ff */
[----:B------:R-:W-:-:S04]  /*16ede0*/  IMAD.WIDE R14, R25, 0x4, R200 ;  /* 0x00000004190e7825 */ /* 0x000fc800078e02c8 */
[----:B------:R-:W-:Y:S01]  /*16edf0*/  IMAD.WIDE R16, R27, 0x4, R196 ;  /* 0x000000041b107825 */ /* 0x000fe200078e02c4 */
[----:B------:R-:W-:Y:S02]  /*16ee00*/  ISETP.LT.AND P5, PT, R227, c[0x0][0x178], !P0 ;  /* 0x00005e00e3007a0c */ /* 0x000fe400047a1270 */
[C---:B-1----:R-:W-:Y:S01]  /*16ee10*/  LOP3.LUT R249, R244.reuse, 0x1f, RZ, 0xc0, !PT ;  /* 0x0000001ff4f97812 */ /* 0x042fe200078ec0ff */
[----:B------:R-:W-:-:S05]  /*16ee20*/  IMAD.SHL.U32 R244, R244, 0x100, RZ ;  /* 0x00000100f4f47824 */ /* 0x000fca00078e00ff */
[----:B------:R-:W-:Y:S01]  /*16ee30*/  LOP3.LUT R244, R244, 0x600, RZ, 0xc0, !PT ;  /* 0x00000600f4f47812 */ /* 0x000fe200078ec0ff */
[----:B---3--:R1:W-:Y:S04]  /*16ee40*/  @P2 STG.E [R14.64], R4 ;  /* 0x000000040e002986 */ /* 0x0083e8000c101904 */
[----:B------:R-:W-:Y:S01]  /*16ee50*/  IMAD R244, R249, 0x10, R244 ;  /* 0x00000010f9f47824 */ /* 0x000fe200078e02f4 */
[----:B------:R-:W-:Y:S01]  /*16ee60*/  ISETP.LT.AND P2, PT, R115, c[0x0][0x178], !P0 ;  /* 0x00005e0073007a0c */ /* 0x000fe20004741270 */
[----:B------:R3:W-:Y:S01]  /*16ee70*/  @P6 STG.E [R16.64], R105 ;  /* 0x0000006910006986 */ /* 0x0007e2000c101904 */
[----:B------:R-:W-:Y:S02]  /*16ee80*/  ISETP.LT.AND P6, PT, R195, c[0x0][0x178], !P0 ;  /* 0x00005e00c3007a0c */ /* 0x000fe400047c1270 */
[----:B------:R-:W-:-:S02]  /*16ee90*/  LOP3.LUT R244, R244, 0x40, RZ, 0x3c, !PT ;  /* 0x00000040f4f47812 */ /* 0x000fc400078e3cff */
[----:B------:R-:W-:Y:S01]  /*16eea0*/  ISETP.LT.AND P4, PT, R163, c[0x0][0x178], !P0 ;  /* 0x00005e00a3007a0c */ /* 0x000fe20004781270 */
[C---:B------:R-:W-:Y:S02]  /*16eeb0*/  IMAD.WIDE R20, R27.reuse, 0x4, R210 ;  /* 0x000000041b147825 */ /* 0x040fe400078e02d2 */
[----:B------:R-:W2:Y:S02]  /*16eec0*/  LDS.128 R8, [R244] ;  /* 0x00000000f4087984 */ /* 0x000ea40000000c00 */
[----:B------:R-:W-:-:S04]  /*16eed0*/  IMAD.WIDE R2, R27, 0x4, R198 ;  /* 0x000000041b027825 */ /* 0x000fc800078e02c6 */
[----:B------:R-:W-:-:S04]  /*16eee0*/  IMAD.WIDE R12, R27, 0x4, R208 ;  /* 0x000000041b0c7825 */ /* 0x000fc800078e02d0 */
[----:B-1----:R-:W-:Y:S01]  /*16eef0*/  IMAD.WIDE R14, R27, 0x4, R206 ;  /* 0x000000041b0e7825 */ /* 0x002fe200078e02ce */
[----:B------:R1:W-:Y:S01]  /*16ef00*/  @P5 STG.E [R20.64], R121 ;  /* 0x0000007914005986 */ /* 0x0003e2000c101904 */
[----:B------:R-:W-:Y:S02]  /*16ef10*/  ISETP.LT.AND P3, PT, R131, c[0x0][0x178], !P0 ;  /* 0x00005e0083007a0c */ /* 0x000fe40004761270 */
[----:B------:R1:W-:Y:S01]  /*16ef20*/  @P2 STG.E [R2.64], R137 ;  /* 0x0000008902002986 */ /* 0x0003e2000c101904 */
[----:B------:R-:W-:Y:S01]  /*16ef30*/  ISETP.LT.AND P5, PT, R147, c[0x0][0x178], !P0 ;  /* 0x00005e0093007a0c */ /* 0x000fe200047a1270 */
[----:B------:R1:W-:Y:S01]  /*16ef40*/  @P6 STG.E [R12.64], R153 ;  /* 0x000000990c006986 */ /* 0x0003e2000c101904 */
[----:B------:R-:W-:Y:S01]  /*16ef50*/  ISETP.LT.AND P0, PT, R179, c[0x0][0x178], !P0 ;  /* 0x00005e00b3007a0c */ /* 0x000fe20004701270 */
[----:B------:R1:W-:Y:S01]  /*16ef60*/  @P4 STG.E [R14.64], R169 ;  /* 0x000000a90e004986 */ /* 0x0003e2000c101904 */
[----:B------:R-:W-:Y:S02]  /*16ef70*/  ISETP.LT.AND P4, PT, R194, c[0x0][0x178], !P1 ;  /* 0x00005e00c2007a0c */ /* 0x000fe40004f81270 */
[----:B------:R-:W-:Y:S01]  /*16ef80*/  ISETP.LT.AND P2, PT, R227, c[0x0][0x178], !P1 ;  /* 0x00005e00e3007a0c */ /* 0x000fe20004f41270 */
[----:B---3--:R-:W-:-:S04]  /*16ef90*/  IMAD.WIDE R16, R27, 0x4, R204 ;  /* 0x000000041b107825 */ /* 0x008fc800078e02cc */
[----:B-1----:R-:W-:-:S04]  /*16efa0*/  IMAD.WIDE R20, R27, 0x4, R202 ;  /* 0x000000041b147825 */ /* 0x002fc800078e02ca */
[C---:B------:R-:W-:Y:S01]  /*16efb0*/  IMAD.WIDE R22, R27.reuse, 0x4, R200 ;  /* 0x000000041b167825 */ /* 0x040fe200078e02c8 */
[----:B------:R-:W-:Y:S01]  /*16efc0*/  IADD3 R27, R27, c[0x0][0x198], RZ ;  /* 0x000066001b1b7a10 */ /* 0x000fe20007ffe0ff */
[----:B------:R1:W-:Y:S04]  /*16efd0*/  @P3 STG.E [R16.64], R185 ;  /* 0x000000b910003986 */ /* 0x0003e8000c101904 */
[----:B------:R-:W-:-:S04]  /*16efe0*/  IMAD.WIDE R2, R27, 0x4, R196 ;  /* 0x000000041b027825 */ /* 0x000fc800078e02c4 */
[----:B------:R-:W-:Y:S01]  /*16eff0*/  IMAD.WIDE R12, R27, 0x4, R210 ;  /* 0x000000041b0c7825 */ /* 0x000fe200078e02d2 */
[----:B------:R-:W-:Y:S01]  /*16f000*/  ISETP.LT.AND P3, PT, R115, c[0x0][0x178], !P1 ;  /* 0x00005e0073007a0c */ /* 0x000fe20004f61270 */
[----:B------:R-:W-:Y:S02]  /*16f010*/  @P5 STG.E [R20.64], R217 ;  /* 0x000000d914005986 */ /* 0x000fe4000c101904 */
[----:B------:R3:W-:Y:S01]  /*16f020*/  @P0 STG.E [R22.64], R5 ;  /* 0x0000000516000986 */ /* 0x0007e2000c101904 */
[----:B------:R-:W-:Y:S02]  /*16f030*/  ISETP.LT.AND P6, PT, R195, c[0x0][0x178], !P1 ;  /* 0x00005e00c3007a0c */ /* 0x000fe40004fc1270 */
[----:B------:R-:W-:Y:S01]  /*16f040*/  ISETP.LT.AND P0, PT, R163, c[0x0][0x178], !P1 ;  /* 0x00005e00a3007a0c */ /* 0x000fe20004f01270 */
[----:B------:R2:W-:Y:S01]  /*16f050*/  @P4 STG.E [R2.64], R108 ;  /* 0x0000006c02004986 */ /* 0x0005e2000c101904 */
[----:B------:R-:W-:Y:S01]  /*16f060*/  ISETP.LT.AND P5, PT, R131, c[0x0][0x178], !P1 ;  /* 0x00005e0083007a0c */ /* 0x000fe20004fa1270 */
[----:B------:R2:W-:Y:S01]  /*16f070*/  @P2 STG.E [R12.64], R124 ;  /* 0x0000007c0c002986 */ /* 0x0005e2000c101904 */
[----:B------:R-:W-:Y:S01]  /*16f080*/  ISETP.LT.AND P2, PT, R147, c[0x0][0x178], !P1 ;  /* 0x00005e0093007a0c */ /* 0x000fe20004f41270 */
[----:B------:R-:W-:-:S02]  /*16f090*/  ISETP.LT.AND P1, PT, R179, c[0x0][0x178], !P1 ;  /* 0x00005e00b3007a0c */ /* 0x000fc40004f21270 */
[----:B------:R-:W-:-:S04]  /*16f0a0*/  IMAD.WIDE R14, R27, 0x4, R198 ;  /* 0x000000041b0e7825 */ /* 0x000fc800078e02c6 */
[----:B-1----:R-:W-:-:S04]  /*16f0b0*/  IMAD.WIDE R16, R27, 0x4, R208 ;  /* 0x000000041b107825 */ /* 0x002fc800078e02d0 */
[----:B---3--:R-:W-:-:S04]  /*16f0c0*/  IMAD.WIDE R4, R27, 0x4, R206 ;  /* 0x000000041b047825 */ /* 0x008fc800078e02ce */
[C---:B------:R-:W-:Y:S01]  /*16f0d0*/  IMAD.WIDE R20, R27.reuse, 0x4, R204 ;  /* 0x000000041b147825 */ /* 0x040fe200078e02cc */
[----:B------:R1:W-:Y:S03]  /*16f0e0*/  @P3 STG.E [R14.64], R140 ;  /* 0x0000008c0e003986 */ /* 0x0003e6000c101904 */
[----:B--2---:R-:W-:-:S04]  /*16f0f0*/  IMAD.WIDE R2, R27, 0x4, R202 ;  /* 0x000000041b027825 */ /* 0x004fc800078e02ca */
[----:B------:R-:W-:Y:S01]  /*16f100*/  IMAD.WIDE R12, R27, 0x4, R200 ;  /* 0x000000041b0c7825 */ /* 0x000fe200078e02c8 */
[----:B------:R-:W-:Y:S03]  /*16f110*/  @P6 STG.E [R16.64], R156 ;  /* 0x0000009c10006986 */ /* 0x000fe6000c101904 */
[----:B------:R2:W-:Y:S02]  /*16f120*/  @P0 STG.E [R4.64], R172 ;  /* 0x000000ac04000986 */ /* 0x0005e4000c101904 */
[----:B------:R3:W-:Y:S02]  /*16f130*/  @P5 STG.E [R20.64], R188 ;  /* 0x000000bc14005986 */ /* 0x0007e4000c101904 */
[----:B------:R1:W-:Y:S01]  /*16f140*/  @P2 STG.E [R2.64], R220 ;  /* 0x000000dc02002986 */ /* 0x0003e2000c101904 */
[----:B------:R-:W-:Y:S01]  /*16f150*/  ISETP.GE.AND P4, PT, R26, c[0x0][0x17c], PT ;  /* 0x00005f001a007a0c */ /* 0x000fe20003f86270 */
[----:B------:R-:W-:Y:S04]  /*16f160*/  @P1 STG.E [R12.64], R8 ;  /* 0x000000080c001986 */ /* 0x000fe8000c101904 */
[----:B------:R-:W3:Y:S01]  /*16f170*/  LDL.LU R26, [R1+0x7a7c] ;  /* 0x007a7c00011a7983 */ /* 0x000ee20000300800 */
[----:B----4-:R-:W-:-:S03]  /*16f180*/  ISETP.GE.AND P1, PT, R0, c[0x0][0x17c], PT ;  /* 0x00005f0000007a0c */ /* 0x010fc60003f26270 */
[----:B------:R-:W4:Y:S01]  /*16f190*/  LDL.LU R0, [R1+0x7a78] ;  /* 0x007a780001007983 */ /* 0x000f220000300800 */
[----:B------:R-:W-:Y:S02]  /*16f1a0*/  ISETP.LT.AND P3, PT, R194, c[0x0][0x178], !P4 ;  /* 0x00005e00c2007a0c */ /* 0x000fe40006761270 */
[----:B------:R-:W-:Y:S02]  /*16f1b0*/  ISETP.LT.AND P6, PT, R227, c[0x0][0x178], !P4 ;  /* 0x00005e00e3007a0c */ /* 0x000fe400067c1270 */
[----:B------:R-:W-:Y:S02]  /*16f1c0*/  IADD3 R25, R27, c[0x0][0x198], RZ ;  /* 0x000066001b197a10 */ /* 0x000fe40007ffe0ff */
[----:B------:R-:W-:-:S03]  /*16f1d0*/  ISETP.LT.AND P0, PT, R115, c[0x0][0x178], !P4 ;  /* 0x00005e0073007a0c */ /* 0x000fc60006701270 */
[----:B-1----:R-:W-:-:S04]  /*16f1e0*/  IMAD.WIDE R14, R25, 0x4, R196 ;  /* 0x00000004190e7825 */ /* 0x002fc800078e02c4 */
[----:B--2---:R-:W-:-:S04]  /*16f1f0*/  IMAD.WIDE R4, R25, 0x4, R210 ;  /* 0x0000000419047825 */ /* 0x004fc800078e02d2 */
[----:B------:R-:W-:Y:S01]  /*16f200*/  IMAD.WIDE R16, R25, 0x4, R198 ;  /* 0x0000000419107825 */ /* 0x000fe200078e02c6 */
[----:B------:R-:W-:Y:S01]  /*16f210*/  ISETP.LT.AND P5, PT, R195, c[0x0][0x178], !P4 ;  /* 0x00005e00c3007a0c */ /* 0x000fe200067a1270 */
[----:B------:R-:W-:Y:S01]  /*16f220*/  @P3 STG.E [R14.64], R109 ;  /* 0x0000006d0e003986 */ /* 0x000fe2000c101904 */
[----:B------:R-:W-:Y:S01]  /*16f230*/  ISETP.LT.AND P3, PT, R163, c[0x0][0x178], !P4 ;  /* 0x00005e00a3007a0c */ /* 0x000fe20006761270 */
[----:B------:R1:W-:Y:S01]  /*16f240*/  @P6 STG.E [R4.64], R125 ;  /* 0x0000007d04006986 */ /* 0x0003e2000c101904 */
[----:B------:R-:W-:Y:S01]  /*16f250*/  ISETP.LT.AND P6, PT, R131, c[0x0][0x178], !P4 ;  /* 0x00005e0083007a0c */ /* 0x000fe200067c1270 */
[----:B------:R2:W-:Y:S01]  /*16f260*/  @P0 STG.E [R16.64], R141 ;  /* 0x0000008d10000986 */ /* 0x0005e2000c101904 */
[----:B------:R-:W-:-:S03]  /*16f270*/  ISETP.LT.AND P0, PT, R147, c[0x0][0x178], !P4 ;  /* 0x00005e0093007a0c */ /* 0x000fc60006701270 */
[----:B------:R-:W3:Y:S02]  /*16f280*/  LDS.128 R12, [R252] ;  /* 0x00000000fc0c7984 */ /* 0x000ee40000000c00 */
[----:B---3--:R-:W-:-:S04]  /*16f290*/  IMAD.WIDE R20, R25, 0x4, R208 ;  /* 0x0000000419147825 */ /* 0x008fc800078e02d0 */
[----:B------:R-:W-:Y:S01]  /*16f2a0*/  IMAD.WIDE R2, R25, 0x4, R206 ;  /* 0x0000000419027825 */ /* 0x000fe200078e02ce */
[----:B------:R-:W-:-:S03]  /*16f2b0*/  ISETP.GE.AND P2, PT, R24, c[0x0][0x17c], PT ;  /* 0x00005f0018007a0c */ /* 0x000fc60003f46270 */
[----:B------:R-:W-:Y:S01]  /*16f2c0*/  IMAD.WIDE R22, R25, 0x4, R204 ;  /* 0x0000000419167825 */ /* 0x000fe200078e02cc */
[----:B------:R-:W-:Y:S01]  /*16f2d0*/  ISETP.LT.AND P4, PT, R179, c[0x0][0x178], !P4 ;  /* 0x00005e00b3007a0c */ /* 0x000fe20006781270 */
[----:B------:R3:W-:Y:S02]  /*16f2e0*/  @P5 STG.E [R20.64], R157 ;  /* 0x0000009d14005986 */ /* 0x0007e4000c101904 */
[----:B-1----:R-:W-:Y:S01]  /*16f2f0*/  IMAD.WIDE R4, R25, 0x4, R202 ;  /* 0x0000000419047825 */ /* 0x002fe200078e02ca */
[----:B------:R-:W-:Y:S01]  /*16f300*/  ISETP.LT.AND P5, PT, R194, c[0x0][0x178], !P2 ;  /* 0x00005e00c2007a0c */ /* 0x000fe200057a1270 */
[----:B------:R1:W-:Y:S01]  /*16f310*/  @P3 STG.E [R2.64], R173 ;  /* 0x000000ad02003986 */ /* 0x0003e2000c101904 */
[----:B------:R-:W-:Y:S01]  /*16f320*/  ISETP.LT.AND P3, PT, R227, c[0x0][0x178], !P2 ;  /* 0x00005e00e3007a0c */ /* 0x000fe20005761270 */
[----:B------:R3:W-:Y:S01]  /*16f330*/  @P6 STG.E [R22.64], R189 ;  /* 0x000000bd16006986 */ /* 0x0007e2000c101904 */
[----:B------:R-:W-:Y:S02]  /*16f340*/  ISETP.LT.AND P6, PT, R115, c[0x0][0x178], !P2 ;  /* 0x00005e0073007a0c */ /* 0x000fe400057c1270 */
[----:B------:R-:W-:Y:S01]  /*16f350*/  IADD3 R27, R25, c[0x0][0x198], RZ ;  /* 0x00006600191b7a10 */ /* 0x000fe20007ffe0ff */
[----:B------:R3:W-:Y:S01]  /*16f360*/  @P0 STG.E [R4.64], R221 ;  /* 0x000000dd04000986 */ /* 0x0007e2000c101904 */
[----:B------:R-:W-:Y:S01]  /*16f370*/  ISETP.LT.AND P0, PT, R195, c[0x0][0x178], !P2 ;  /* 0x00005e00c3007a0c */ /* 0x000fe20005701270 */
[----:B--2---:R-:W-:-:S04]  /*16f380*/  IMAD.WIDE R16, R25, 0x4, R200 ;  /* 0x0000000419107825 */ /* 0x004fc800078e02c8 */
[----:B---3--:R-:W-:-:S04]  /*16f390*/  IMAD.WIDE R20, R27, 0x4, R196 ;  /* 0x000000041b147825 */ /* 0x008fc800078e02c4 */
[----:B------:R-:W-:-:S04]  /*16f3a0*/  IMAD.WIDE R24, R27, 0x4, R210 ;  /* 0x000000041b187825 */ /* 0x000fc800078e02d2 */
[C---:B-1----:R-:W-:Y:S01]  /*16f3b0*/  IMAD.WIDE R2, R27.reuse, 0x4, R198 ;  /* 0x000000041b027825 */ /* 0x042fe200078e02c6 */
[----:B------:R1:W-:Y:S03]  /*16f3c0*/  @P4 STG.E [R16.64], R9 ;  /* 0x0000000910004986 */ /* 0x0003e6000c101904 */
[----:B------:R-:W-:Y:S02]  /*16f3d0*/  @P5 STG.E [R20.64], R112 ;  /* 0x0000007014005986 */ /* 0x000fe4000c101904 */
[----:B------:R-:W-:Y:S01]  /*16f3e0*/  IMAD.WIDE R22, R27, 0x4, R208 ;  /* 0x000000041b167825 */ /* 0x000fe200078e02d0 */
[----:B------:R-:W-:Y:S01]  /*16f3f0*/  ISETP.LT.AND P4, PT, R163, c[0x0][0x178], !P2 ;  /* 0x00005e00a3007a0c */ /* 0x000fe20005781270 */
[----:B------:R2:W-:Y:S01]  /*16f400*/  @P3 STG.E [R24.64], R128 ;  /* 0x0000008018003986 */ /* 0x0005e2000c101904 */
[----:B------:R-:W-:Y:S01]  /*16f410*/  ISETP.LT.AND P5, PT, R131, c[0x0][0x178], !P2 ;  /* 0x00005e0083007a0c */ /* 0x000fe200057a1270 */
[----:B------:R3:W-:Y:S01]  /*16f420*/  @P6 STG.E [R2.64], R144 ;  /* 0x0000009002006986 */ /* 0x0007e2000c101904 */
[----:B------:R-:W-:Y:S01]  /*16f430*/  ISETP.LT.AND P6, PT, R147, c[0x0][0x178], !P2 ;  /* 0x00005e0093007a0c */ /* 0x000fe200057c1270 */
[----:B------:R3:W-:Y:S01]  /*16f440*/  @P0 STG.E [R22.64], R160 ;  /* 0x000000a016000986 */ /* 0x0007e2000c101904 */
[----:B------:R-:W-:-:S02]  /*16f450*/  ISETP.LT.AND P2, PT, R179, c[0x0][0x178], !P2 ;  /* 0x00005e00b3007a0c */ /* 0x000fc40005741270 */
[----:B------:R-:W-:Y:S01]  /*16f460*/  ISETP.LT.AND P0, PT, R194, c[0x0][0x178], !P1 ;  /* 0x00005e00c2007a0c */ /* 0x000fe20004f01270 */
[----:B------:R-:W-:-:S04]  /*16f470*/  IMAD.WIDE R4, R27, 0x4, R206 ;  /* 0x000000041b047825 */ /* 0x000fc800078e02ce */
[----:B-1----:R-:W-:-:S04]  /*16f480*/  IMAD.WIDE R8, R27, 0x4, R204 ;  /* 0x000000041b087825 */ /* 0x002fc800078e02cc */
[C---:B------:R-:W-:Y:S01]  /*16f490*/  IMAD.WIDE R16, R27.reuse, 0x4, R202 ;  /* 0x000000041b107825 */ /* 0x040fe200078e02ca */
[C---:B--2---:R-:W-:Y:S01]  /*16f4a0*/  IADD3 R25, R27.reuse, c[0x0][0x198], RZ ;  /* 0x000066001b197a10 */ /* 0x044fe20007ffe0ff */
[----:B------:R-:W2:Y:S02]  /*16f4b0*/  LDL.LU R24, [R1+0x7a6c] ;  /* 0x007a6c0001187983 */ /* 0x000ea40000300800 */
[----:B---3--:R-:W-:-:S04]  /*16f4c0*/  IMAD.WIDE R2, R27, 0x4, R200 ;  /* 0x000000041b027825 */ /* 0x008fc800078e02c8 */
[----:B------:R-:W-:Y:S01]  /*16f4d0*/  IMAD.WIDE R20, R25, 0x4, R196 ;  /* 0x0000000419147825 */ /* 0x000fe200078e02c4 */
[----:B------:R1:W-:Y:S03]  /*16f4e0*/  @P4 STG.E [R4.64], R176 ;  /* 0x000000b004004986 */ /* 0x0003e6000c101904 */
[----:B------:R3:W-:Y:S02]  /*16f4f0*/  @P5 STG.E [R8.64], R192 ;  /* 0x000000c008005986 */ /* 0x0007e4000c101904 */
[----:B------:R1:W-:Y:S02]  /*16f500*/  @P6 STG.E [R16.64], R224 ;  /* 0x000000e010006986 */ /* 0x0003e4000c101904 */
[----:B------:R1:W-:Y:S01]  /*16f510*/  @P2 STG.E [R2.64], R12 ;  /* 0x0000000c02002986 */ /* 0x0003e2000c101904 */
[----:B------:R1:W-:Y:S01]  /*16f520*/  @P0 STG.E [R20.64], R113 ;  /* 0x0000007114000986 */ /* 0x0003e2000c101904 */
[----:B----4-:R-:W-:-:S03]  /*16f530*/  ISETP.GE.AND P0, PT, R0, c[0x0][0x17c], PT ;  /* 0x00005f0000007a0c */ /* 0x010fc60003f06270 */
[----:B------:R-:W4:Y:S01]  /*16f540*/  LDL.LU R0, [R1+0x7a68] ;  /* 0x007a680001007983 */ /* 0x000f220000300800 */
[----:B------:R-:W-:Y:S01]  /*16f550*/  ISETP.LT.AND P4, PT, R227, c[0x0][0x178], !P1 ;  /* 0x00005e00e3007a0c */ /* 0x000fe20004f81270 */
[----:B------:R-:W-:Y:S01]  /*16f560*/  IMAD.WIDE R22, R25, 0x4, R210 ;  /* 0x0000000419167825 */ /* 0x000fe200078e02d2 */
[----:B------:R-:W-:Y:S02]  /*16f570*/  ISETP.LT.AND P5, PT, R115, c[0x0][0x178], !P1 ;  /* 0x00005e0073007a0c */ /* 0x000fe40004fa1270 */
[----:B------:R-:W-:Y:S02]  /*16f580*/  ISETP.LT.AND P6, PT, R195, c[0x0][0x178], !P1 ;  /* 0x00005e00c3007a0c */ /* 0x000fe40004fc1270 */
[----:B------:R-:W-:Y:S01]  /*16f590*/  ISETP.LT.AND P2, PT, R163, c[0x0][0x178], !P1 ;  /* 0x00005e00a3007a0c */ /* 0x000fe20004f41270 */
[----:B-1----:R-:W-:-:S04]  /*16f5a0*/  IMAD.WIDE R4, R25, 0x4, R198 ;  /* 0x0000000419047825 */ /* 0x002fc800078e02c6 */
[----:B---3--:R-:W-:Y:S02]  /*16f5b0*/  IMAD.WIDE R8, R25, 0x4, R208 ;  /* 0x0000000419087825 */ /* 0x008fe400078e02d0 */
[----:B------:R-:W-:Y:S01]  /*16f5c0*/  @P4 STG.E [R22.64], R129 ;  /* 0x0000008116004986 */ /* 0x000fe2000c101904 */
[----:B------:R-:W-:Y:S01]  /*16f5d0*/  ISETP.LT.AND P4, PT, R131, c[0x0][0x178], !P1 ;  /* 0x00005e0083007a0c */ /* 0x000fe20004f81270 */
[----:B------:R-:W-:Y:S01]  /*16f5e0*/  IMAD.WIDE R16, R25, 0x4, R206 ;  /* 0x0000000419107825 */ /* 0x000fe200078e02ce */
[----:B------:R-:W-:-:S03]  /*16f5f0*/  ISETP.GE.AND P3, PT, R26, c[0x0][0x17c], PT ;  /* 0x00005f001a007a0c */ /* 0x000fc60003f66270 */
[----:B------:R-:W-:Y:S01]  /*16f600*/  IMAD.WIDE R2, R25, 0x4, R204 ;  /* 0x0000000419027825 */ /* 0x000fe200078e02cc */
[----:B------:R1:W-:Y:S01]  /*16f610*/  @P5 STG.E [R4.64], R145 ;  /* 0x0000009104005986 */ /* 0x0003e2000c101904 */
[----:B------:R-:W-:Y:S02]  /*16f620*/  ISETP.LT.AND P5, PT, R147, c[0x0][0x178], !P1 ;  /* 0x00005e0093007a0c */ /* 0x000fe40004fa1270 */
[----:B------:R3:W-:Y:S01]  /*16f630*/  @P6 STG.E [R8.64], R161 ;  /* 0x000000a108006986 */ /* 0x0007e2000c101904 */
[----:B------:R-:W-:Y:S02]  /*16f640*/  ISETP.LT.AND P1, PT, R179, c[0x0][0x178], !P1 ;  /* 0x00005e00b3007a0c */ /* 0x000fe40004f21270 */
[----:B------:R-:W-:Y:S01]  /*16f650*/  ISETP.LT.AND P6, PT, R194, c[0x0][0x178], !P3 ;  /* 0x00005e00c2007a0c */ /* 0x000fe20005fc1270 */
[----:B------:R3:W-:Y:S01]  /*16f660*/  @P2 STG.E [R16.64], R177 ;  /* 0x000000b110002986 */ /* 0x0007e2000c101904 */
[----:B------:R-:W-:Y:S02]  /*16f670*/  ISETP.LT.AND P2, PT, R227, c[0x0][0x178], !P3 ;  /* 0x00005e00e3007a0c */ /* 0x000fe40005f41270 */
[----:B------:R-:W-:Y:S01]  /*16f680*/  IADD3 R27, R25, c[0x0][0x198], RZ ;  /* 0x00006600191b7a10 */ /* 0x000fe20007ffe0ff */
[----:B------:R3:W-:Y:S01]  /*16f690*/  @P4 STG.E [R2.64], R193 ;  /* 0x000000c102004986 */ /* 0x0007e2000c101904 */
[----:B------:R-:W-:Y:S01]  /*16f6a0*/  ISETP.LT.AND P4, PT, R115, c[0x0][0x178], !P3 ;  /* 0x00005e0073007a0c */ /* 0x000fe20005f81270 */
[----:B------:R-:W-:-:S04]  /*16f6b0*/  IMAD.WIDE R20, R25, 0x4, R202 ;  /* 0x0000000419147825 */ /* 0x000fc800078e02ca */
[----:B-1----:R-:W-:-:S04]  /*16f6c0*/  IMAD.WIDE R4, R25, 0x4, R200 ;  /* 0x0000000419047825 */ /* 0x002fc800078e02c8 */
[----:B---3--:R-:W-:-:S04]  /*16f6d0*/  IMAD.WIDE R8, R27, 0x4, R196 ;  /* 0x000000041b087825 */ /* 0x008fc800078e02c4 */
[----:B------:R-:W-:-:S04]  /*16f6e0*/  IMAD.WIDE R22, R27, 0x4, R210 ;  /* 0x000000041b167825 */ /* 0x000fc800078e02d2 */
[----:B------:R-:W-:Y:S01]  /*16f6f0*/  IMAD.WIDE R16, R27, 0x4, R198 ;  /* 0x000000041b107825 */ /* 0x000fe200078e02c6 */
[----:B------:R1:W-:Y:S03]  /*16f700*/  @P5 STG.E [R20.64], R225 ;  /* 0x000000e114005986 */ /* 0x0003e6000c101904 */
[----:B------:R3:W-:Y:S01]  /*16f710*/  @P1 STG.E [R4.64], R13 ;  /* 0x0000000d04001986 */ /* 0x0007e2000c101904 */
[----:B------:R-:W-:Y:S01]  /*16f720*/  ISETP.LT.AND P5, PT, R195, c[0x0][0x178], !P3 ;  /* 0x00005e00c3007a0c */ /* 0x000fe20005fa1270 */
[----:B------:R3:W-:Y:S01]  /*16f730*/  @P6 STG.E [R8.64], R102 ;  /* 0x0000006608006986 */ /* 0x0007e2000c101904 */
[----:B------:R-:W-:Y:S01]  /*16f740*/  ISETP.LT.AND P6, PT, R163, c[0x0][0x178], !P3 ;  /* 0x00005e00a3007a0c */ /* 0x000fe20005fc1270 */
[----:B------:R3:W-:Y:S01]  /*16f750*/  @P2 STG.E [R22.64], R118 ;  /* 0x0000007616002986 */ /* 0x0007e2000c101904 */
[----:B------:R-:W-:Y:S01]  /*16f760*/  ISETP.LT.AND P2, PT, R131, c[0x0][0x178], !P3 ;  /* 0x00005e0083007a0c */ /* 0x000fe20005f41270 */
[----:B------:R-:W-:Y:S01]  /*16f770*/  @P4 STG.E [R16.64], R134 ;  /* 0x0000008610004986 */ /* 0x000fe2000c101904 */
[----:B------:R-:W-:Y:S01]  /*16f780*/  ISETP.LT.AND P4, PT, R147, c[0x0][0x178], !P3 ;  /* 0x00005e0093007a0c */ /* 0x000fe20005f81270 */
[----:B------:R-:W-:-:S02]  /*16f790*/  ISETP.LT.AND P3, PT, R179, c[0x0][0x178], !P3 ;  /* 0x00005e00b3007a0c */ /* 0x000fc40005f61270 */
[----:B------:R-:W-:-:S04]  /*16f7a0*/  IMAD.WIDE R2, R27, 0x4, R208 ;  /* 0x000000041b027825 */ /* 0x000fc800078e02d0 */
[----:B-1----:R-:W-:-:S04]  /*16f7b0*/  IMAD.WIDE R20, R27, 0x4, R206 ;  /* 0x000000041b147825 */ /* 0x002fc800078e02ce */
[----:B---3--:R-:W-:-:S04]  /*16f7c0*/  IMAD.WIDE R4, R27, 0x4, R204 ;  /* 0x000000041b047825 */ /* 0x008fc800078e02cc */
[----:B------:R-:W-:-:S04]  /*16f7d0*/  IMAD.WIDE R8, R27, 0x4, R202 ;  /* 0x000000041b087825 */ /* 0x000fc800078e02ca */
[----:B------:R-:W-:Y:S01]  /*16f7e0*/  IMAD.WIDE R12, R27, 0x4, R200 ;  /* 0x000000041b0c7825 */ /* 0x000fe200078e02c8 */
[----:B------:R1:W-:Y:S03]  /*16f7f0*/  @P5 STG.E [R2.64], R150 ;  /* 0x0000009602005986 */ /* 0x0003e6000c101904 */
[----:B------:R3:W-:Y:S01]  /*16f800*/  @P6 STG.E [R20.64], R166 ;  /* 0x000000a614006986 */ /* 0x0007e2000c101904 */
[----:B------:R-:W2:Y:S04]  /*16f810*/  LDL.LU R22, [R1+0x79d8] ;  /* 0x0079d80001167983 */ /* 0x000ea80000300800 */
[----:B------:R1:W-:Y:S01]  /*16f820*/  @P2 STG.E [R4.64], R182 ;  /* 0x000000b604002986 */ /* 0x0003e2000c101904 */
[----:B------:R1:W-:Y:S03]  /*16f830*/  @P4 STG.E [R8.64], R214 ;  /* 0x000000d608004986 */ /* 0x0003e6000c101904 */
[----:B------:R-:W-:Y:S01]  /*16f840*/  @P3 STG.E [R12.64], R18 ;  /* 0x000000120c003986 */ /* 0x000fe2000c101904 */
[----:B----4-:R-:W-:-:S03]  /*16f850*/  ISETP.GE.AND P3, PT, R0, c[0x0][0x17c], PT ;  /* 0x00005f0000007a0c */ /* 0x010fc60003f66270 */
[----:B------:R-:W4:Y:S01]  /*16f860*/  LDL.LU R0, [R1+0x79cc] ;  /* 0x0079cc0001007983 */ /* 0x000f220000300800 */
[----:B------:R-:W-:Y:S02]  /*16f870*/  ISETP.LT.AND P5, PT, R194, c[0x0][0x178], !P0 ;  /* 0x00005e00c2007a0c */ /* 0x000fe400047a1270 */
[----:B------:R-:W-:Y:S02]  /*16f880*/  ISETP.LT.AND P6, PT, R227, c[0x0][0x178], !P0 ;  /* 0x00005e00e3007a0c */ /* 0x000fe400047c1270 */
[----:B------:R-:W-:Y:S02]  /*16f890*/  IADD3 R23, R27, c[0x0][0x198], RZ ;  /* 0x000066001b177a10 */ /* 0x000fe40007ffe0ff */
[----:B------:R-:W-:-:S03]  /*16f8a0*/  ISETP.LT.AND P2, PT, R115, c[0x0][0x178], !P0 ;  /* 0x00005e0073007a0c */ /* 0x000fc60004741270 */
[----:B-1----:R-:W-:-:S04]  /*16f8b0*/  IMAD.WIDE R2, R23, 0x4, R196 ;  /* 0x0000000417027825 */ /* 0x002fc800078e02c4 */
[----:B------:R-:W-:Y:S01]  /*16f8c0*/  IMAD.WIDE R16, R23, 0x4, R210 ;  /* 0x0000000417107825 */ /* 0x000fe200078e02d2 */
[----:B------:R-:W-:Y:S01]  /*16f8d0*/  ISETP.LT.AND P4, PT, R195, c[0x0][0x178], !P0 ;  /* 0x00005e00c3007a0c */ /* 0x000fe20004781270 */
[----:B------:R1:W-:Y:S01]  /*16f8e0*/  @P5 STG.E [R2.64], R103 ;  /* 0x0000006702005986 */ /* 0x0003e2000c101904 */
[----:B------:R-:W-:Y:S02]  /*16f8f0*/  ISETP.LT.AND P5, PT, R163, c[0x0][0x178], !P0 ;  /* 0x00005e00a3007a0c */ /* 0x000fe400047a1270 */
[----:B------:R2:W-:Y:S01]  /*16f900*/  @P6 STG.E [R16.64], R119 ;  /* 0x0000007710006986 */ /* 0x0005e2000c101904 */
[----:B------:R-:W-:Y:S01]  /*16f910*/  ISETP.LT.AND P6, PT, R131, c[0x0][0x178], !P0 ;  /* 0x00005e0083007a0c */ /* 0x000fe200047c1270 */
[----:B---3--:R-:W-:-:S04]  /*16f920*/  IMAD.WIDE R20, R23, 0x4, R198 ;  /* 0x0000000417147825 */ /* 0x008fc800078e02c6 */
[----:B------:R-:W-:-:S04]  /*16f930*/  IMAD.WIDE R4, R23, 0x4, R208 ;  /* 0x0000000417047825 */ /* 0x000fc800078e02d0 */
[----:B------:R-:W-:Y:S01]  /*16f940*/  IMAD.WIDE R8, R23, 0x4, R206 ;  /* 0x0000000417087825 */ /* 0x000fe200078e02ce */
[----:B--2---:R-:W-:Y:S01]  /*16f950*/  ISETP.GE.AND P1, PT, R24, c[0x0][0x17c], PT ;  /* 0x00005f0018007a0c */ /* 0x004fe20003f26270 */
[----:B------:R-:W-:Y:S01]  /*16f960*/  @P2 STG.E [R20.64], R135 ;  /* 0x0000008714002986 */ /* 0x000fe2000c101904 */
[----:B------:R-:W-:Y:S01]  /*16f970*/  ISETP.LT.AND P2, PT, R147, c[0x0][0x178], !P0 ;  /* 0x00005e0093007a0c */ /* 0x000fe20004741270 */
[----:B-1----:R-:W-:Y:S02]  /*16f980*/  IMAD.WIDE R2, R23, 0x4, R204 ;  /* 0x0000000417027825 */ /* 0x002fe400078e02cc */
[----:B------:R1:W-:Y:S01]  /*16f990*/  @P4 STG.E [R4.64], R151 ;  /* 0x0000009704004986 */ /* 0x0003e2000c101904 */
[----:B------:R-:W-:Y:S02]  /*16f9a0*/  ISETP.LT.AND P0, PT, R179, c[0x0][0x178], !P0 ;  /* 0x00005e00b3007a0c */ /* 0x000fe40004701270 */
[----:B------:R-:W-:Y:S01]  /*16f9b0*/  ISETP.LT.AND P4, PT, R194, c[0x0][0x178], !P1 ;  /* 0x00005e00c2007a0c */ /* 0x000fe20004f81270 */
[----:B------:R2:W-:Y:S01]  /*16f9c0*/  @P5 STG.E [R8.64], R167 ;  /* 0x000000a708005986 */ /* 0x0005e2000c101904 */
[----:B------:R-:W-:Y:S01]  /*16f9d0*/  ISETP.LT.AND P5, PT, R227, c[0x0][0x178], !P1 ;  /* 0x00005e00e3007a0c */ /* 0x000fe20004fa1270 */
[----:B------:R3:W-:Y:S01]  /*16f9e0*/  @P6 STG.E [R2.64], R183 ;  /* 0x000000b702006986 */ /* 0x0007e2000c101904 */
[----:B------:R-:W-:-:S02]  /*16f9f0*/  ISETP.LT.AND P6, PT, R115, c[0x0][0x178], !P1 ;  /* 0x00005e0073007a0c */ /* 0x000fc40004fc1270 */
[C---:B------:R-:W-:Y:S01]  /*16fa00*/  IADD3 R25, R23.reuse, c[0x0][0x198], RZ ;  /* 0x0000660017197a10 */ /* 0x040fe20007ffe0ff */
[----:B------:R-:W-:-:S04]  /*16fa10*/  IMAD.WIDE R12, R23, 0x4, R202 ;  /* 0x00000004170c7825 */ /* 0x000fc800078e02ca */
[----:B------:R-:W-:-:S04]  /*16fa20*/  IMAD.WIDE R16, R23, 0x4, R200 ;  /* 0x0000000417107825 */ /* 0x000fc800078e02c8 */
[----:B-1----:R-:W-:-:S04]  /*16fa30*/  IMAD.WIDE R4, R25, 0x4, R196 ;  /* 0x0000000419047825 */ /* 0x002fc800078e02c4 */
[C---:B------:R-:W-:Y:S01]  /*16fa40*/  IMAD.WIDE R20, R25.reuse, 0x4, R210 ;  /* 0x0000000419147825 */ /* 0x040fe200078e02d2 */
[----:B------:R1:W-:Y:S03]  /*16fa50*/  @P2 STG.E [R12.64], R215 ;  /* 0x000000d70c002986 */ /* 0x0003e6000c101904 */
[----:B--2---:R-:W-:-:S04]  /*16fa60*/  IMAD.WIDE R8, R25, 0x4, R198 ;  /* 0x0000000419087825 */ /* 0x004fc800078e02c6 */
[----:B------:R-:W-:Y:S01]  /*16fa70*/  @P0 STG.E [R16.64], R19 ;  /* 0x0000001310000986 */ /* 0x000fe2000c101904 */
[----:B------:R-:W-:Y:S01]  /*16fa80*/  ISETP.LT.AND P2, PT, R195, c[0x0][0x178], !P1 ;  /* 0x00005e00c3007a0c */ /* 0x000fe20004f41270 */
[----:B------:R-:W-:Y:S01]  /*16fa90*/  @P4 STG.E [R4.64], R106 ;  /* 0x0000006a04004986 */ /* 0x000fe2000c101904 */
[----:B------:R-:W-:Y:S01]  /*16faa0*/  ISETP.LT.AND P4, PT, R163, c[0x0][0x178], !P1 ;  /* 0x00005e00a3007a0c */ /* 0x000fe20004f81270 */
[----:B------:R2:W-:Y:S01]  /*16fab0*/  @P5 STG.E [R20.64], R122 ;  /* 0x0000007a14005986 */ /* 0x0005e2000c101904 */
[----:B------:R-:W-:Y:S01]  /*16fac0*/  ISETP.LT.AND P5, PT, R131, c[0x0][0x178], !P1 ;  /* 0x00005e0083007a0c */ /* 0x000fe20004fa1270 */
[----:B------:R2:W-:Y:S01]  /*16fad0*/  @P6 STG.E [R8.64], R138 ;  /* 0x0000008a08006986 */ /* 0x0005e2000c101904 */
[----:B------:R-:W-:Y:S01]  /*16fae0*/  ISETP.LT.AND P6, PT, R147, c[0x0][0x178], !P1 ;  /* 0x00005e0093007a0c */ /* 0x000fe20004fc1270 */
[----:B------:R-:W-:Y:S02]  /*16faf0*/  ISETP.LT.AND P1, PT, R179, c[0x0][0x178], !P1 ;  /* 0x00005e00b3007a0c */ /* 0x000fe40004f21270 */
[----:B---3--:R-:W-:-:S04]  /*16fb00*/  IMAD.WIDE R2, R25, 0x4, R208 ;  /* 0x0000000419027825 */ /* 0x008fc800078e02d0 */
[C---:B-1----:R-:W-:Y:S01]  /*16fb10*/  IMAD.WIDE R12, R25.reuse, 0x4, R206 ;  /* 0x00000004190c7825 */ /* 0x042fe200078e02ce */
[----:B--2---:R-:W2:Y:S03]  /*16fb20*/  LDL.LU R20, [R1+0x79bc] ;  /* 0x0079bc0001147983 */ /* 0x004ea60000300800 */
[----:B------:R-:W-:-:S04]  /*16fb30*/  IMAD.WIDE R4, R25, 0x4, R204 ;  /* 0x0000000419047825 */ /* 0x000fc800078e02cc */
[----:B------:R-:W-:-:S04]  /*16fb40*/  IMAD.WIDE R16, R25, 0x4, R202 ;  /* 0x0000000419107825 */ /* 0x000fc800078e02ca */
[----:B------:R-:W-:Y:S01]  /*16fb50*/  IMAD.WIDE R8, R25, 0x4, R200 ;  /* 0x0000000419087825 */ /* 0x000fe200078e02c8 */
[----:B------:R1:W-:Y:S03]  /*16fb60*/  @P2 STG.E [R2.64], R154 ;  /* 0x0000009a02002986 */ /* 0x0003e6000c101904 */
[----:B------:R3:W-:Y:S02]  /*16fb70*/  @P4 STG.E [R12.64], R170 ;  /* 0x000000aa0c004986 */ /* 0x0007e4000c101904 */
[----:B------:R1:W-:Y:S02]  /*16fb80*/  @P5 STG.E [R4.64], R186 ;  /* 0x000000ba04005986 */ /* 0x0003e4000c101904 */
[----:B------:R1:W-:Y:S01]  /*16fb90*/  @P6 STG.E [R16.64], R218 ;  /* 0x000000da10006986 */ /* 0x0003e2000c101904 */
[----:B------:R-:W-:Y:S01]  /*16fba0*/  @P1 STG.E [R8.64], R6 ;  /* 0x0000000608001986 */ /* 0x000fe2000c101904 */
[----:B------:R-:W-:-:S02]  /*16fbb0*/  ISETP.LT.AND P2, PT, R194, c[0x0][0x178], !P3 ;  /* 0x00005e00c2007a0c */ /* 0x000fc40005f41270 */
[----:B------:R-:W-:Y:S02]  /*16fbc0*/  ISETP.LT.AND P4, PT, R227, c[0x0][0x178], !P3 ;  /* 0x00005e00e3007a0c */ /* 0x000fe40005f81270 */
[----:B------:R-:W-:Y:S02]  /*16fbd0*/  IADD3 R21, R25, c[0x0][0x198], RZ ;  /* 0x0000660019157a10 */ /* 0x000fe40007ffe0ff */
[----:B------:R-:W-:Y:S02]  /*16fbe0*/  ISETP.LT.AND P5, PT, R115, c[0x0][0x178], !P3 ;  /* 0x00005e0073007a0c */ /* 0x000fe40005fa1270 */
[----:B------:R-:W-:Y:S02]  /*16fbf0*/  ISETP.LT.AND P6, PT, R195, c[0x0][0x178], !P3 ;  /* 0x00005e00c3007a0c */ /* 0x000fe40005fc1270 */
[----:B----4-:R-:W-:Y:S02]  /*16fc00*/  ISETP.GE.AND P1, PT, R0, c[0x0][0x17c], PT ;  /* 0x00005f0000007a0c */ /* 0x010fe40003f26270 */
[----:B------:R-:W4:Y:S01]  /*16fc10*/  LDL.LU R0, [R1+0x7ae8] ;  /* 0x007ae80001007983 */ /* 0x000f220000300800 */
[----:B-1----:R-:W-:-:S04]  /*16fc20*/  IMAD.WIDE R2, R21, 0x4, R196 ;  /* 0x0000000415027825 */ /* 0x002fc800078e02c4 */
[----:B------:R-:W-:-:S04]  /*16fc30*/  IMAD.WIDE R18, R21, 0x4, R210 ;  /* 0x0000000415127825 */ /* 0x000fc800078e02d2 */
[----:B---3--:R-:W-:-:S04]  /*16fc40*/  IMAD.WIDE R12, R21, 0x4, R198 ;  /* 0x00000004150c7825 */ /* 0x008fc800078e02c6 */
[----:B------:R-:W-:Y:S01]  /*16fc50*/  IMAD.WIDE R4, R21, 0x4, R208 ;  /* 0x0000000415047825 */ /* 0x000fe200078e02d0 */
[----:B------:R1:W-:Y:S01]  /*16fc60*/  @P2 STG.E [R2.64], R107 ;  /* 0x0000006b02002986 */ /* 0x0003e2000c101904 */
[----:B------:R-:W-:Y:S02]  /*16fc70*/  ISETP.LT.AND P2, PT, R163, c[0x0][0x178], !P3 ;  /* 0x00005e00a3007a0c */ /* 0x000fe40005f41270 */
[----:B------:R-:W-:Y:S01]  /*16fc80*/  @P4 STG.E [R18.64], R123 ;  /* 0x0000007b12004986 */ /* 0x000fe2000c101904 */
[----:B------:R-:W-:Y:S02]  /*16fc90*/  ISETP.GE.AND P0, PT, R22, c[0x0][0x17c], PT ;  /* 0x00005f0016007a0c */ /* 0x000fe40003f06270 */
[----:B------:R-:W-:Y:S01]  /*16fca0*/  ISETP.LT.AND P4, PT, R131, c[0x0][0x178], !P3 ;  /* 0x00005e0083007a0c */ /* 0x000fe20005f81270 */
[----:B------:R3:W-:Y:S01]  /*16fcb0*/  @P5 STG.E [R12.64], R139 ;  /* 0x0000008b0c005986 */ /* 0x0007e2000c101904 */
[----:B------:R-:W-:Y:S01]  /*16fcc0*/  ISETP.LT.AND P5, PT, R147, c[0x0][0x178], !P3 ;  /* 0x00005e0093007a0c */ /* 0x000fe20005fa1270 */
[----:B------:R3:W-:Y:S01]  /*16fcd0*/  @P6 STG.E [R4.64], R155 ;  /* 0x0000009b04006986 */ /* 0x0007e2000c101904 */
[----:B------:R-:W-:-:S02]  /*16fce0*/  ISETP.LT.AND P3, PT, R179, c[0x0][0x178], !P3 ;  /* 0x00005e00b3007a0c */ /* 0x000fc40005f61270 */
[----:B------:R-:W-:Y:S01]  /*16fcf0*/  ISETP.LT.AND P6, PT, R194, c[0x0][0x178], !P0 ;  /* 0x00005e00c2007a0c */ /* 0x000fe200047c1270 */
[C---:B------:R-:W-:Y:S01]  /*16fd00*/  IMAD.WIDE R16, R21.reuse, 0x4, R206 ;  /* 0x0000000415107825 */ /* 0x040fe200078e02ce */
[----:B------:R-:W-:-:S03]  /*16fd10*/  IADD3 R23, R21, c[0x0][0x198], RZ ;  /* 0x0000660015177a10 */ /* 0x000fc60007ffe0ff */
[----:B-1----:R-:W-:-:S04]  /*16fd20*/  IMAD.WIDE R2, R21, 0x4, R204 ;  /* 0x0000000415027825 */ /* 0x002fc800078e02cc */
[C---:B------:R-:W-:Y:S01]  /*16fd30*/  IMAD.WIDE R8, R21.reuse, 0x4, R202 ;  /* 0x0000000415087825 */ /* 0x040fe200078e02ca */
[----:B------:R1:W-:Y:S03]  /*16fd40*/  @P2 STG.E [R16.64], R171 ;  /* 0x000000ab10002986 */ /* 0x0003e6000c101904 */
[----:B---3--:R-:W-:-:S04]  /*16fd50*/  IMAD.WIDE R12, R21, 0x4, R200 ;  /* 0x00000004150c7825 */ /* 0x008fc800078e02c8 */
[----:B------:R-:W-:Y:S01]  /*16fd60*/  IMAD.WIDE R4, R23, 0x4, R196 ;  /* 0x0000000417047825 */ /* 0x000fe200078e02c4 */
[----:B------:R-:W-:Y:S01]  /*16fd70*/  ISETP.LT.AND P2, PT, R227, c[0x0][0x178], !P0 ;  /* 0x00005e00e3007a0c */ /* 0x000fe20004741270 */
[----:B------:R3:W-:Y:S01]  /*16fd80*/  @P4 STG.E [R2.64], R187 ;  /* 0x000000bb02004986 */ /* 0x0007e2000c101904 */
[----:B------:R-:W-:Y:S01]  /*16fd90*/  ISETP.LT.AND P4, PT, R115, c[0x0][0x178], !P0 ;  /* 0x00005e0073007a0c */ /* 0x000fe20004781270 */
[----:B------:R3:W-:Y:S01]  /*16fda0*/  @P5 STG.E [R8.64], R219 ;  /* 0x000000db08005986 */ /* 0x0007e2000c101904 */
[----:B------:R-:W-:Y:S01]  /*16fdb0*/  ISETP.LT.AND P5, PT, R195, c[0x0][0x178], !P0 ;  /* 0x00005e00c3007a0c */ /* 0x000fe200047a1270 */
[----:B------:R-:W-:Y:S01]  /*16fdc0*/  @P3 STG.E [R12.64], R7 ;  /* 0x000000070c003986 */ /* 0x000fe2000c101904 */
[----:B------:R3:W-:Y:S01]  /*16fdd0*/  @P6 STG.E [R4.64], R110 ;  /* 0x0000006e04006986 */ /* 0x0007e2000c101904 */
[----:B------:R-:W-:Y:S02]  /*16fde0*/  ISETP.LT.AND P3, PT, R163, c[0x0][0x178], !P0 ;  /* 0x00005e00a3007a0c */ /* 0x000fe40004761270 */
[----:B------:R-:W-:Y:S01]  /*16fdf0*/  ISETP.LT.AND P6, PT, R131, c[0x0][0x178], !P0 ;  /* 0x00005e0083007a0c */ /* 0x000fe200047c1270 */
[----:B------:R-:W-:-:S04]  /*16fe00*/  IMAD.WIDE R18, R23, 0x4, R210 ;  /* 0x0000000417127825 */ /* 0x000fc800078e02d2 */
[----:B-1----:R-:W-:-:S04]  /*16fe10*/  IMAD.WIDE R16, R23, 0x4, R198 ;  /* 0x0000000417107825 */ /* 0x002fc800078e02c6 */
[C---:B---3--:R-:W-:Y:S01]  /*16fe20*/  IMAD.WIDE R2, R23.reuse, 0x4, R208 ;  /* 0x0000000417027825 */ /* 0x048fe200078e02d0 */
[----:B------:R1:W-:Y:S03]  /*16fe30*/  @P2 STG.E [R18.64], R126 ;  /* 0x0000007e12002986 */ /* 0x0003e6000c101904 */
[----:B------:R-:W-:-:S04]  /*16fe40*/  IMAD.WIDE R8, R23, 0x4, R206 ;  /* 0x0000000417087825 */ /* 0x000fc800078e02ce */
[----:B------:R-:W-:-:S04]  /*16fe50*/  IMAD.WIDE R4, R23, 0x4, R204 ;  /* 0x0000000417047825 */ /* 0x000fc800078e02cc */
[----:B------:R-:W-:Y:S01]  /*16fe60*/  @P4 STG.E [R16.64], R142 ;  /* 0x0000008e10004986 */ /* 0x000fe2000c101904 */
[----:B------:R-:W-:Y:S01]  /*16fe70*/  ISETP.LT.AND P4, PT, R147, c[0x0][0x178], !P0 ;  /* 0x00005e0093007a0c */ /* 0x000fe20004781270 */
[----:B------:R3:W-:Y:S01]  /*16fe80*/  @P5 STG.E [R2.64], R158 ;  /* 0x0000009e02005986 */ /* 0x0007e2000c101904 */
[----:B------:R-:W-:Y:S02]  /*16fe90*/  ISETP.LT.AND P0, PT, R179, c[0x0][0x178], !P0 ;  /* 0x00005e00b3007a0c */ /* 0x000fe40004701270 */
[----:B------:R-:W-:Y:S01]  /*16fea0*/  ISETP.LT.AND P5, PT, R194, c[0x0][0x178], !P1 ;  /* 0x00005e00c2007a0c */ /* 0x000fe20004fa1270 */
[----:B------:R2:W-:Y:S01]  /*16feb0*/  @P3 STG.E [R8.64], R174 ;  /* 0x000000ae08003986 */ /* 0x0005e2000c101904 */
[----:B------:R-:W-:Y:S01]  /*16fec0*/  ISETP.LT.AND P3, PT, R227, c[0x0][0x178], !P1 ;  /* 0x00005e00e3007a0c */ /* 0x000fe20004f61270 */
[----:B------:R2:W-:Y:S01]  /*16fed0*/  @P6 STG.E [R4.64], R190 ;  /* 0x000000be04006986 */ /* 0x0005e2000c101904 */
[----:B------:R-:W-:Y:S02]  /*16fee0*/  ISETP.LT.AND P6, PT, R115, c[0x0][0x178], !P1 ;  /* 0x00005e0073007a0c */ /* 0x000fe40004fc1270 */
[C---:B-1----:R-:W-:Y:S01]  /*16fef0*/  IADD3 R19, R23.reuse, c[0x0][0x198], RZ ;  /* 0x0000660017137a10 */ /* 0x042fe20007ffe0ff */
[----:B------:R-:W-:-:S04]  /*16ff00*/  IMAD.WIDE R6, R23, 0x4, R202 ;  /* 0x0000000417067825 */ /* 0x000fc800078e02ca */
[----:B------:R-:W-:-:S04]  /*16ff10*/  IMAD.WIDE R12, R23, 0x4, R200 ;  /* 0x00000004170c7825 */ /* 0x000fc800078e02c8 */
[----:B---3--:R-:W-:-:S04]  /*16ff20*/  IMAD.WIDE R2, R19, 0x4, R196 ;  /* 0x0000000413027825 */ /* 0x008fc800078e02c4 */
[C---:B------:R-:W-:Y:S01]  /*16ff30*/  IMAD.WIDE R16, R19.reuse, 0x4, R210 ;  /* 0x0000000413107825 */ /* 0x040fe200078e02d2 */
[----:B------:R1:W-:Y:S03]  /*16ff40*/  @P4 STG.E [R6.64], R222 ;  /* 0x000000de06004986 */ /* 0x0003e6000c101904 */
[----:B--2---:R-:W-:Y:S01]  /*16ff50*/  IMAD.WIDE R8, R19, 0x4, R198 ;  /* 0x0000000413087825 */ /* 0x004fe200078e02c6 */
[----:B------:R2:W-:Y:S01]  /*16ff60*/  @P0 STG.E [R12.64], R10 ;  /* 0x0000000a0c000986 */ /* 0x0005e2000c101904 */
[----:B------:R-:W-:-:S03]  /*16ff70*/  ISETP.LT.AND P4, PT, R195, c[0x0][0x178], !P1 ;  /* 0x00005e00c3007a0c */ /* 0x000fc60004f81270 */
[----:B------:R3:W-:Y:S01]  /*16ff80*/  @P5 STG.E [R2.64], R111 ;  /* 0x0000006f02005986 */ /* 0x0007e2000c101904 */
[----:B------:R-:W-:Y:S01]  /*16ff90*/  ISETP.LT.AND P5, PT, R163, c[0x0][0x178], !P1 ;  /* 0x00005e00a3007a0c */ /* 0x000fe20004fa1270 */
[----:B------:R-:W-:Y:S01]  /*16ffa0*/  @P3 STG.E [R16.64], R127 ;  /* 0x0000007f10003986 */ /* 0x000fe2000c101904 */
[----:B------:R-:W-:Y:S01]  /*16ffb0*/  ISETP.LT.AND P3, PT, R131, c[0x0][0x178], !P1 ;  /* 0x00005e0083007a0c */ /* 0x000fe20004f61270 */
[----:B------:R3:W-:Y:S01]  /*16ffc0*/  @P6 STG.E [R8.64], R143 ;  /* 0x0000008f08006986 */ /* 0x0007e2000c101904 */
[----:B------:R-:W-:Y:S01]  /*16ffd0*/  ISETP.LT.AND P6, PT, R147, c[0x0][0x178], !P1 ;  /* 0x00005e0093007a0c */ /* 0x000fe20004fc1270 */
[----:B------:R-:W-:Y:S02]  /*16ffe0*/  ISETP.LT.AND P1, PT, R179, c[0x0][0x178], !P1 ;  /* 0x00005e00b3007a0c */ /* 0x000fe40004f21270 */
[----:B------:R-:W-:-:S04]  /*16fff0*/  IMAD.WIDE R4, R19, 0x4, R208 ;  /* 0x0000000413047825 */ /* 0x000fc800078e02d0 */
[----:B-1----:R-:W-:Y:S01]  /*170000*/  IMAD.WIDE R6, R19, 0x4, R206 ;  /* 0x0000000413067825 */ /* 0x002fe200078e02ce */
[----:B------:R-:W-:-:S03]  /*170010*/  ISETP.GE.AND P2, PT, R20, c[0x0][0x17c], PT ;  /* 0x00005f0014007a0c */ /* 0x000fc60003f46270 */
[----:B--2---:R-:W-:-:S04]  /*170020*/  IMAD.WIDE R12, R19, 0x4, R202 ;  /* 0x00000004130c7825 */ /* 0x004fc800078e02ca */
[C---:B---3--:R-:W-:Y:S01]  /*170030*/  IMAD.WIDE R2, R19.reuse, 0x4, R204 ;  /* 0x0000000413027825 */ /* 0x048fe200078e02cc */
[----:B------:R1:W-:Y:S01]  /*170040*/  @P4 STG.E [R4.64], R159 ;  /* 0x0000009f04004986 */ /* 0x0003e2000c101904 */
[----:B------:R-:W-:Y:S02]  /*170050*/  ISETP.LT.AND P4, PT, R194, c[0x0][0x178], !P2 ;  /* 0x00005e00c2007a0c */ /* 0x000fe40005781270 */
[----:B------:R2:W-:Y:S02]  /*170060*/  @P5 STG.E [R6.64], R175 ;  /* 0x000000af06005986 */ /* 0x0005e4000c101904 */
[----:B------:R-:W-:Y:S01]  /*170070*/  IMAD.WIDE R8, R19, 0x4, R200 ;  /* 0x0000000413087825 */ /* 0x000fe200078e02c8 */
[----:B------:R-:W-:Y:S01]  /*170080*/  ISETP.LT.AND P5, PT, R227, c[0x0][0x178], !P2 ;  /* 0x00005e00e3007a0c */ /* 0x000fe200057a1270 */
[----:B------:R3:W-:Y:S01]  /*170090*/  @P3 STG.E [R2.64], R191 ;  /* 0x000000bf02003986 */ /* 0x0007e2000c101904 */
[----:B------:R-:W-:Y:S01]  /*1700a0*/  ISETP.LT.AND P3, PT, R115, c[0x0][0x178], !P2 ;  /* 0x00005e0073007a0c */ /* 0x000fe20005761270 */
[----:B------:R3:W-:Y:S01]  /*1700b0*/  @P6 STG.E [R12.64], R223 ;  /* 0x000000df0c006986 */ /* 0x0007e2000c101904 */
[----:B------:R-:W-:-:S02]  /*1700c0*/  IADD3 R21, R19, c[0x0][0x198], RZ ;  /* 0x0000660013157a10 */ /* 0x000fc40007ffe0ff */
[----:B------:R-:W-:Y:S01]  /*1700d0*/  ISETP.LT.AND P6, PT, R195, c[0x0][0x178], !P2 ;  /* 0x00005e00c3007a0c */ /* 0x000fe200057c1270 */
[----:B------:R4:W-:Y:S01]  /*1700e0*/  @P1 STG.E [R8.64], R11 ;  /* 0x0000000b08001986 */ /* 0x0009e2000c101904 */
[----:B------:R-:W-:Y:S01]  /*1700f0*/  ISETP.LT.AND P1, PT, R163, c[0x0][0x178], !P2 ;  /* 0x00005e00a3007a0c */ /* 0x000fe20005721270 */
[----:B-1----:R-:W-:-:S04]  /*170100*/  IMAD.WIDE R4, R21, 0x4, R196 ;  /* 0x0000000415047825 */ /* 0x002fc800078e02c4 */
[----:B------:R-:W-:-:S04]  /*170110*/  IMAD.WIDE R16, R21, 0x4, R210 ;  /* 0x0000000415107825 */ /* 0x000fc800078e02d2 */
[----:B--2---:R-:W-:-:S04]  /*170120*/  IMAD.WIDE R6, R21, 0x4, R198 ;  /* 0x0000000415067825 */ /* 0x004fc800078e02c6 */
[----:B---3--:R-:W-:-:S04]  /*170130*/  IMAD.WIDE R2, R21, 0x4, R208 ;  /* 0x0000000415027825 */ /* 0x008fc800078e02d0 */
[----:B------:R-:W-:Y:S01]  /*170140*/  IMAD.WIDE R12, R21, 0x4, R206 ;  /* 0x00000004150c7825 */ /* 0x000fe200078e02ce */
[----:B------:R1:W-:Y:S03]  /*170150*/  @P4 STG.E [R4.64], R114 ;  /* 0x0000007204004986 */ /* 0x0003e6000c101904 */
[----:B------:R-:W-:Y:S02]  /*170160*/  @P5 STG.E [R16.64], R130 ;  /* 0x0000008210005986 */ /* 0x000fe4000c101904 */
[----:B------:R2:W-:Y:S01]  /*170170*/  @P3 STG.E [R6.64], R146 ;  /* 0x0000009206003986 */ /* 0x0005e2000c101904 */
[----:B------:R3:W-:Y:S01]  /*170180*/  @P6 STG.E [R2.64], R162 ;  /* 0x000000a202006986 */ /* 0x0007e2000c101904 */
[----:B------:R3:W-:Y:S01]  /*170190*/  @P1 STG.E [R12.64], R178 ;  /* 0x000000b20c001986 */ /* 0x0007e2000c101904 */
[----:B----4-:R-:W-:-:S04]  /*1701a0*/  ISETP.GE.AND P0, PT, R0, c[0x0][0x17c], PT ;  /* 0x00005f0000007a0c */ /* 0x010fc80003f06270 */
[----:B------:R-:W-:Y:S02]  /*1701b0*/  ISETP.LT.AND P4, PT, R194, c[0x0][0x178], !P0 ;  /* 0x00005e00c2007a0c */ /* 0x000fe40004781270 */
[----:B------:R-:W-:Y:S01]  /*1701c0*/  ISETP.LT.AND P6, PT, R227, c[0x0][0x178], !P0 ;  /* 0x00005e00e3007a0c */ /* 0x000fe200047c1270 */
[----:B------:R-:W4:Y:S01]  /*1701d0*/  LDL.LU R194, [R1+0x7b1c] ;  /* 0x007b1c0001c27983 */ /* 0x000f220000300800 */
[----:B------:R-:W3:Y:S01]  /*1701e0*/  LDL.LU R227, [R1+0x7b18] ;  /* 0x007b180001e37983 */ /* 0x000ee20000300800 */
[----:B------:R-:W-:Y:S02]  /*1701f0*/  ISETP.LT.AND P1, PT, R115, c[0x0][0x178], !P0 ;  /* 0x00005e0073007a0c */ /* 0x000fe40004721270 */
[----:B------:R-:W3:Y:S01]  /*170200*/  LDL.LU R115, [R1+0x7b14] ;  /* 0x007b140001737983 */ /* 0x000ee20000300800 */
[----:B------:R-:W-:Y:S02]  /*170210*/  ISETP.LT.AND P5, PT, R131, c[0x0][0x178], !P2 ;  /* 0x00005e0083007a0c */ /* 0x000fe400057a1270 */
[----:B------:R-:W-:Y:S01]  /*170220*/  ISETP.LT.AND P3, PT, R147, c[0x0][0x178], !P2 ;  /* 0x00005e0093007a0c */ /* 0x000fe20005761270 */
[----:B------:R-:W-:Y:S01]  /*170230*/  ISETP.LT.AND P2, PT, R179, c[0x0][0x178], !P2 ;  /* 0x00005e00b3007a0c */ /* 0x000fe20005741270 */
[C---:B------:R-:W-:Y:S01]  /*170240*/  IADD3 R11, R21.reuse, c[0x0][0x198], RZ ;  /* 0x00006600150b7a10 */ /* 0x040fe20007ffe0ff */
[----:B-1----:R-:W-:-:S04]  /*170250*/  IMAD.WIDE R4, R21, 0x4, R204 ;  /* 0x0000000415047825 */ /* 0x002fc800078e02cc */
[----:B------:R-:W-:-:S04]  /*170260*/  IMAD.WIDE R8, R21, 0x4, R202 ;  /* 0x0000000415087825 */ /* 0x000fc800078e02ca */
[----:B--2---:R-:W-:-:S04]  /*170270*/  IMAD.WIDE R6, R21, 0x4, R200 ;  /* 0x0000000415067825 */ /* 0x004fc800078e02c8 */
[----:B------:R-:W-:Y:S01]  /*170280*/  IMAD.WIDE R196, R11, 0x4, R196 ;  /* 0x000000040bc47825 */ /* 0x000fe200078e02c4 */
[----:B----4-:R1:W-:Y:S01]  /*170290*/  @P5 STG.E [R4.64], R194 ;  /* 0x000000c204005986 */ /* 0x0103e2000c101904 */
[----:B------:R-:W-:Y:S02]  /*1702a0*/  ISETP.LT.AND P5, PT, R195, c[0x0][0x178], !P0 ;  /* 0x00005e00c3007a0c */ /* 0x000fe400047a1270 */
[----:B------:R1:W-:Y:S02]  /*1702b0*/  @P3 STG.E [R8.64], R226 ;  /* 0x000000e208003986 */ /* 0x0003e4000c101904 */
[----:B------:R-:W2:Y:S01]  /*1702c0*/  LDL.LU R195, [R1+0x7b10] ;  /* 0x007b100001c37983 */ /* 0x000ea20000300800 */
[----:B------:R-:W-:Y:S01]  /*1702d0*/  ISETP.LT.AND P3, PT, R163, c[0x0][0x178], !P0 ;  /* 0x00005e00a3007a0c */ /* 0x000fe20004761270 */
[----:B------:R1:W-:Y:S04]  /*1702e0*/  @P2 STG.E [R6.64], R14 ;  /* 0x0000000e06002986 */ /* 0x0003e8000c101904 */
[----:B------:R-:W4:Y:S01]  /*1702f0*/  LDL.LU R163, [R1+0x7b0c] ;  /* 0x007b0c0001a37983 */ /* 0x000f220000300800 */
[----:B------:R-:W-:Y:S01]  /*170300*/  ISETP.LT.AND P2, PT, R131, c[0x0][0x178], !P0 ;  /* 0x00005e0083007a0c */ /* 0x000fe20004741270 */
[----:B---3--:R1:W-:Y:S02]  /*170310*/  @P4 STG.E [R196.64], R115 ;  /* 0x00000073c4004986 */ /* 0x0083e4000c101904 */
[----:B------:R-:W3:Y:S01]  /*170320*/  LDL.LU R131, [R1+0x7b08] ;  /* 0x007b080001837983 */ /* 0x000ee20000300800 */
[----:B------:R-:W-:Y:S01]  /*170330*/  ISETP.LT.AND P4, PT, R147, c[0x0][0x178], !P0 ;  /* 0x00005e0093007a0c */ /* 0x000fe20004781270 */
[----:B------:R-:W-:Y:S01]  /*170340*/  ISETP.LT.AND P0, PT, R179, c[0x0][0x178], !P0 ;  /* 0x00005e00b3007a0c */ /* 0x000fe20004701270 */
[----:B------:R-:W2:Y:S01]  /*170350*/  LDL.LU R147, [R1+0x7b04] ;  /* 0x007b040001937983 */ /* 0x000ea20000300800 */
[----:B------:R-:W2:Y:S02]  /*170360*/  LDL.LU R179, [R1+0x7b00] ;  /* 0x007b000001b37983 */ /* 0x000ea40000300800 */
[----:B------:R-:W-:-:S04]  /*170370*/  IMAD.WIDE R210, R11, 0x4, R210 ;  /* 0x000000040bd27825 */ /* 0x000fc800078e02d2 */
[----:B------:R-:W-:-:S04]  /*170380*/  IMAD.WIDE R198, R11, 0x4, R198 ;  /* 0x000000040bc67825 */ /* 0x000fc800078e02c6 */
[----:B------:R-:W-:-:S04]  /*170390*/  IMAD.WIDE R208, R11, 0x4, R208 ;  /* 0x000000040bd07825 */ /* 0x000fc800078e02d0 */
[----:B------:R-:W-:-:S04]  /*1703a0*/  IMAD.WIDE R206, R11, 0x4, R206 ;  /* 0x000000040bce7825 */ /* 0x000fc800078e02ce */
[----:B------:R-:W-:-:S04]  /*1703b0*/  IMAD.WIDE R204, R11, 0x4, R204 ;  /* 0x000000040bcc7825 */ /* 0x000fc800078e02cc */
[----:B------:R-:W-:-:S04]  /*1703c0*/  IMAD.WIDE R202, R11, 0x4, R202 ;  /* 0x000000040bca7825 */ /* 0x000fc800078e02ca */
[----:B------:R-:W-:Y:S01]  /*1703d0*/  IMAD.WIDE R200, R11, 0x4, R200 ;  /* 0x000000040bc87825 */ /* 0x000fe200078e02c8 */
[----:B---3--:R1:W-:Y:S03]  /*1703e0*/  @P6 STG.E [R210.64], R131 ;  /* 0x00000083d2006986 */ /* 0x0083e6000c101904 */
[----:B--2---:R1:W-:Y:S01]  /*1703f0*/  @P1 STG.E [R198.64], R147 ;  /* 0x00000093c6001986 */ /* 0x0043e2000c101904 */
[----:B----4-:R1:W-:Y:S04]  /*170400*/  @P5 STG.E [R208.64], R163 ;  /* 0x000000a3d0005986 */ /* 0x0103e8000c101904 */
[----:B------:R1:W-:Y:S01]  /*170410*/  @P3 STG.E [R206.64], R179 ;  /* 0x000000b3ce003986 */ /* 0x0003e2000c101904 */
[----:B------:R1:W-:Y:S02]  /*170420*/  @P2 STG.E [R204.64], R195 ;  /* 0x000000c3cc002986 */ /* 0x0003e4000c101904 */
[----:B------:R1:W-:Y:S02]  /*170430*/  @P4 STG.E [R202.64], R227 ;  /* 0x000000e3ca004986 */ /* 0x0003e4000c101904 */
[----:B------:R-:W-:Y:S05]  /*170440*/  @!P0 EXIT ;  /* 0x000000000000894d */ /* 0x000fea0003800000 */
[----:B------:R-:W-:Y:S01]  /*170450*/  STG.E [R200.64], R15 ;  /* 0x0000000fc8007986 */ /* 0x000fe2000c101904 */
[----:B------:R-:W-:Y:S05]  /*170460*/  EXIT ;  /* 0x000000000000794d */ /* 0x000fea0003800000 */
.L_x_2:
[----:B------:R-:W-:-:S00]  /*170470*/  BRA `(.L_x_2) ;  /* 0xfffffff000007947 */ /* 0x000fc0000383ffff */
[----:B------:R-:W-:-:S00]  /*170480*/  NOP ;  /* 0x0000000000007918 */ /* 0x000fc00000000000 */
[----:B------:R-:W-:-:S00]  /*170490*/  NOP ;  /* 0x0000000000007918 */ /* 0x000fc00000000000 */
[----:B------:R-:W-:-:S00]  /*1704a0*/  NOP ;  /* 0x0000000000007918 */ /* 0x000fc00000000000 */
[----:B------:R-:W-:-:S00]  /*1704b0*/  NOP ;  /* 0x0000000000007918 */ /* 0x000fc00000000000 */
[----:B------:R-:W-:-:S00]  /*1704c0*/  NOP ;  /* 0x0000000000007918 */ /* 0x000fc00000000000 */
[----:B------:R-:W-:-:S00]  /*1704d0*/  NOP ;  /* 0x0000000000007918 */ /* 0x000fc00000000000 */
[----:B------:R-:W-:-:S00]  /*1704e0*/  NOP ;  /* 0x0000000000007918 */ /* 0x000fc00000000000 */
[----:B------:R-:W-:-:S00]  /*1704f0*/  NOP ;  /* 0x0000000000007918 */ /* 0x000fc00000000000 */
.L_x_3:


//--------------------- .nv.shared.matmul_kernel  --------------------------
	.section	.nv.shared.matmul_kernel,"aw",@nobits
	.sectionflags	@""
	.align	16
